	.target	sm_90a

	.elftype	@"ET_EXEC"


//--------------------- .note.nv.tkinfo           --------------------------
	.section	.note.nv.tkinfo,"",@"SHT_NOTE"
	.sectionflags	@"SHF_NOTE_NV_TKINFO"
	.tkinfo
        /*0018*/ 	.word	0x00000002
        /*0030*/ 	.string	""
        /*0030*/ 	.string	"ptxas"
        /*0030*/ 	.string	"Cuda compilation tools, release 13.0, V13.0.88"
        /*0030*/ 	.string	"Build cuda_13.0.r13.0/compiler.36424714_0"
        /*0030*/ 	.string	"-arch sm_90a -m 64 "



//--------------------- .note.nv.cuinfo           --------------------------
	.section	.note.nv.cuinfo,"",@"SHT_NOTE"
	.sectionflags	@"SHF_NOTE_NV_CUINFO"
        /*0018*/ 	.short	0x0002
        /*001a*/ 	.short	0x005a
        /*001c*/ 	.short	0x0082
	.zero		2


//--------------------- .nv.info                  --------------------------
	.section	.nv.info,"",@"SHT_CUDA_INFO"
	.align	4


	//----- nvinfo : EIATTR_REGCOUNT
	.align		4
        /*0000*/ 	.byte	0x04, 0x2f
        /*0002*/ 	.short	(.L_1 - .L_0)
	.align		4
.L_0:
        /*0004*/ 	.word	index@(_ZN10layer_norm31ln_parallel_residual_bwd_kernelINS_13Kernel_traitsIfffffjLj2048ELj1ELj1ELj4ELj16ENS_18Kernel_traits_baseILj2048EfffffjLj128EEEEELb1ELb1ELb1EEEvNS_9BwdParamsE)
        /*0008*/ 	.word	0x00000096


	//----- nvinfo : EIATTR_FRAME_SIZE
	.align		4
.L_1:
        /*000c*/ 	.byte	0x04, 0x11
        /*000e*/ 	.short	(.L_3 - .L_2)
	.align		4
.L_2:
        /*0010*/ 	.word	index@(_ZN10layer_norm31ln_parallel_residual_bwd_kernelINS_13Kernel_traitsIfffffjLj2048ELj1ELj1ELj4ELj16ENS_18Kernel_traits_baseILj2048EfffffjLj128EEEEELb1ELb1ELb1EEEvNS_9BwdParamsE)
        /*0014*/ 	.word	0x00000000


	//----- nvinfo : EIATTR_REGCOUNT
	.align		4
.L_3:
        /*0018*/ 	.byte	0x04, 0x2f
        /*001a*/ 	.short	(.L_5 - .L_4)
	.align		4
.L_4:
        /*001c*/ 	.word	index@(_ZN10layer_norm40ln_parallel_residual_bwd_finalize_kernelINS_22Kernel_traits_finalizeILj2048EfffffjLb0ELj1024ELj4ENS_18Kernel_traits_baseILj2048EfffffjLj1024EEEEELb1EEEvNS_9BwdParamsE)
        /*0020*/ 	.word	0x00000020


	//----- nvinfo : EIATTR_FRAME_SIZE
	.align		4
.L_5:
        /*0024*/ 	.byte	0x04, 0x11
        /*0026*/ 	.short	(.L_7 - .L_6)
	.align		4
.L_6:
        /*0028*/ 	.word	index@(_ZN10layer_norm40ln_parallel_residual_bwd_finalize_kernelINS_22Kernel_traits_finalizeILj2048EfffffjLb0ELj1024ELj4ENS_18Kernel_traits_baseILj2048EfffffjLj1024EEEEELb1EEEvNS_9BwdParamsE)
        /*002c*/ 	.word	0x00000000


	//----- nvinfo : EIATTR_REGCOUNT
	.align		4
.L_7:
        /*0030*/ 	.byte	0x04, 0x2f
        /*0032*/ 	.short	(.L_9 - .L_8)
	.align		4
.L_8:
        /*0034*/ 	.word	index@(_ZN10layer_norm22ln_bwd_finalize_kernelINS_22Kernel_traits_finalizeILj2048EfffffjLb0ELj1024ELj4ENS_18Kernel_traits_baseILj2048EfffffjLj1024EEEEELb0ELb1EEEvNS_9BwdParamsE)
        /*0038*/ 	.word	0x00000020


	//----- nvinfo : EIATTR_FRAME_SIZE
	.align		4
.L_9:
        /*003c*/ 	.byte	0x04, 0x11
        /*003e*/ 	.short	(.L_11 - .L_10)
	.align		4
.L_10:
        /*0040*/ 	.word	index@(_ZN10layer_norm22ln_bwd_finalize_kernelINS_22Kernel_traits_finalizeILj2048EfffffjLb0ELj1024ELj4ENS_18Kernel_traits_baseILj2048EfffffjLj1024EEEEELb0ELb1EEEvNS_9BwdParamsE)
        /*0044*/ 	.word	0x00000000


	//----- nvinfo : EIATTR_REGCOUNT
	.align		4
.L_11:
        /*0048*/ 	.byte	0x04, 0x2f
        /*004a*/ 	.short	(.L_13 - .L_12)
	.align		4
.L_12:
        /*004c*/ 	.word	index@(_ZN10layer_norm31ln_parallel_residual_bwd_kernelINS_13Kernel_traitsIfffffjLj2048ELj1ELj1ELj4ELj16ENS_18Kernel_traits_baseILj2048EfffffjLj128EEEEELb1ELb1ELb0EEEvNS_9BwdParamsE)
        /*0050*/ 	.word	0x0000008e


	//----- nvinfo : EIATTR_FRAME_SIZE
	.align		4
.L_13:
        /*0054*/ 	.byte	0x04, 0x11
        /*0056*/ 	.short	(.L_15 - .L_14)
	.align		4
.L_14:
        /*0058*/ 	.word	index@(_ZN10layer_norm31ln_parallel_residual_bwd_kernelINS_13Kernel_traitsIfffffjLj2048ELj1ELj1ELj4ELj16ENS_18Kernel_traits_baseILj2048EfffffjLj128EEEEELb1ELb1ELb0EEEvNS_9BwdParamsE)
        /*005c*/ 	.word	0x00000000


	//----- nvinfo : EIATTR_REGCOUNT
	.align		4
.L_15:
        /*0060*/ 	.byte	0x04, 0x2f
        /*0062*/ 	.short	(.L_17 - .L_16)
	.align		4
.L_16:
        /*0064*/ 	.word	index@(_ZN10layer_norm40ln_parallel_residual_bwd_finalize_kernelINS_22Kernel_traits_finalizeILj2048EfffffjLb0ELj1024ELj4ENS_18Kernel_traits_baseILj2048EfffffjLj1024EEEEELb0EEEvNS_9BwdParamsE)
        /*0068*/ 	.word	0x00000020


	//----- nvinfo : EIATTR_FRAME_SIZE
	.align		4
.L_17:
        /*006c*/ 	.byte	0x04, 0x11
        /*006e*/ 	.short	(.L_19 - .L_18)
	.align		4
.L_18:
        /*0070*/ 	.word	index@(_ZN10layer_norm40ln_parallel_residual_bwd_finalize_kernelINS_22Kernel_traits_finalizeILj2048EfffffjLb0ELj1024ELj4ENS_18Kernel_traits_baseILj2048EfffffjLj1024EEEEELb0EEEvNS_9BwdParamsE)
        /*0074*/ 	.word	0x00000000


	//----- nvinfo : EIATTR_REGCOUNT
	.align		4
.L_19:
        /*0078*/ 	.byte	0x04, 0x2f
        /*007a*/ 	.short	(.L_21 - .L_20)
	.align		4
.L_20:
        /*007c*/ 	.word	index@(_ZN10layer_norm22ln_bwd_finalize_kernelINS_22Kernel_traits_finalizeILj2048EfffffjLb0ELj1024ELj4ENS_18Kernel_traits_baseILj2048EfffffjLj1024EEEEELb0ELb0EEEvNS_9BwdParamsE)
        /*0080*/ 	.word	0x00000020


	//----- nvinfo : EIATTR_FRAME_SIZE
	.align		4
.L_21:
        /*0084*/ 	.byte	0x04, 0x11
        /*0086*/ 	.short	(.L_23 - .L_22)
	.align		4
.L_22:
        /*0088*/ 	.word	index@(_ZN10layer_norm22ln_bwd_finalize_kernelINS_22Kernel_traits_finalizeILj2048EfffffjLb0ELj1024ELj4ENS_18Kernel_traits_baseILj2048EfffffjLj1024EEEEELb0ELb0EEEvNS_9BwdParamsE)
        /*008c*/ 	.word	0x00000000


	//----- nvinfo : EIATTR_REGCOUNT
	.align		4
.L_23:
        /*0090*/ 	.byte	0x04, 0x2f
        /*0092*/ 	.short	(.L_25 - .L_24)
	.align		4
.L_24:
        /*0094*/ 	.word	index@(_ZN10layer_norm31ln_parallel_residual_bwd_kernelINS_13Kernel_traitsIfffffjLj2048ELj1ELj1ELj4ELj16ENS_18Kernel_traits_baseILj2048EfffffjLj128EEEEELb1ELb0ELb1EEEvNS_9BwdParamsE)
        /*0098*/ 	.word	0x000000d8


	//----- nvinfo : EIATTR_FRAME_SIZE
	.align		4
.L_25:
        /*009c*/ 	.byte	0x04, 0x11
        /*009e*/ 	.short	(.L_27 - .L_26)
	.align		4
.L_26:
        /*00a0*/ 	.word	index@(_ZN10layer_norm31ln_parallel_residual_bwd_kernelINS_13Kernel_traitsIfffffjLj2048ELj1ELj1ELj4ELj16ENS_18Kernel_traits_baseILj2048EfffffjLj128EEEEELb1ELb0ELb1EEEvNS_9BwdParamsE)
        /*00a4*/ 	.word	0x00000000


	//----- nvinfo : EIATTR_REGCOUNT
	.align		4
.L_27:
        /*00a8*/ 	.byte	0x04, 0x2f
        /*00aa*/ 	.short	(.L_29 - .L_28)
	.align		4
.L_28:
        /*00ac*/ 	.word	index@(_ZN10layer_norm31ln_parallel_residual_bwd_kernelINS_13Kernel_traitsIfffffjLj2048ELj1ELj1ELj4ELj16ENS_18Kernel_traits_baseILj2048EfffffjLj128EEEEELb1ELb0ELb0EEEvNS_9BwdParamsE)
        /*00b0*/ 	.word	0x000000c2


	//----- nvinfo : EIATTR_FRAME_SIZE
	.align		4
.L_29:
        /*00b4*/ 	.byte	0x04, 0x11
        /*00b6*/ 	.short	(.L_31 - .L_30)
	.align		4
.L_30:
        /*00b8*/ 	.word	index@(_ZN10layer_norm31ln_parallel_residual_bwd_kernelINS_13Kernel_traitsIfffffjLj2048ELj1ELj1ELj4ELj16ENS_18Kernel_traits_baseILj2048EfffffjLj128EEEEELb1ELb0ELb0EEEvNS_9BwdParamsE)
        /*00bc*/ 	.word	0x00000000


	//----- nvinfo : EIATTR_REGCOUNT
	.align		4
.L_31:
        /*00c0*/ 	.byte	0x04, 0x2f
        /*00c2*/ 	.short	(.L_33 - .L_32)
	.align		4
.L_32:
        /*00c4*/ 	.word	index@(_ZN10layer_norm31ln_parallel_residual_bwd_kernelINS_13Kernel_traitsIfffffjLj2048ELj1ELj1ELj4ELj16ENS_18Kernel_traits_baseILj2048EfffffjLj128EEEEELb0ELb1ELb1EEEvNS_9BwdParamsE)
        /*00c8*/ 	.word	0x00000080


	//----- nvinfo : EIATTR_FRAME_SIZE
	.align		4
.L_33:
        /*00cc*/ 	.byte	0x04, 0x11
        /*00ce*/ 	.short	(.L_35 - .L_34)
	.align		4
.L_34:
        /*00d0*/ 	.word	index@(_ZN10layer_norm31ln_parallel_residual_bwd_kernelINS_13Kernel_traitsIfffffjLj2048ELj1ELj1ELj4ELj16ENS_18Kernel_traits_baseILj2048EfffffjLj128EEEEELb0ELb1ELb1EEEvNS_9BwdParamsE)
        /*00d4*/ 	.word	0x00000000


	//----- nvinfo : EIATTR_REGCOUNT
	.align		4
.L_35:
        /*00d8*/ 	.byte	0x04, 0x2f
        /*00da*/ 	.short	(.L_37 - .L_36)
	.align		4
.L_36:
        /*00dc*/ 	.word	index@(_ZN10layer_norm31ln_parallel_residual_bwd_kernelINS_13Kernel_traitsIfffffjLj2048ELj1ELj1ELj4ELj16ENS_18Kernel_traits_baseILj2048EfffffjLj128EEEEELb0ELb1ELb0EEEvNS_9BwdParamsE)
        /*00e0*/ 	.word	0x00000080


	//----- nvinfo : EIATTR_FRAME_SIZE
	.align		4
.L_37:
        /*00e4*/ 	.byte	0x04, 0x11
        /*00e6*/ 	.short	(.L_39 - .L_38)
	.align		4
.L_38:
        /*00e8*/ 	.word	index@(_ZN10layer_norm31ln_parallel_residual_bwd_kernelINS_13Kernel_traitsIfffffjLj2048ELj1ELj1ELj4ELj16ENS_18Kernel_traits_baseILj2048EfffffjLj128EEEEELb0ELb1ELb0EEEvNS_9BwdParamsE)
        /*00ec*/ 	.word	0x00000000


	//----- nvinfo : EIATTR_REGCOUNT
	.align		4
.L_39:
        /*00f0*/ 	.byte	0x04, 0x2f
        /*00f2*/ 	.short	(.L_41 - .L_40)
	.align		4
.L_40:
        /*00f4*/ 	.word	index@(_ZN10layer_norm31ln_parallel_residual_bwd_kernelINS_13Kernel_traitsIfffffjLj2048ELj1ELj1ELj4ELj16ENS_18Kernel_traits_baseILj2048EfffffjLj128EEEEELb0ELb0ELb1EEEvNS_9BwdParamsE)
        /*00f8*/ 	.word	0x000000c6


	//----- nvinfo : EIATTR_FRAME_SIZE
	.align		4
.L_41:
        /*00fc*/ 	.byte	0x04, 0x11
        /*00fe*/ 	.short	(.L_43 - .L_42)
	.align		4
.L_42:
        /*0100*/ 	.word	index@(_ZN10layer_norm31ln_parallel_residual_bwd_kernelINS_13Kernel_traitsIfffffjLj2048ELj1ELj1ELj4ELj16ENS_18Kernel_traits_baseILj2048EfffffjLj128EEEEELb0ELb0ELb1EEEvNS_9BwdParamsE)
        /*0104*/ 	.word	0x00000000


	//----- nvinfo : EIATTR_REGCOUNT
	.align		4
.L_43:
        /*0108*/ 	.byte	0x04, 0x2f
        /*010a*/ 	.short	(.L_45 - .L_44)
	.align		4
.L_44:
        /*010c*/ 	.word	index@(_ZN10layer_norm31ln_parallel_residual_bwd_kernelINS_13Kernel_traitsIfffffjLj2048ELj1ELj1ELj4ELj16ENS_18Kernel_traits_baseILj2048EfffffjLj128EEEEELb0ELb0ELb0EEEvNS_9BwdParamsE)
        /*0110*/ 	.word	0x000000b6


	//----- nvinfo : EIATTR_FRAME_SIZE
	.align		4
.L_45:
        /*0114*/ 	.byte	0x04, 0x11
        /*0116*/ 	.short	(.L_47 - .L_46)
	.align		4
.L_46:
        /*0118*/ 	.word	index@(_ZN10layer_norm31ln_parallel_residual_bwd_kernelINS_13Kernel_traitsIfffffjLj2048ELj1ELj1ELj4ELj16ENS_18Kernel_traits_baseILj2048EfffffjLj128EEEEELb0ELb0ELb0EEEvNS_9BwdParamsE)
        /*011c*/ 	.word	0x00000000


	//----- nvinfo : EIATTR_REGCOUNT
	.align		4
.L_47:
        /*0120*/ 	.byte	0x04, 0x2f
        /*0122*/ 	.short	(.L_49 - .L_48)
	.align		4
.L_48:
        /*0124*/ 	.word	index@(_ZN10layer_norm31ln_parallel_residual_bwd_kernelINS_13Kernel_traitsI6__halfffffjLj2048ELj1ELj1ELj4ELj16ENS_18Kernel_traits_baseILj2048ES2_ffffjLj128EEEEELb1ELb1ELb1EEEvNS_9BwdParamsE)
        /*0128*/ 	.word	0x00000096


	//----- nvinfo : EIATTR_FRAME_SIZE
	.align		4
.L_49:
        /*012c*/ 	.byte	0x04, 0x11
        /*012e*/ 	.short	(.L_51 - .L_50)
	.align		4
.L_50:
        /*0130*/ 	.word	index@(_ZN10layer_norm31ln_parallel_residual_bwd_kernelINS_13Kernel_traitsI6__halfffffjLj2048ELj1ELj1ELj4ELj16ENS_18Kernel_traits_baseILj2048ES2_ffffjLj128EEEEELb1ELb1ELb1EEEvNS_9BwdParamsE)
        /*0134*/ 	.word	0x00000000


	//----- nvinfo : EIATTR_REGCOUNT
	.align		4
.L_51:
        /*0138*/ 	.byte	0x04, 0x2f
        /*013a*/ 	.short	(.L_53 - .L_52)
	.align		4
.L_52:
        /*013c*/ 	.word	index@(_ZN10layer_norm40ln_parallel_residual_bwd_finalize_kernelINS_22Kernel_traits_finalizeILj2048E6__halfffffjLb0ELj1024ELj4ENS_18Kernel_traits_baseILj2048ES2_ffffjLj1024EEEEELb1EEEvNS_9BwdParamsE)
        /*0140*/ 	.word	0x00000020


	//----- nvinfo : EIATTR_FRAME_SIZE
	.align		4
.L_53:
        /*0144*/ 	.byte	0x04, 0x11
        /*0146*/ 	.short	(.L_55 - .L_54)
	.align		4
.L_54:
        /*0148*/ 	.word	index@(_ZN10layer_norm40ln_parallel_residual_bwd_finalize_kernelINS_22Kernel_traits_finalizeILj2048E6__halfffffjLb0ELj1024ELj4ENS_18Kernel_traits_baseILj2048ES2_ffffjLj1024EEEEELb1EEEvNS_9BwdParamsE)
        /*014c*/ 	.word	0x00000000


	//----- nvinfo : EIATTR_REGCOUNT
	.align		4
.L_55:
        /*0150*/ 	.byte	0x04, 0x2f
        /*0152*/ 	.short	(.L_57 - .L_56)
	.align		4
.L_56:
        /*0154*/ 	.word	index@(_ZN10layer_norm22ln_bwd_finalize_kernelINS_22Kernel_traits_finalizeILj2048E6__halfffffjLb0ELj1024ELj4ENS_18Kernel_traits_baseILj2048ES2_ffffjLj1024EEEEELb0ELb1EEEvNS_9BwdParamsE)
        /*0158*/ 	.word	0x00000020


	//----- nvinfo : EIATTR_FRAME_SIZE
	.align		4
.L_57:
        /*015c*/ 	.byte	0x04, 0x11
        /*015e*/ 	.short	(.L_59 - .L_58)
	.align		4
.L_58:
        /*0160*/ 	.word	index@(_ZN10layer_norm22ln_bwd_finalize_kernelINS_22Kernel_traits_finalizeILj2048E6__halfffffjLb0ELj1024ELj4ENS_18Kernel_traits_baseILj2048ES2_ffffjLj1024EEEEELb0ELb1EEEvNS_9BwdParamsE)
        /*0164*/ 	.word	0x00000000


	//----- nvinfo : EIATTR_REGCOUNT
	.align		4
.L_59:
        /*0168*/ 	.byte	0x04, 0x2f
        /*016a*/ 	.short	(.L_61 - .L_60)
	.align		4
.L_60:
        /*016c*/ 	.word	index@(_ZN10layer_norm31ln_parallel_residual_bwd_kernelINS_13Kernel_traitsI6__halfffffjLj2048ELj1ELj1ELj4ELj16ENS_18Kernel_traits_baseILj2048ES2_ffffjLj128EEEEELb1ELb1ELb0EEEvNS_9BwdParamsE)
        /*0170*/ 	.word	0x0000008d


	//----- nvinfo : EIATTR_FRAME_SIZE
	.align		4
.L_61:
        /*0174*/ 	.byte	0x04, 0x11
        /*0176*/ 	.short	(.L_63 - .L_62)
	.align		4
.L_62:
        /*0178*/ 	.word	index@(_ZN10layer_norm31ln_parallel_residual_bwd_kernelINS_13Kernel_traitsI6__halfffffjLj2048ELj1ELj1ELj4ELj16ENS_18Kernel_traits_baseILj2048ES2_ffffjLj128EEEEELb1ELb1ELb0EEEvNS_9BwdParamsE)
        /*017c*/ 	.word	0x00000000


	//----- nvinfo : EIATTR_REGCOUNT
	.align		4
.L_63:
        /*0180*/ 	.byte	0x04, 0x2f
        /*0182*/ 	.short	(.L_65 - .L_64)
	.align		4
.L_64:
        /*0184*/ 	.word	index@(_ZN10layer_norm40ln_parallel_residual_bwd_finalize_kernelINS_22Kernel_traits_finalizeILj2048E6__halfffffjLb0ELj1024ELj4ENS_18Kernel_traits_baseILj2048ES2_ffffjLj1024EEEEELb0EEEvNS_9BwdParamsE)
        /*0188*/ 	.word	0x00000020


	//----- nvinfo : EIATTR_FRAME_SIZE
	.align		4
.L_65:
        /*018c*/ 	.byte	0x04, 0x11
        /*018e*/ 	.short	(.L_67 - .L_66)
	.align		4
.L_66:
        /*0190*/ 	.word	index@(_ZN10layer_norm40ln_parallel_residual_bwd_finalize_kernelINS_22Kernel_traits_finalizeILj2048E6__halfffffjLb0ELj1024ELj4ENS_18Kernel_traits_baseILj2048ES2_ffffjLj1024EEEEELb0EEEvNS_9BwdParamsE)
        /*0194*/ 	.word	0x00000000


	//----- nvinfo : EIATTR_REGCOUNT
	.align		4
.L_67:
        /*0198*/ 	.byte	0x04, 0x2f
        /*019a*/ 	.short	(.L_69 - .L_68)
	.align		4
.L_68:
        /*019c*/ 	.word	index@(_ZN10layer_norm22ln_bwd_finalize_kernelINS_22Kernel_traits_finalizeILj2048E6__halfffffjLb0ELj1024ELj4ENS_18Kernel_traits_baseILj2048ES2_ffffjLj1024EEEEELb0ELb0EEEvNS_9BwdParamsE)
        /*01a0*/ 	.word	0x00000020


	//----- nvinfo : EIATTR_FRAME_SIZE
	.align		4
.L_69:
        /*01a4*/ 	.byte	0x04, 0x11
        /*01a6*/ 	.short	(.L_71 - .L_70)
	.align		4
.L_70:
        /*01a8*/ 	.word	index@(_ZN10layer_norm22ln_bwd_finalize_kernelINS_22Kernel_traits_finalizeILj2048E6__halfffffjLb0ELj1024ELj4ENS_18Kernel_traits_baseILj2048ES2_ffffjLj1024EEEEELb0ELb0EEEvNS_9BwdParamsE)
        /*01ac*/ 	.word	0x00000000


	//----- nvinfo : EIATTR_REGCOUNT
	.align		4
.L_71:
        /*01b0*/ 	.byte	0x04, 0x2f
        /*01b2*/ 	.short	(.L_73 - .L_72)
	.align		4
.L_72:
        /*01b4*/ 	.word	index@(_ZN10layer_norm31ln_parallel_residual_bwd_kernelINS_13Kernel_traitsI6__halfffffjLj2048ELj1ELj1ELj4ELj16ENS_18Kernel_traits_baseILj2048ES2_ffffjLj128EEEEELb1ELb0ELb1EEEvNS_9BwdParamsE)
        /*01b8*/ 	.word	0x000000d4


	//----- nvinfo : EIATTR_FRAME_SIZE
	.align		4
.L_73:
        /*01bc*/ 	.byte	0x04, 0x11
        /*01be*/ 	.short	(.L_75 - .L_74)
	.align		4
.L_74:
        /*01c0*/ 	.word	index@(_ZN10layer_norm31ln_parallel_residual_bwd_kernelINS_13Kernel_traitsI6__halfffffjLj2048ELj1ELj1ELj4ELj16ENS_18Kernel_traits_baseILj2048ES2_ffffjLj128EEEEELb1ELb0ELb1EEEvNS_9BwdParamsE)
        /*01c4*/ 	.word	0x00000000


	//----- nvinfo : EIATTR_REGCOUNT
	.align		4
.L_75:
        /*01c8*/ 	.byte	0x04, 0x2f
        /*01ca*/ 	.short	(.L_77 - .L_76)
	.align		4
.L_76:
        /*01cc*/ 	.word	index@(_ZN10layer_norm31ln_parallel_residual_bwd_kernelINS_13Kernel_traitsI6__halfffffjLj2048ELj1ELj1ELj4ELj16ENS_18Kernel_traits_baseILj2048ES2_ffffjLj128EEEEELb1ELb0ELb0EEEvNS_9BwdParamsE)
        /*01d0*/ 	.word	0x000000c1


	//----- nvinfo : EIATTR_FRAME_SIZE
	.align		4
.L_77:
        /*01d4*/ 	.byte	0x04, 0x11
        /*01d6*/ 	.short	(.L_79 - .L_78)
	.align		4
.L_78:
        /*01d8*/ 	.word	index@(_ZN10layer_norm31ln_parallel_residual_bwd_kernelINS_13Kernel_traitsI6__halfffffjLj2048ELj1ELj1ELj4ELj16ENS_18Kernel_traits_baseILj2048ES2_ffffjLj128EEEEELb1ELb0ELb0EEEvNS_9BwdParamsE)
        /*01dc*/ 	.word	0x00000000


	//----- nvinfo : EIATTR_REGCOUNT
	.align		4
.L_79:
        /*01e0*/ 	.byte	0x04, 0x2f
        /*01e2*/ 	.short	(.L_81 - .L_80)
	.align		4
.L_80:
        /*01e4*/ 	.word	index@(_ZN10layer_norm31ln_parallel_residual_bwd_kernelINS_13Kernel_traitsI6__halfffffjLj2048ELj1ELj1ELj4ELj16ENS_18Kernel_traits_baseILj2048ES2_ffffjLj128EEEEELb0ELb1ELb1EEEvNS_9BwdParamsE)
        /*01e8*/ 	.word	0x00000080


	//----- nvinfo : EIATTR_FRAME_SIZE
	.align		4
.L_81:
        /*01ec*/ 	.byte	0x04, 0x11
        /*01ee*/ 	.short	(.L_83 - .L_82)
	.align		4
.L_82:
        /*01f0*/ 	.word	index@(_ZN10layer_norm31ln_parallel_residual_bwd_kernelINS_13Kernel_traitsI6__halfffffjLj2048ELj1ELj1ELj4ELj16ENS_18Kernel_traits_baseILj2048ES2_ffffjLj128EEEEELb0ELb1ELb1EEEvNS_9BwdParamsE)
        /*01f4*/ 	.word	0x00000000


	//----- nvinfo : EIATTR_REGCOUNT
	.align		4
.L_83:
        /*01f8*/ 	.byte	0x04, 0x2f
        /*01fa*/ 	.short	(.L_85 - .L_84)
	.align		4
.L_84:
        /*01fc*/ 	.word	index@(_ZN10layer_norm31ln_parallel_residual_bwd_kernelINS_13Kernel_traitsI6__halfffffjLj2048ELj1ELj1ELj4ELj16ENS_18Kernel_traits_baseILj2048ES2_ffffjLj128EEEEELb0ELb1ELb0EEEvNS_9BwdParamsE)
        /*0200*/ 	.word	0x00000080


	//----- nvinfo : EIATTR_FRAME_SIZE
	.align		4
.L_85:
        /*0204*/ 	.byte	0x04, 0x11
        /*0206*/ 	.short	(.L_87 - .L_86)
	.align		4
.L_86:
        /*0208*/ 	.word	index@(_ZN10layer_norm31ln_parallel_residual_bwd_kernelINS_13Kernel_traitsI6__halfffffjLj2048ELj1ELj1ELj4ELj16ENS_18Kernel_traits_baseILj2048ES2_ffffjLj128EEEEELb0ELb1ELb0EEEvNS_9BwdParamsE)
        /*020c*/ 	.word	0x00000000


	//----- nvinfo : EIATTR_REGCOUNT
	.align		4
.L_87:
        /*0210*/ 	.byte	0x04, 0x2f
        /*0212*/ 	.short	(.L_89 - .L_88)
	.align		4
.L_88:
        /*0214*/ 	.word	index@(_ZN10layer_norm31ln_parallel_residual_bwd_kernelINS_13Kernel_traitsI6__halfffffjLj2048ELj1ELj1ELj4ELj16ENS_18Kernel_traits_baseILj2048ES2_ffffjLj128EEEEELb0ELb0ELb1EEEvNS_9BwdParamsE)
        /*0218*/ 	.word	0x000000c4


	//----- nvinfo : EIATTR_FRAME_SIZE
	.align		4
.L_89:
        /*021c*/ 	.byte	0x04, 0x11
        /*021e*/ 	.short	(.L_91 - .L_90)
	.align		4
.L_90:
        /*0220*/ 	.word	index@(_ZN10layer_norm31ln_parallel_residual_bwd_kernelINS_13Kernel_traitsI6__halfffffjLj2048ELj1ELj1ELj4ELj16ENS_18Kernel_traits_baseILj2048ES2_ffffjLj128EEEEELb0ELb0ELb1EEEvNS_9BwdParamsE)
        /*0224*/ 	.word	0x00000000


	//----- nvinfo : EIATTR_REGCOUNT
	.align		4
.L_91:
        /*0228*/ 	.byte	0x04, 0x2f
        /*022a*/ 	.short	(.L_93 - .L_92)
	.align		4
.L_92:
        /*022c*/ 	.word	index@(_ZN10layer_norm31ln_parallel_residual_bwd_kernelINS_13Kernel_traitsI6__halfffffjLj2048ELj1ELj1ELj4ELj16ENS_18Kernel_traits_baseILj2048ES2_ffffjLj128EEEEELb0ELb0ELb0EEEvNS_9BwdParamsE)
        /*0230*/ 	.word	0x000000b6


	//----- nvinfo : EIATTR_FRAME_SIZE
	.align		4
.L_93:
        /*0234*/ 	.byte	0x04, 0x11
        /*0236*/ 	.short	(.L_95 - .L_94)
	.align		4
.L_94:
        /*0238*/ 	.word	index@(_ZN10layer_norm31ln_parallel_residual_bwd_kernelINS_13Kernel_traitsI6__halfffffjLj2048ELj1ELj1ELj4ELj16ENS_18Kernel_traits_baseILj2048ES2_ffffjLj128EEEEELb0ELb0ELb0EEEvNS_9BwdParamsE)
        /*023c*/ 	.word	0x00000000


	//----- nvinfo : EIATTR_REGCOUNT
	.align		4
.L_95:
        /*0240*/ 	.byte	0x04, 0x2f
        /*0242*/ 	.short	(.L_97 - .L_96)
	.align		4
.L_96:
        /*0244*/ 	.word	index@(_ZN10layer_norm31ln_parallel_residual_bwd_kernelINS_13Kernel_traitsIf6__halffS2_fjLj2048ELj1ELj1ELj4ELj16ENS_18Kernel_traits_baseILj2048EfS2_fS2_fjLj128EEEEELb1ELb1ELb1EEEvNS_9BwdParamsE)
        /*0248*/ 	.word	0x00000093


	//----- nvinfo : EIATTR_FRAME_SIZE
	.align		4
.L_97:
        /*024c*/ 	.byte	0x04, 0x11
        /*024e*/ 	.short	(.L_99 - .L_98)
	.align		4
.L_98:
        /*0250*/ 	.word	index@(_ZN10layer_norm31ln_parallel_residual_bwd_kernelINS_13Kernel_traitsIf6__halffS2_fjLj2048ELj1ELj1ELj4ELj16ENS_18Kernel_traits_baseILj2048EfS2_fS2_fjLj128EEEEELb1ELb1ELb1EEEvNS_9BwdParamsE)
        /*0254*/ 	.word	0x00000000


	//----- nvinfo : EIATTR_REGCOUNT
	.align		4
.L_99:
        /*0258*/ 	.byte	0x04, 0x2f
        /*025a*/ 	.short	(.L_101 - .L_100)
	.align		4
.L_100:
        /*025c*/ 	.word	index@(_ZN10layer_norm40ln_parallel_residual_bwd_finalize_kernelINS_22Kernel_traits_finalizeILj2048Ef6__halffS2_fjLb0ELj1024ELj4ENS_18Kernel_traits_baseILj2048EfS2_fS2_fjLj1024EEEEELb1EEEvNS_9BwdParamsE)
        /*0260*/ 	.word	0x00000020


	//----- nvinfo : EIATTR_FRAME_SIZE
	.align		4
.L_101:
        /*0264*/ 	.byte	0x04, 0x11
        /*0266*/ 	.short	(.L_103 - .L_102)
	.align		4
.L_102:
        /*0268*/ 	.word	index@(_ZN10layer_norm40ln_parallel_residual_bwd_finalize_kernelINS_22Kernel_traits_finalizeILj2048Ef6__halffS2_fjLb0ELj1024ELj4ENS_18Kernel_traits_baseILj2048EfS2_fS2_fjLj1024EEEEELb1EEEvNS_9BwdParamsE)
        /*026c*/ 	.word	0x00000000


	//----- nvinfo : EIATTR_REGCOUNT
	.align		4
.L_103:
        /*0270*/ 	.byte	0x04, 0x2f
        /*0272*/ 	.short	(.L_105 - .L_104)
	.align		4
.L_104:
        /*0274*/ 	.word	index@(_ZN10layer_norm22ln_bwd_finalize_kernelINS_22Kernel_traits_finalizeILj2048Ef6__halffS2_fjLb0ELj1024ELj4ENS_18Kernel_traits_baseILj2048EfS2_fS2_fjLj1024EEEEELb0ELb1EEEvNS_9BwdParamsE)
        /*0278*/ 	.word	0x00000020


	//----- nvinfo : EIATTR_FRAME_SIZE
	.align		4
.L_105:
        /*027c*/ 	.byte	0x04, 0x11
        /*027e*/ 	.short	(.L_107 - .L_106)
	.align		4
.L_106:
        /*0280*/ 	.word	index@(_ZN10layer_norm22ln_bwd_finalize_kernelINS_22Kernel_traits_finalizeILj2048Ef6__halffS2_fjLb0ELj1024ELj4ENS_18Kernel_traits_baseILj2048EfS2_fS2_fjLj1024EEEEELb0ELb1EEEvNS_9BwdParamsE)
        /*0284*/ 	.word	0x00000000


	//----- nvinfo : EIATTR_REGCOUNT
	.align		4
.L_107:
        /*0288*/ 	.byte	0x04, 0x2f
        /*028a*/ 	.short	(.L_109 - .L_108)
	.align		4
.L_108:
        /*028c*/ 	.word	index@(_ZN10layer_norm31ln_parallel_residual_bwd_kernelINS_13Kernel_traitsIf6__halffS2_fjLj2048ELj1ELj1ELj4ELj16ENS_18Kernel_traits_baseILj2048EfS2_fS2_fjLj128EEEEELb1ELb1ELb0EEEvNS_9BwdParamsE)
        /*0290*/ 	.word	0x0000009b


	//----- nvinfo : EIATTR_FRAME_SIZE
	.align		4
.L_109:
        /*0294*/ 	.byte	0x04, 0x11
        /*0296*/ 	.short	(.L_111 - .L_110)
	.align		4
.L_110:
        /*0298*/ 	.word	index@(_ZN10layer_norm31ln_parallel_residual_bwd_kernelINS_13Kernel_traitsIf6__halffS2_fjLj2048ELj1ELj1ELj4ELj16ENS_18Kernel_traits_baseILj2048EfS2_fS2_fjLj128EEEEELb1ELb1ELb0EEEvNS_9BwdParamsE)
        /*029c*/ 	.word	0x00000000


	//----- nvinfo : EIATTR_REGCOUNT
	.align		4
.L_111:
        /*02a0*/ 	.byte	0x04, 0x2f
        /*02a2*/ 	.short	(.L_113 - .L_112)
	.align		4
.L_112:
        /*02a4*/ 	.word	index@(_ZN10layer_norm40ln_parallel_residual_bwd_finalize_kernelINS_22Kernel_traits_finalizeILj2048Ef6__halffS2_fjLb0ELj1024ELj4ENS_18Kernel_traits_baseILj2048EfS2_fS2_fjLj1024EEEEELb0EEEvNS_9BwdParamsE)
        /*02a8*/ 	.word	0x00000020


	//----- nvinfo : EIATTR_FRAME_SIZE
	.align		4
.L_113:
        /*02ac*/ 	.byte	0x04, 0x11
        /*02ae*/ 	.short	(.L_115 - .L_114)
	.align		4
.L_114:
        /*02b0*/ 	.word	index@(_ZN10layer_norm40ln_parallel_residual_bwd_finalize_kernelINS_22Kernel_traits_finalizeILj2048Ef6__halffS2_fjLb0ELj1024ELj4ENS_18Kernel_traits_baseILj2048EfS2_fS2_fjLj1024EEEEELb0EEEvNS_9BwdParamsE)
        /*02b4*/ 	.word	0x00000000


	//----- nvinfo : EIATTR_REGCOUNT
	.align		4
.L_115:
        /*02b8*/ 	.byte	0x04, 0x2f
        /*02ba*/ 	.short	(.L_117 - .L_116)
	.align		4
.L_116:
        /*02bc*/ 	.word	index@(_ZN10layer_norm22ln_bwd_finalize_kernelINS_22Kernel_traits_finalizeILj2048Ef6__halffS2_fjLb0ELj1024ELj4ENS_18Kernel_traits_baseILj2048EfS2_fS2_fjLj1024EEEEELb0ELb0EEEvNS_9BwdParamsE)
        /*02c0*/ 	.word	0x00000020


	//----- nvinfo : EIATTR_FRAME_SIZE
	.align		4
.L_117:
        /*02c4*/ 	.byte	0x04, 0x11
        /*02c6*/ 	.short	(.L_119 - .L_118)
	.align		4
.L_118:
        /*02c8*/ 	.word	index@(_ZN10layer_norm22ln_bwd_finalize_kernelINS_22Kernel_traits_finalizeILj2048Ef6__halffS2_fjLb0ELj1024ELj4ENS_18Kernel_traits_baseILj2048EfS2_fS2_fjLj1024EEEEELb0ELb0EEEvNS_9BwdParamsE)
        /*02cc*/ 	.word	0x00000000


	//----- nvinfo : EIATTR_REGCOUNT
	.align		4
.L_119:
        /*02d0*/ 	.byte	0x04, 0x2f
        /*02d2*/ 	.short	(.L_121 - .L_120)
	.align		4
.L_120:
        /*02d4*/ 	.word	index@(_ZN10layer_norm31ln_parallel_residual_bwd_kernelINS_13Kernel_traitsIf6__halffS2_fjLj2048ELj1ELj1ELj4ELj16ENS_18Kernel_traits_baseILj2048EfS2_fS2_fjLj128EEEEELb1ELb0ELb1EEEvNS_9BwdParamsE)
        /*02d8*/ 	.word	0x000000c0


	//----- nvinfo : EIATTR_FRAME_SIZE
	.align		4
.L_121:
        /*02dc*/ 	.byte	0x04, 0x11
        /*02de*/ 	.short	(.L_123 - .L_122)
	.align		4
.L_122:
        /*02e0*/ 	.word	index@(_ZN10layer_norm31ln_parallel_residual_bwd_kernelINS_13Kernel_traitsIf6__halffS2_fjLj2048ELj1ELj1ELj4ELj16ENS_18Kernel_traits_baseILj2048EfS2_fS2_fjLj128EEEEELb1ELb0ELb1EEEvNS_9BwdParamsE)
        /*02e4*/ 	.word	0x00000000


	//----- nvinfo : EIATTR_REGCOUNT
	.align		4
.L_123:
        /*02e8*/ 	.byte	0x04, 0x2f
        /*02ea*/ 	.short	(.L_125 - .L_124)
	.align		4
.L_124:
        /*02ec*/ 	.word	index@(_ZN10layer_norm31ln_parallel_residual_bwd_kernelINS_13Kernel_traitsIf6__halffS2_fjLj2048ELj1ELj1ELj4ELj16ENS_18Kernel_traits_baseILj2048EfS2_fS2_fjLj128EEEEELb1ELb0ELb0EEEvNS_9BwdParamsE)
        /*02f0*/ 	.word	0x000000cb


	//----- nvinfo : EIATTR_FRAME_SIZE
	.align		4
.L_125:
        /*02f4*/ 	.byte	0x04, 0x11
        /*02f6*/ 	.short	(.L_127 - .L_126)
	.align		4
.L_126:
        /*02f8*/ 	.word	index@(_ZN10layer_norm31ln_parallel_residual_bwd_kernelINS_13Kernel_traitsIf6__halffS2_fjLj2048ELj1ELj1ELj4ELj16ENS_18Kernel_traits_baseILj2048EfS2_fS2_fjLj128EEEEELb1ELb0ELb0EEEvNS_9BwdParamsE)
        /*02fc*/ 	.word	0x00000000


	//----- nvinfo : EIATTR_REGCOUNT
	.align		4
.L_127:
        /*0300*/ 	.byte	0x04, 0x2f
        /*0302*/ 	.short	(.L_129 - .L_128)
	.align		4
.L_128:
        /*0304*/ 	.word	index@(_ZN10layer_norm31ln_parallel_residual_bwd_kernelINS_13Kernel_traitsIf6__halffS2_fjLj2048ELj1ELj1ELj4ELj16ENS_18Kernel_traits_baseILj2048EfS2_fS2_fjLj128EEEEELb0ELb1ELb1EEEvNS_9BwdParamsE)
        /*0308*/ 	.word	0x00000080


	//----- nvinfo : EIATTR_FRAME_SIZE
	.align		4
.L_129:
        /*030c*/ 	.byte	0x04, 0x11
        /*030e*/ 	.short	(.L_131 - .L_130)
	.align		4
.L_130:
        /*0310*/ 	.word	index@(_ZN10layer_norm31ln_parallel_residual_bwd_kernelINS_13Kernel_traitsIf6__halffS2_fjLj2048ELj1ELj1ELj4ELj16ENS_18Kernel_traits_baseILj2048EfS2_fS2_fjLj128EEEEELb0ELb1ELb1EEEvNS_9BwdParamsE)
        /*0314*/ 	.word	0x00000000


	//----- nvinfo : EIATTR_REGCOUNT
	.align		4
.L_131:
        /*0318*/ 	.byte	0x04, 0x2f
        /*031a*/ 	.short	(.L_133 - .L_132)
	.align		4
.L_132:
        /*031c*/ 	.word	index@(_ZN10layer_norm31ln_parallel_residual_bwd_kernelINS_13Kernel_traitsIf6__halffS2_fjLj2048ELj1ELj1ELj4ELj16ENS_18Kernel_traits_baseILj2048EfS2_fS2_fjLj128EEEEELb0ELb1ELb0EEEvNS_9BwdParamsE)
        /*0320*/ 	.word	0x00000086


	//----- nvinfo : EIATTR_FRAME_SIZE
	.align		4
.L_133:
        /*0324*/ 	.byte	0x04, 0x11
        /*0326*/ 	.short	(.L_135 - .L_134)
	.align		4
.L_134:
        /*0328*/ 	.word	index@(_ZN10layer_norm31ln_parallel_residual_bwd_kernelINS_13Kernel_traitsIf6__halffS2_fjLj2048ELj1ELj1ELj4ELj16ENS_18Kernel_traits_baseILj2048EfS2_fS2_fjLj128EEEEELb0ELb1ELb0EEEvNS_9BwdParamsE)
        /*032c*/ 	.word	0x00000000


	//----- nvinfo : EIATTR_REGCOUNT
	.align		4
.L_135:
        /*0330*/ 	.byte	0x04, 0x2f
        /*0332*/ 	.short	(.L_137 - .L_136)
	.align		4
.L_136:
        /*0334*/ 	.word	index@(_ZN10layer_norm31ln_parallel_residual_bwd_kernelINS_13Kernel_traitsIf6__halffS2_fjLj2048ELj1ELj1ELj4ELj16ENS_18Kernel_traits_baseILj2048EfS2_fS2_fjLj128EEEEELb0ELb0ELb1EEEvNS_9BwdParamsE)
        /*0338*/ 	.word	0x000000b8


	//----- nvinfo : EIATTR_FRAME_SIZE
	.align		4
.L_137:
        /*033c*/ 	.byte	0x04, 0x11
        /*033e*/ 	.short	(.L_139 - .L_138)
	.align		4
.L_138:
        /*0340*/ 	.word	index@(_ZN10layer_norm31ln_parallel_residual_bwd_kernelINS_13Kernel_traitsIf6__halffS2_fjLj2048ELj1ELj1ELj4ELj16ENS_18Kernel_traits_baseILj2048EfS2_fS2_fjLj128EEEEELb0ELb0ELb1EEEvNS_9BwdParamsE)
        /*0344*/ 	.word	0x00000000


	//----- nvinfo : EIATTR_REGCOUNT
	.align		4
.L_139:
        /*0348*/ 	.byte	0x04, 0x2f
        /*034a*/ 	.short	(.L_141 - .L_140)
	.align		4
.L_140:
        /*034c*/ 	.word	index@(_ZN10layer_norm31ln_parallel_residual_bwd_kernelINS_13Kernel_traitsIf6__halffS2_fjLj2048ELj1ELj1ELj4ELj16ENS_18Kernel_traits_baseILj2048EfS2_fS2_fjLj128EEEEELb0ELb0ELb0EEEvNS_9BwdParamsE)
        /*0350*/ 	.word	0x000000c1


	//----- nvinfo : EIATTR_FRAME_SIZE
	.align		4
.L_141:
        /*0354*/ 	.byte	0x04, 0x11
        /*0356*/ 	.short	(.L_143 - .L_142)
	.align		4
.L_142:
        /*0358*/ 	.word	index@(_ZN10layer_norm31ln_parallel_residual_bwd_kernelINS_13Kernel_traitsIf6__halffS2_fjLj2048ELj1ELj1ELj4ELj16ENS_18Kernel_traits_baseILj2048EfS2_fS2_fjLj128EEEEELb0ELb0ELb0EEEvNS_9BwdParamsE)
        /*035c*/ 	.word	0x00000000


	//----- nvinfo : EIATTR_REGCOUNT
	.align		4
.L_143:
        /*0360*/ 	.byte	0x04, 0x2f
        /*0362*/ 	.short	(.L_145 - .L_144)
	.align		4
.L_144:
        /*0364*/ 	.word	index@(_ZN10layer_norm31ln_parallel_residual_bwd_kernelINS_13Kernel_traitsI6__halfS2_fS2_fjLj2048ELj1ELj1ELj4ELj16ENS_18Kernel_traits_baseILj2048ES2_S2_fS2_fjLj128EEEEELb1ELb1ELb1EEEvNS_9BwdParamsE)
        /*0368*/ 	.word	0x00000098


	//----- nvinfo : EIATTR_FRAME_SIZE
	.align		4
.L_145:
        /*036c*/ 	.byte	0x04, 0x11
        /*036e*/ 	.short	(.L_147 - .L_146)
	.align		4
.L_146:
        /*0370*/ 	.word	index@(_ZN10layer_norm31ln_parallel_residual_bwd_kernelINS_13Kernel_traitsI6__halfS2_fS2_fjLj2048ELj1ELj1ELj4ELj16ENS_18Kernel_traits_baseILj2048ES2_S2_fS2_fjLj128EEEEELb1ELb1ELb1EEEvNS_9BwdParamsE)
        /*0374*/ 	.word	0x00000000


	//----- nvinfo : EIATTR_REGCOUNT
	.align		4
.L_147:
        /*0378*/ 	.byte	0x04, 0x2f
        /*037a*/ 	.short	(.L_149 - .L_148)
	.align		4
.L_148:
        /*037c*/ 	.word	index@(_ZN10layer_norm40ln_parallel_residual_bwd_finalize_kernelINS_22Kernel_traits_finalizeILj2048E6__halfS2_fS2_fjLb0ELj1024ELj4ENS_18Kernel_traits_baseILj2048ES2_S2_fS2_fjLj1024EEEEELb1EEEvNS_9BwdParamsE)
        /*0380*/ 	.word	0x00000020


	//----- nvinfo : EIATTR_FRAME_SIZE
	.align		4
.L_149:
        /*0384*/ 	.byte	0x04, 0x11
        /*0386*/ 	.short	(.L_151 - .L_150)
	.align		4
.L_150:
        /*0388*/ 	.word	index@(_ZN10layer_norm40ln_parallel_residual_bwd_finalize_kernelINS_22Kernel_traits_finalizeILj2048E6__halfS2_fS2_fjLb0ELj1024ELj4ENS_18Kernel_traits_baseILj2048ES2_S2_fS2_fjLj1024EEEEELb1EEEvNS_9BwdParamsE)
        /*038c*/ 	.word	0x00000000


	//----- nvinfo : EIATTR_REGCOUNT
	.align		4
.L_151:
        /*0390*/ 	.byte	0x04, 0x2f
        /*0392*/ 	.short	(.L_153 - .L_152)
	.align		4
.L_152:
        /*0394*/ 	.word	index@(_ZN10layer_norm22ln_bwd_finalize_kernelINS_22Kernel_traits_finalizeILj2048E6__halfS2_fS2_fjLb0ELj1024ELj4ENS_18Kernel_traits_baseILj2048ES2_S2_fS2_fjLj1024EEEEELb0ELb1EEEvNS_9BwdParamsE)
        /*0398*/ 	.word	0x00000020


	//----- nvinfo : EIATTR_FRAME_SIZE
	.align		4
.L_153:
        /*039c*/ 	.byte	0x04, 0x11
        /*039e*/ 	.short	(.L_155 - .L_154)
	.align		4
.L_154:
        /*03a0*/ 	.word	index@(_ZN10layer_norm22ln_bwd_finalize_kernelINS_22Kernel_traits_finalizeILj2048E6__halfS2_fS2_fjLb0ELj1024ELj4ENS_18Kernel_traits_baseILj2048ES2_S2_fS2_fjLj1024EEEEELb0ELb1EEEvNS_9BwdParamsE)
        /*03a4*/ 	.word	0x00000000


	//----- nvinfo : EIATTR_REGCOUNT
	.align		4
.L_155:
        /*03a8*/ 	.byte	0x04, 0x2f
        /*03aa*/ 	.short	(.L_157 - .L_156)
	.align		4
.L_156:
        /*03ac*/ 	.word	index@(_ZN10layer_norm31ln_parallel_residual_bwd_kernelINS_13Kernel_traitsI6__halfS2_fS2_fjLj2048ELj1ELj1ELj4ELj16ENS_18Kernel_traits_baseILj2048ES2_S2_fS2_fjLj128EEEEELb1ELb1ELb0EEEvNS_9BwdParamsE)
        /*03b0*/ 	.word	0x0000009c


	//----- nvinfo : EIATTR_FRAME_SIZE
	.align		4
.L_157:
        /*03b4*/ 	.byte	0x04, 0x11
        /*03b6*/ 	.short	(.L_159 - .L_158)
	.align		4
.L_158:
        /*03b8*/ 	.word	index@(_ZN10layer_norm31ln_parallel_residual_bwd_kernelINS_13Kernel_traitsI6__halfS2_fS2_fjLj2048ELj1ELj1ELj4ELj16ENS_18Kernel_traits_baseILj2048ES2_S2_fS2_fjLj128EEEEELb1ELb1ELb0EEEvNS_9BwdParamsE)
        /*03bc*/ 	.word	0x00000000


	//----- nvinfo : EIATTR_REGCOUNT
	.align		4
.L_159:
        /*03c0*/ 	.byte	0x04, 0x2f
        /*03c2*/ 	.short	(.L_161 - .L_160)
	.align		4
.L_160:
        /*03c4*/ 	.word	index@(_ZN10layer_norm40ln_parallel_residual_bwd_finalize_kernelINS_22Kernel_traits_finalizeILj2048E6__halfS2_fS2_fjLb0ELj1024ELj4ENS_18Kernel_traits_baseILj2048ES2_S2_fS2_fjLj1024EEEEELb0EEEvNS_9BwdParamsE)
        /*03c8*/ 	.word	0x00000020


	//----- nvinfo : EIATTR_FRAME_SIZE
	.align		4
.L_161:
        /*03cc*/ 	.byte	0x04, 0x11
        /*03ce*/ 	.short	(.L_163 - .L_162)
	.align		4
.L_162:
        /*03d0*/ 	.word	index@(_ZN10layer_norm40ln_parallel_residual_bwd_finalize_kernelINS_22Kernel_traits_finalizeILj2048E6__halfS2_fS2_fjLb0ELj1024ELj4ENS_18Kernel_traits_baseILj2048ES2_S2_fS2_fjLj1024EEEEELb0EEEvNS_9BwdParamsE)
        /*03d4*/ 	.word	0x00000000


	//----- nvinfo : EIATTR_REGCOUNT
	.align		4
.L_163:
        /*03d8*/ 	.byte	0x04, 0x2f
        /*03da*/ 	.short	(.L_165 - .L_164)
	.align		4
.L_164:
        /*03dc*/ 	.word	index@(_ZN10layer_norm22ln_bwd_finalize_kernelINS_22Kernel_traits_finalizeILj2048E6__halfS2_fS2_fjLb0ELj1024ELj4ENS_18Kernel_traits_baseILj2048ES2_S2_fS2_fjLj1024EEEEELb0ELb0EEEvNS_9BwdParamsE)
        /*03e0*/ 	.word	0x00000020


	//----- nvinfo : EIATTR_FRAME_SIZE
	.align		4
.L_165:
        /*03e4*/ 	.byte	0x04, 0x11
        /*03e6*/ 	.short	(.L_167 - .L_166)
	.align		4
.L_166:
        /*03e8*/ 	.word	index@(_ZN10layer_norm22ln_bwd_finalize_kernelINS_22Kernel_traits_finalizeILj2048E6__halfS2_fS2_fjLb0ELj1024ELj4ENS_18Kernel_traits_baseILj2048ES2_S2_fS2_fjLj1024EEEEELb0ELb0EEEvNS_9BwdParamsE)
        /*03ec*/ 	.word	0x00000000


	//----- nvinfo : EIATTR_REGCOUNT
	.align		4
.L_167:
        /*03f0*/ 	.byte	0x04, 0x2f
        /*03f2*/ 	.short	(.L_169 - .L_168)
	.align		4
.L_168:
        /*03f4*/ 	.word	index@(_ZN10layer_norm31ln_parallel_residual_bwd_kernelINS_13Kernel_traitsI6__halfS2_fS2_fjLj2048ELj1ELj1ELj4ELj16ENS_18Kernel_traits_baseILj2048ES2_S2_fS2_fjLj128EEEEELb1ELb0ELb1EEEvNS_9BwdParamsE)
        /*03f8*/ 	.word	0x000000c2


	//----- nvinfo : EIATTR_FRAME_SIZE
	.align		4
.L_169:
        /*03fc*/ 	.byte	0x04, 0x11
        /*03fe*/ 	.short	(.L_171 - .L_170)
	.align		4
.L_170:
        /*0400*/ 	.word	index@(_ZN10layer_norm31ln_parallel_residual_bwd_kernelINS_13Kernel_traitsI6__halfS2_fS2_fjLj2048ELj1ELj1ELj4ELj16ENS_18Kernel_traits_baseILj2048ES2_S2_fS2_fjLj128EEEEELb1ELb0ELb1EEEvNS_9BwdParamsE)
        /*0404*/ 	.word	0x00000000


	//----- nvinfo : EIATTR_REGCOUNT
	.align		4
.L_171:
        /*0408*/ 	.byte	0x04, 0x2f
        /*040a*/ 	.short	(.L_173 - .L_172)
	.align		4
.L_172:
        /*040c*/ 	.word	index@(_ZN10layer_norm31ln_parallel_residual_bwd_kernelINS_13Kernel_traitsI6__halfS2_fS2_fjLj2048ELj1ELj1ELj4ELj16ENS_18Kernel_traits_baseILj2048ES2_S2_fS2_fjLj128EEEEELb1ELb0ELb0EEEvNS_9BwdParamsE)
        /*0410*/ 	.word	0x000000cb


	//----- nvinfo : EIATTR_FRAME_SIZE
	.align		4
.L_173:
        /*0414*/ 	.byte	0x04, 0x11
        /*0416*/ 	.short	(.L_175 - .L_174)
	.align		4
.L_174:
        /*0418*/ 	.word	index@(_ZN10layer_norm31ln_parallel_residual_bwd_kernelINS_13Kernel_traitsI6__halfS2_fS2_fjLj2048ELj1ELj1ELj4ELj16ENS_18Kernel_traits_baseILj2048ES2_S2_fS2_fjLj128EEEEELb1ELb0ELb0EEEvNS_9BwdParamsE)
        /*041c*/ 	.word	0x00000000


	//----- nvinfo : EIATTR_REGCOUNT
	.align		4
.L_175:
        /*0420*/ 	.byte	0x04, 0x2f
        /*0422*/ 	.short	(.L_177 - .L_176)
	.align		4
.L_176:
        /*0424*/ 	.word	index@(_ZN10layer_norm31ln_parallel_residual_bwd_kernelINS_13Kernel_traitsI6__halfS2_fS2_fjLj2048ELj1ELj1ELj4ELj16ENS_18Kernel_traits_baseILj2048ES2_S2_fS2_fjLj128EEEEELb0ELb1ELb1EEEvNS_9BwdParamsE)
        /*0428*/ 	.word	0x00000080


	//----- nvinfo : EIATTR_FRAME_SIZE
	.align		4
.L_177:
        /*042c*/ 	.byte	0x04, 0x11
        /*042e*/ 	.short	(.L_179 - .L_178)
	.align		4
.L_178:
        /*0430*/ 	.word	index@(_ZN10layer_norm31ln_parallel_residual_bwd_kernelINS_13Kernel_traitsI6__halfS2_fS2_fjLj2048ELj1ELj1ELj4ELj16ENS_18Kernel_traits_baseILj2048ES2_S2_fS2_fjLj128EEEEELb0ELb1ELb1EEEvNS_9BwdParamsE)
        /*0434*/ 	.word	0x00000000


	//----- nvinfo : EIATTR_REGCOUNT
	.align		4
.L_179:
        /*0438*/ 	.byte	0x04, 0x2f
        /*043a*/ 	.short	(.L_181 - .L_180)
	.align		4
.L_180:
        /*043c*/ 	.word	index@(_ZN10layer_norm31ln_parallel_residual_bwd_kernelINS_13Kernel_traitsI6__halfS2_fS2_fjLj2048ELj1ELj1ELj4ELj16ENS_18Kernel_traits_baseILj2048ES2_S2_fS2_fjLj128EEEEELb0ELb1ELb0EEEvNS_9BwdParamsE)
        /*0440*/ 	.word	0x00000080


	//----- nvinfo : EIATTR_FRAME_SIZE
	.align		4
.L_181:
        /*0444*/ 	.byte	0x04, 0x11
        /*0446*/ 	.short	(.L_183 - .L_182)
	.align		4
.L_182:
        /*0448*/ 	.word	index@(_ZN10layer_norm31ln_parallel_residual_bwd_kernelINS_13Kernel_traitsI6__halfS2_fS2_fjLj2048ELj1ELj1ELj4ELj16ENS_18Kernel_traits_baseILj2048ES2_S2_fS2_fjLj128EEEEELb0ELb1ELb0EEEvNS_9BwdParamsE)
        /*044c*/ 	.word	0x00000000


	//----- nvinfo : EIATTR_REGCOUNT
	.align		4
.L_183:
        /*0450*/ 	.byte	0x04, 0x2f
        /*0452*/ 	.short	(.L_185 - .L_184)
	.align		4
.L_184:
        /*0454*/ 	.word	index@(_ZN10layer_norm31ln_parallel_residual_bwd_kernelINS_13Kernel_traitsI6__halfS2_fS2_fjLj2048ELj1ELj1ELj4ELj16ENS_18Kernel_traits_baseILj2048ES2_S2_fS2_fjLj128EEEEELb0ELb0ELb1EEEvNS_9BwdParamsE)
        /*0458*/ 	.word	0x000000b6


	//----- nvinfo : EIATTR_FRAME_SIZE
	.align		4
.L_185:
        /*045c*/ 	.byte	0x04, 0x11
        /*045e*/ 	.short	(.L_187 - .L_186)
	.align		4
.L_186:
        /*0460*/ 	.word	index@(_ZN10layer_norm31ln_parallel_residual_bwd_kernelINS_13Kernel_traitsI6__halfS2_fS2_fjLj2048ELj1ELj1ELj4ELj16ENS_18Kernel_traits_baseILj2048ES2_S2_fS2_fjLj128EEEEELb0ELb0ELb1EEEvNS_9BwdParamsE)
        /*0464*/ 	.word	0x00000000


	//----- nvinfo : EIATTR_REGCOUNT
	.align		4
.L_187:
        /*0468*/ 	.byte	0x04, 0x2f
        /*046a*/ 	.short	(.L_189 - .L_188)
	.align		4
.L_188:
        /*046c*/ 	.word	index@(_ZN10layer_norm31ln_parallel_residual_bwd_kernelINS_13Kernel_traitsI6__halfS2_fS2_fjLj2048ELj1ELj1ELj4ELj16ENS_18Kernel_traits_baseILj2048ES2_S2_fS2_fjLj128EEEEELb0ELb0ELb0EEEvNS_9BwdParamsE)
        /*0470*/ 	.word	0x000000c1


	//----- nvinfo : EIATTR_FRAME_SIZE
	.align		4
.L_189:
        /*0474*/ 	.byte	0x04, 0x11
        /*0476*/ 	.short	(.L_191 - .L_190)
	.align		4
.L_190:
        /*0478*/ 	.word	index@(_ZN10layer_norm31ln_parallel_residual_bwd_kernelINS_13Kernel_traitsI6__halfS2_fS2_fjLj2048ELj1ELj1ELj4ELj16ENS_18Kernel_traits_baseILj2048ES2_S2_fS2_fjLj128EEEEELb0ELb0ELb0EEEvNS_9BwdParamsE)
        /*047c*/ 	.word	0x00000000


	//----- nvinfo : EIATTR_REGCOUNT
	.align		4
.L_191:
        /*0480*/ 	.byte	0x04, 0x2f
        /*0482*/ 	.short	(.L_193 - .L_192)
	.align		4
.L_192:
        /*0484*/ 	.word	index@(_ZN10layer_norm31ln_parallel_residual_bwd_kernelINS_13Kernel_traitsIf6__halfS2_S2_fjLj2048ELj1ELj1ELj4ELj16ENS_18Kernel_traits_baseILj2048EfS2_S2_S2_fjLj128EEEEELb1ELb1ELb1EEEvNS_9BwdParamsE)
        /*0488*/ 	.word	0x00000080


	//----- nvinfo : EIATTR_FRAME_SIZE
	.align		4
.L_193:
        /*048c*/ 	.byte	0x04, 0x11
        /*048e*/ 	.short	(.L_195 - .L_194)
	.align		4
.L_194:
        /*0490*/ 	.word	index@(_ZN10layer_norm31ln_parallel_residual_bwd_kernelINS_13Kernel_traitsIf6__halfS2_S2_fjLj2048ELj1ELj1ELj4ELj16ENS_18Kernel_traits_baseILj2048EfS2_S2_S2_fjLj128EEEEELb1ELb1ELb1EEEvNS_9BwdParamsE)
        /*0494*/ 	.word	0x00000000


	//----- nvinfo : EIATTR_REGCOUNT
	.align		4
.L_195:
        /*0498*/ 	.byte	0x04, 0x2f
        /*049a*/ 	.short	(.L_197 - .L_196)
	.align		4
.L_196:
        /*049c*/ 	.word	index@(_ZN10layer_norm40ln_parallel_residual_bwd_finalize_kernelINS_22Kernel_traits_finalizeILj2048Ef6__halfS2_S2_fjLb0ELj1024ELj4ENS_18Kernel_traits_baseILj2048EfS2_S2_S2_fjLj1024EEEEELb1EEEvNS_9BwdParamsE)
        /*04a0*/ 	.word	0x00000020


	//----- nvinfo : EIATTR_FRAME_SIZE
	.align		4
.L_197:
        /*04a4*/ 	.byte	0x04, 0x11
        /*04a6*/ 	.short	(.L_199 - .L_198)
	.align		4
.L_198:
        /*04a8*/ 	.word	index@(_ZN10layer_norm40ln_parallel_residual_bwd_finalize_kernelINS_22Kernel_traits_finalizeILj2048Ef6__halfS2_S2_fjLb0ELj1024ELj4ENS_18Kernel_traits_baseILj2048EfS2_S2_S2_fjLj1024EEEEELb1EEEvNS_9BwdParamsE)
        /*04ac*/ 	.word	0x00000000


	//----- nvinfo : EIATTR_REGCOUNT
	.align		4
.L_199:
        /*04b0*/ 	.byte	0x04, 0x2f
        /*04b2*/ 	.short	(.L_201 - .L_200)
	.align		4
.L_200:
        /*04b4*/ 	.word	index@(_ZN10layer_norm22ln_bwd_finalize_kernelINS_22Kernel_traits_finalizeILj2048Ef6__halfS2_S2_fjLb0ELj1024ELj4ENS_18Kernel_traits_baseILj2048EfS2_S2_S2_fjLj1024EEEEELb0ELb1EEEvNS_9BwdParamsE)
        /*04b8*/ 	.word	0x00000020


	//----- nvinfo : EIATTR_FRAME_SIZE
	.align		4
.L_201:
        /*04bc*/ 	.byte	0x04, 0x11
        /*04be*/ 	.short	(.L_203 - .L_202)
	.align		4
.L_202:
        /*04c0*/ 	.word	index@(_ZN10layer_norm22ln_bwd_finalize_kernelINS_22Kernel_traits_finalizeILj2048Ef6__halfS2_S2_fjLb0ELj1024ELj4ENS_18Kernel_traits_baseILj2048EfS2_S2_S2_fjLj1024EEEEELb0ELb1EEEvNS_9BwdParamsE)
        /*04c4*/ 	.word	0x00000000


	//----- nvinfo : EIATTR_REGCOUNT
	.align		4
.L_203:
        /*04c8*/ 	.byte	0x04, 0x2f
        /*04ca*/ 	.short	(.L_205 - .L_204)
	.align		4
.L_204:
        /*04cc*/ 	.word	index@(_ZN10layer_norm31ln_parallel_residual_bwd_kernelINS_13Kernel_traitsIf6__halfS2_S2_fjLj2048ELj1ELj1ELj4ELj16ENS_18Kernel_traits_baseILj2048EfS2_S2_S2_fjLj128EEEEELb1ELb1ELb0EEEvNS_9BwdParamsE)
        /*04d0*/ 	.word	0x00000080


	//----- nvinfo : EIATTR_FRAME_SIZE
	.align		4
.L_205:
        /*04d4*/ 	.byte	0x04, 0x11
        /*04d6*/ 	.short	(.L_207 - .L_206)
	.align		4
.L_206:
        /*04d8*/ 	.word	index@(_ZN10layer_norm31ln_parallel_residual_bwd_kernelINS_13Kernel_traitsIf6__halfS2_S2_fjLj2048ELj1ELj1ELj4ELj16ENS_18Kernel_traits_baseILj2048EfS2_S2_S2_fjLj128EEEEELb1ELb1ELb0EEEvNS_9BwdParamsE)
        /*04dc*/ 	.word	0x00000000


	//----- nvinfo : EIATTR_REGCOUNT
	.align		4
.L_207:
        /*04e0*/ 	.byte	0x04, 0x2f
        /*04e2*/ 	.short	(.L_209 - .L_208)
	.align		4
.L_208:
        /*04e4*/ 	.word	index@(_ZN10layer_norm40ln_parallel_residual_bwd_finalize_kernelINS_22Kernel_traits_finalizeILj2048Ef6__halfS2_S2_fjLb0ELj1024ELj4ENS_18Kernel_traits_baseILj2048EfS2_S2_S2_fjLj1024EEEEELb0EEEvNS_9BwdParamsE)
        /*04e8*/ 	.word	0x00000020


	//----- nvinfo : EIATTR_FRAME_SIZE
	.align		4
.L_209:
        /*04ec*/ 	.byte	0x04, 0x11
        /*04ee*/ 	.short	(.L_211 - .L_210)
	.align		4
.L_210:
        /*04f0*/ 	.word	index@(_ZN10layer_norm40ln_parallel_residual_bwd_finalize_kernelINS_22Kernel_traits_finalizeILj2048Ef6__halfS2_S2_fjLb0ELj1024ELj4ENS_18Kernel_traits_baseILj2048EfS2_S2_S2_fjLj1024EEEEELb0EEEvNS_9BwdParamsE)
        /*04f4*/ 	.word	0x00000000


	//----- nvinfo : EIATTR_REGCOUNT
	.align		4
.L_211:
        /*04f8*/ 	.byte	0x04, 0x2f
        /*04fa*/ 	.short	(.L_213 - .L_212)
	.align		4
.L_212:
        /*04fc*/ 	.word	index@(_ZN10layer_norm22ln_bwd_finalize_kernelINS_22Kernel_traits_finalizeILj2048Ef6__halfS2_S2_fjLb0ELj1024ELj4ENS_18Kernel_traits_baseILj2048EfS2_S2_S2_fjLj1024EEEEELb0ELb0EEEvNS_9BwdParamsE)
        /*0500*/ 	.word	0x00000020


	//----- nvinfo : EIATTR_FRAME_SIZE
	.align		4
.L_213:
        /*0504*/ 	.byte	0x04, 0x11
        /*0506*/ 	.short	(.L_215 - .L_214)
	.align		4
.L_214:
        /*0508*/ 	.word	index@(_ZN10layer_norm22ln_bwd_finalize_kernelINS_22Kernel_traits_finalizeILj2048Ef6__halfS2_S2_fjLb0ELj1024ELj4ENS_18Kernel_traits_baseILj2048EfS2_S2_S2_fjLj1024EEEEELb0ELb0EEEvNS_9BwdParamsE)
        /*050c*/ 	.word	0x00000000


	//----- nvinfo : EIATTR_REGCOUNT
	.align		4
.L_215:
        /*0510*/ 	.byte	0x04, 0x2f
        /*0512*/ 	.short	(.L_217 - .L_216)
	.align		4
.L_216:
        /*0514*/ 	.word	index@(_ZN10layer_norm31ln_parallel_residual_bwd_kernelINS_13Kernel_traitsIf6__halfS2_S2_fjLj2048ELj1ELj1ELj4ELj16ENS_18Kernel_traits_baseILj2048EfS2_S2_S2_fjLj128EEEEELb1ELb0ELb1EEEvNS_9BwdParamsE)
        /*0518*/ 	.word	0x000000b9


	//----- nvinfo : EIATTR_FRAME_SIZE
	.align		4
.L_217:
        /*051c*/ 	.byte	0x04, 0x11
        /*051e*/ 	.short	(.L_219 - .L_218)
	.align		4
.L_218:
        /*0520*/ 	.word	index@(_ZN10layer_norm31ln_parallel_residual_bwd_kernelINS_13Kernel_traitsIf6__halfS2_S2_fjLj2048ELj1ELj1ELj4ELj16ENS_18Kernel_traits_baseILj2048EfS2_S2_S2_fjLj128EEEEELb1ELb0ELb1EEEvNS_9BwdParamsE)
        /*0524*/ 	.word	0x00000000


	//----- nvinfo : EIATTR_REGCOUNT
	.align		4
.L_219:
        /*0528*/ 	.byte	0x04, 0x2f
        /*052a*/ 	.short	(.L_221 - .L_220)
	.align		4
.L_220:
        /*052c*/ 	.word	index@(_ZN10layer_norm31ln_parallel_residual_bwd_kernelINS_13Kernel_traitsIf6__halfS2_S2_fjLj2048ELj1ELj1ELj4ELj16ENS_18Kernel_traits_baseILj2048EfS2_S2_S2_fjLj128EEEEELb1ELb0ELb0EEEvNS_9BwdParamsE)
        /*0530*/ 	.word	0x000000c0


	//----- nvinfo : EIATTR_FRAME_SIZE
	.align		4
.L_221:
        /*0534*/ 	.byte	0x04, 0x11
        /*0536*/ 	.short	(.L_223 - .L_222)
	.align		4
.L_222:
        /*0538*/ 	.word	index@(_ZN10layer_norm31ln_parallel_residual_bwd_kernelINS_13Kernel_traitsIf6__halfS2_S2_fjLj2048ELj1ELj1ELj4ELj16ENS_18Kernel_traits_baseILj2048EfS2_S2_S2_fjLj128EEEEELb1ELb0ELb0EEEvNS_9BwdParamsE)
        /*053c*/ 	.word	0x00000000


	//----- nvinfo : EIATTR_REGCOUNT
	.align		4
.L_223:
        /*0540*/ 	.byte	0x04, 0x2f
        /*0542*/ 	.short	(.L_225 - .L_224)
	.align		4
.L_224:
        /*0544*/ 	.word	index@(_ZN10layer_norm31ln_parallel_residual_bwd_kernelINS_13Kernel_traitsIf6__halfS2_S2_fjLj2048ELj1ELj1ELj4ELj16ENS_18Kernel_traits_baseILj2048EfS2_S2_S2_fjLj128EEEEELb0ELb1ELb1EEEvNS_9BwdParamsE)
        /*0548*/ 	.word	0x0000007e


	//----- nvinfo : EIATTR_FRAME_SIZE
	.align		4
.L_225:
        /*054c*/ 	.byte	0x04, 0x11
        /*054e*/ 	.short	(.L_227 - .L_226)
	.align		4
.L_226:
        /*0550*/ 	.word	index@(_ZN10layer_norm31ln_parallel_residual_bwd_kernelINS_13Kernel_traitsIf6__halfS2_S2_fjLj2048ELj1ELj1ELj4ELj16ENS_18Kernel_traits_baseILj2048EfS2_S2_S2_fjLj128EEEEELb0ELb1ELb1EEEvNS_9BwdParamsE)
        /*0554*/ 	.word	0x00000000


	//----- nvinfo : EIATTR_REGCOUNT
	.align		4
.L_227:
        /*0558*/ 	.byte	0x04, 0x2f
        /*055a*/ 	.short	(.L_229 - .L_228)
	.align		4
.L_228:
        /*055c*/ 	.word	index@(_ZN10layer_norm31ln_parallel_residual_bwd_kernelINS_13Kernel_traitsIf6__halfS2_S2_fjLj2048ELj1ELj1ELj4ELj16ENS_18Kernel_traits_baseILj2048EfS2_S2_S2_fjLj128EEEEELb0ELb1ELb0EEEvNS_9BwdParamsE)
        /*0560*/ 	.word	0x0000007d


	//----- nvinfo : EIATTR_FRAME_SIZE
	.align		4
.L_229:
        /*0564*/ 	.byte	0x04, 0x11
        /*0566*/ 	.short	(.L_231 - .L_230)
	.align		4
.L_230:
        /*0568*/ 	.word	index@(_ZN10layer_norm31ln_parallel_residual_bwd_kernelINS_13Kernel_traitsIf6__halfS2_S2_fjLj2048ELj1ELj1ELj4ELj16ENS_18Kernel_traits_baseILj2048EfS2_S2_S2_fjLj128EEEEELb0ELb1ELb0EEEvNS_9BwdParamsE)
        /*056c*/ 	.word	0x00000000


	//----- nvinfo : EIATTR_REGCOUNT
	.align		4
.L_231:
        /*0570*/ 	.byte	0x04, 0x2f
        /*0572*/ 	.short	(.L_233 - .L_232)
	.align		4
.L_232:
        /*0574*/ 	.word	index@(_ZN10layer_norm31ln_parallel_residual_bwd_kernelINS_13Kernel_traitsIf6__halfS2_S2_fjLj2048ELj1ELj1ELj4ELj16ENS_18Kernel_traits_baseILj2048EfS2_S2_S2_fjLj128EEEEELb0ELb0ELb1EEEvNS_9BwdParamsE)
        /*0578*/ 	.word	0x000000a8


	//----- nvinfo : EIATTR_FRAME_SIZE
	.align		4
.L_233:
        /*057c*/ 	.byte	0x04, 0x11
        /*057e*/ 	.short	(.L_235 - .L_234)
	.align		4
.L_234:
        /*0580*/ 	.word	index@(_ZN10layer_norm31ln_parallel_residual_bwd_kernelINS_13Kernel_traitsIf6__halfS2_S2_fjLj2048ELj1ELj1ELj4ELj16ENS_18Kernel_traits_baseILj2048EfS2_S2_S2_fjLj128EEEEELb0ELb0ELb1EEEvNS_9BwdParamsE)
        /*0584*/ 	.word	0x00000000


	//----- nvinfo : EIATTR_REGCOUNT
	.align		4
.L_235:
        /*0588*/ 	.byte	0x04, 0x2f
        /*058a*/ 	.short	(.L_237 - .L_236)
	.align		4
.L_236:
        /*058c*/ 	.word	index@(_ZN10layer_norm31ln_parallel_residual_bwd_kernelINS_13Kernel_traitsIf6__halfS2_S2_fjLj2048ELj1ELj1ELj4ELj16ENS_18Kernel_traits_baseILj2048EfS2_S2_S2_fjLj128EEEEELb0ELb0ELb0EEEvNS_9BwdParamsE)
        /*0590*/ 	.word	0x000000a8


	//----- nvinfo : EIATTR_FRAME_SIZE
	.align		4
.L_237:
        /*0594*/ 	.byte	0x04, 0x11
        /*0596*/ 	.short	(.L_239 - .L_238)
	.align		4
.L_238:
        /*0598*/ 	.word	index@(_ZN10layer_norm31ln_parallel_residual_bwd_kernelINS_13Kernel_traitsIf6__halfS2_S2_fjLj2048ELj1ELj1ELj4ELj16ENS_18Kernel_traits_baseILj2048EfS2_S2_S2_fjLj128EEEEELb0ELb0ELb0EEEvNS_9BwdParamsE)
        /*059c*/ 	.word	0x00000000


	//----- nvinfo : EIATTR_REGCOUNT
	.align		4
.L_239:
        /*05a0*/ 	.byte	0x04, 0x2f
        /*05a2*/ 	.short	(.L_241 - .L_240)
	.align		4
.L_240:
        /*05a4*/ 	.word	index@(_ZN10layer_norm31ln_parallel_residual_bwd_kernelINS_13Kernel_traitsIf13__nv_bfloat16fS2_fjLj2048ELj1ELj1ELj4ELj16ENS_18Kernel_traits_baseILj2048EfS2_fS2_fjLj128EEEEELb1ELb1ELb1EEEvNS_9BwdParamsE)
        /*05a8*/ 	.word	0x00000091


	//----- nvinfo : EIATTR_FRAME_SIZE
	.align		4
.L_241:
        /*05ac*/ 	.byte	0x04, 0x11
        /*05ae*/ 	.short	(.L_243 - .L_242)
	.align		4
.L_242:
        /*05b0*/ 	.word	index@(_ZN10layer_norm31ln_parallel_residual_bwd_kernelINS_13Kernel_traitsIf13__nv_bfloat16fS2_fjLj2048ELj1ELj1ELj4ELj16ENS_18Kernel_traits_baseILj2048EfS2_fS2_fjLj128EEEEELb1ELb1ELb1EEEvNS_9BwdParamsE)
        /*05b4*/ 	.word	0x00000000


	//----- nvinfo : EIATTR_REGCOUNT
	.align		4
.L_243:
        /*05b8*/ 	.byte	0x04, 0x2f
        /*05ba*/ 	.short	(.L_245 - .L_244)
	.align		4
.L_244:
        /*05bc*/ 	.word	index@(_ZN10layer_norm40ln_parallel_residual_bwd_finalize_kernelINS_22Kernel_traits_finalizeILj2048Ef13__nv_bfloat16fS2_fjLb0ELj1024ELj4ENS_18Kernel_traits_baseILj2048EfS2_fS2_fjLj1024EEEEELb1EEEvNS_9BwdParamsE)
        /*05c0*/ 	.word	0x00000020


	//----- nvinfo : EIATTR_FRAME_SIZE
	.align		4
.L_245:
        /*05c4*/ 	.byte	0x04, 0x11
        /*05c6*/ 	.short	(.L_247 - .L_246)
	.align		4
.L_246:
        /*05c8*/ 	.word	index@(_ZN10layer_norm40ln_parallel_residual_bwd_finalize_kernelINS_22Kernel_traits_finalizeILj2048Ef13__nv_bfloat16fS2_fjLb0ELj1024ELj4ENS_18Kernel_traits_baseILj2048EfS2_fS2_fjLj1024EEEEELb1EEEvNS_9BwdParamsE)
        /*05cc*/ 	.word	0x00000000


	//----- nvinfo : EIATTR_REGCOUNT
	.align		4
.L_247:
        /*05d0*/ 	.byte	0x04, 0x2f
        /*05d2*/ 	.short	(.L_249 - .L_248)
	.align		4
.L_248:
        /*05d4*/ 	.word	index@(_ZN10layer_norm22ln_bwd_finalize_kernelINS_22Kernel_traits_finalizeILj2048Ef13__nv_bfloat16fS2_fjLb0ELj1024ELj4ENS_18Kernel_traits_baseILj2048EfS2_fS2_fjLj1024EEEEELb0ELb1EEEvNS_9BwdParamsE)
        /*05d8*/ 	.word	0x00000020


	//----- nvinfo : EIATTR_FRAME_SIZE
	.align		4
.L_249:
        /*05dc*/ 	.byte	0x04, 0x11
        /*05de*/ 	.short	(.L_251 - .L_250)
	.align		4
.L_250:
        /*05e0*/ 	.word	index@(_ZN10layer_norm22ln_bwd_finalize_kernelINS_22Kernel_traits_finalizeILj2048Ef13__nv_bfloat16fS2_fjLb0ELj1024ELj4ENS_18Kernel_traits_baseILj2048EfS2_fS2_fjLj1024EEEEELb0ELb1EEEvNS_9BwdParamsE)
        /*05e4*/ 	.word	0x00000000


	//----- nvinfo : EIATTR_REGCOUNT
	.align		4
.L_251:
        /*05e8*/ 	.byte	0x04, 0x2f
        /*05ea*/ 	.short	(.L_253 - .L_252)
	.align		4
.L_252:
        /*05ec*/ 	.word	index@(_ZN10layer_norm31ln_parallel_residual_bwd_kernelINS_13Kernel_traitsIf13__nv_bfloat16fS2_fjLj2048ELj1ELj1ELj4ELj16ENS_18Kernel_traits_baseILj2048EfS2_fS2_fjLj128EEEEELb1ELb1ELb0EEEvNS_9BwdParamsE)
        /*05f0*/ 	.word	0x0000009b


	//----- nvinfo : EIATTR_FRAME_SIZE
	.align		4
.L_253:
        /*05f4*/ 	.byte	0x04, 0x11
        /*05f6*/ 	.short	(.L_255 - .L_254)
	.align		4
.L_254:
        /*05f8*/ 	.word	index@(_ZN10layer_norm31ln_parallel_residual_bwd_kernelINS_13Kernel_traitsIf13__nv_bfloat16fS2_fjLj2048ELj1ELj1ELj4ELj16ENS_18Kernel_traits_baseILj2048EfS2_fS2_fjLj128EEEEELb1ELb1ELb0EEEvNS_9BwdParamsE)
        /*05fc*/ 	.word	0x00000000


	//----- nvinfo : EIATTR_REGCOUNT
	.align		4
.L_255:
        /*0600*/ 	.byte	0x04, 0x2f
        /*0602*/ 	.short	(.L_257 - .L_256)
	.align		4
.L_256:
        /*0604*/ 	.word	index@(_ZN10layer_norm40ln_parallel_residual_bwd_finalize_kernelINS_22Kernel_traits_finalizeILj2048Ef13__nv_bfloat16fS2_fjLb0ELj1024ELj4ENS_18Kernel_traits_baseILj2048EfS2_fS2_fjLj1024EEEEELb0EEEvNS_9BwdParamsE)
        /*0608*/ 	.word	0x00000020


	//----- nvinfo : EIATTR_FRAME_SIZE
	.align		4
.L_257:
        /*060c*/ 	.byte	0x04, 0x11
        /*060e*/ 	.short	(.L_259 - .L_258)
	.align		4
.L_258:
        /*0610*/ 	.word	index@(_ZN10layer_norm40ln_parallel_residual_bwd_finalize_kernelINS_22Kernel_traits_finalizeILj2048Ef13__nv_bfloat16fS2_fjLb0ELj1024ELj4ENS_18Kernel_traits_baseILj2048EfS2_fS2_fjLj1024EEEEELb0EEEvNS_9BwdParamsE)
        /*0614*/ 	.word	0x00000000


	//----- nvinfo : EIATTR_REGCOUNT
	.align		4
.L_259:
        /*0618*/ 	.byte	0x04, 0x2f
        /*061a*/ 	.short	(.L_261 - .L_260)
	.align		4
.L_260:
        /*061c*/ 	.word	index@(_ZN10layer_norm22ln_bwd_finalize_kernelINS_22Kernel_traits_finalizeILj2048Ef13__nv_bfloat16fS2_fjLb0ELj1024ELj4ENS_18Kernel_traits_baseILj2048EfS2_fS2_fjLj1024EEEEELb0ELb0EEEvNS_9BwdParamsE)
        /*0620*/ 	.word	0x00000020


	//----- nvinfo : EIATTR_FRAME_SIZE
	.align		4
.L_261:
        /*0624*/ 	.byte	0x04, 0x11
        /*0626*/ 	.short	(.L_263 - .L_262)
	.align		4
.L_262:
        /*0628*/ 	.word	index@(_ZN10layer_norm22ln_bwd_finalize_kernelINS_22Kernel_traits_finalizeILj2048Ef13__nv_bfloat16fS2_fjLb0ELj1024ELj4ENS_18Kernel_traits_baseILj2048EfS2_fS2_fjLj1024EEEEELb0ELb0EEEvNS_9BwdParamsE)
        /*062c*/ 	.word	0x00000000


	//----- nvinfo : EIATTR_REGCOUNT
	.align		4
.L_263:
        /*0630*/ 	.byte	0x04, 0x2f
        /*0632*/ 	.short	(.L_265 - .L_264)
	.align		4
.L_264:
        /*0634*/ 	.word	index@(_ZN10layer_norm31ln_parallel_residual_bwd_kernelINS_13Kernel_traitsIf13__nv_bfloat16fS2_fjLj2048ELj1ELj1ELj4ELj16ENS_18Kernel_traits_baseILj2048EfS2_fS2_fjLj128EEEEELb1ELb0ELb1EEEvNS_9BwdParamsE)
        /*0638*/ 	.word	0x000000bf


	//----- nvinfo : EIATTR_FRAME_SIZE
	.align		4
.L_265:
        /*063c*/ 	.byte	0x04, 0x11
        /*063e*/ 	.short	(.L_267 - .L_266)
	.align		4
.L_266:
        /*0640*/ 	.word	index@(_ZN10layer_norm31ln_parallel_residual_bwd_kernelINS_13Kernel_traitsIf13__nv_bfloat16fS2_fjLj2048ELj1ELj1ELj4ELj16ENS_18Kernel_traits_baseILj2048EfS2_fS2_fjLj128EEEEELb1ELb0ELb1EEEvNS_9BwdParamsE)
        /*0644*/ 	.word	0x00000000


	//----- nvinfo : EIATTR_REGCOUNT
	.align		4
.L_267:
        /*0648*/ 	.byte	0x04, 0x2f
        /*064a*/ 	.short	(.L_269 - .L_268)
	.align		4
.L_268:
        /*064c*/ 	.word	index@(_ZN10layer_norm31ln_parallel_residual_bwd_kernelINS_13Kernel_traitsIf13__nv_bfloat16fS2_fjLj2048ELj1ELj1ELj4ELj16ENS_18Kernel_traits_baseILj2048EfS2_fS2_fjLj128EEEEELb1ELb0ELb0EEEvNS_9BwdParamsE)
        /*0650*/ 	.word	0x000000cb


	//----- nvinfo : EIATTR_FRAME_SIZE
	.align		4
.L_269:
        /*0654*/ 	.byte	0x04, 0x11
        /*0656*/ 	.short	(.L_271 - .L_270)
	.align		4
.L_270:
        /*0658*/ 	.word	index@(_ZN10layer_norm31ln_parallel_residual_bwd_kernelINS_13Kernel_traitsIf13__nv_bfloat16fS2_fjLj2048ELj1ELj1ELj4ELj16ENS_18Kernel_traits_baseILj2048EfS2_fS2_fjLj128EEEEELb1ELb0ELb0EEEvNS_9BwdParamsE)
        /*065c*/ 	.word	0x00000000


	//----- nvinfo : EIATTR_REGCOUNT
	.align		4
.L_271:
        /*0660*/ 	.byte	0x04, 0x2f
        /*0662*/ 	.short	(.L_273 - .L_272)
	.align		4
.L_272:
        /*0664*/ 	.word	index@(_ZN10layer_norm31ln_parallel_residual_bwd_kernelINS_13Kernel_traitsIf13__nv_bfloat16fS2_fjLj2048ELj1ELj1ELj4ELj16ENS_18Kernel_traits_baseILj2048EfS2_fS2_fjLj128EEEEELb0ELb1ELb1EEEvNS_9BwdParamsE)
        /*0668*/ 	.word	0x00000080


	//----- nvinfo : EIATTR_FRAME_SIZE
	.align		4
.L_273:
        /*066c*/ 	.byte	0x04, 0x11
        /*066e*/ 	.short	(.L_275 - .L_274)
	.align		4
.L_274:
        /*0670*/ 	.word	index@(_ZN10layer_norm31ln_parallel_residual_bwd_kernelINS_13Kernel_traitsIf13__nv_bfloat16fS2_fjLj2048ELj1ELj1ELj4ELj16ENS_18Kernel_traits_baseILj2048EfS2_fS2_fjLj128EEEEELb0ELb1ELb1EEEvNS_9BwdParamsE)
        /*0674*/ 	.word	0x00000000


	//----- nvinfo : EIATTR_REGCOUNT
	.align		4
.L_275:
        /*0678*/ 	.byte	0x04, 0x2f
        /*067a*/ 	.short	(.L_277 - .L_276)
	.align		4
.L_276:
        /*067c*/ 	.word	index@(_ZN10layer_norm31ln_parallel_residual_bwd_kernelINS_13Kernel_traitsIf13__nv_bfloat16fS2_fjLj2048ELj1ELj1ELj4ELj16ENS_18Kernel_traits_baseILj2048EfS2_fS2_fjLj128EEEEELb0ELb1ELb0EEEvNS_9BwdParamsE)
        /*0680*/ 	.word	0x00000086


	//----- nvinfo : EIATTR_FRAME_SIZE
	.align		4
.L_277:
        /*0684*/ 	.byte	0x04, 0x11
        /*0686*/ 	.short	(.L_279 - .L_278)
	.align		4
.L_278:
        /*0688*/ 	.word	index@(_ZN10layer_norm31ln_parallel_residual_bwd_kernelINS_13Kernel_traitsIf13__nv_bfloat16fS2_fjLj2048ELj1ELj1ELj4ELj16ENS_18Kernel_traits_baseILj2048EfS2_fS2_fjLj128EEEEELb0ELb1ELb0EEEvNS_9BwdParamsE)
        /*068c*/ 	.word	0x00000000


	//----- nvinfo : EIATTR_REGCOUNT
	.align		4
.L_279:
        /*0690*/ 	.byte	0x04, 0x2f
        /*0692*/ 	.short	(.L_281 - .L_280)
	.align		4
.L_280:
        /*0694*/ 	.word	index@(_ZN10layer_norm31ln_parallel_residual_bwd_kernelINS_13Kernel_traitsIf13__nv_bfloat16fS2_fjLj2048ELj1ELj1ELj4ELj16ENS_18Kernel_traits_baseILj2048EfS2_fS2_fjLj128EEEEELb0ELb0ELb1EEEvNS_9BwdParamsE)
        /*0698*/ 	.word	0x000000b6


	//----- nvinfo : EIATTR_FRAME_SIZE
	.align		4
.L_281:
        /*069c*/ 	.byte	0x04, 0x11
        /*069e*/ 	.short	(.L_283 - .L_282)
	.align		4
.L_282:
        /*06a0*/ 	.word	index@(_ZN10layer_norm31ln_parallel_residual_bwd_kernelINS_13Kernel_traitsIf13__nv_bfloat16fS2_fjLj2048ELj1ELj1ELj4ELj16ENS_18Kernel_traits_baseILj2048EfS2_fS2_fjLj128EEEEELb0ELb0ELb1EEEvNS_9BwdParamsE)
        /*06a4*/ 	.word	0x00000000


	//----- nvinfo : EIATTR_REGCOUNT
	.align		4
.L_283:
        /*06a8*/ 	.byte	0x04, 0x2f
        /*06aa*/ 	.short	(.L_285 - .L_284)
	.align		4
.L_284:
        /*06ac*/ 	.word	index@(_ZN10layer_norm31ln_parallel_residual_bwd_kernelINS_13Kernel_traitsIf13__nv_bfloat16fS2_fjLj2048ELj1ELj1ELj4ELj16ENS_18Kernel_traits_baseILj2048EfS2_fS2_fjLj128EEEEELb0ELb0ELb0EEEvNS_9BwdParamsE)
        /*06b0*/ 	.word	0x000000bc


	//----- nvinfo : EIATTR_FRAME_SIZE
	.align		4
.L_285:
        /*06b4*/ 	.byte	0x04, 0x11
        /*06b6*/ 	.short	(.L_287 - .L_286)
	.align		4
.L_286:
        /*06b8*/ 	.word	index@(_ZN10layer_norm31ln_parallel_residual_bwd_kernelINS_13Kernel_traitsIf13__nv_bfloat16fS2_fjLj2048ELj1ELj1ELj4ELj16ENS_18Kernel_traits_baseILj2048EfS2_fS2_fjLj128EEEEELb0ELb0ELb0EEEvNS_9BwdParamsE)
        /*06bc*/ 	.word	0x00000000


	//----- nvinfo : EIATTR_REGCOUNT
	.align		4
.L_287:
        /*06c0*/ 	.byte	0x04, 0x2f
        /*06c2*/ 	.short	(.L_289 - .L_288)
	.align		4
.L_288:
        /*06c4*/ 	.word	index@(_ZN10layer_norm31ln_parallel_residual_bwd_kernelINS_13Kernel_traitsI13__nv_bfloat16S2_fS2_fjLj2048ELj1ELj1ELj4ELj16ENS_18Kernel_traits_baseILj2048ES2_S2_fS2_fjLj128EEEEELb1ELb1ELb1EEEvNS_9BwdParamsE)
        /*06c8*/ 	.word	0x00000092


	//----- nvinfo : EIATTR_FRAME_SIZE
	.align		4
.L_289:
        /*06cc*/ 	.byte	0x04, 0x11
        /*06ce*/ 	.short	(.L_291 - .L_290)
	.align		4
.L_290:
        /*06d0*/ 	.word	index@(_ZN10layer_norm31ln_parallel_residual_bwd_kernelINS_13Kernel_traitsI13__nv_bfloat16S2_fS2_fjLj2048ELj1ELj1ELj4ELj16ENS_18Kernel_traits_baseILj2048ES2_S2_fS2_fjLj128EEEEELb1ELb1ELb1EEEvNS_9BwdParamsE)
        /*06d4*/ 	.word	0x00000000


	//----- nvinfo : EIATTR_REGCOUNT
	.align		4
.L_291:
        /*06d8*/ 	.byte	0x04, 0x2f
        /*06da*/ 	.short	(.L_293 - .L_292)
	.align		4
.L_292:
        /*06dc*/ 	.word	index@(_ZN10layer_norm40ln_parallel_residual_bwd_finalize_kernelINS_22Kernel_traits_finalizeILj2048E13__nv_bfloat16S2_fS2_fjLb0ELj1024ELj4ENS_18Kernel_traits_baseILj2048ES2_S2_fS2_fjLj1024EEEEELb1EEEvNS_9BwdParamsE)
        /*06e0*/ 	.word	0x00000020


	//----- nvinfo : EIATTR_FRAME_SIZE
	.align		4
.L_293:
        /*06e4*/ 	.byte	0x04, 0x11
        /*06e6*/ 	.short	(.L_295 - .L_294)
	.align		4
.L_294:
        /*06e8*/ 	.word	index@(_ZN10layer_norm40ln_parallel_residual_bwd_finalize_kernelINS_22Kernel_traits_finalizeILj2048E13__nv_bfloat16S2_fS2_fjLb0ELj1024ELj4ENS_18Kernel_traits_baseILj2048ES2_S2_fS2_fjLj1024EEEEELb1EEEvNS_9BwdParamsE)
        /*06ec*/ 	.word	0x00000000


	//----- nvinfo : EIATTR_REGCOUNT
	.align		4
.L_295:
        /*06f0*/ 	.byte	0x04, 0x2f
        /*06f2*/ 	.short	(.L_297 - .L_296)
	.align		4
.L_296:
        /*06f4*/ 	.word	index@(_ZN10layer_norm22ln_bwd_finalize_kernelINS_22Kernel_traits_finalizeILj2048E13__nv_bfloat16S2_fS2_fjLb0ELj1024ELj4ENS_18Kernel_traits_baseILj2048ES2_S2_fS2_fjLj1024EEEEELb0ELb1EEEvNS_9BwdParamsE)
        /*06f8*/ 	.word	0x00000020


	//----- nvinfo : EIATTR_FRAME_SIZE
	.align		4
.L_297:
        /*06fc*/ 	.byte	0x04, 0x11
        /*06fe*/ 	.short	(.L_299 - .L_298)
	.align		4
.L_298:
        /*0700*/ 	.word	index@(_ZN10layer_norm22ln_bwd_finalize_kernelINS_22Kernel_traits_finalizeILj2048E13__nv_bfloat16S2_fS2_fjLb0ELj1024ELj4ENS_18Kernel_traits_baseILj2048ES2_S2_fS2_fjLj1024EEEEELb0ELb1EEEvNS_9BwdParamsE)
        /*0704*/ 	.word	0x00000000


	//----- nvinfo : EIATTR_REGCOUNT
	.align		4
.L_299:
        /*0708*/ 	.byte	0x04, 0x2f
        /*070a*/ 	.short	(.L_301 - .L_300)
	.align		4
.L_300:
        /*070c*/ 	.word	index@(_ZN10layer_norm31ln_parallel_residual_bwd_kernelINS_13Kernel_traitsI13__nv_bfloat16S2_fS2_fjLj2048ELj1ELj1ELj4ELj16ENS_18Kernel_traits_baseILj2048ES2_S2_fS2_fjLj128EEEEELb1ELb1ELb0EEEvNS_9BwdParamsE)
        /*0710*/ 	.word	0x0000009c


	//----- nvinfo : EIATTR_FRAME_SIZE
	.align		4
.L_301:
        /*0714*/ 	.byte	0x04, 0x11
        /*0716*/ 	.short	(.L_303 - .L_302)
	.align		4
.L_302:
        /*0718*/ 	.word	index@(_ZN10layer_norm31ln_parallel_residual_bwd_kernelINS_13Kernel_traitsI13__nv_bfloat16S2_fS2_fjLj2048ELj1ELj1ELj4ELj16ENS_18Kernel_traits_baseILj2048ES2_S2_fS2_fjLj128EEEEELb1ELb1ELb0EEEvNS_9BwdParamsE)
        /*071c*/ 	.word	0x00000000


	//----- nvinfo : EIATTR_REGCOUNT
	.align		4
.L_303:
        /*0720*/ 	.byte	0x04, 0x2f
        /*0722*/ 	.short	(.L_305 - .L_304)
	.align		4
.L_304:
        /*0724*/ 	.word	index@(_ZN10layer_norm40ln_parallel_residual_bwd_finalize_kernelINS_22Kernel_traits_finalizeILj2048E13__nv_bfloat16S2_fS2_fjLb0ELj1024ELj4ENS_18Kernel_traits_baseILj2048ES2_S2_fS2_fjLj1024EEEEELb0EEEvNS_9BwdParamsE)
        /*0728*/ 	.word	0x00000020


	//----- nvinfo : EIATTR_FRAME_SIZE
	.align		4
.L_305:
        /*072c*/ 	.byte	0x04, 0x11
        /*072e*/ 	.short	(.L_307 - .L_306)
	.align		4
.L_306:
        /*0730*/ 	.word	index@(_ZN10layer_norm40ln_parallel_residual_bwd_finalize_kernelINS_22Kernel_traits_finalizeILj2048E13__nv_bfloat16S2_fS2_fjLb0ELj1024ELj4ENS_18Kernel_traits_baseILj2048ES2_S2_fS2_fjLj1024EEEEELb0EEEvNS_9BwdParamsE)
        /*0734*/ 	.word	0x00000000


	//----- nvinfo : EIATTR_REGCOUNT
	.align		4
.L_307:
        /*0738*/ 	.byte	0x04, 0x2f
        /*073a*/ 	.short	(.L_309 - .L_308)
	.align		4
.L_308:
        /*073c*/ 	.word	index@(_ZN10layer_norm22ln_bwd_finalize_kernelINS_22Kernel_traits_finalizeILj2048E13__nv_bfloat16S2_fS2_fjLb0ELj1024ELj4ENS_18Kernel_traits_baseILj2048ES2_S2_fS2_fjLj1024EEEEELb0ELb0EEEvNS_9BwdParamsE)
        /*0740*/ 	.word	0x00000020


	//----- nvinfo : EIATTR_FRAME_SIZE
	.align		4
.L_309:
        /*0744*/ 	.byte	0x04, 0x11
        /*0746*/ 	.short	(.L_311 - .L_310)
	.align		4
.L_310:
        /*0748*/ 	.word	index@(_ZN10layer_norm22ln_bwd_finalize_kernelINS_22Kernel_traits_finalizeILj2048E13__nv_bfloat16S2_fS2_fjLb0ELj1024ELj4ENS_18Kernel_traits_baseILj2048ES2_S2_fS2_fjLj1024EEEEELb0ELb0EEEvNS_9BwdParamsE)
        /*074c*/ 	.word	0x00000000


	//----- nvinfo : EIATTR_REGCOUNT
	.align		4
.L_311:
        /*0750*/ 	.byte	0x04, 0x2f
        /*0752*/ 	.short	(.L_313 - .L_312)
	.align		4
.L_312:
        /*0754*/ 	.word	index@(_ZN10layer_norm31ln_parallel_residual_bwd_kernelINS_13Kernel_traitsI13__nv_bfloat16S2_fS2_fjLj2048ELj1ELj1ELj4ELj16ENS_18Kernel_traits_baseILj2048ES2_S2_fS2_fjLj128EEEEELb1ELb0ELb1EEEvNS_9BwdParamsE)
        /*0758*/ 	.word	0x000000c2


	//----- nvinfo : EIATTR_FRAME_SIZE
	.align		4
.L_313:
        /*075c*/ 	.byte	0x04, 0x11
        /*075e*/ 	.short	(.L_315 - .L_314)
	.align		4
.L_314:
        /*0760*/ 	.word	index@(_ZN10layer_norm31ln_parallel_residual_bwd_kernelINS_13Kernel_traitsI13__nv_bfloat16S2_fS2_fjLj2048ELj1ELj1ELj4ELj16ENS_18Kernel_traits_baseILj2048ES2_S2_fS2_fjLj128EEEEELb1ELb0ELb1EEEvNS_9BwdParamsE)
        /*0764*/ 	.word	0x00000000


	//----- nvinfo : EIATTR_REGCOUNT
	.align		4
.L_315:
        /*0768*/ 	.byte	0x04, 0x2f
        /*076a*/ 	.short	(.L_317 - .L_316)
	.align		4
.L_316:
        /*076c*/ 	.word	index@(_ZN10layer_norm31ln_parallel_residual_bwd_kernelINS_13Kernel_traitsI13__nv_bfloat16S2_fS2_fjLj2048ELj1ELj1ELj4ELj16ENS_18Kernel_traits_baseILj2048ES2_S2_fS2_fjLj128EEEEELb1ELb0ELb0EEEvNS_9BwdParamsE)
        /*0770*/ 	.word	0x000000cb


	//----- nvinfo : EIATTR_FRAME_SIZE
	.align		4
.L_317:
        /*0774*/ 	.byte	0x04, 0x11
        /*0776*/ 	.short	(.L_319 - .L_318)
	.align		4
.L_318:
        /*0778*/ 	.word	index@(_ZN10layer_norm31ln_parallel_residual_bwd_kernelINS_13Kernel_traitsI13__nv_bfloat16S2_fS2_fjLj2048ELj1ELj1ELj4ELj16ENS_18Kernel_traits_baseILj2048ES2_S2_fS2_fjLj128EEEEELb1ELb0ELb0EEEvNS_9BwdParamsE)
        /*077c*/ 	.word	0x00000000


	//----- nvinfo : EIATTR_REGCOUNT
	.align		4
.L_319:
        /*0780*/ 	.byte	0x04, 0x2f
        /*0782*/ 	.short	(.L_321 - .L_320)
	.align		4
.L_320:
        /*0784*/ 	.word	index@(_ZN10layer_norm31ln_parallel_residual_bwd_kernelINS_13Kernel_traitsI13__nv_bfloat16S2_fS2_fjLj2048ELj1ELj1ELj4ELj16ENS_18Kernel_traits_baseILj2048ES2_S2_fS2_fjLj128EEEEELb0ELb1ELb1EEEvNS_9BwdParamsE)
        /*0788*/ 	.word	0x00000080


	//----- nvinfo : EIATTR_FRAME_SIZE
	.align		4
.L_321:
        /*078c*/ 	.byte	0x04, 0x11
        /*078e*/ 	.short	(.L_323 - .L_322)
	.align		4
.L_322:
        /*0790*/ 	.word	index@(_ZN10layer_norm31ln_parallel_residual_bwd_kernelINS_13Kernel_traitsI13__nv_bfloat16S2_fS2_fjLj2048ELj1ELj1ELj4ELj16ENS_18Kernel_traits_baseILj2048ES2_S2_fS2_fjLj128EEEEELb0ELb1ELb1EEEvNS_9BwdParamsE)
        /*0794*/ 	.word	0x00000000


	//----- nvinfo : EIATTR_REGCOUNT
	.align		4
.L_323:
        /*0798*/ 	.byte	0x04, 0x2f
        /*079a*/ 	.short	(.L_325 - .L_324)
	.align		4
.L_324:
        /*079c*/ 	.word	index@(_ZN10layer_norm31ln_parallel_residual_bwd_kernelINS_13Kernel_traitsI13__nv_bfloat16S2_fS2_fjLj2048ELj1ELj1ELj4ELj16ENS_18Kernel_traits_baseILj2048ES2_S2_fS2_fjLj128EEEEELb0ELb1ELb0EEEvNS_9BwdParamsE)
        /*07a0*/ 	.word	0x00000080


	//----- nvinfo : EIATTR_FRAME_SIZE
	.align		4
.L_325:
        /*07a4*/ 	.byte	0x04, 0x11
        /*07a6*/ 	.short	(.L_327 - .L_326)
	.align		4
.L_326:
        /*07a8*/ 	.word	index@(_ZN10layer_norm31ln_parallel_residual_bwd_kernelINS_13Kernel_traitsI13__nv_bfloat16S2_fS2_fjLj2048ELj1ELj1ELj4ELj16ENS_18Kernel_traits_baseILj2048ES2_S2_fS2_fjLj128EEEEELb0ELb1ELb0EEEvNS_9BwdParamsE)
        /*07ac*/ 	.word	0x00000000


	//----- nvinfo : EIATTR_REGCOUNT
	.align		4
.L_327:
        /*07b0*/ 	.byte	0x04, 0x2f
        /*07b2*/ 	.short	(.L_329 - .L_328)
	.align		4
.L_328:
        /*07b4*/ 	.word	index@(_ZN10layer_norm31ln_parallel_residual_bwd_kernelINS_13Kernel_traitsI13__nv_bfloat16S2_fS2_fjLj2048ELj1ELj1ELj4ELj16ENS_18Kernel_traits_baseILj2048ES2_S2_fS2_fjLj128EEEEELb0ELb0ELb1EEEvNS_9BwdParamsE)
        /*07b8*/ 	.word	0x000000b5


	//----- nvinfo : EIATTR_FRAME_SIZE
	.align		4
.L_329:
        /*07bc*/ 	.byte	0x04, 0x11
        /*07be*/ 	.short	(.L_331 - .L_330)
	.align		4
.L_330:
        /*07c0*/ 	.word	index@(_ZN10layer_norm31ln_parallel_residual_bwd_kernelINS_13Kernel_traitsI13__nv_bfloat16S2_fS2_fjLj2048ELj1ELj1ELj4ELj16ENS_18Kernel_traits_baseILj2048ES2_S2_fS2_fjLj128EEEEELb0ELb0ELb1EEEvNS_9BwdParamsE)
        /*07c4*/ 	.word	0x00000000


	//----- nvinfo : EIATTR_REGCOUNT
	.align		4
.L_331:
        /*07c8*/ 	.byte	0x04, 0x2f
        /*07ca*/ 	.short	(.L_333 - .L_332)
	.align		4
.L_332:
        /*07cc*/ 	.word	index@(_ZN10layer_norm31ln_parallel_residual_bwd_kernelINS_13Kernel_traitsI13__nv_bfloat16S2_fS2_fjLj2048ELj1ELj1ELj4ELj16ENS_18Kernel_traits_baseILj2048ES2_S2_fS2_fjLj128EEEEELb0ELb0ELb0EEEvNS_9BwdParamsE)
        /*07d0*/ 	.word	0x000000bc


	//----- nvinfo : EIATTR_FRAME_SIZE
	.align		4
.L_333:
        /*07d4*/ 	.byte	0x04, 0x11
        /*07d6*/ 	.short	(.L_335 - .L_334)
	.align		4
.L_334:
        /*07d8*/ 	.word	index@(_ZN10layer_norm31ln_parallel_residual_bwd_kernelINS_13Kernel_traitsI13__nv_bfloat16S2_fS2_fjLj2048ELj1ELj1ELj4ELj16ENS_18Kernel_traits_baseILj2048ES2_S2_fS2_fjLj128EEEEELb0ELb0ELb0EEEvNS_9BwdParamsE)
        /*07dc*/ 	.word	0x00000000


	//----- nvinfo : EIATTR_REGCOUNT
	.align		4
.L_335:
        /*07e0*/ 	.byte	0x04, 0x2f
        /*07e2*/ 	.short	(.L_337 - .L_336)
	.align		4
.L_336:
        /*07e4*/ 	.word	index@(_ZN10layer_norm31ln_parallel_residual_bwd_kernelINS_13Kernel_traitsIf13__nv_bfloat16S2_S2_fjLj2048ELj1ELj1ELj4ELj16ENS_18Kernel_traits_baseILj2048EfS2_S2_S2_fjLj128EEEEELb1ELb1ELb1EEEvNS_9BwdParamsE)
        /*07e8*/ 	.word	0x00000080


	//----- nvinfo : EIATTR_FRAME_SIZE
	.align		4
.L_337:
        /*07ec*/ 	.byte	0x04, 0x11
        /*07ee*/ 	.short	(.L_339 - .L_338)
	.align		4
.L_338:
        /*07f0*/ 	.word	index@(_ZN10layer_norm31ln_parallel_residual_bwd_kernelINS_13Kernel_traitsIf13__nv_bfloat16S2_S2_fjLj2048ELj1ELj1ELj4ELj16ENS_18Kernel_traits_baseILj2048EfS2_S2_S2_fjLj128EEEEELb1ELb1ELb1EEEvNS_9BwdParamsE)
        /*07f4*/ 	.word	0x00000000


	//----- nvinfo : EIATTR_REGCOUNT
	.align		4
.L_339:
        /*07f8*/ 	.byte	0x04, 0x2f
        /*07fa*/ 	.short	(.L_341 - .L_340)
	.align		4
.L_340:
        /*07fc*/ 	.word	index@(_ZN10layer_norm40ln_parallel_residual_bwd_finalize_kernelINS_22Kernel_traits_finalizeILj2048Ef13__nv_bfloat16S2_S2_fjLb0ELj1024ELj4ENS_18Kernel_traits_baseILj2048EfS2_S2_S2_fjLj1024EEEEELb1EEEvNS_9BwdParamsE)
        /*0800*/ 	.word	0x00000020


	//----- nvinfo : EIATTR_FRAME_SIZE
	.align		4
.L_341:
        /*0804*/ 	.byte	0x04, 0x11
        /*0806*/ 	.short	(.L_343 - .L_342)
	.align		4
.L_342:
        /*0808*/ 	.word	index@(_ZN10layer_norm40ln_parallel_residual_bwd_finalize_kernelINS_22Kernel_traits_finalizeILj2048Ef13__nv_bfloat16S2_S2_fjLb0ELj1024ELj4ENS_18Kernel_traits_baseILj2048EfS2_S2_S2_fjLj1024EEEEELb1EEEvNS_9BwdParamsE)
        /*080c*/ 	.word	0x00000000


	//----- nvinfo : EIATTR_REGCOUNT
	.align		4
.L_343:
        /*0810*/ 	.byte	0x04, 0x2f
        /*0812*/ 	.short	(.L_345 - .L_344)
	.align		4
.L_344:
        /*0814*/ 	.word	index@(_ZN10layer_norm22ln_bwd_finalize_kernelINS_22Kernel_traits_finalizeILj2048Ef13__nv_bfloat16S2_S2_fjLb0ELj1024ELj4ENS_18Kernel_traits_baseILj2048EfS2_S2_S2_fjLj1024EEEEELb0ELb1EEEvNS_9BwdParamsE)
        /*0818*/ 	.word	0x00000020


	//----- nvinfo : EIATTR_FRAME_SIZE
	.align		4
.L_345:
        /*081c*/ 	.byte	0x04, 0x11
        /*081e*/ 	.short	(.L_347 - .L_346)
	.align		4
.L_346:
        /*0820*/ 	.word	index@(_ZN10layer_norm22ln_bwd_finalize_kernelINS_22Kernel_traits_finalizeILj2048Ef13__nv_bfloat16S2_S2_fjLb0ELj1024ELj4ENS_18Kernel_traits_baseILj2048EfS2_S2_S2_fjLj1024EEEEELb0ELb1EEEvNS_9BwdParamsE)
        /*0824*/ 	.word	0x00000000


	//----- nvinfo : EIATTR_REGCOUNT
	.align		4
.L_347:
        /*0828*/ 	.byte	0x04, 0x2f
        /*082a*/ 	.short	(.L_349 - .L_348)
	.align		4
.L_348:
        /*082c*/ 	.word	index@(_ZN10layer_norm31ln_parallel_residual_bwd_kernelINS_13Kernel_traitsIf13__nv_bfloat16S2_S2_fjLj2048ELj1ELj1ELj4ELj16ENS_18Kernel_traits_baseILj2048EfS2_S2_S2_fjLj128EEEEELb1ELb1ELb0EEEvNS_9BwdParamsE)
        /*0830*/ 	.word	0x00000080


	//----- nvinfo : EIATTR_FRAME_SIZE
	.align		4
.L_349:
        /*0834*/ 	.byte	0x04, 0x11
        /*0836*/ 	.short	(.L_351 - .L_350)
	.align		4
.L_350:
        /*0838*/ 	.word	index@(_ZN10layer_norm31ln_parallel_residual_bwd_kernelINS_13Kernel_traitsIf13__nv_bfloat16S2_S2_fjLj2048ELj1ELj1ELj4ELj16ENS_18Kernel_traits_baseILj2048EfS2_S2_S2_fjLj128EEEEELb1ELb1ELb0EEEvNS_9BwdParamsE)
        /*083c*/ 	.word	0x00000000


	//----- nvinfo : EIATTR_REGCOUNT
	.align		4
.L_351:
        /*0840*/ 	.byte	0x04, 0x2f
        /*0842*/ 	.short	(.L_353 - .L_352)
	.align		4
.L_352:
        /*0844*/ 	.word	index@(_ZN10layer_norm40ln_parallel_residual_bwd_finalize_kernelINS_22Kernel_traits_finalizeILj2048Ef13__nv_bfloat16S2_S2_fjLb0ELj1024ELj4ENS_18Kernel_traits_baseILj2048EfS2_S2_S2_fjLj1024EEEEELb0EEEvNS_9BwdParamsE)
        /*0848*/ 	.word	0x00000020


	//----- nvinfo : EIATTR_FRAME_SIZE
	.align		4
.L_353:
        /*084c*/ 	.byte	0x04, 0x11
        /*084e*/ 	.short	(.L_355 - .L_354)
	.align		4
.L_354:
        /*0850*/ 	.word	index@(_ZN10layer_norm40ln_parallel_residual_bwd_finalize_kernelINS_22Kernel_traits_finalizeILj2048Ef13__nv_bfloat16S2_S2_fjLb0ELj1024ELj4ENS_18Kernel_traits_baseILj2048EfS2_S2_S2_fjLj1024EEEEELb0EEEvNS_9BwdParamsE)
        /*0854*/ 	.word	0x00000000


	//----- nvinfo : EIATTR_REGCOUNT
	.align		4
.L_355:
        /*0858*/ 	.byte	0x04, 0x2f
        /*085a*/ 	.short	(.L_357 - .L_356)
	.align		4
.L_356:
        /*085c*/ 	.word	index@(_ZN10layer_norm22ln_bwd_finalize_kernelINS_22Kernel_traits_finalizeILj2048Ef13__nv_bfloat16S2_S2_fjLb0ELj1024ELj4ENS_18Kernel_traits_baseILj2048EfS2_S2_S2_fjLj1024EEEEELb0ELb0EEEvNS_9BwdParamsE)
        /*0860*/ 	.word	0x00000020


	//----- nvinfo : EIATTR_FRAME_SIZE
	.align		4
.L_357:
        /*0864*/ 	.byte	0x04, 0x11
        /*0866*/ 	.short	(.L_359 - .L_358)
	.align		4
.L_358:
        /*0868*/ 	.word	index@(_ZN10layer_norm22ln_bwd_finalize_kernelINS_22Kernel_traits_finalizeILj2048Ef13__nv_bfloat16S2_S2_fjLb0ELj1024ELj4ENS_18Kernel_traits_baseILj2048EfS2_S2_S2_fjLj1024EEEEELb0ELb0EEEvNS_9BwdParamsE)
        /*086c*/ 	.word	0x00000000


	//----- nvinfo : EIATTR_REGCOUNT
	.align		4
.L_359:
        /*0870*/ 	.byte	0x04, 0x2f
        /*0872*/ 	.short	(.L_361 - .L_360)
	.align		4
.L_360:
        /*0874*/ 	.word	index@(_ZN10layer_norm31ln_parallel_residual_bwd_kernelINS_13Kernel_traitsIf13__nv_bfloat16S2_S2_fjLj2048ELj1ELj1ELj4ELj16ENS_18Kernel_traits_baseILj2048EfS2_S2_S2_fjLj128EEEEELb1ELb0ELb1EEEvNS_9BwdParamsE)
        /*0878*/ 	.word	0x000000b9


	//----- nvinfo : EIATTR_FRAME_SIZE
	.align		4
.L_361:
        /*087c*/ 	.byte	0x04, 0x11
        /*087e*/ 	.short	(.L_363 - .L_362)
	.align		4
.L_362:
        /*0880*/ 	.word	index@(_ZN10layer_norm31ln_parallel_residual_bwd_kernelINS_13Kernel_traitsIf13__nv_bfloat16S2_S2_fjLj2048ELj1ELj1ELj4ELj16ENS_18Kernel_traits_baseILj2048EfS2_S2_S2_fjLj128EEEEELb1ELb0ELb1EEEvNS_9BwdParamsE)
        /*0884*/ 	.word	0x00000000


	//----- nvinfo : EIATTR_REGCOUNT
	.align		4
.L_363:
        /*0888*/ 	.byte	0x04, 0x2f
        /*088a*/ 	.short	(.L_365 - .L_364)
	.align		4
.L_364:
        /*088c*/ 	.word	index@(_ZN10layer_norm31ln_parallel_residual_bwd_kernelINS_13Kernel_traitsIf13__nv_bfloat16S2_S2_fjLj2048ELj1ELj1ELj4ELj16ENS_18Kernel_traits_baseILj2048EfS2_S2_S2_fjLj128EEEEELb1ELb0ELb0EEEvNS_9BwdParamsE)
        /*0890*/ 	.word	0x000000c0


	//----- nvinfo : EIATTR_FRAME_SIZE
	.align		4
.L_365:
        /*0894*/ 	.byte	0x04, 0x11
        /*0896*/ 	.short	(.L_367 - .L_366)
	.align		4
.L_366:
        /*0898*/ 	.word	index@(_ZN10layer_norm31ln_parallel_residual_bwd_kernelINS_13Kernel_traitsIf13__nv_bfloat16S2_S2_fjLj2048ELj1ELj1ELj4ELj16ENS_18Kernel_traits_baseILj2048EfS2_S2_S2_fjLj128EEEEELb1ELb0ELb0EEEvNS_9BwdParamsE)
        /*089c*/ 	.word	0x00000000


	//----- nvinfo : EIATTR_REGCOUNT
	.align		4
.L_367:
        /*08a0*/ 	.byte	0x04, 0x2f
        /*08a2*/ 	.short	(.L_369 - .L_368)
	.align		4
.L_368:
        /*08a4*/ 	.word	index@(_ZN10layer_norm31ln_parallel_residual_bwd_kernelINS_13Kernel_traitsIf13__nv_bfloat16S2_S2_fjLj2048ELj1ELj1ELj4ELj16ENS_18Kernel_traits_baseILj2048EfS2_S2_S2_fjLj128EEEEELb0ELb1ELb1EEEvNS_9BwdParamsE)
        /*08a8*/ 	.word	0x0000007c


	//----- nvinfo : EIATTR_FRAME_SIZE
	.align		4
.L_369:
        /*08ac*/ 	.byte	0x04, 0x11
        /*08ae*/ 	.short	(.L_371 - .L_370)
	.align		4
.L_370:
        /*08b0*/ 	.word	index@(_ZN10layer_norm31ln_parallel_residual_bwd_kernelINS_13Kernel_traitsIf13__nv_bfloat16S2_S2_fjLj2048ELj1ELj1ELj4ELj16ENS_18Kernel_traits_baseILj2048EfS2_S2_S2_fjLj128EEEEELb0ELb1ELb1EEEvNS_9BwdParamsE)
        /*08b4*/ 	.word	0x00000000


	//----- nvinfo : EIATTR_REGCOUNT
	.align		4
.L_371:
        /*08b8*/ 	.byte	0x04, 0x2f
        /*08ba*/ 	.short	(.L_373 - .L_372)
	.align		4
.L_372:
        /*08bc*/ 	.word	index@(_ZN10layer_norm31ln_parallel_residual_bwd_kernelINS_13Kernel_traitsIf13__nv_bfloat16S2_S2_fjLj2048ELj1ELj1ELj4ELj16ENS_18Kernel_traits_baseILj2048EfS2_S2_S2_fjLj128EEEEELb0ELb1ELb0EEEvNS_9BwdParamsE)
        /*08c0*/ 	.word	0x0000007d


	//----- nvinfo : EIATTR_FRAME_SIZE
	.align		4
.L_373:
        /*08c4*/ 	.byte	0x04, 0x11
        /*08c6*/ 	.short	(.L_375 - .L_374)
	.align		4
.L_374:
        /*08c8*/ 	.word	index@(_ZN10layer_norm31ln_parallel_residual_bwd_kernelINS_13Kernel_traitsIf13__nv_bfloat16S2_S2_fjLj2048ELj1ELj1ELj4ELj16ENS_18Kernel_traits_baseILj2048EfS2_S2_S2_fjLj128EEEEELb0ELb1ELb0EEEvNS_9BwdParamsE)
        /*08cc*/ 	.word	0x00000000


	//----- nvinfo : EIATTR_REGCOUNT
	.align		4
.L_375:
        /*08d0*/ 	.byte	0x04, 0x2f
        /*08d2*/ 	.short	(.L_377 - .L_376)
	.align		4
.L_376:
        /*08d4*/ 	.word	index@(_ZN10layer_norm31ln_parallel_residual_bwd_kernelINS_13Kernel_traitsIf13__nv_bfloat16S2_S2_fjLj2048ELj1ELj1ELj4ELj16ENS_18Kernel_traits_baseILj2048EfS2_S2_S2_fjLj128EEEEELb0ELb0ELb1EEEvNS_9BwdParamsE)
        /*08d8*/ 	.word	0x000000a8


	//----- nvinfo : EIATTR_FRAME_SIZE
	.align		4
.L_377:
        /*08dc*/ 	.byte	0x04, 0x11
        /*08de*/ 	.short	(.L_379 - .L_378)
	.align		4
.L_378:
        /*08e0*/ 	.word	index@(_ZN10layer_norm31ln_parallel_residual_bwd_kernelINS_13Kernel_traitsIf13__nv_bfloat16S2_S2_fjLj2048ELj1ELj1ELj4ELj16ENS_18Kernel_traits_baseILj2048EfS2_S2_S2_fjLj128EEEEELb0ELb0ELb1EEEvNS_9BwdParamsE)
        /*08e4*/ 	.word	0x00000000


	//----- nvinfo : EIATTR_REGCOUNT
	.align		4
.L_379:
        /*08e8*/ 	.byte	0x04, 0x2f
        /*08ea*/ 	.short	(.L_381 - .L_380)
	.align		4
.L_380:
        /*08ec*/ 	.word	index@(_ZN10layer_norm31ln_parallel_residual_bwd_kernelINS_13Kernel_traitsIf13__nv_bfloat16S2_S2_fjLj2048ELj1ELj1ELj4ELj16ENS_18Kernel_traits_baseILj2048EfS2_S2_S2_fjLj128EEEEELb0ELb0ELb0EEEvNS_9BwdParamsE)
        /*08f0*/ 	.word	0x000000a8


	//----- nvinfo : EIATTR_FRAME_SIZE
	.align		4
.L_381:
        /*08f4*/ 	.byte	0x04, 0x11
        /*08f6*/ 	.short	(.L_383 - .L_382)
	.align		4
.L_382:
        /*08f8*/ 	.word	index@(_ZN10layer_norm31ln_parallel_residual_bwd_kernelINS_13Kernel_traitsIf13__nv_bfloat16S2_S2_fjLj2048ELj1ELj1ELj4ELj16ENS_18Kernel_traits_baseILj2048EfS2_S2_S2_fjLj128EEEEELb0ELb0ELb0EEEvNS_9BwdParamsE)
        /*08fc*/ 	.word	0x00000000


	//----- nvinfo : EIATTR_REGCOUNT
	.align		4
.L_383:
        /*0900*/ 	.byte	0x04, 0x2f
        /*0902*/ 	.short	(.L_385 - .L_384)
	.align		4
.L_384:
        /*0904*/ 	.word	index@(_ZN10layer_norm31ln_parallel_residual_bwd_kernelINS_13Kernel_traitsI6__halfS2_S2_S2_fjLj2048ELj1ELj1ELj4ELj16ENS_18Kernel_traits_baseILj2048ES2_S2_S2_S2_fjLj128EEEEELb1ELb1ELb1EEEvNS_9BwdParamsE)
        /*0908*/ 	.word	0x00000080


	//----- nvinfo : EIATTR_FRAME_SIZE
	.align		4
.L_385:
        /*090c*/ 	.byte	0x04, 0x11
        /*090e*/ 	.short	(.L_387 - .L_386)
	.align		4
.L_386:
        /*0910*/ 	.word	index@(_ZN10layer_norm31ln_parallel_residual_bwd_kernelINS_13Kernel_traitsI6__halfS2_S2_S2_fjLj2048ELj1ELj1ELj4ELj16ENS_18Kernel_traits_baseILj2048ES2_S2_S2_S2_fjLj128EEEEELb1ELb1ELb1EEEvNS_9BwdParamsE)
        /*0914*/ 	.word	0x00000000


	//----- nvinfo : EIATTR_REGCOUNT
	.align		4
.L_387:
        /*0918*/ 	.byte	0x04, 0x2f
        /*091a*/ 	.short	(.L_389 - .L_388)
	.align		4
.L_388:
        /*091c*/ 	.word	index@(_ZN10layer_norm40ln_parallel_residual_bwd_finalize_kernelINS_22Kernel_traits_finalizeILj2048E6__halfS2_S2_S2_fjLb0ELj1024ELj4ENS_18Kernel_traits_baseILj2048ES2_S2_S2_S2_fjLj1024EEEEELb1EEEvNS_9BwdParamsE)
        /*0920*/ 	.word	0x00000020


	//----- nvinfo : EIATTR_FRAME_SIZE
	.align		4
.L_389:
        /*0924*/ 	.byte	0x04, 0x11
        /*0926*/ 	.short	(.L_391 - .L_390)
	.align		4
.L_390:
        /*0928*/ 	.word	index@(_ZN10layer_norm40ln_parallel_residual_bwd_finalize_kernelINS_22Kernel_traits_finalizeILj2048E6__halfS2_S2_S2_fjLb0ELj1024ELj4ENS_18Kernel_traits_baseILj2048ES2_S2_S2_S2_fjLj1024EEEEELb1EEEvNS_9BwdParamsE)
        /*092c*/ 	.word	0x00000000


	//----- nvinfo : EIATTR_REGCOUNT
	.align		4
.L_391:
        /*0930*/ 	.byte	0x04, 0x2f
        /*0932*/ 	.short	(.L_393 - .L_392)
	.align		4
.L_392:
        /*0934*/ 	.word	index@(_ZN10layer_norm22ln_bwd_finalize_kernelINS_22Kernel_traits_finalizeILj2048E6__halfS2_S2_S2_fjLb0ELj1024ELj4ENS_18Kernel_traits_baseILj2048ES2_S2_S2_S2_fjLj1024EEEEELb0ELb1EEEvNS_9BwdParamsE)
        /*0938*/ 	.word	0x00000020


	//----- nvinfo : EIATTR_FRAME_SIZE
	.align		4
.L_393:
        /*093c*/ 	.byte	0x04, 0x11
        /*093e*/ 	.short	(.L_395 - .L_394)
	.align		4
.L_394:
        /*0940*/ 	.word	index@(_ZN10layer_norm22ln_bwd_finalize_kernelINS_22Kernel_traits_finalizeILj2048E6__halfS2_S2_S2_fjLb0ELj1024ELj4ENS_18Kernel_traits_baseILj2048ES2_S2_S2_S2_fjLj1024EEEEELb0ELb1EEEvNS_9BwdParamsE)
        /*0944*/ 	.word	0x00000000


	//----- nvinfo : EIATTR_REGCOUNT
	.align		4
.L_395:
        /*0948*/ 	.byte	0x04, 0x2f
        /*094a*/ 	.short	(.L_397 - .L_396)
	.align		4
.L_396:
        /*094c*/ 	.word	index@(_ZN10layer_norm31ln_parallel_residual_bwd_kernelINS_13Kernel_traitsI6__halfS2_S2_S2_fjLj2048ELj1ELj1ELj4ELj16ENS_18Kernel_traits_baseILj2048ES2_S2_S2_S2_fjLj128EEEEELb1ELb1ELb0EEEvNS_9BwdParamsE)
        /*0950*/ 	.word	0x00000080


	//----- nvinfo : EIATTR_FRAME_SIZE
	.align		4
.L_397:
        /*0954*/ 	.byte	0x04, 0x11
        /*0956*/ 	.short	(.L_399 - .L_398)
	.align		4
.L_398:
        /*0958*/ 	.word	index@(_ZN10layer_norm31ln_parallel_residual_bwd_kernelINS_13Kernel_traitsI6__halfS2_S2_S2_fjLj2048ELj1ELj1ELj4ELj16ENS_18Kernel_traits_baseILj2048ES2_S2_S2_S2_fjLj128EEEEELb1ELb1ELb0EEEvNS_9BwdParamsE)
        /*095c*/ 	.word	0x00000000


	//----- nvinfo : EIATTR_REGCOUNT
	.align		4
.L_399:
        /*0960*/ 	.byte	0x04, 0x2f
        /*0962*/ 	.short	(.L_401 - .L_400)
	.align		4
.L_400:
        /*0964*/ 	.word	index@(_ZN10layer_norm40ln_parallel_residual_bwd_finalize_kernelINS_22Kernel_traits_finalizeILj2048E6__halfS2_S2_S2_fjLb0ELj1024ELj4ENS_18Kernel_traits_baseILj2048ES2_S2_S2_S2_fjLj1024EEEEELb0EEEvNS_9BwdParamsE)
        /*0968*/ 	.word	0x00000020


	//----- nvinfo : EIATTR_FRAME_SIZE
	.align		4
.L_401:
        /*096c*/ 	.byte	0x04, 0x11
        /*096e*/ 	.short	(.L_403 - .L_402)
	.align		4
.L_402:
        /*0970*/ 	.word	index@(_ZN10layer_norm40ln_parallel_residual_bwd_finalize_kernelINS_22Kernel_traits_finalizeILj2048E6__halfS2_S2_S2_fjLb0ELj1024ELj4ENS_18Kernel_traits_baseILj2048ES2_S2_S2_S2_fjLj1024EEEEELb0EEEvNS_9BwdParamsE)
        /*0974*/ 	.word	0x00000000


	//----- nvinfo : EIATTR_REGCOUNT
	.align		4
.L_403:
        /*0978*/ 	.byte	0x04, 0x2f
        /*097a*/ 	.short	(.L_405 - .L_404)
	.align		4
.L_404:
        /*097c*/ 	.word	index@(_ZN10layer_norm22ln_bwd_finalize_kernelINS_22Kernel_traits_finalizeILj2048E6__halfS2_S2_S2_fjLb0ELj1024ELj4ENS_18Kernel_traits_baseILj2048ES2_S2_S2_S2_fjLj1024EEEEELb0ELb0EEEvNS_9BwdParamsE)
        /*0980*/ 	.word	0x00000020


	//----- nvinfo : EIATTR_FRAME_SIZE
	.align		4
.L_405:
        /*0984*/ 	.byte	0x04, 0x11
        /*0986*/ 	.short	(.L_407 - .L_406)
	.align		4
.L_406:
        /*0988*/ 	.word	index@(_ZN10layer_norm22ln_bwd_finalize_kernelINS_22Kernel_traits_finalizeILj2048E6__halfS2_S2_S2_fjLb0ELj1024ELj4ENS_18Kernel_traits_baseILj2048ES2_S2_S2_S2_fjLj1024EEEEELb0ELb0EEEvNS_9BwdParamsE)
        /*098c*/ 	.word	0x00000000


	//----- nvinfo : EIATTR_REGCOUNT
	.align		4
.L_407:
        /*0990*/ 	.byte	0x04, 0x2f
        /*0992*/ 	.short	(.L_409 - .L_408)
	.align		4
.L_408:
        /*0994*/ 	.word	index@(_ZN10layer_norm31ln_parallel_residual_bwd_kernelINS_13Kernel_traitsI6__halfS2_S2_S2_fjLj2048ELj1ELj1ELj4ELj16ENS_18Kernel_traits_baseILj2048ES2_S2_S2_S2_fjLj128EEEEELb1ELb0ELb1EEEvNS_9BwdParamsE)
        /*0998*/ 	.word	0x000000b6


	//----- nvinfo : EIATTR_FRAME_SIZE
	.align		4
.L_409:
        /*099c*/ 	.byte	0x04, 0x11
        /*099e*/ 	.short	(.L_411 - .L_410)
	.align		4
.L_410:
        /*09a0*/ 	.word	index@(_ZN10layer_norm31ln_parallel_residual_bwd_kernelINS_13Kernel_traitsI6__halfS2_S2_S2_fjLj2048ELj1ELj1ELj4ELj16ENS_18Kernel_traits_baseILj2048ES2_S2_S2_S2_fjLj128EEEEELb1ELb0ELb1EEEvNS_9BwdParamsE)
        /*09a4*/ 	.word	0x00000000


	//----- nvinfo : EIATTR_REGCOUNT
	.align		4
.L_411:
        /*09a8*/ 	.byte	0x04, 0x2f
        /*09aa*/ 	.short	(.L_413 - .L_412)
	.align		4
.L_412:
        /*09ac*/ 	.word	index@(_ZN10layer_norm31ln_parallel_residual_bwd_kernelINS_13Kernel_traitsI6__halfS2_S2_S2_fjLj2048ELj1ELj1ELj4ELj16ENS_18Kernel_traits_baseILj2048ES2_S2_S2_S2_fjLj128EEEEELb1ELb0ELb0EEEvNS_9BwdParamsE)
        /*09b0*/ 	.word	0x000000c0


	//----- nvinfo : EIATTR_FRAME_SIZE
	.align		4
.L_413:
        /*09b4*/ 	.byte	0x04, 0x11
        /*09b6*/ 	.short	(.L_415 - .L_414)
	.align		4
.L_414:
        /*09b8*/ 	.word	index@(_ZN10layer_norm31ln_parallel_residual_bwd_kernelINS_13Kernel_traitsI6__halfS2_S2_S2_fjLj2048ELj1ELj1ELj4ELj16ENS_18Kernel_traits_baseILj2048ES2_S2_S2_S2_fjLj128EEEEELb1ELb0ELb0EEEvNS_9BwdParamsE)
        /*09bc*/ 	.word	0x00000000


	//----- nvinfo : EIATTR_REGCOUNT
	.align		4
.L_415:
        /*09c0*/ 	.byte	0x04, 0x2f
        /*09c2*/ 	.short	(.L_417 - .L_416)
	.align		4
.L_416:
        /*09c4*/ 	.word	index@(_ZN10layer_norm31ln_parallel_residual_bwd_kernelINS_13Kernel_traitsI6__halfS2_S2_S2_fjLj2048ELj1ELj1ELj4ELj16ENS_18Kernel_traits_baseILj2048ES2_S2_S2_S2_fjLj128EEEEELb0ELb1ELb1EEEvNS_9BwdParamsE)
        /*09c8*/ 	.word	0x0000007c


	//----- nvinfo : EIATTR_FRAME_SIZE
	.align		4
.L_417:
        /*09cc*/ 	.byte	0x04, 0x11
        /*09ce*/ 	.short	(.L_419 - .L_418)
	.align		4
.L_418:
        /*09d0*/ 	.word	index@(_ZN10layer_norm31ln_parallel_residual_bwd_kernelINS_13Kernel_traitsI6__halfS2_S2_S2_fjLj2048ELj1ELj1ELj4ELj16ENS_18Kernel_traits_baseILj2048ES2_S2_S2_S2_fjLj128EEEEELb0ELb1ELb1EEEvNS_9BwdParamsE)
        /*09d4*/ 	.word	0x00000000


	//----- nvinfo : EIATTR_REGCOUNT
	.align		4
.L_419:
        /*09d8*/ 	.byte	0x04, 0x2f
        /*09da*/ 	.short	(.L_421 - .L_420)
	.align		4
.L_420:
        /*09dc*/ 	.word	index@(_ZN10layer_norm31ln_parallel_residual_bwd_kernelINS_13Kernel_traitsI6__halfS2_S2_S2_fjLj2048ELj1ELj1ELj4ELj16ENS_18Kernel_traits_baseILj2048ES2_S2_S2_S2_fjLj128EEEEELb0ELb1ELb0EEEvNS_9BwdParamsE)
        /*09e0*/ 	.word	0x0000007d


	//----- nvinfo : EIATTR_FRAME_SIZE
	.align		4
.L_421:
        /*09e4*/ 	.byte	0x04, 0x11
        /*09e6*/ 	.short	(.L_423 - .L_422)
	.align		4
.L_422:
        /*09e8*/ 	.word	index@(_ZN10layer_norm31ln_parallel_residual_bwd_kernelINS_13Kernel_traitsI6__halfS2_S2_S2_fjLj2048ELj1ELj1ELj4ELj16ENS_18Kernel_traits_baseILj2048ES2_S2_S2_S2_fjLj128EEEEELb0ELb1ELb0EEEvNS_9BwdParamsE)
        /*09ec*/ 	.word	0x00000000


	//----- nvinfo : EIATTR_REGCOUNT
	.align		4
.L_423:
        /*09f0*/ 	.byte	0x04, 0x2f
        /*09f2*/ 	.short	(.L_425 - .L_424)
	.align		4
.L_424:
        /*09f4*/ 	.word	index@(_ZN10layer_norm31ln_parallel_residual_bwd_kernelINS_13Kernel_traitsI6__halfS2_S2_S2_fjLj2048ELj1ELj1ELj4ELj16ENS_18Kernel_traits_baseILj2048ES2_S2_S2_S2_fjLj128EEEEELb0ELb0ELb1EEEvNS_9BwdParamsE)
        /*09f8*/ 	.word	0x000000a7


	//----- nvinfo : EIATTR_FRAME_SIZE
	.align		4
.L_425:
        /*09fc*/ 	.byte	0x04, 0x11
        /*09fe*/ 	.short	(.L_427 - .L_426)
	.align		4
.L_426:
        /*0a00*/ 	.word	index@(_ZN10layer_norm31ln_parallel_residual_bwd_kernelINS_13Kernel_traitsI6__halfS2_S2_S2_fjLj2048ELj1ELj1ELj4ELj16ENS_18Kernel_traits_baseILj2048ES2_S2_S2_S2_fjLj128EEEEELb0ELb0ELb1EEEvNS_9BwdParamsE)
        /*0a04*/ 	.word	0x00000000


	//----- nvinfo : EIATTR_REGCOUNT
	.align		4
.L_427:
        /*0a08*/ 	.byte	0x04, 0x2f
        /*0a0a*/ 	.short	(.L_429 - .L_428)
	.align		4
.L_428:
        /*0a0c*/ 	.word	index@(_ZN10layer_norm31ln_parallel_residual_bwd_kernelINS_13Kernel_traitsI6__halfS2_S2_S2_fjLj2048ELj1ELj1ELj4ELj16ENS_18Kernel_traits_baseILj2048ES2_S2_S2_S2_fjLj128EEEEELb0ELb0ELb0EEEvNS_9BwdParamsE)
        /*0a10*/ 	.word	0x000000a8


	//----- nvinfo : EIATTR_FRAME_SIZE
	.align		4
.L_429:
        /*0a14*/ 	.byte	0x04, 0x11
        /*0a16*/ 	.short	(.L_431 - .L_430)
	.align		4
.L_430:
        /*0a18*/ 	.word	index@(_ZN10layer_norm31ln_parallel_residual_bwd_kernelINS_13Kernel_traitsI6__halfS2_S2_S2_fjLj2048ELj1ELj1ELj4ELj16ENS_18Kernel_traits_baseILj2048ES2_S2_S2_S2_fjLj128EEEEELb0ELb0ELb0EEEvNS_9BwdParamsE)
        /*0a1c*/ 	.word	0x00000000


	//----- nvinfo : EIATTR_REGCOUNT
	.align		4
.L_431:
        /*0a20*/ 	.byte	0x04, 0x2f
        /*0a22*/ 	.short	(.L_433 - .L_432)
	.align		4
.L_432:
        /*0a24*/ 	.word	index@(_ZN10layer_norm31ln_parallel_residual_bwd_kernelINS_13Kernel_traitsI13__nv_bfloat16S2_S2_S2_fjLj2048ELj1ELj1ELj4ELj16ENS_18Kernel_traits_baseILj2048ES2_S2_S2_S2_fjLj128EEEEELb1ELb1ELb1EEEvNS_9BwdParamsE)
        /*0a28*/ 	.word	0x00000080


	//----- nvinfo : EIATTR_FRAME_SIZE
	.align		4
.L_433:
        /*0a2c*/ 	.byte	0x04, 0x11
        /*0a2e*/ 	.short	(.L_435 - .L_434)
	.align		4
.L_434:
        /*0a30*/ 	.word	index@(_ZN10layer_norm31ln_parallel_residual_bwd_kernelINS_13Kernel_traitsI13__nv_bfloat16S2_S2_S2_fjLj2048ELj1ELj1ELj4ELj16ENS_18Kernel_traits_baseILj2048ES2_S2_S2_S2_fjLj128EEEEELb1ELb1ELb1EEEvNS_9BwdParamsE)
        /*0a34*/ 	.word	0x00000000


	//----- nvinfo : EIATTR_REGCOUNT
	.align		4
.L_435:
        /*0a38*/ 	.byte	0x04, 0x2f
        /*0a3a*/ 	.short	(.L_437 - .L_436)
	.align		4
.L_436:
        /*0a3c*/ 	.word	index@(_ZN10layer_norm40ln_parallel_residual_bwd_finalize_kernelINS_22Kernel_traits_finalizeILj2048E13__nv_bfloat16S2_S2_S2_fjLb0ELj1024ELj4ENS_18Kernel_traits_baseILj2048ES2_S2_S2_S2_fjLj1024EEEEELb1EEEvNS_9BwdParamsE)
        /*0a40*/ 	.word	0x00000020


	//----- nvinfo : EIATTR_FRAME_SIZE
	.align		4
.L_437:
        /*0a44*/ 	.byte	0x04, 0x11
        /*0a46*/ 	.short	(.L_439 - .L_438)
	.align		4
.L_438:
        /*0a48*/ 	.word	index@(_ZN10layer_norm40ln_parallel_residual_bwd_finalize_kernelINS_22Kernel_traits_finalizeILj2048E13__nv_bfloat16S2_S2_S2_fjLb0ELj1024ELj4ENS_18Kernel_traits_baseILj2048ES2_S2_S2_S2_fjLj1024EEEEELb1EEEvNS_9BwdParamsE)
        /*0a4c*/ 	.word	0x00000000


	//----- nvinfo : EIATTR_REGCOUNT
	.align		4
.L_439:
        /*0a50*/ 	.byte	0x04, 0x2f
        /*0a52*/ 	.short	(.L_441 - .L_440)
	.align		4
.L_440:
        /*0a54*/ 	.word	index@(_ZN10layer_norm22ln_bwd_finalize_kernelINS_22Kernel_traits_finalizeILj2048E13__nv_bfloat16S2_S2_S2_fjLb0ELj1024ELj4ENS_18Kernel_traits_baseILj2048ES2_S2_S2_S2_fjLj1024EEEEELb0ELb1EEEvNS_9BwdParamsE)
        /*0a58*/ 	.word	0x00000020


	//----- nvinfo : EIATTR_FRAME_SIZE
	.align		4
.L_441:
        /*0a5c*/ 	.byte	0x04, 0x11
        /*0a5e*/ 	.short	(.L_443 - .L_442)
	.align		4
.L_442:
        /*0a60*/ 	.word	index@(_ZN10layer_norm22ln_bwd_finalize_kernelINS_22Kernel_traits_finalizeILj2048E13__nv_bfloat16S2_S2_S2_fjLb0ELj1024ELj4ENS_18Kernel_traits_baseILj2048ES2_S2_S2_S2_fjLj1024EEEEELb0ELb1EEEvNS_9BwdParamsE)
        /*0a64*/ 	.word	0x00000000


	//----- nvinfo : EIATTR_REGCOUNT
	.align		4
.L_443:
        /*0a68*/ 	.byte	0x04, 0x2f
        /*0a6a*/ 	.short	(.L_445 - .L_444)
	.align		4
.L_444:
        /*0a6c*/ 	.word	index@(_ZN10layer_norm31ln_parallel_residual_bwd_kernelINS_13Kernel_traitsI13__nv_bfloat16S2_S2_S2_fjLj2048ELj1ELj1ELj4ELj16ENS_18Kernel_traits_baseILj2048ES2_S2_S2_S2_fjLj128EEEEELb1ELb1ELb0EEEvNS_9BwdParamsE)
        /*0a70*/ 	.word	0x00000080


	//----- nvinfo : EIATTR_FRAME_SIZE
	.align		4
.L_445:
        /*0a74*/ 	.byte	0x04, 0x11
        /*0a76*/ 	.short	(.L_447 - .L_446)
	.align		4
.L_446:
        /*0a78*/ 	.word	index@(_ZN10layer_norm31ln_parallel_residual_bwd_kernelINS_13Kernel_traitsI13__nv_bfloat16S2_S2_S2_fjLj2048ELj1ELj1ELj4ELj16ENS_18Kernel_traits_baseILj2048ES2_S2_S2_S2_fjLj128EEEEELb1ELb1ELb0EEEvNS_9BwdParamsE)
        /*0a7c*/ 	.word	0x00000000


	//----- nvinfo : EIATTR_REGCOUNT
	.align		4
.L_447:
        /*0a80*/ 	.byte	0x04, 0x2f
        /*0a82*/ 	.short	(.L_449 - .L_448)
	.align		4
.L_448:
        /*0a84*/ 	.word	index@(_ZN10layer_norm40ln_parallel_residual_bwd_finalize_kernelINS_22Kernel_traits_finalizeILj2048E13__nv_bfloat16S2_S2_S2_fjLb0ELj1024ELj4ENS_18Kernel_traits_baseILj2048ES2_S2_S2_S2_fjLj1024EEEEELb0EEEvNS_9BwdParamsE)
        /*0a88*/ 	.word	0x00000020


	//----- nvinfo : EIATTR_FRAME_SIZE
	.align		4
.L_449:
        /*0a8c*/ 	.byte	0x04, 0x11
        /*0a8e*/ 	.short	(.L_451 - .L_450)
	.align		4
.L_450:
        /*0a90*/ 	.word	index@(_ZN10layer_norm40ln_parallel_residual_bwd_finalize_kernelINS_22Kernel_traits_finalizeILj2048E13__nv_bfloat16S2_S2_S2_fjLb0ELj1024ELj4ENS_18Kernel_traits_baseILj2048ES2_S2_S2_S2_fjLj1024EEEEELb0EEEvNS_9BwdParamsE)
        /*0a94*/ 	.word	0x00000000


	//----- nvinfo : EIATTR_REGCOUNT
	.align		4
.L_451:
        /*0a98*/ 	.byte	0x04, 0x2f
        /*0a9a*/ 	.short	(.L_453 - .L_452)
	.align		4
.L_452:
        /*0a9c*/ 	.word	index@(_ZN10layer_norm22ln_bwd_finalize_kernelINS_22Kernel_traits_finalizeILj2048E13__nv_bfloat16S2_S2_S2_fjLb0ELj1024ELj4ENS_18Kernel_traits_baseILj2048ES2_S2_S2_S2_fjLj1024EEEEELb0ELb0EEEvNS_9BwdParamsE)
        /*0aa0*/ 	.word	0x00000020


	//----- nvinfo : EIATTR_FRAME_SIZE
	.align		4
.L_453:
        /*0aa4*/ 	.byte	0x04, 0x11
        /*0aa6*/ 	.short	(.L_455 - .L_454)
	.align		4
.L_454:
        /*0aa8*/ 	.word	index@(_ZN10layer_norm22ln_bwd_finalize_kernelINS_22Kernel_traits_finalizeILj2048E13__nv_bfloat16S2_S2_S2_fjLb0ELj1024ELj4ENS_18Kernel_traits_baseILj2048ES2_S2_S2_S2_fjLj1024EEEEELb0ELb0EEEvNS_9BwdParamsE)
        /*0aac*/ 	.word	0x00000000


	//----- nvinfo : EIATTR_REGCOUNT
	.align		4
.L_455:
        /*0ab0*/ 	.byte	0x04, 0x2f
        /*0ab2*/ 	.short	(.L_457 - .L_456)
	.align		4
.L_456:
        /*0ab4*/ 	.word	index@(_ZN10layer_norm31ln_parallel_residual_bwd_kernelINS_13Kernel_traitsI13__nv_bfloat16S2_S2_S2_fjLj2048ELj1ELj1ELj4ELj16ENS_18Kernel_traits_baseILj2048ES2_S2_S2_S2_fjLj128EEEEELb1ELb0ELb1EEEvNS_9BwdParamsE)
        /*0ab8*/ 	.word	0x000000b6


	//----- nvinfo : EIATTR_FRAME_SIZE
	.align		4
.L_457:
        /*0abc*/ 	.byte	0x04, 0x11
        /*0abe*/ 	.short	(.L_459 - .L_458)
	.align		4
.L_458:
        /*0ac0*/ 	.word	index@(_ZN10layer_norm31ln_parallel_residual_bwd_kernelINS_13Kernel_traitsI13__nv_bfloat16S2_S2_S2_fjLj2048ELj1ELj1ELj4ELj16ENS_18Kernel_traits_baseILj2048ES2_S2_S2_S2_fjLj128EEEEELb1ELb0ELb1EEEvNS_9BwdParamsE)
        /*0ac4*/ 	.word	0x00000000


	//----- nvinfo : EIATTR_REGCOUNT
	.align		4
.L_459:
        /*0ac8*/ 	.byte	0x04, 0x2f
        /*0aca*/ 	.short	(.L_461 - .L_460)
	.align		4
.L_460:
        /*0acc*/ 	.word	index@(_ZN10layer_norm31ln_parallel_residual_bwd_kernelINS_13Kernel_traitsI13__nv_bfloat16S2_S2_S2_fjLj2048ELj1ELj1ELj4ELj16ENS_18Kernel_traits_baseILj2048ES2_S2_S2_S2_fjLj128EEEEELb1ELb0ELb0EEEvNS_9BwdParamsE)
        /*0ad0*/ 	.word	0x000000c0


	//----- nvinfo : EIATTR_FRAME_SIZE
	.align		4
.L_461:
        /*0ad4*/ 	.byte	0x04, 0x11
        /*0ad6*/ 	.short	(.L_463 - .L_462)
	.align		4
.L_462:
        /*0ad8*/ 	.word	index@(_ZN10layer_norm31ln_parallel_residual_bwd_kernelINS_13Kernel_traitsI13__nv_bfloat16S2_S2_S2_fjLj2048ELj1ELj1ELj4ELj16ENS_18Kernel_traits_baseILj2048ES2_S2_S2_S2_fjLj128EEEEELb1ELb0ELb0EEEvNS_9BwdParamsE)
        /*0adc*/ 	.word	0x00000000


	//----- nvinfo : EIATTR_REGCOUNT
	.align		4
.L_463:
        /*0ae0*/ 	.byte	0x04, 0x2f
        /*0ae2*/ 	.short	(.L_465 - .L_464)
	.align		4
.L_464:
        /*0ae4*/ 	.word	index@(_ZN10layer_norm31ln_parallel_residual_bwd_kernelINS_13Kernel_traitsI13__nv_bfloat16S2_S2_S2_fjLj2048ELj1ELj1ELj4ELj16ENS_18Kernel_traits_baseILj2048ES2_S2_S2_S2_fjLj128EEEEELb0ELb1ELb1EEEvNS_9BwdParamsE)
        /*0ae8*/ 	.word	0x00000078


	//----- nvinfo : EIATTR_FRAME_SIZE
	.align		4
.L_465:
        /*0aec*/ 	.byte	0x04, 0x11
        /*0aee*/ 	.short	(.L_467 - .L_466)
	.align		4
.L_466:
        /*0af0*/ 	.word	index@(_ZN10layer_norm31ln_parallel_residual_bwd_kernelINS_13Kernel_traitsI13__nv_bfloat16S2_S2_S2_fjLj2048ELj1ELj1ELj4ELj16ENS_18Kernel_traits_baseILj2048ES2_S2_S2_S2_fjLj128EEEEELb0ELb1ELb1EEEvNS_9BwdParamsE)
        /*0af4*/ 	.word	0x00000000


	//----- nvinfo : EIATTR_REGCOUNT
	.align		4
.L_467:
        /*0af8*/ 	.byte	0x04, 0x2f
        /*0afa*/ 	.short	(.L_469 - .L_468)
	.align		4
.L_468:
        /*0afc*/ 	.word	index@(_ZN10layer_norm31ln_parallel_residual_bwd_kernelINS_13Kernel_traitsI13__nv_bfloat16S2_S2_S2_fjLj2048ELj1ELj1ELj4ELj16ENS_18Kernel_traits_baseILj2048ES2_S2_S2_S2_fjLj128EEEEELb0ELb1ELb0EEEvNS_9BwdParamsE)
        /*0b00*/ 	.word	0x0000007c


	//----- nvinfo : EIATTR_FRAME_SIZE
	.align		4
.L_469:
        /*0b04*/ 	.byte	0x04, 0x11
        /*0b06*/ 	.short	(.L_471 - .L_470)
	.align		4
.L_470:
        /*0b08*/ 	.word	index@(_ZN10layer_norm31ln_parallel_residual_bwd_kernelINS_13Kernel_traitsI13__nv_bfloat16S2_S2_S2_fjLj2048ELj1ELj1ELj4ELj16ENS_18Kernel_traits_baseILj2048ES2_S2_S2_S2_fjLj128EEEEELb0ELb1ELb0EEEvNS_9BwdParamsE)
        /*0b0c*/ 	.word	0x00000000


	//----- nvinfo : EIATTR_REGCOUNT
	.align		4
.L_471:
        /*0b10*/ 	.byte	0x04, 0x2f
        /*0b12*/ 	.short	(.L_473 - .L_472)
	.align		4
.L_472:
        /*0b14*/ 	.word	index@(_ZN10layer_norm31ln_parallel_residual_bwd_kernelINS_13Kernel_traitsI13__nv_bfloat16S2_S2_S2_fjLj2048ELj1ELj1ELj4ELj16ENS_18Kernel_traits_baseILj2048ES2_S2_S2_S2_fjLj128EEEEELb0ELb0ELb1EEEvNS_9BwdParamsE)
        /*0b18*/ 	.word	0x000000a7


	//----- nvinfo : EIATTR_FRAME_SIZE
	.align		4
.L_473:
        /*0b1c*/ 	.byte	0x04, 0x11
        /*0b1e*/ 	.short	(.L_475 - .L_474)
	.align		4
.L_474:
        /*0b20*/ 	.word	index@(_ZN10layer_norm31ln_parallel_residual_bwd_kernelINS_13Kernel_traitsI13__nv_bfloat16S2_S2_S2_fjLj2048ELj1ELj1ELj4ELj16ENS_18Kernel_traits_baseILj2048ES2_S2_S2_S2_fjLj128EEEEELb0ELb0ELb1EEEvNS_9BwdParamsE)
        /*0b24*/ 	.word	0x00000000


	//----- nvinfo : EIATTR_REGCOUNT
	.align		4
.L_475:
        /*0b28*/ 	.byte	0x04, 0x2f
        /*0b2a*/ 	.short	(.L_477 - .L_476)
	.align		4
.L_476:
        /*0b2c*/ 	.word	index@(_ZN10layer_norm31ln_parallel_residual_bwd_kernelINS_13Kernel_traitsI13__nv_bfloat16S2_S2_S2_fjLj2048ELj1ELj1ELj4ELj16ENS_18Kernel_traits_baseILj2048ES2_S2_S2_S2_fjLj128EEEEELb0ELb0ELb0EEEvNS_9BwdParamsE)
        /*0b30*/ 	.word	0x000000a8


	//----- nvinfo : EIATTR_FRAME_SIZE
	.align		4
.L_477:
        /*0b34*/ 	.byte	0x04, 0x11
        /*0b36*/ 	.short	(.L_479 - .L_478)
	.align		4
.L_478:
        /*0b38*/ 	.word	index@(_ZN10layer_norm31ln_parallel_residual_bwd_kernelINS_13Kernel_traitsI13__nv_bfloat16S2_S2_S2_fjLj2048ELj1ELj1ELj4ELj16ENS_18Kernel_traits_baseILj2048ES2_S2_S2_S2_fjLj128EEEEELb0ELb0ELb0EEEvNS_9BwdParamsE)
        /*0b3c*/ 	.word	0x00000000


	//----- nvinfo : EIATTR_MIN_STACK_SIZE
	.align		4
.L_479:
        /*0b40*/ 	.byte	0x04, 0x12
        /*0b42*/ 	.short	(.L_481 - .L_480)
	.align		4
.L_480:
        /*0b44*/ 	.word	index@(_ZN10layer_norm31ln_parallel_residual_bwd_kernelINS_13Kernel_traitsI13__nv_bfloat16S2_S2_S2_fjLj2048ELj1ELj1ELj4ELj16ENS_18Kernel_traits_baseILj2048ES2_S2_S2_S2_fjLj128EEEEELb0ELb0ELb0EEEvNS_9BwdParamsE)
        /*0b48*/ 	.word	0x00000000


	//----- nvinfo : EIATTR_MIN_STACK_SIZE
	.align		4
.L_481:
        /*0b4c*/ 	.byte	0x04, 0x12
        /*0b4e*/ 	.short	(.L_483 - .L_482)
	.align		4
.L_482:
        /*0b50*/ 	.word	index@(_ZN10layer_norm31ln_parallel_residual_bwd_kernelINS_13Kernel_traitsI13__nv_bfloat16S2_S2_S2_fjLj2048ELj1ELj1ELj4ELj16ENS_18Kernel_traits_baseILj2048ES2_S2_S2_S2_fjLj128EEEEELb0ELb0ELb1EEEvNS_9BwdParamsE)
        /*0b54*/ 	.word	0x00000000


	//----- nvinfo : EIATTR_MIN_STACK_SIZE
	.align		4
.L_483:
        /*0b58*/ 	.byte	0x04, 0x12
        /*0b5a*/ 	.short	(.L_485 - .L_484)
	.align		4
.L_484:
        /*0b5c*/ 	.word	index@(_ZN10layer_norm31ln_parallel_residual_bwd_kernelINS_13Kernel_traitsI13__nv_bfloat16S2_S2_S2_fjLj2048ELj1ELj1ELj4ELj16ENS_18Kernel_traits_baseILj2048ES2_S2_S2_S2_fjLj128EEEEELb0ELb1ELb0EEEvNS_9BwdParamsE)
        /*0b60*/ 	.word	0x00000000


	//----- nvinfo : EIATTR_MIN_STACK_SIZE
	.align		4
.L_485:
        /*0b64*/ 	.byte	0x04, 0x12
        /*0b66*/ 	.short	(.L_487 - .L_486)
	.align		4
.L_486:
        /*0b68*/ 	.word	index@(_ZN10layer_norm31ln_parallel_residual_bwd_kernelINS_13Kernel_traitsI13__nv_bfloat16S2_S2_S2_fjLj2048ELj1ELj1ELj4ELj16ENS_18Kernel_traits_baseILj2048ES2_S2_S2_S2_fjLj128EEEEELb0ELb1ELb1EEEvNS_9BwdParamsE)
        /*0b6c*/ 	.word	0x00000000


	//----- nvinfo : EIATTR_MIN_STACK_SIZE
	.align		4
.L_487:
        /*0b70*/ 	.byte	0x04, 0x12
        /*0b72*/ 	.short	(.L_489 - .L_488)
	.align		4
.L_488:
        /*0b74*/ 	.word	index@(_ZN10layer_norm31ln_parallel_residual_bwd_kernelINS_13Kernel_traitsI13__nv_bfloat16S2_S2_S2_fjLj2048ELj1ELj1ELj4ELj16ENS_18Kernel_traits_baseILj2048ES2_S2_S2_S2_fjLj128EEEEELb1ELb0ELb0EEEvNS_9BwdParamsE)
        /*0b78*/ 	.word	0x00000000


	//----- nvinfo : EIATTR_MIN_STACK_SIZE
	.align		4
.L_489:
        /*0b7c*/ 	.byte	0x04, 0x12
        /*0b7e*/ 	.short	(.L_491 - .L_490)
	.align		4
.L_490:
        /*0b80*/ 	.word	index@(_ZN10layer_norm31ln_parallel_residual_bwd_kernelINS_13Kernel_traitsI13__nv_bfloat16S2_S2_S2_fjLj2048ELj1ELj1ELj4ELj16ENS_18Kernel_traits_baseILj2048ES2_S2_S2_S2_fjLj128EEEEELb1ELb0ELb1EEEvNS_9BwdParamsE)
        /*0b84*/ 	.word	0x00000000


	//----- nvinfo : EIATTR_MIN_STACK_SIZE
	.align		4
.L_491:
        /*0b88*/ 	.byte	0x04, 0x12
        /*0b8a*/ 	.short	(.L_493 - .L_492)
	.align		4
.L_492:
        /*0b8c*/ 	.word	index@(_ZN10layer_norm22ln_bwd_finalize_kernelINS_22Kernel_traits_finalizeILj2048E13__nv_bfloat16S2_S2_S2_fjLb0ELj1024ELj4ENS_18Kernel_traits_baseILj2048ES2_S2_S2_S2_fjLj1024EEEEELb0ELb0EEEvNS_9BwdParamsE)
        /*0b90*/ 	.word	0x00000000


	//----- nvinfo : EIATTR_MIN_STACK_SIZE
	.align		4
.L_493:
        /*0b94*/ 	.byte	0x04, 0x12
        /*0b96*/ 	.short	(.L_495 - .L_494)
	.align		4
.L_494:
        /*0b98*/ 	.word	index@(_ZN10layer_norm40ln_parallel_residual_bwd_finalize_kernelINS_22Kernel_traits_finalizeILj2048E13__nv_bfloat16S2_S2_S2_fjLb0ELj1024ELj4ENS_18Kernel_traits_baseILj2048ES2_S2_S2_S2_fjLj1024EEEEELb0EEEvNS_9BwdParamsE)
        /*0b9c*/ 	.word	0x00000000


	//----- nvinfo : EIATTR_MIN_STACK_SIZE
	.align		4
.L_495:
        /*0ba0*/ 	.byte	0x04, 0x12
        /*0ba2*/ 	.short	(.L_497 - .L_496)
	.align		4
.L_496:
        /*0ba4*/ 	.word	index@(_ZN10layer_norm31ln_parallel_residual_bwd_kernelINS_13Kernel_traitsI13__nv_bfloat16S2_S2_S2_fjLj2048ELj1ELj1ELj4ELj16ENS_18Kernel_traits_baseILj2048ES2_S2_S2_S2_fjLj128EEEEELb1ELb1ELb0EEEvNS_9BwdParamsE)
        /*0ba8*/ 	.word	0x00000000


	//----- nvinfo : EIATTR_MIN_STACK_SIZE
	.align		4
.L_497:
        /*0bac*/ 	.byte	0x04, 0x12
        /*0bae*/ 	.short	(.L_499 - .L_498)
	.align		4
.L_498:
        /*0bb0*/ 	.word	index@(_ZN10layer_norm22ln_bwd_finalize_kernelINS_22Kernel_traits_finalizeILj2048E13__nv_bfloat16S2_S2_S2_fjLb0ELj1024ELj4ENS_18Kernel_traits_baseILj2048ES2_S2_S2_S2_fjLj1024EEEEELb0ELb1EEEvNS_9BwdParamsE)
        /*0bb4*/ 	.word	0x00000000


	//----- nvinfo : EIATTR_MIN_STACK_SIZE
	.align		4
.L_499:
        /*0bb8*/ 	.byte	0x04, 0x12
        /*0bba*/ 	.short	(.L_501 - .L_500)
	.align		4
.L_500:
        /*0bbc*/ 	.word	index@(_ZN10layer_norm40ln_parallel_residual_bwd_finalize_kernelINS_22Kernel_traits_finalizeILj2048E13__nv_bfloat16S2_S2_S2_fjLb0ELj1024ELj4ENS_18Kernel_traits_baseILj2048ES2_S2_S2_S2_fjLj1024EEEEELb1EEEvNS_9BwdParamsE)
        /*0bc0*/ 	.word	0x00000000


	//----- nvinfo : EIATTR_MIN_STACK_SIZE
	.align		4
.L_501:
        /*0bc4*/ 	.byte	0x04, 0x12
        /*0bc6*/ 	.short	(.L_503 - .L_502)
	.align		4
.L_502:
        /*0bc8*/ 	.word	index@(_ZN10layer_norm31ln_parallel_residual_bwd_kernelINS_13Kernel_traitsI13__nv_bfloat16S2_S2_S2_fjLj2048ELj1ELj1ELj4ELj16ENS_18Kernel_traits_baseILj2048ES2_S2_S2_S2_fjLj128EEEEELb1ELb1ELb1EEEvNS_9BwdParamsE)
        /*0bcc*/ 	.word	0x00000000


	//----- nvinfo : EIATTR_MIN_STACK_SIZE
	.align		4
.L_503:
        /*0bd0*/ 	.byte	0x04, 0x12
        /*0bd2*/ 	.short	(.L_505 - .L_504)
	.align		4
.L_504:
        /*0bd4*/ 	.word	index@(_ZN10layer_norm31ln_parallel_residual_bwd_kernelINS_13Kernel_traitsI6__halfS2_S2_S2_fjLj2048ELj1ELj1ELj4ELj16ENS_18Kernel_traits_baseILj2048ES2_S2_S2_S2_fjLj128EEEEELb0ELb0ELb0EEEvNS_9BwdParamsE)
        /*0bd8*/ 	.word	0x00000000


	//----- nvinfo : EIATTR_MIN_STACK_SIZE
	.align		4
.L_505:
        /*0bdc*/ 	.byte	0x04, 0x12
        /*0bde*/ 	.short	(.L_507 - .L_506)
	.align		4
.L_506:
        /*0be0*/ 	.word	index@(_ZN10layer_norm31ln_parallel_residual_bwd_kernelINS_13Kernel_traitsI6__halfS2_S2_S2_fjLj2048ELj1ELj1ELj4ELj16ENS_18Kernel_traits_baseILj2048ES2_S2_S2_S2_fjLj128EEEEELb0ELb0ELb1EEEvNS_9BwdParamsE)
        /*0be4*/ 	.word	0x00000000


	//----- nvinfo : EIATTR_MIN_STACK_SIZE
	.align		4
.L_507:
        /*0be8*/ 	.byte	0x04, 0x12
        /*0bea*/ 	.short	(.L_509 - .L_508)
	.align		4
.L_508:
        /*0bec*/ 	.word	index@(_ZN10layer_norm31ln_parallel_residual_bwd_kernelINS_13Kernel_traitsI6__halfS2_S2_S2_fjLj2048ELj1ELj1ELj4ELj16ENS_18Kernel_traits_baseILj2048ES2_S2_S2_S2_fjLj128EEEEELb0ELb1ELb0EEEvNS_9BwdParamsE)
        /*0bf0*/ 	.word	0x00000000


	//----- nvinfo : EIATTR_MIN_STACK_SIZE
	.align		4
.L_509:
        /*0bf4*/ 	.byte	0x04, 0x12
        /*0bf6*/ 	.short	(.L_511 - .L_510)
	.align		4
.L_510:
        /*0bf8*/ 	.word	index@(_ZN10layer_norm31ln_parallel_residual_bwd_kernelINS_13Kernel_traitsI6__halfS2_S2_S2_fjLj2048ELj1ELj1ELj4ELj16ENS_18Kernel_traits_baseILj2048ES2_S2_S2_S2_fjLj128EEEEELb0ELb1ELb1EEEvNS_9BwdParamsE)
        /*0bfc*/ 	.word	0x00000000


	//----- nvinfo : EIATTR_MIN_STACK_SIZE
	.align		4
.L_511:
        /*0c00*/ 	.byte	0x04, 0x12
        /*0c02*/ 	.short	(.L_513 - .L_512)
	.align		4
.L_512:
        /*0c04*/ 	.word	index@(_ZN10layer_norm31ln_parallel_residual_bwd_kernelINS_13Kernel_traitsI6__halfS2_S2_S2_fjLj2048ELj1ELj1ELj4ELj16ENS_18Kernel_traits_baseILj2048ES2_S2_S2_S2_fjLj128EEEEELb1ELb0ELb0EEEvNS_9BwdParamsE)
        /*0c08*/ 	.word	0x00000000


	//----- nvinfo : EIATTR_MIN_STACK_SIZE
	.align		4
.L_513:
        /*0c0c*/ 	.byte	0x04, 0x12
        /*0c0e*/ 	.short	(.L_515 - .L_514)
	.align		4
.L_514:
        /*0c10*/ 	.word	index@(_ZN10layer_norm31ln_parallel_residual_bwd_kernelINS_13Kernel_traitsI6__halfS2_S2_S2_fjLj2048ELj1ELj1ELj4ELj16ENS_18Kernel_traits_baseILj2048ES2_S2_S2_S2_fjLj128EEEEELb1ELb0ELb1EEEvNS_9BwdParamsE)
        /*0c14*/ 	.word	0x00000000


	//----- nvinfo : EIATTR_MIN_STACK_SIZE
	.align		4
.L_515:
        /*0c18*/ 	.byte	0x04, 0x12
        /*0c1a*/ 	.short	(.L_517 - .L_516)
	.align		4
.L_516:
        /*0c1c*/ 	.word	index@(_ZN10layer_norm22ln_bwd_finalize_kernelINS_22Kernel_traits_finalizeILj2048E6__halfS2_S2_S2_fjLb0ELj1024ELj4ENS_18Kernel_traits_baseILj2048ES2_S2_S2_S2_fjLj1024EEEEELb0ELb0EEEvNS_9BwdParamsE)
        /*0c20*/ 	.word	0x00000000


	//----- nvinfo : EIATTR_MIN_STACK_SIZE
	.align		4
.L_517:
        /*0c24*/ 	.byte	0x04, 0x12
        /*0c26*/ 	.short	(.L_519 - .L_518)
	.align		4
.L_518:
        /*0c28*/ 	.word	index@(_ZN10layer_norm40ln_parallel_residual_bwd_finalize_kernelINS_22Kernel_traits_finalizeILj2048E6__halfS2_S2_S2_fjLb0ELj1024ELj4ENS_18Kernel_traits_baseILj2048ES2_S2_S2_S2_fjLj1024EEEEELb0EEEvNS_9BwdParamsE)
        /*0c2c*/ 	.word	0x00000000


	//----- nvinfo : EIATTR_MIN_STACK_SIZE
	.align		4
.L_519:
        /*0c30*/ 	.byte	0x04, 0x12
        /*0c32*/ 	.short	(.L_521 - .L_520)
	.align		4
.L_520:
        /*0c34*/ 	.word	index@(_ZN10layer_norm31ln_parallel_residual_bwd_kernelINS_13Kernel_traitsI6__halfS2_S2_S2_fjLj2048ELj1ELj1ELj4ELj16ENS_18Kernel_traits_baseILj2048ES2_S2_S2_S2_fjLj128EEEEELb1ELb1ELb0EEEvNS_9BwdParamsE)
        /*0c38*/ 	.word	0x00000000


	//----- nvinfo : EIATTR_MIN_STACK_SIZE
	.align		4
.L_521:
        /*0c3c*/ 	.byte	0x04, 0x12
        /*0c3e*/ 	.short	(.L_523 - .L_522)
	.align		4
.L_522:
        /*0c40*/ 	.word	index@(_ZN10layer_norm22ln_bwd_finalize_kernelINS_22Kernel_traits_finalizeILj2048E6__halfS2_S2_S2_fjLb0ELj1024ELj4ENS_18Kernel_traits_baseILj2048ES2_S2_S2_S2_fjLj1024EEEEELb0ELb1EEEvNS_9BwdParamsE)
        /*0c44*/ 	.word	0x00000000


	//----- nvinfo : EIATTR_MIN_STACK_SIZE
	.align		4
.L_523:
        /*0c48*/ 	.byte	0x04, 0x12
        /*0c4a*/ 	.short	(.L_525 - .L_524)
	.align		4
.L_524:
        /*0c4c*/ 	.word	index@(_ZN10layer_norm40ln_parallel_residual_bwd_finalize_kernelINS_22Kernel_traits_finalizeILj2048E6__halfS2_S2_S2_fjLb0ELj1024ELj4ENS_18Kernel_traits_baseILj2048ES2_S2_S2_S2_fjLj1024EEEEELb1EEEvNS_9BwdParamsE)
        /*0c50*/ 	.word	0x00000000


	//----- nvinfo : EIATTR_MIN_STACK_SIZE
	.align		4
.L_525:
        /*0c54*/ 	.byte	0x04, 0x12
        /*0c56*/ 	.short	(.L_527 - .L_526)
	.align		4
.L_526:
        /*0c58*/ 	.word	index@(_ZN10layer_norm31ln_parallel_residual_bwd_kernelINS_13Kernel_traitsI6__halfS2_S2_S2_fjLj2048ELj1ELj1ELj4ELj16ENS_18Kernel_traits_baseILj2048ES2_S2_S2_S2_fjLj128EEEEELb1ELb1ELb1EEEvNS_9BwdParamsE)
        /*0c5c*/ 	.word	0x00000000


	//----- nvinfo : EIATTR_MIN_STACK_SIZE
	.align		4
.L_527:
        /*0c60*/ 	.byte	0x04, 0x12
        /*0c62*/ 	.short	(.L_529 - .L_528)
	.align		4
.L_528:
        /*0c64*/ 	.word	index@(_ZN10layer_norm31ln_parallel_residual_bwd_kernelINS_13Kernel_traitsIf13__nv_bfloat16S2_S2_fjLj2048ELj1ELj1ELj4ELj16ENS_18Kernel_traits_baseILj2048EfS2_S2_S2_fjLj128EEEEELb0ELb0ELb0EEEvNS_9BwdParamsE)
        /*0c68*/ 	.word	0x00000000


	//----- nvinfo : EIATTR_MIN_STACK_SIZE
	.align		4
.L_529:
        /*0c6c*/ 	.byte	0x04, 0x12
        /*0c6e*/ 	.short	(.L_531 - .L_530)
	.align		4
.L_530:
        /*0c70*/ 	.word	index@(_ZN10layer_norm31ln_parallel_residual_bwd_kernelINS_13Kernel_traitsIf13__nv_bfloat16S2_S2_fjLj2048ELj1ELj1ELj4ELj16ENS_18Kernel_traits_baseILj2048EfS2_S2_S2_fjLj128EEEEELb0ELb0ELb1EEEvNS_9BwdParamsE)
        /*0c74*/ 	.word	0x00000000


	//----- nvinfo : EIATTR_MIN_STACK_SIZE
	.align		4
.L_531:
        /*0c78*/ 	.byte	0x04, 0x12
        /*0c7a*/ 	.short	(.L_533 - .L_532)
	.align		4
.L_532:
        /*0c7c*/ 	.word	index@(_ZN10layer_norm31ln_parallel_residual_bwd_kernelINS_13Kernel_traitsIf13__nv_bfloat16S2_S2_fjLj2048ELj1ELj1ELj4ELj16ENS_18Kernel_traits_baseILj2048EfS2_S2_S2_fjLj128EEEEELb0ELb1ELb0EEEvNS_9BwdParamsE)
        /*0c80*/ 	.word	0x00000000


	//----- nvinfo : EIATTR_MIN_STACK_SIZE
	.align		4
.L_533:
        /*0c84*/ 	.byte	0x04, 0x12
        /*0c86*/ 	.short	(.L_535 - .L_534)
	.align		4
.L_534:
        /*0c88*/ 	.word	index@(_ZN10layer_norm31ln_parallel_residual_bwd_kernelINS_13Kernel_traitsIf13__nv_bfloat16S2_S2_fjLj2048ELj1ELj1ELj4ELj16ENS_18Kernel_traits_baseILj2048EfS2_S2_S2_fjLj128EEEEELb0ELb1ELb1EEEvNS_9BwdParamsE)
        /*0c8c*/ 	.word	0x00000000


	//----- nvinfo : EIATTR_MIN_STACK_SIZE
	.align		4
.L_535:
        /*0c90*/ 	.byte	0x04, 0x12
        /*0c92*/ 	.short	(.L_537 - .L_536)
	.align		4
.L_536:
        /*0c94*/ 	.word	index@(_ZN10layer_norm31ln_parallel_residual_bwd_kernelINS_13Kernel_traitsIf13__nv_bfloat16S2_S2_fjLj2048ELj1ELj1ELj4ELj16ENS_18Kernel_traits_baseILj2048EfS2_S2_S2_fjLj128EEEEELb1ELb0ELb0EEEvNS_9BwdParamsE)
        /*0c98*/ 	.word	0x00000000


	//----- nvinfo : EIATTR_MIN_STACK_SIZE
	.align		4
.L_537:
        /*0c9c*/ 	.byte	0x04, 0x12
        /*0c9e*/ 	.short	(.L_539 - .L_538)
	.align		4
.L_538:
        /*0ca0*/ 	.word	index@(_ZN10layer_norm31ln_parallel_residual_bwd_kernelINS_13Kernel_traitsIf13__nv_bfloat16S2_S2_fjLj2048ELj1ELj1ELj4ELj16ENS_18Kernel_traits_baseILj2048EfS2_S2_S2_fjLj128EEEEELb1ELb0ELb1EEEvNS_9BwdParamsE)
        /*0ca4*/ 	.word	0x00000000


	//----- nvinfo : EIATTR_MIN_STACK_SIZE
	.align		4
.L_539:
        /*0ca8*/ 	.byte	0x04, 0x12
        /*0caa*/ 	.short	(.L_541 - .L_540)
	.align		4
.L_540:
        /*0cac*/ 	.word	index@(_ZN10layer_norm22ln_bwd_finalize_kernelINS_22Kernel_traits_finalizeILj2048Ef13__nv_bfloat16S2_S2_fjLb0ELj1024ELj4ENS_18Kernel_traits_baseILj2048EfS2_S2_S2_fjLj1024EEEEELb0ELb0EEEvNS_9BwdParamsE)
        /*0cb0*/ 	.word	0x00000000


	//----- nvinfo : EIATTR_MIN_STACK_SIZE
	.align		4
.L_541:
        /*0cb4*/ 	.byte	0x04, 0x12
        /*0cb6*/ 	.short	(.L_543 - .L_542)
	.align		4
.L_542:
        /*0cb8*/ 	.word	index@(_ZN10layer_norm40ln_parallel_residual_bwd_finalize_kernelINS_22Kernel_traits_finalizeILj2048Ef13__nv_bfloat16S2_S2_fjLb0ELj1024ELj4ENS_18Kernel_traits_baseILj2048EfS2_S2_S2_fjLj1024EEEEELb0EEEvNS_9BwdParamsE)
        /*0cbc*/ 	.word	0x00000000


	//----- nvinfo : EIATTR_MIN_STACK_SIZE
	.align		4
.L_543:
        /*0cc0*/ 	.byte	0x04, 0x12
        /*0cc2*/ 	.short	(.L_545 - .L_544)
	.align		4
.L_544:
        /*0cc4*/ 	.word	index@(_ZN10layer_norm31ln_parallel_residual_bwd_kernelINS_13Kernel_traitsIf13__nv_bfloat16S2_S2_fjLj2048ELj1ELj1ELj4ELj16ENS_18Kernel_traits_baseILj2048EfS2_S2_S2_fjLj128EEEEELb1ELb1ELb0EEEvNS_9BwdParamsE)
        /*0cc8*/ 	.word	0x00000000


	//----- nvinfo : EIATTR_MIN_STACK_SIZE
	.align		4
.L_545:
        /*0ccc*/ 	.byte	0x04, 0x12
        /*0cce*/ 	.short	(.L_547 - .L_546)
	.align		4
.L_546:
        /*0cd0*/ 	.word	index@(_ZN10layer_norm22ln_bwd_finalize_kernelINS_22Kernel_traits_finalizeILj2048Ef13__nv_bfloat16S2_S2_fjLb0ELj1024ELj4ENS_18Kernel_traits_baseILj2048EfS2_S2_S2_fjLj1024EEEEELb0ELb1EEEvNS_9BwdParamsE)
        /*0cd4*/ 	.word	0x00000000


	//----- nvinfo : EIATTR_MIN_STACK_SIZE
	.align		4
.L_547:
        /*0cd8*/ 	.byte	0x04, 0x12
        /*0cda*/ 	.short	(.L_549 - .L_548)
	.align		4
.L_548:
        /*0cdc*/ 	.word	index@(_ZN10layer_norm40ln_parallel_residual_bwd_finalize_kernelINS_22Kernel_traits_finalizeILj2048Ef13__nv_bfloat16S2_S2_fjLb0ELj1024ELj4ENS_18Kernel_traits_baseILj2048EfS2_S2_S2_fjLj1024EEEEELb1EEEvNS_9BwdParamsE)
        /*0ce0*/ 	.word	0x00000000


	//----- nvinfo : EIATTR_MIN_STACK_SIZE
	.align		4
.L_549:
        /*0ce4*/ 	.byte	0x04, 0x12
        /*0ce6*/ 	.short	(.L_551 - .L_550)
	.align		4
.L_550:
        /*0ce8*/ 	.word	index@(_ZN10layer_norm31ln_parallel_residual_bwd_kernelINS_13Kernel_traitsIf13__nv_bfloat16S2_S2_fjLj2048ELj1ELj1ELj4ELj16ENS_18Kernel_traits_baseILj2048EfS2_S2_S2_fjLj128EEEEELb1ELb1ELb1EEEvNS_9BwdParamsE)
        /*0cec*/ 	.word	0x00000000


	//----- nvinfo : EIATTR_MIN_STACK_SIZE
	.align		4
.L_551:
        /*0cf0*/ 	.byte	0x04, 0x12
        /*0cf2*/ 	.short	(.L_553 - .L_552)
	.align		4
.L_552:
        /*0cf4*/ 	.word	index@(_ZN10layer_norm31ln_parallel_residual_bwd_kernelINS_13Kernel_traitsI13__nv_bfloat16S2_fS2_fjLj2048ELj1ELj1ELj4ELj16ENS_18Kernel_traits_baseILj2048ES2_S2_fS2_fjLj128EEEEELb0ELb0ELb0EEEvNS_9BwdParamsE)
        /*0cf8*/ 	.word	0x00000000


	//----- nvinfo : EIATTR_MIN_STACK_SIZE
	.align		4
.L_553:
        /*0cfc*/ 	.byte	0x04, 0x12
        /*0cfe*/ 	.short	(.L_555 - .L_554)
	.align		4
.L_554:
        /*0d00*/ 	.word	index@(_ZN10layer_norm31ln_parallel_residual_bwd_kernelINS_13Kernel_traitsI13__nv_bfloat16S2_fS2_fjLj2048ELj1ELj1ELj4ELj16ENS_18Kernel_traits_baseILj2048ES2_S2_fS2_fjLj128EEEEELb0ELb0ELb1EEEvNS_9BwdParamsE)
        /*0d04*/ 	.word	0x00000000


	//----- nvinfo : EIATTR_MIN_STACK_SIZE
	.align		4
.L_555:
        /*0d08*/ 	.byte	0x04, 0x12
        /*0d0a*/ 	.short	(.L_557 - .L_556)
	.align		4
.L_556:
        /*0d0c*/ 	.word	index@(_ZN10layer_norm31ln_parallel_residual_bwd_kernelINS_13Kernel_traitsI13__nv_bfloat16S2_fS2_fjLj2048ELj1ELj1ELj4ELj16ENS_18Kernel_traits_baseILj2048ES2_S2_fS2_fjLj128EEEEELb0ELb1ELb0EEEvNS_9BwdParamsE)
        /*0d10*/ 	.word	0x00000000


	//----- nvinfo : EIATTR_MIN_STACK_SIZE
	.align		4
.L_557:
        /*0d14*/ 	.byte	0x04, 0x12
        /*0d16*/ 	.short	(.L_559 - .L_558)
	.align		4
.L_558:
        /*0d18*/ 	.word	index@(_ZN10layer_norm31ln_parallel_residual_bwd_kernelINS_13Kernel_traitsI13__nv_bfloat16S2_fS2_fjLj2048ELj1ELj1ELj4ELj16ENS_18Kernel_traits_baseILj2048ES2_S2_fS2_fjLj128EEEEELb0ELb1ELb1EEEvNS_9BwdParamsE)
        /*0d1c*/ 	.word	0x00000000


	//----- nvinfo : EIATTR_MIN_STACK_SIZE
	.align		4
.L_559:
        /*0d20*/ 	.byte	0x04, 0x12
        /*0d22*/ 	.short	(.L_561 - .L_560)
	.align		4
.L_560:
        /*0d24*/ 	.word	index@(_ZN10layer_norm31ln_parallel_residual_bwd_kernelINS_13Kernel_traitsI13__nv_bfloat16S2_fS2_fjLj2048ELj1ELj1ELj4ELj16ENS_18Kernel_traits_baseILj2048ES2_S2_fS2_fjLj128EEEEELb1ELb0ELb0EEEvNS_9BwdParamsE)
        /*0d28*/ 	.word	0x00000000


	//----- nvinfo : EIATTR_MIN_STACK_SIZE
	.align		4
.L_561:
        /*0d2c*/ 	.byte	0x04, 0x12
        /*0d2e*/ 	.short	(.L_563 - .L_562)
	.align		4
.L_562:
        /*0d30*/ 	.word	index@(_ZN10layer_norm31ln_parallel_residual_bwd_kernelINS_13Kernel_traitsI13__nv_bfloat16S2_fS2_fjLj2048ELj1ELj1ELj4ELj16ENS_18Kernel_traits_baseILj2048ES2_S2_fS2_fjLj128EEEEELb1ELb0ELb1EEEvNS_9BwdParamsE)
        /*0d34*/ 	.word	0x00000000


	//----- nvinfo : EIATTR_MIN_STACK_SIZE
	.align		4
.L_563:
        /*0d38*/ 	.byte	0x04, 0x12
        /*0d3a*/ 	.short	(.L_565 - .L_564)
	.align		4
.L_564:
        /*0d3c*/ 	.word	index@(_ZN10layer_norm22ln_bwd_finalize_kernelINS_22Kernel_traits_finalizeILj2048E13__nv_bfloat16S2_fS2_fjLb0ELj1024ELj4ENS_18Kernel_traits_baseILj2048ES2_S2_fS2_fjLj1024EEEEELb0ELb0EEEvNS_9BwdParamsE)
        /*0d40*/ 	.word	0x00000000


	//----- nvinfo : EIATTR_MIN_STACK_SIZE
	.align		4
.L_565:
        /*0d44*/ 	.byte	0x04, 0x12
        /*0d46*/ 	.short	(.L_567 - .L_566)
	.align		4
.L_566:
        /*0d48*/ 	.word	index@(_ZN10layer_norm40ln_parallel_residual_bwd_finalize_kernelINS_22Kernel_traits_finalizeILj2048E13__nv_bfloat16S2_fS2_fjLb0ELj1024ELj4ENS_18Kernel_traits_baseILj2048ES2_S2_fS2_fjLj1024EEEEELb0EEEvNS_9BwdParamsE)
        /*0d4c*/ 	.word	0x00000000


	//----- nvinfo : EIATTR_MIN_STACK_SIZE
	.align		4
.L_567:
        /*0d50*/ 	.byte	0x04, 0x12
        /*0d52*/ 	.short	(.L_569 - .L_568)
	.align		4
.L_568:
        /*0d54*/ 	.word	index@(_ZN10layer_norm31ln_parallel_residual_bwd_kernelINS_13Kernel_traitsI13__nv_bfloat16S2_fS2_fjLj2048ELj1ELj1ELj4ELj16ENS_18Kernel_traits_baseILj2048ES2_S2_fS2_fjLj128EEEEELb1ELb1ELb0EEEvNS_9BwdParamsE)
        /*0d58*/ 	.word	0x00000000


	//----- nvinfo : EIATTR_MIN_STACK_SIZE
	.align		4
.L_569:
        /*0d5c*/ 	.byte	0x04, 0x12
        /*0d5e*/ 	.short	(.L_571 - .L_570)
	.align		4
.L_570:
        /*0d60*/ 	.word	index@(_ZN10layer_norm22ln_bwd_finalize_kernelINS_22Kernel_traits_finalizeILj2048E13__nv_bfloat16S2_fS2_fjLb0ELj1024ELj4ENS_18Kernel_traits_baseILj2048ES2_S2_fS2_fjLj1024EEEEELb0ELb1EEEvNS_9BwdParamsE)
        /*0d64*/ 	.word	0x00000000


	//----- nvinfo : EIATTR_MIN_STACK_SIZE
	.align		4
.L_571:
        /*0d68*/ 	.byte	0x04, 0x12
        /*0d6a*/ 	.short	(.L_573 - .L_572)
	.align		4
.L_572:
        /*0d6c*/ 	.word	index@(_ZN10layer_norm40ln_parallel_residual_bwd_finalize_kernelINS_22Kernel_traits_finalizeILj2048E13__nv_bfloat16S2_fS2_fjLb0ELj1024ELj4ENS_18Kernel_traits_baseILj2048ES2_S2_fS2_fjLj1024EEEEELb1EEEvNS_9BwdParamsE)
        /*0d70*/ 	.word	0x00000000


	//----- nvinfo : EIATTR_MIN_STACK_SIZE
	.align		4
.L_573:
        /*0d74*/ 	.byte	0x04, 0x12
        /*0d76*/ 	.short	(.L_575 - .L_574)
	.align		4
.L_574:
        /*0d78*/ 	.word	index@(_ZN10layer_norm31ln_parallel_residual_bwd_kernelINS_13Kernel_traitsI13__nv_bfloat16S2_fS2_fjLj2048ELj1ELj1ELj4ELj16ENS_18Kernel_traits_baseILj2048ES2_S2_fS2_fjLj128EEEEELb1ELb1ELb1EEEvNS_9BwdParamsE)
        /*0d7c*/ 	.word	0x00000000


	//----- nvinfo : EIATTR_MIN_STACK_SIZE
	.align		4
.L_575:
        /*0d80*/ 	.byte	0x04, 0x12
        /*0d82*/ 	.short	(.L_577 - .L_576)
	.align		4
.L_576:
        /*0d84*/ 	.word	index@(_ZN10layer_norm31ln_parallel_residual_bwd_kernelINS_13Kernel_traitsIf13__nv_bfloat16fS2_fjLj2048ELj1ELj1ELj4ELj16ENS_18Kernel_traits_baseILj2048EfS2_fS2_fjLj128EEEEELb0ELb0ELb0EEEvNS_9BwdParamsE)
        /*0d88*/ 	.word	0x00000000


	//----- nvinfo : EIATTR_MIN_STACK_SIZE
	.align		4
.L_577:
        /*0d8c*/ 	.byte	0x04, 0x12
        /*0d8e*/ 	.short	(.L_579 - .L_578)
	.align		4
.L_578:
        /*0d90*/ 	.word	index@(_ZN10layer_norm31ln_parallel_residual_bwd_kernelINS_13Kernel_traitsIf13__nv_bfloat16fS2_fjLj2048ELj1ELj1ELj4ELj16ENS_18Kernel_traits_baseILj2048EfS2_fS2_fjLj128EEEEELb0ELb0ELb1EEEvNS_9BwdParamsE)
        /*0d94*/ 	.word	0x00000000


	//----- nvinfo : EIATTR_MIN_STACK_SIZE
	.align		4
.L_579:
        /*0d98*/ 	.byte	0x04, 0x12
        /*0d9a*/ 	.short	(.L_581 - .L_580)
	.align		4
.L_580:
        /*0d9c*/ 	.word	index@(_ZN10layer_norm31ln_parallel_residual_bwd_kernelINS_13Kernel_traitsIf13__nv_bfloat16fS2_fjLj2048ELj1ELj1ELj4ELj16ENS_18Kernel_traits_baseILj2048EfS2_fS2_fjLj128EEEEELb0ELb1ELb0EEEvNS_9BwdParamsE)
        /*0da0*/ 	.word	0x00000000


	//----- nvinfo : EIATTR_MIN_STACK_SIZE
	.align		4
.L_581:
        /*0da4*/ 	.byte	0x04, 0x12
        /*0da6*/ 	.short	(.L_583 - .L_582)
	.align		4
.L_582:
        /*0da8*/ 	.word	index@(_ZN10layer_norm31ln_parallel_residual_bwd_kernelINS_13Kernel_traitsIf13__nv_bfloat16fS2_fjLj2048ELj1ELj1ELj4ELj16ENS_18Kernel_traits_baseILj2048EfS2_fS2_fjLj128EEEEELb0ELb1ELb1EEEvNS_9BwdParamsE)
        /*0dac*/ 	.word	0x00000000


	//----- nvinfo : EIATTR_MIN_STACK_SIZE
	.align		4
.L_583:
        /*0db0*/ 	.byte	0x04, 0x12
        /*0db2*/ 	.short	(.L_585 - .L_584)
	.align		4
.L_584:
        /*0db4*/ 	.word	index@(_ZN10layer_norm31ln_parallel_residual_bwd_kernelINS_13Kernel_traitsIf13__nv_bfloat16fS2_fjLj2048ELj1ELj1ELj4ELj16ENS_18Kernel_traits_baseILj2048EfS2_fS2_fjLj128EEEEELb1ELb0ELb0EEEvNS_9BwdParamsE)
        /*0db8*/ 	.word	0x00000000


	//----- nvinfo : EIATTR_MIN_STACK_SIZE
	.align		4
.L_585:
        /*0dbc*/ 	.byte	0x04, 0x12
        /*0dbe*/ 	.short	(.L_587 - .L_586)
	.align		4
.L_586:
        /*0dc0*/ 	.word	index@(_ZN10layer_norm31ln_parallel_residual_bwd_kernelINS_13Kernel_traitsIf13__nv_bfloat16fS2_fjLj2048ELj1ELj1ELj4ELj16ENS_18Kernel_traits_baseILj2048EfS2_fS2_fjLj128EEEEELb1ELb0ELb1EEEvNS_9BwdParamsE)
        /*0dc4*/ 	.word	0x00000000


	//----- nvinfo : EIATTR_MIN_STACK_SIZE
	.align		4
.L_587:
        /*0dc8*/ 	.byte	0x04, 0x12
        /*0dca*/ 	.short	(.L_589 - .L_588)
	.align		4
.L_588:
        /*0dcc*/ 	.word	index@(_ZN10layer_norm22ln_bwd_finalize_kernelINS_22Kernel_traits_finalizeILj2048Ef13__nv_bfloat16fS2_fjLb0ELj1024ELj4ENS_18Kernel_traits_baseILj2048EfS2_fS2_fjLj1024EEEEELb0ELb0EEEvNS_9BwdParamsE)
        /*0dd0*/ 	.word	0x00000000


	//----- nvinfo : EIATTR_MIN_STACK_SIZE
	.align		4
.L_589:
        /*0dd4*/ 	.byte	0x04, 0x12
        /*0dd6*/ 	.short	(.L_591 - .L_590)
	.align		4
.L_590:
        /*0dd8*/ 	.word	index@(_ZN10layer_norm40ln_parallel_residual_bwd_finalize_kernelINS_22Kernel_traits_finalizeILj2048Ef13__nv_bfloat16fS2_fjLb0ELj1024ELj4ENS_18Kernel_traits_baseILj2048EfS2_fS2_fjLj1024EEEEELb0EEEvNS_9BwdParamsE)
        /*0ddc*/ 	.word	0x00000000


	//----- nvinfo : EIATTR_MIN_STACK_SIZE
	.align		4
.L_591:
        /*0de0*/ 	.byte	0x04, 0x12
        /*0de2*/ 	.short	(.L_593 - .L_592)
	.align		4
.L_592:
        /*0de4*/ 	.word	index@(_ZN10layer_norm31ln_parallel_residual_bwd_kernelINS_13Kernel_traitsIf13__nv_bfloat16fS2_fjLj2048ELj1ELj1ELj4ELj16ENS_18Kernel_traits_baseILj2048EfS2_fS2_fjLj128EEEEELb1ELb1ELb0EEEvNS_9BwdParamsE)
        /*0de8*/ 	.word	0x00000000


	//----- nvinfo : EIATTR_MIN_STACK_SIZE
	.align		4
.L_593:
        /*0dec*/ 	.byte	0x04, 0x12
        /*0dee*/ 	.short	(.L_595 - .L_594)
	.align		4
.L_594:
        /*0df0*/ 	.word	index@(_ZN10layer_norm22ln_bwd_finalize_kernelINS_22Kernel_traits_finalizeILj2048Ef13__nv_bfloat16fS2_fjLb0ELj1024ELj4ENS_18Kernel_traits_baseILj2048EfS2_fS2_fjLj1024EEEEELb0ELb1EEEvNS_9BwdParamsE)
        /*0df4*/ 	.word	0x00000000


	//----- nvinfo : EIATTR_MIN_STACK_SIZE
	.align		4
.L_595:
        /*0df8*/ 	.byte	0x04, 0x12
        /*0dfa*/ 	.short	(.L_597 - .L_596)
	.align		4
.L_596:
        /*0dfc*/ 	.word	index@(_ZN10layer_norm40ln_parallel_residual_bwd_finalize_kernelINS_22Kernel_traits_finalizeILj2048Ef13__nv_bfloat16fS2_fjLb0ELj1024ELj4ENS_18Kernel_traits_baseILj2048EfS2_fS2_fjLj1024EEEEELb1EEEvNS_9BwdParamsE)
        /*0e00*/ 	.word	0x00000000


	//----- nvinfo : EIATTR_MIN_STACK_SIZE
	.align		4
.L_597:
        /*0e04*/ 	.byte	0x04, 0x12
        /*0e06*/ 	.short	(.L_599 - .L_598)
	.align		4
.L_598:
        /*0e08*/ 	.word	index@(_ZN10layer_norm31ln_parallel_residual_bwd_kernelINS_13Kernel_traitsIf13__nv_bfloat16fS2_fjLj2048ELj1ELj1ELj4ELj16ENS_18Kernel_traits_baseILj2048EfS2_fS2_fjLj128EEEEELb1ELb1ELb1EEEvNS_9BwdParamsE)
        /*0e0c*/ 	.word	0x00000000


	//----- nvinfo : EIATTR_MIN_STACK_SIZE
	.align		4
.L_599:
        /*0e10*/ 	.byte	0x04, 0x12
        /*0e12*/ 	.short	(.L_601 - .L_600)
	.align		4
.L_600:
        /*0e14*/ 	.word	index@(_ZN10layer_norm31ln_parallel_residual_bwd_kernelINS_13Kernel_traitsIf6__halfS2_S2_fjLj2048ELj1ELj1ELj4ELj16ENS_18Kernel_traits_baseILj2048EfS2_S2_S2_fjLj128EEEEELb0ELb0ELb0EEEvNS_9BwdParamsE)
        /*0e18*/ 	.word	0x00000000


	//----- nvinfo : EIATTR_MIN_STACK_SIZE
	.align		4
.L_601:
        /*0e1c*/ 	.byte	0x04, 0x12
        /*0e1e*/ 	.short	(.L_603 - .L_602)
	.align		4
.L_602:
        /*0e20*/ 	.word	index@(_ZN10layer_norm31ln_parallel_residual_bwd_kernelINS_13Kernel_traitsIf6__halfS2_S2_fjLj2048ELj1ELj1ELj4ELj16ENS_18Kernel_traits_baseILj2048EfS2_S2_S2_fjLj128EEEEELb0ELb0ELb1EEEvNS_9BwdParamsE)
        /*0e24*/ 	.word	0x00000000


	//----- nvinfo : EIATTR_MIN_STACK_SIZE
	.align		4
.L_603:
        /*0e28*/ 	.byte	0x04, 0x12
        /*0e2a*/ 	.short	(.L_605 - .L_604)
	.align		4
.L_604:
        /*0e2c*/ 	.word	index@(_ZN10layer_norm31ln_parallel_residual_bwd_kernelINS_13Kernel_traitsIf6__halfS2_S2_fjLj2048ELj1ELj1ELj4ELj16ENS_18Kernel_traits_baseILj2048EfS2_S2_S2_fjLj128EEEEELb0ELb1ELb0EEEvNS_9BwdParamsE)
        /*0e30*/ 	.word	0x00000000


	//----- nvinfo : EIATTR_MIN_STACK_SIZE
	.align		4
.L_605:
        /*0e34*/ 	.byte	0x04, 0x12
        /*0e36*/ 	.short	(.L_607 - .L_606)
	.align		4
.L_606:
        /*0e38*/ 	.word	index@(_ZN10layer_norm31ln_parallel_residual_bwd_kernelINS_13Kernel_traitsIf6__halfS2_S2_fjLj2048ELj1ELj1ELj4ELj16ENS_18Kernel_traits_baseILj2048EfS2_S2_S2_fjLj128EEEEELb0ELb1ELb1EEEvNS_9BwdParamsE)
        /*0e3c*/ 	.word	0x00000000


	//----- nvinfo : EIATTR_MIN_STACK_SIZE
	.align		4
.L_607:
        /*0e40*/ 	.byte	0x04, 0x12
        /*0e42*/ 	.short	(.L_609 - .L_608)
	.align		4
.L_608:
        /*0e44*/ 	.word	index@(_ZN10layer_norm31ln_parallel_residual_bwd_kernelINS_13Kernel_traitsIf6__halfS2_S2_fjLj2048ELj1ELj1ELj4ELj16ENS_18Kernel_traits_baseILj2048EfS2_S2_S2_fjLj128EEEEELb1ELb0ELb0EEEvNS_9BwdParamsE)
        /*0e48*/ 	.word	0x00000000


	//----- nvinfo : EIATTR_MIN_STACK_SIZE
	.align		4
.L_609:
        /*0e4c*/ 	.byte	0x04, 0x12
        /*0e4e*/ 	.short	(.L_611 - .L_610)
	.align		4
.L_610:
        /*0e50*/ 	.word	index@(_ZN10layer_norm31ln_parallel_residual_bwd_kernelINS_13Kernel_traitsIf6__halfS2_S2_fjLj2048ELj1ELj1ELj4ELj16ENS_18Kernel_traits_baseILj2048EfS2_S2_S2_fjLj128EEEEELb1ELb0ELb1EEEvNS_9BwdParamsE)
        /*0e54*/ 	.word	0x00000000


	//----- nvinfo : EIATTR_MIN_STACK_SIZE
	.align		4
.L_611:
        /*0e58*/ 	.byte	0x04, 0x12
        /*0e5a*/ 	.short	(.L_613 - .L_612)
	.align		4
.L_612:
        /*0e5c*/ 	.word	index@(_ZN10layer_norm22ln_bwd_finalize_kernelINS_22Kernel_traits_finalizeILj2048Ef6__halfS2_S2_fjLb0ELj1024ELj4ENS_18Kernel_traits_baseILj2048EfS2_S2_S2_fjLj1024EEEEELb0ELb0EEEvNS_9BwdParamsE)
        /*0e60*/ 	.word	0x00000000


	//----- nvinfo : EIATTR_MIN_STACK_SIZE
	.align		4
.L_613:
        /*0e64*/ 	.byte	0x04, 0x12
        /*0e66*/ 	.short	(.L_615 - .L_614)
	.align		4
.L_614:
        /*0e68*/ 	.word	index@(_ZN10layer_norm40ln_parallel_residual_bwd_finalize_kernelINS_22Kernel_traits_finalizeILj2048Ef6__halfS2_S2_fjLb0ELj1024ELj4ENS_18Kernel_traits_baseILj2048EfS2_S2_S2_fjLj1024EEEEELb0EEEvNS_9BwdParamsE)
        /*0e6c*/ 	.word	0x00000000


	//----- nvinfo : EIATTR_MIN_STACK_SIZE
	.align		4
.L_615:
        /*0e70*/ 	.byte	0x04, 0x12
        /*0e72*/ 	.short	(.L_617 - .L_616)
	.align		4
.L_616:
        /*0e74*/ 	.word	index@(_ZN10layer_norm31ln_parallel_residual_bwd_kernelINS_13Kernel_traitsIf6__halfS2_S2_fjLj2048ELj1ELj1ELj4ELj16ENS_18Kernel_traits_baseILj2048EfS2_S2_S2_fjLj128EEEEELb1ELb1ELb0EEEvNS_9BwdParamsE)
        /*0e78*/ 	.word	0x00000000


	//----- nvinfo : EIATTR_MIN_STACK_SIZE
	.align		4
.L_617:
        /*0e7c*/ 	.byte	0x04, 0x12
        /*0e7e*/ 	.short	(.L_619 - .L_618)
	.align		4
.L_618:
        /*0e80*/ 	.word	index@(_ZN10layer_norm22ln_bwd_finalize_kernelINS_22Kernel_traits_finalizeILj2048Ef6__halfS2_S2_fjLb0ELj1024ELj4ENS_18Kernel_traits_baseILj2048EfS2_S2_S2_fjLj1024EEEEELb0ELb1EEEvNS_9BwdParamsE)
        /*0e84*/ 	.word	0x00000000


	//----- nvinfo : EIATTR_MIN_STACK_SIZE
	.align		4
.L_619:
        /*0e88*/ 	.byte	0x04, 0x12
        /*0e8a*/ 	.short	(.L_621 - .L_620)
	.align		4
.L_620:
        /*0e8c*/ 	.word	index@(_ZN10layer_norm40ln_parallel_residual_bwd_finalize_kernelINS_22Kernel_traits_finalizeILj2048Ef6__halfS2_S2_fjLb0ELj1024ELj4ENS_18Kernel_traits_baseILj2048EfS2_S2_S2_fjLj1024EEEEELb1EEEvNS_9BwdParamsE)
        /*0e90*/ 	.word	0x00000000


	//----- nvinfo : EIATTR_MIN_STACK_SIZE
	.align		4
.L_621:
        /*0e94*/ 	.byte	0x04, 0x12
        /*0e96*/ 	.short	(.L_623 - .L_622)
	.align		4
.L_622:
        /*0e98*/ 	.word	index@(_ZN10layer_norm31ln_parallel_residual_bwd_kernelINS_13Kernel_traitsIf6__halfS2_S2_fjLj2048ELj1ELj1ELj4ELj16ENS_18Kernel_traits_baseILj2048EfS2_S2_S2_fjLj128EEEEELb1ELb1ELb1EEEvNS_9BwdParamsE)
        /*0e9c*/ 	.word	0x00000000


	//----- nvinfo : EIATTR_MIN_STACK_SIZE
	.align		4
.L_623:
        /*0ea0*/ 	.byte	0x04, 0x12
        /*0ea2*/ 	.short	(.L_625 - .L_624)
	.align		4
.L_624:
        /*0ea4*/ 	.word	index@(_ZN10layer_norm31ln_parallel_residual_bwd_kernelINS_13Kernel_traitsI6__halfS2_fS2_fjLj2048ELj1ELj1ELj4ELj16ENS_18Kernel_traits_baseILj2048ES2_S2_fS2_fjLj128EEEEELb0ELb0ELb0EEEvNS_9BwdParamsE)
        /*0ea8*/ 	.word	0x00000000


	//----- nvinfo : EIATTR_MIN_STACK_SIZE
	.align		4
.L_625:
        /*0eac*/ 	.byte	0x04, 0x12
        /*0eae*/ 	.short	(.L_627 - .L_626)
	.align		4
.L_626:
        /*0eb0*/ 	.word	index@(_ZN10layer_norm31ln_parallel_residual_bwd_kernelINS_13Kernel_traitsI6__halfS2_fS2_fjLj2048ELj1ELj1ELj4ELj16ENS_18Kernel_traits_baseILj2048ES2_S2_fS2_fjLj128EEEEELb0ELb0ELb1EEEvNS_9BwdParamsE)
        /*0eb4*/ 	.word	0x00000000


	//----- nvinfo : EIATTR_MIN_STACK_SIZE
	.align		4
.L_627:
        /*0eb8*/ 	.byte	0x04, 0x12
        /*0eba*/ 	.short	(.L_629 - .L_628)
	.align		4
.L_628:
        /*0ebc*/ 	.word	index@(_ZN10layer_norm31ln_parallel_residual_bwd_kernelINS_13Kernel_traitsI6__halfS2_fS2_fjLj2048ELj1ELj1ELj4ELj16ENS_18Kernel_traits_baseILj2048ES2_S2_fS2_fjLj128EEEEELb0ELb1ELb0EEEvNS_9BwdParamsE)
        /*0ec0*/ 	.word	0x00000000


	//----- nvinfo : EIATTR_MIN_STACK_SIZE
	.align		4
.L_629:
        /*0ec4*/ 	.byte	0x04, 0x12
        /*0ec6*/ 	.short	(.L_631 - .L_630)
	.align		4
.L_630:
        /*0ec8*/ 	.word	index@(_ZN10layer_norm31ln_parallel_residual_bwd_kernelINS_13Kernel_traitsI6__halfS2_fS2_fjLj2048ELj1ELj1ELj4ELj16ENS_18Kernel_traits_baseILj2048ES2_S2_fS2_fjLj128EEEEELb0ELb1ELb1EEEvNS_9BwdParamsE)
        /*0ecc*/ 	.word	0x00000000


	//----- nvinfo : EIATTR_MIN_STACK_SIZE
	.align		4
.L_631:
        /*0ed0*/ 	.byte	0x04, 0x12
        /*0ed2*/ 	.short	(.L_633 - .L_632)
	.align		4
.L_632:
        /*0ed4*/ 	.word	index@(_ZN10layer_norm31ln_parallel_residual_bwd_kernelINS_13Kernel_traitsI6__halfS2_fS2_fjLj2048ELj1ELj1ELj4ELj16ENS_18Kernel_traits_baseILj2048ES2_S2_fS2_fjLj128EEEEELb1ELb0ELb0EEEvNS_9BwdParamsE)
        /*0ed8*/ 	.word	0x00000000


	//----- nvinfo : EIATTR_MIN_STACK_SIZE
	.align		4
.L_633:
        /*0edc*/ 	.byte	0x04, 0x12
        /*0ede*/ 	.short	(.L_635 - .L_634)
	.align		4
.L_634:
        /*0ee0*/ 	.word	index@(_ZN10layer_norm31ln_parallel_residual_bwd_kernelINS_13Kernel_traitsI6__halfS2_fS2_fjLj2048ELj1ELj1ELj4ELj16ENS_18Kernel_traits_baseILj2048ES2_S2_fS2_fjLj128EEEEELb1ELb0ELb1EEEvNS_9BwdParamsE)
        /*0ee4*/ 	.word	0x00000000


	//----- nvinfo : EIATTR_MIN_STACK_SIZE
	.align		4
.L_635:
        /*0ee8*/ 	.byte	0x04, 0x12
        /*0eea*/ 	.short	(.L_637 - .L_636)
	.align		4
.L_636:
        /*0eec*/ 	.word	index@(_ZN10layer_norm22ln_bwd_finalize_kernelINS_22Kernel_traits_finalizeILj2048E6__halfS2_fS2_fjLb0ELj1024ELj4ENS_18Kernel_traits_baseILj2048ES2_S2_fS2_fjLj1024EEEEELb0ELb0EEEvNS_9BwdParamsE)
        /*0ef0*/ 	.word	0x00000000


	//----- nvinfo : EIATTR_MIN_STACK_SIZE
	.align		4
.L_637:
        /*0ef4*/ 	.byte	0x04, 0x12
        /*0ef6*/ 	.short	(.L_639 - .L_638)
	.align		4
.L_638:
        /*0ef8*/ 	.word	index@(_ZN10layer_norm40ln_parallel_residual_bwd_finalize_kernelINS_22Kernel_traits_finalizeILj2048E6__halfS2_fS2_fjLb0ELj1024ELj4ENS_18Kernel_traits_baseILj2048ES2_S2_fS2_fjLj1024EEEEELb0EEEvNS_9BwdParamsE)
        /*0efc*/ 	.word	0x00000000


	//----- nvinfo : EIATTR_MIN_STACK_SIZE
	.align		4
.L_639:
        /*0f00*/ 	.byte	0x04, 0x12
        /*0f02*/ 	.short	(.L_641 - .L_640)
	.align		4
.L_640:
        /*0f04*/ 	.word	index@(_ZN10layer_norm31ln_parallel_residual_bwd_kernelINS_13Kernel_traitsI6__halfS2_fS2_fjLj2048ELj1ELj1ELj4ELj16ENS_18Kernel_traits_baseILj2048ES2_S2_fS2_fjLj128EEEEELb1ELb1ELb0EEEvNS_9BwdParamsE)
        /*0f08*/ 	.word	0x00000000


	//----- nvinfo : EIATTR_MIN_STACK_SIZE
	.align		4
.L_641:
        /*0f0c*/ 	.byte	0x04, 0x12
        /*0f0e*/ 	.short	(.L_643 - .L_642)
	.align		4
.L_642:
        /*0f10*/ 	.word	index@(_ZN10layer_norm22ln_bwd_finalize_kernelINS_22Kernel_traits_finalizeILj2048E6__halfS2_fS2_fjLb0ELj1024ELj4ENS_18Kernel_traits_baseILj2048ES2_S2_fS2_fjLj1024EEEEELb0ELb1EEEvNS_9BwdParamsE)
        /*0f14*/ 	.word	0x00000000


	//----- nvinfo : EIATTR_MIN_STACK_SIZE
	.align		4
.L_643:
        /*0f18*/ 	.byte	0x04, 0x12
        /*0f1a*/ 	.short	(.L_645 - .L_644)
	.align		4
.L_644:
        /*0f1c*/ 	.word	index@(_ZN10layer_norm40ln_parallel_residual_bwd_finalize_kernelINS_22Kernel_traits_finalizeILj2048E6__halfS2_fS2_fjLb0ELj1024ELj4ENS_18Kernel_traits_baseILj2048ES2_S2_fS2_fjLj1024EEEEELb1EEEvNS_9BwdParamsE)
        /*0f20*/ 	.word	0x00000000


	//----- nvinfo : EIATTR_MIN_STACK_SIZE
	.align		4
.L_645:
        /*0f24*/ 	.byte	0x04, 0x12
        /*0f26*/ 	.short	(.L_647 - .L_646)
	.align		4
.L_646:
        /*0f28*/ 	.word	index@(_ZN10layer_norm31ln_parallel_residual_bwd_kernelINS_13Kernel_traitsI6__halfS2_fS2_fjLj2048ELj1ELj1ELj4ELj16ENS_18Kernel_traits_baseILj2048ES2_S2_fS2_fjLj128EEEEELb1ELb1ELb1EEEvNS_9BwdParamsE)
        /*0f2c*/ 	.word	0x00000000


	//----- nvinfo : EIATTR_MIN_STACK_SIZE
	.align		4
.L_647:
        /*0f30*/ 	.byte	0x04, 0x12
        /*0f32*/ 	.short	(.L_649 - .L_648)
	.align		4
.L_648:
        /*0f34*/ 	.word	index@(_ZN10layer_norm31ln_parallel_residual_bwd_kernelINS_13Kernel_traitsIf6__halffS2_fjLj2048ELj1ELj1ELj4ELj16ENS_18Kernel_traits_baseILj2048EfS2_fS2_fjLj128EEEEELb0ELb0ELb0EEEvNS_9BwdParamsE)
        /*0f38*/ 	.word	0x00000000


	//----- nvinfo : EIATTR_MIN_STACK_SIZE
	.align		4
.L_649:
        /*0f3c*/ 	.byte	0x04, 0x12
        /*0f3e*/ 	.short	(.L_651 - .L_650)
	.align		4
.L_650:
        /*0f40*/ 	.word	index@(_ZN10layer_norm31ln_parallel_residual_bwd_kernelINS_13Kernel_traitsIf6__halffS2_fjLj2048ELj1ELj1ELj4ELj16ENS_18Kernel_traits_baseILj2048EfS2_fS2_fjLj128EEEEELb0ELb0ELb1EEEvNS_9BwdParamsE)
        /*0f44*/ 	.word	0x00000000


	//----- nvinfo : EIATTR_MIN_STACK_SIZE
	.align		4
.L_651:
        /*0f48*/ 	.byte	0x04, 0x12
        /*0f4a*/ 	.short	(.L_653 - .L_652)
	.align		4
.L_652:
        /*0f4c*/ 	.word	index@(_ZN10layer_norm31ln_parallel_residual_bwd_kernelINS_13Kernel_traitsIf6__halffS2_fjLj2048ELj1ELj1ELj4ELj16ENS_18Kernel_traits_baseILj2048EfS2_fS2_fjLj128EEEEELb0ELb1ELb0EEEvNS_9BwdParamsE)
        /*0f50*/ 	.word	0x00000000


	//----- nvinfo : EIATTR_MIN_STACK_SIZE
	.align		4
.L_653:
        /*0f54*/ 	.byte	0x04, 0x12
        /*0f56*/ 	.short	(.L_655 - .L_654)
	.align		4
.L_654:
        /*0f58*/ 	.word	index@(_ZN10layer_norm31ln_parallel_residual_bwd_kernelINS_13Kernel_traitsIf6__halffS2_fjLj2048ELj1ELj1ELj4ELj16ENS_18Kernel_traits_baseILj2048EfS2_fS2_fjLj128EEEEELb0ELb1ELb1EEEvNS_9BwdParamsE)
        /*0f5c*/ 	.word	0x00000000


	//----- nvinfo : EIATTR_MIN_STACK_SIZE
	.align		4
.L_655:
        /*0f60*/ 	.byte	0x04, 0x12
        /*0f62*/ 	.short	(.L_657 - .L_656)
	.align		4
.L_656:
        /*0f64*/ 	.word	index@(_ZN10layer_norm31ln_parallel_residual_bwd_kernelINS_13Kernel_traitsIf6__halffS2_fjLj2048ELj1ELj1ELj4ELj16ENS_18Kernel_traits_baseILj2048EfS2_fS2_fjLj128EEEEELb1ELb0ELb0EEEvNS_9BwdParamsE)
        /*0f68*/ 	.word	0x00000000


	//----- nvinfo : EIATTR_MIN_STACK_SIZE
	.align		4
.L_657:
        /*0f6c*/ 	.byte	0x04, 0x12
        /*0f6e*/ 	.short	(.L_659 - .L_658)
	.align		4
.L_658:
        /*0f70*/ 	.word	index@(_ZN10layer_norm31ln_parallel_residual_bwd_kernelINS_13Kernel_traitsIf6__halffS2_fjLj2048ELj1ELj1ELj4ELj16ENS_18Kernel_traits_baseILj2048EfS2_fS2_fjLj128EEEEELb1ELb0ELb1EEEvNS_9BwdParamsE)
        /*0f74*/ 	.word	0x00000000


	//----- nvinfo : EIATTR_MIN_STACK_SIZE
	.align		4
.L_659:
        /*0f78*/ 	.byte	0x04, 0x12
        /*0f7a*/ 	.short	(.L_661 - .L_660)
	.align		4
.L_660:
        /*0f7c*/ 	.word	index@(_ZN10layer_norm22ln_bwd_finalize_kernelINS_22Kernel_traits_finalizeILj2048Ef6__halffS2_fjLb0ELj1024ELj4ENS_18Kernel_traits_baseILj2048EfS2_fS2_fjLj1024EEEEELb0ELb0EEEvNS_9BwdParamsE)
        /*0f80*/ 	.word	0x00000000


	//----- nvinfo : EIATTR_MIN_STACK_SIZE
	.align		4
.L_661:
        /*0f84*/ 	.byte	0x04, 0x12
        /*0f86*/ 	.short	(.L_663 - .L_662)
	.align		4
.L_662:
        /*0f88*/ 	.word	index@(_ZN10layer_norm40ln_parallel_residual_bwd_finalize_kernelINS_22Kernel_traits_finalizeILj2048Ef6__halffS2_fjLb0ELj1024ELj4ENS_18Kernel_traits_baseILj2048EfS2_fS2_fjLj1024EEEEELb0EEEvNS_9BwdParamsE)
        /*0f8c*/ 	.word	0x00000000


	//----- nvinfo : EIATTR_MIN_STACK_SIZE
	.align		4
.L_663:
        /*0f90*/ 	.byte	0x04, 0x12
        /*0f92*/ 	.short	(.L_665 - .L_664)
	.align		4
.L_664:
        /*0f94*/ 	.word	index@(_ZN10layer_norm31ln_parallel_residual_bwd_kernelINS_13Kernel_traitsIf6__halffS2_fjLj2048ELj1ELj1ELj4ELj16ENS_18Kernel_traits_baseILj2048EfS2_fS2_fjLj128EEEEELb1ELb1ELb0EEEvNS_9BwdParamsE)
        /*0f98*/ 	.word	0x00000000


	//----- nvinfo : EIATTR_MIN_STACK_SIZE
	.align		4
.L_665:
        /*0f9c*/ 	.byte	0x04, 0x12
        /*0f9e*/ 	.short	(.L_667 - .L_666)
	.align		4
.L_666:
        /*0fa0*/ 	.word	index@(_ZN10layer_norm22ln_bwd_finalize_kernelINS_22Kernel_traits_finalizeILj2048Ef6__halffS2_fjLb0ELj1024ELj4ENS_18Kernel_traits_baseILj2048EfS2_fS2_fjLj1024EEEEELb0ELb1EEEvNS_9BwdParamsE)
        /*0fa4*/ 	.word	0x00000000


	//----- nvinfo : EIATTR_MIN_STACK_SIZE
	.align		4
.L_667:
        /*0fa8*/ 	.byte	0x04, 0x12
        /*0faa*/ 	.short	(.L_669 - .L_668)
	.align		4
.L_668:
        /*0fac*/ 	.word	index@(_ZN10layer_norm40ln_parallel_residual_bwd_finalize_kernelINS_22Kernel_traits_finalizeILj2048Ef6__halffS2_fjLb0ELj1024ELj4ENS_18Kernel_traits_baseILj2048EfS2_fS2_fjLj1024EEEEELb1EEEvNS_9BwdParamsE)
        /*0fb0*/ 	.word	0x00000000


	//----- nvinfo : EIATTR_MIN_STACK_SIZE
	.align		4
.L_669:
        /*0fb4*/ 	.byte	0x04, 0x12
        /*0fb6*/ 	.short	(.L_671 - .L_670)
	.align		4
.L_670:
        /*0fb8*/ 	.word	index@(_ZN10layer_norm31ln_parallel_residual_bwd_kernelINS_13Kernel_traitsIf6__halffS2_fjLj2048ELj1ELj1ELj4ELj16ENS_18Kernel_traits_baseILj2048EfS2_fS2_fjLj128EEEEELb1ELb1ELb1EEEvNS_9BwdParamsE)
        /*0fbc*/ 	.word	0x00000000


	//----- nvinfo : EIATTR_MIN_STACK_SIZE
	.align		4
.L_671:
        /*0fc0*/ 	.byte	0x04, 0x12
        /*0fc2*/ 	.short	(.L_673 - .L_672)
	.align		4
.L_672:
        /*0fc4*/ 	.word	index@(_ZN10layer_norm31ln_parallel_residual_bwd_kernelINS_13Kernel_traitsI6__halfffffjLj2048ELj1ELj1ELj4ELj16ENS_18Kernel_traits_baseILj2048ES2_ffffjLj128EEEEELb0ELb0ELb0EEEvNS_9BwdParamsE)
        /*0fc8*/ 	.word	0x00000000


	//----- nvinfo : EIATTR_MIN_STACK_SIZE
	.align		4
.L_673:
        /*0fcc*/ 	.byte	0x04, 0x12
        /*0fce*/ 	.short	(.L_675 - .L_674)
	.align		4
.L_674:
        /*0fd0*/ 	.word	index@(_ZN10layer_norm31ln_parallel_residual_bwd_kernelINS_13Kernel_traitsI6__halfffffjLj2048ELj1ELj1ELj4ELj16ENS_18Kernel_traits_baseILj2048ES2_ffffjLj128EEEEELb0ELb0ELb1EEEvNS_9BwdParamsE)
        /*0fd4*/ 	.word	0x00000000


	//----- nvinfo : EIATTR_MIN_STACK_SIZE
	.align		4
.L_675:
        /*0fd8*/ 	.byte	0x04, 0x12
        /*0fda*/ 	.short	(.L_677 - .L_676)
	.align		4
.L_676:
        /*0fdc*/ 	.word	index@(_ZN10layer_norm31ln_parallel_residual_bwd_kernelINS_13Kernel_traitsI6__halfffffjLj2048ELj1ELj1ELj4ELj16ENS_18Kernel_traits_baseILj2048ES2_ffffjLj128EEEEELb0ELb1ELb0EEEvNS_9BwdParamsE)
        /*0fe0*/ 	.word	0x00000000


	//----- nvinfo : EIATTR_MIN_STACK_SIZE
	.align		4
.L_677:
        /*0fe4*/ 	.byte	0x04, 0x12
        /*0fe6*/ 	.short	(.L_679 - .L_678)
	.align		4
.L_678:
        /*0fe8*/ 	.word	index@(_ZN10layer_norm31ln_parallel_residual_bwd_kernelINS_13Kernel_traitsI6__halfffffjLj2048ELj1ELj1ELj4ELj16ENS_18Kernel_traits_baseILj2048ES2_ffffjLj128EEEEELb0ELb1ELb1EEEvNS_9BwdParamsE)
        /*0fec*/ 	.word	0x00000000


	//----- nvinfo : EIATTR_MIN_STACK_SIZE
	.align		4
.L_679:
        /*0ff0*/ 	.byte	0x04, 0x12
        /*0ff2*/ 	.short	(.L_681 - .L_680)
	.align		4
.L_680:
        /*0ff4*/ 	.word	index@(_ZN10layer_norm31ln_parallel_residual_bwd_kernelINS_13Kernel_traitsI6__halfffffjLj2048ELj1ELj1ELj4ELj16ENS_18Kernel_traits_baseILj2048ES2_ffffjLj128EEEEELb1ELb0ELb0EEEvNS_9BwdParamsE)
        /*0ff8*/ 	.word	0x00000000


	//----- nvinfo : EIATTR_MIN_STACK_SIZE
	.align		4
.L_681:
        /*0ffc*/ 	.byte	0x04, 0x12
        /*0ffe*/ 	.short	(.L_683 - .L_682)
	.align		4
.L_682:
        /*1000*/ 	.word	index@(_ZN10layer_norm31ln_parallel_residual_bwd_kernelINS_13Kernel_traitsI6__halfffffjLj2048ELj1ELj1ELj4ELj16ENS_18Kernel_traits_baseILj2048ES2_ffffjLj128EEEEELb1ELb0ELb1EEEvNS_9BwdParamsE)
        /*1004*/ 	.word	0x00000000


	//----- nvinfo : EIATTR_MIN_STACK_SIZE
	.align		4
.L_683:
        /*1008*/ 	.byte	0x04, 0x12
        /*100a*/ 	.short	(.L_685 - .L_684)
	.align		4
.L_684:
        /*100c*/ 	.word	index@(_ZN10layer_norm22ln_bwd_finalize_kernelINS_22Kernel_traits_finalizeILj2048E6__halfffffjLb0ELj1024ELj4ENS_18Kernel_traits_baseILj2048ES2_ffffjLj1024EEEEELb0ELb0EEEvNS_9BwdParamsE)
        /*1010*/ 	.word	0x00000000


	//----- nvinfo : EIATTR_MIN_STACK_SIZE
	.align		4
.L_685:
        /*1014*/ 	.byte	0x04, 0x12
        /*1016*/ 	.short	(.L_687 - .L_686)
	.align		4
.L_686:
        /*1018*/ 	.word	index@(_ZN10layer_norm40ln_parallel_residual_bwd_finalize_kernelINS_22Kernel_traits_finalizeILj2048E6__halfffffjLb0ELj1024ELj4ENS_18Kernel_traits_baseILj2048ES2_ffffjLj1024EEEEELb0EEEvNS_9BwdParamsE)
        /*101c*/ 	.word	0x00000000


	//----- nvinfo : EIATTR_MIN_STACK_SIZE
	.align		4
.L_687:
        /*1020*/ 	.byte	0x04, 0x12
        /*1022*/ 	.short	(.L_689 - .L_688)
	.align		4
.L_688:
        /*1024*/ 	.word	index@(_ZN10layer_norm31ln_parallel_residual_bwd_kernelINS_13Kernel_traitsI6__halfffffjLj2048ELj1ELj1ELj4ELj16ENS_18Kernel_traits_baseILj2048ES2_ffffjLj128EEEEELb1ELb1ELb0EEEvNS_9BwdParamsE)
        /*1028*/ 	.word	0x00000000


	//----- nvinfo : EIATTR_MIN_STACK_SIZE
	.align		4
.L_689:
        /*102c*/ 	.byte	0x04, 0x12
        /*102e*/ 	.short	(.L_691 - .L_690)
	.align		4
.L_690:
        /*1030*/ 	.word	index@(_ZN10layer_norm22ln_bwd_finalize_kernelINS_22Kernel_traits_finalizeILj2048E6__halfffffjLb0ELj1024ELj4ENS_18Kernel_traits_baseILj2048ES2_ffffjLj1024EEEEELb0ELb1EEEvNS_9BwdParamsE)
        /*1034*/ 	.word	0x00000000


	//----- nvinfo : EIATTR_MIN_STACK_SIZE
	.align		4
.L_691:
        /*1038*/ 	.byte	0x04, 0x12
        /*103a*/ 	.short	(.L_693 - .L_692)
	.align		4
.L_692:
        /*103c*/ 	.word	index@(_ZN10layer_norm40ln_parallel_residual_bwd_finalize_kernelINS_22Kernel_traits_finalizeILj2048E6__halfffffjLb0ELj1024ELj4ENS_18Kernel_traits_baseILj2048ES2_ffffjLj1024EEEEELb1EEEvNS_9BwdParamsE)
        /*1040*/ 	.word	0x00000000


	//----- nvinfo : EIATTR_MIN_STACK_SIZE
	.align		4
.L_693:
        /*1044*/ 	.byte	0x04, 0x12
        /*1046*/ 	.short	(.L_695 - .L_694)
	.align		4
.L_694:
        /*1048*/ 	.word	index@(_ZN10layer_norm31ln_parallel_residual_bwd_kernelINS_13Kernel_traitsI6__halfffffjLj2048ELj1ELj1ELj4ELj16ENS_18Kernel_traits_baseILj2048ES2_ffffjLj128EEEEELb1ELb1ELb1EEEvNS_9BwdParamsE)
        /*104c*/ 	.word	0x00000000


	//----- nvinfo : EIATTR_MIN_STACK_SIZE
	.align		4
.L_695:
        /*1050*/ 	.byte	0x04, 0x12
        /*1052*/ 	.short	(.L_697 - .L_696)
	.align		4
.L_696:
        /*1054*/ 	.word	index@(_ZN10layer_norm31ln_parallel_residual_bwd_kernelINS_13Kernel_traitsIfffffjLj2048ELj1ELj1ELj4ELj16ENS_18Kernel_traits_baseILj2048EfffffjLj128EEEEELb0ELb0ELb0EEEvNS_9BwdParamsE)
        /*1058*/ 	.word	0x00000000


	//----- nvinfo : EIATTR_MIN_STACK_SIZE
	.align		4
.L_697:
        /*105c*/ 	.byte	0x04, 0x12
        /*105e*/ 	.short	(.L_699 - .L_698)
	.align		4
.L_698:
        /*1060*/ 	.word	index@(_ZN10layer_norm31ln_parallel_residual_bwd_kernelINS_13Kernel_traitsIfffffjLj2048ELj1ELj1ELj4ELj16ENS_18Kernel_traits_baseILj2048EfffffjLj128EEEEELb0ELb0ELb1EEEvNS_9BwdParamsE)
        /*1064*/ 	.word	0x00000000


	//----- nvinfo : EIATTR_MIN_STACK_SIZE
	.align		4
.L_699:
        /*1068*/ 	.byte	0x04, 0x12
        /*106a*/ 	.short	(.L_701 - .L_700)
	.align		4
.L_700:
        /*106c*/ 	.word	index@(_ZN10layer_norm31ln_parallel_residual_bwd_kernelINS_13Kernel_traitsIfffffjLj2048ELj1ELj1ELj4ELj16ENS_18Kernel_traits_baseILj2048EfffffjLj128EEEEELb0ELb1ELb0EEEvNS_9BwdParamsE)
        /*1070*/ 	.word	0x00000000


	//----- nvinfo : EIATTR_MIN_STACK_SIZE
	.align		4
.L_701:
        /*1074*/ 	.byte	0x04, 0x12
        /*1076*/ 	.short	(.L_703 - .L_702)
	.align		4
.L_702:
        /*1078*/ 	.word	index@(_ZN10layer_norm31ln_parallel_residual_bwd_kernelINS_13Kernel_traitsIfffffjLj2048ELj1ELj1ELj4ELj16ENS_18Kernel_traits_baseILj2048EfffffjLj128EEEEELb0ELb1ELb1EEEvNS_9BwdParamsE)
        /*107c*/ 	.word	0x00000000


	//----- nvinfo : EIATTR_MIN_STACK_SIZE
	.align		4
.L_703:
        /*1080*/ 	.byte	0x04, 0x12
        /*1082*/ 	.short	(.L_705 - .L_704)
	.align		4
.L_704:
        /*1084*/ 	.word	index@(_ZN10layer_norm31ln_parallel_residual_bwd_kernelINS_13Kernel_traitsIfffffjLj2048ELj1ELj1ELj4ELj16ENS_18Kernel_traits_baseILj2048EfffffjLj128EEEEELb1ELb0ELb0EEEvNS_9BwdParamsE)
        /*1088*/ 	.word	0x00000000


	//----- nvinfo : EIATTR_MIN_STACK_SIZE
	.align		4
.L_705:
        /*108c*/ 	.byte	0x04, 0x12
        /*108e*/ 	.short	(.L_707 - .L_706)
	.align		4
.L_706:
        /*1090*/ 	.word	index@(_ZN10layer_norm31ln_parallel_residual_bwd_kernelINS_13Kernel_traitsIfffffjLj2048ELj1ELj1ELj4ELj16ENS_18Kernel_traits_baseILj2048EfffffjLj128EEEEELb1ELb0ELb1EEEvNS_9BwdParamsE)
        /*1094*/ 	.word	0x00000000


	//----- nvinfo : EIATTR_MIN_STACK_SIZE
	.align		4
.L_707:
        /*1098*/ 	.byte	0x04, 0x12
        /*109a*/ 	.short	(.L_709 - .L_708)
	.align		4
.L_708:
        /*109c*/ 	.word	index@(_ZN10layer_norm22ln_bwd_finalize_kernelINS_22Kernel_traits_finalizeILj2048EfffffjLb0ELj1024ELj4ENS_18Kernel_traits_baseILj2048EfffffjLj1024EEEEELb0ELb0EEEvNS_9BwdParamsE)
        /*10a0*/ 	.word	0x00000000


	//----- nvinfo : EIATTR_MIN_STACK_SIZE
	.align		4
.L_709:
        /*10a4*/ 	.byte	0x04, 0x12
        /*10a6*/ 	.short	(.L_711 - .L_710)
	.align		4
.L_710:
        /*10a8*/ 	.word	index@(_ZN10layer_norm40ln_parallel_residual_bwd_finalize_kernelINS_22Kernel_traits_finalizeILj2048EfffffjLb0ELj1024ELj4ENS_18Kernel_traits_baseILj2048EfffffjLj1024EEEEELb0EEEvNS_9BwdParamsE)
        /*10ac*/ 	.word	0x00000000


	//----- nvinfo : EIATTR_MIN_STACK_SIZE
	.align		4
.L_711:
        /*10b0*/ 	.byte	0x04, 0x12
        /*10b2*/ 	.short	(.L_713 - .L_712)
	.align		4
.L_712:
        /*10b4*/ 	.word	index@(_ZN10layer_norm31ln_parallel_residual_bwd_kernelINS_13Kernel_traitsIfffffjLj2048ELj1ELj1ELj4ELj16ENS_18Kernel_traits_baseILj2048EfffffjLj128EEEEELb1ELb1ELb0EEEvNS_9BwdParamsE)
        /*10b8*/ 	.word	0x00000000


	//----- nvinfo : EIATTR_MIN_STACK_SIZE
	.align		4
.L_713:
        /*10bc*/ 	.byte	0x04, 0x12
        /*10be*/ 	.short	(.L_715 - .L_714)
	.align		4
.L_714:
        /*10c0*/ 	.word	index@(_ZN10layer_norm22ln_bwd_finalize_kernelINS_22Kernel_traits_finalizeILj2048EfffffjLb0ELj1024ELj4ENS_18Kernel_traits_baseILj2048EfffffjLj1024EEEEELb0ELb1EEEvNS_9BwdParamsE)
        /*10c4*/ 	.word	0x00000000


	//----- nvinfo : EIATTR_MIN_STACK_SIZE
	.align		4
.L_715:
        /*10c8*/ 	.byte	0x04, 0x12
        /*10ca*/ 	.short	(.L_717 - .L_716)
	.align		4
.L_716:
        /*10cc*/ 	.word	index@(_ZN10layer_norm40ln_parallel_residual_bwd_finalize_kernelINS_22Kernel_traits_finalizeILj2048EfffffjLb0ELj1024ELj4ENS_18Kernel_traits_baseILj2048EfffffjLj1024EEEEELb1EEEvNS_9BwdParamsE)
        /*10d0*/ 	.word	0x00000000


	//----- nvinfo : EIATTR_MIN_STACK_SIZE
	.align		4
.L_717:
        /*10d4*/ 	.byte	0x04, 0x12
        /*10d6*/ 	.short	(.L_719 - .L_718)
	.align		4
.L_718:
        /*10d8*/ 	.word	index@(_ZN10layer_norm31ln_parallel_residual_bwd_kernelINS_13Kernel_traitsIfffffjLj2048ELj1ELj1ELj4ELj16ENS_18Kernel_traits_baseILj2048EfffffjLj128EEEEELb1ELb1ELb1EEEvNS_9BwdParamsE)
        /*10dc*/ 	.word	0x00000000
.L_719:


//--------------------- .nv.compat                --------------------------
	.section	.nv.compat,"",@"SHT_CUDA_COMPAT_INFO"
	.align	4
        /*0000*/ 	.byte	0x02, 0x09, 0x01, 0x00, 0x02, 0x02, 0x01, 0x00, 0x02, 0x05, 0x05, 0x00, 0x03, 0x07, 0x01, 0x01
        /*0010*/ 	.byte	0x02, 0x03, 0x00, 0x00, 0x02, 0x06, 0x01, 0x00, 0x04, 0x0b, 0x08, 0x00, 0x00, 0x00, 0x00, 0x00
        /*0020*/ 	.byte	0x00, 0x00, 0x00, 0x00


//--------------------- .nv.info._ZN10layer_norm31ln_parallel_residual_bwd_kernelINS_13Kernel_traitsI13__nv_bfloat16S2_S2_S2_fjLj2048ELj1ELj1ELj4ELj16ENS_18Kernel_traits_baseILj2048ES2_S2_S2_S2_fjLj128EEEEELb0ELb0ELb0EEEvNS_9BwdParamsE --------------------------
	.section	.nv.info._ZN10layer_norm31ln_parallel_residual_bwd_kernelINS_13Kernel_traitsI13__nv_bfloat16S2_S2_S2_fjLj2048ELj1ELj1ELj4ELj16ENS_18Kernel_traits_baseILj2048ES2_S2_S2_S2_fjLj128EEEEELb0ELb0ELb0EEEvNS_9BwdParamsE,"",@"SHT_CUDA_INFO"
	.sectionflags	@""
	.align	4


	//----- nvinfo : EIATTR_CUDA_API_VERSION
	.align		4
        /*0000*/ 	.byte	0x04, 0x37
        /*0002*/ 	.short	(.L_721 - .L_720)
.L_720:
        /*0004*/ 	.word	0x00000082


	//----- nvinfo : EIATTR_KPARAM_INFO
	.align		4
.L_721:
        /*0008*/ 	.byte	0x04, 0x17
        /*000a*/ 	.short	(.L_723 - .L_722)
.L_722:
        /*000c*/ 	.word	0x00000000
        /*0010*/ 	.short	0x0000
        /*0012*/ 	.short	0x0000
        /*0014*/ 	.byte	0x00, 0xf0, 0xa1, 0x04


	//----- nvinfo : EIATTR_SPARSE_MMA_MASK
	.align		4
.L_723:
        /*0018*/ 	.byte	0x03, 0x50
        /*001a*/ 	.short	0x0000


	//----- nvinfo : EIATTR_MAXREG_COUNT
	.align		4
        /*001c*/ 	.byte	0x03, 0x1b
        /*001e*/ 	.short	0x00ff


	//----- nvinfo : EIATTR_NUM_BARRIERS
	.align		4
        /*0020*/ 	.byte	0x02, 0x4c
        /*0022*/ 	.byte	0x01
	.zero		1


	//----- nvinfo : EIATTR_MERCURY_ISA_VERSION
	.align		4
        /*0024*/ 	.byte	0x03, 0x5f
        /*0026*/ 	.short	0x0101


	//----- nvinfo : EIATTR_COOP_GROUP_MASK_REGIDS
	.align		4
        /*0028*/ 	.byte	0x04, 0x29
        /*002a*/ 	.short	(.L_725 - .L_724)


	//   ....[0]....
.L_724:
        /*002c*/ 	.word	0xffffffff


	//   ....[1]....
        /*0030*/ 	.word	0xffffffff


	//   ....[2]....
        /*0034*/ 	.word	0xffffffff


	//   ....[3]....
        /*0038*/ 	.word	0xffffffff


	//   ....[4]....
        /*003c*/ 	.word	0xffffffff


	//   ....[5]....
        /*0040*/ 	.word	0xffffffff


	//   ....[6]....
        /*0044*/ 	.word	0xffffffff


	//   ....[7]....
        /*0048*/ 	.word	0xffffffff


	//   ....[8]....
        /*004c*/ 	.word	0xffffffff


	//   ....[9]....
        /*0050*/ 	.word	0xffffffff


	//   ....[10]....
        /*0054*/ 	.word	0x05000064


	//   ....[11]....
        /*0058*/ 	.word	0x05000064


	//   ....[12]....
        /*005c*/ 	.word	0x05000064


	//   ....[13]....
        /*0060*/ 	.word	0x05000064


	//   ....[14]....
        /*0064*/ 	.word	0x05000064


	//   ....[15]....
        /*0068*/ 	.word	0x05000064


	//   ....[16]....
        /*006c*/ 	.word	0x05000064


	//   ....[17]....
        /*0070*/ 	.word	0x05000064


	//   ....[18]....
        /*0074*/ 	.word	0x05000064


	//   ....[19]....
        /*0078*/ 	.word	0x05000064


	//----- nvinfo : EIATTR_COOP_GROUP_INSTR_OFFSETS
	.align		4
.L_725:
        /*007c*/ 	.byte	0x04, 0x28
        /*007e*/ 	.short	(.L_727 - .L_726)


	//   ....[0]....
.L_726:
        /*0080*/ 	.word	0x000019f0


	//   ....[1]....
        /*0084*/ 	.word	0x00001a00


	//   ....[2]....
        /*0088*/ 	.word	0x00001a30


	//   ....[3]....
        /*008c*/ 	.word	0x00001a40


	//   ....[4]....
        /*0090*/ 	.word	0x00001a70


	//   ....[5]....
        /*0094*/ 	.word	0x00001a80


	//   ....[6]....
        /*0098*/ 	.word	0x00001ab0


	//   ....[7]....
        /*009c*/ 	.word	0x00001ac0


	//   ....[8]....
        /*00a0*/ 	.word	0x00001af0


	//   ....[9]....
        /*00a4*/ 	.word	0x00001b00


	//   ....[10]....
        /*00a8*/ 	.word	0x00002c50


	//   ....[11]....
        /*00ac*/ 	.word	0x00002cc0


	//   ....[12]....
        /*00b0*/ 	.word	0x00002d40


	//   ....[13]....
        /*00b4*/ 	.word	0x00002db0


	//   ....[14]....
        /*00b8*/ 	.word	0x00002e30


	//   ....[15]....
        /*00bc*/ 	.word	0x00002ea0


	//   ....[16]....
        /*00c0*/ 	.word	0x00002f20


	//   ....[17]....
        /*00c4*/ 	.word	0x00002f90


	//   ....[18]....
        /*00c8*/ 	.word	0x00003010


	//   ....[19]....
        /*00cc*/ 	.word	0x00003070


	//----- nvinfo : EIATTR_EXIT_INSTR_OFFSETS
	.align		4
.L_727:
        /*00d0*/ 	.byte	0x04, 0x1c
        /*00d2*/ 	.short	(.L_729 - .L_728)


	//   ....[0]....
.L_728:
        /*00d4*/ 	.word	0x00002af0


	//   ....[1]....
        /*00d8*/ 	.word	0x00002c00


	//----- nvinfo : EIATTR_MAX_THREADS
	.align		4
.L_729:
        /*00dc*/ 	.byte	0x04, 0x05
        /*00de*/ 	.short	(.L_731 - .L_730)
.L_730:
        /*00e0*/ 	.word	0x00000080
        /*00e4*/ 	.word	0x00000001
        /*00e8*/ 	.word	0x00000001


	//----- nvinfo : EIATTR_CRS_STACK_SIZE
	.align		4
.L_731:
        /*00ec*/ 	.byte	0x04, 0x1e
        /*00ee*/ 	.short	(.L_733 - .L_732)
.L_732:
        /*00f0*/ 	.word	0x00000000


	//----- nvinfo : EIATTR_CBANK_PARAM_SIZE
	.align		4
.L_733:
        /*00f4*/ 	.byte	0x03, 0x19
        /*00f6*/ 	.short	0x0128


	//----- nvinfo : EIATTR_PARAM_CBANK
	.align		4
        /*00f8*/ 	.byte	0x04, 0x0a
        /*00fa*/ 	.short	(.L_735 - .L_734)
	.align		4
.L_734:
        /*00fc*/ 	.word	index@(.nv.constant0._ZN10layer_norm31ln_parallel_residual_bwd_kernelINS_13Kernel_traitsI13__nv_bfloat16S2_S2_S2_fjLj2048ELj1ELj1ELj4ELj16ENS_18Kernel_traits_baseILj2048ES2_S2_S2_S2_fjLj128EEEEELb0ELb0ELb0EEEvNS_9BwdParamsE)
        /*0100*/ 	.short	0x0210
        /*0102*/ 	.short	0x0128


	//----- nvinfo : EIATTR_SW_WAR
	.align		4
.L_735:
        /*0104*/ 	.byte	0x04, 0x36
        /*0106*/ 	.short	(.L_737 - .L_736)
.L_736:
        /*0108*/ 	.word	0x00000008
.L_737:


//--------------------- .nv.info._ZN10layer_norm31ln_parallel_residual_bwd_kernelINS_13Kernel_traitsI13__nv_bfloat16S2_S2_S2_fjLj2048ELj1ELj1ELj4ELj16ENS_18Kernel_traits_baseILj2048ES2_S2_S2_S2_fjLj128EEEEELb0ELb0ELb1EEEvNS_9BwdParamsE --------------------------
	.section	.nv.info._ZN10layer_norm31ln_parallel_residual_bwd_kernelINS_13Kernel_traitsI13__nv_bfloat16S2_S2_S2_fjLj2048ELj1ELj1ELj4ELj16ENS_18Kernel_traits_baseILj2048ES2_S2_S2_S2_fjLj128EEEEELb0ELb0ELb1EEEvNS_9BwdParamsE,"",@"SHT_CUDA_INFO"
	.sectionflags	@""
	.align	4


	//----- nvinfo : EIATTR_CUDA_API_VERSION
	.align		4
        /*0000*/ 	.byte	0x04, 0x37
        /*0002*/ 	.short	(.L_739 - .L_738)
.L_738:
        /*0004*/ 	.word	0x00000082


	//----- nvinfo : EIATTR_KPARAM_INFO
	.align		4
.L_739:
        /*0008*/ 	.byte	0x04, 0x17
        /*000a*/ 	.short	(.L_741 - .L_740)
.L_740:
        /*000c*/ 	.word	0x00000000
        /*0010*/ 	.short	0x0000
        /*0012*/ 	.short	0x0000
        /*0014*/ 	.byte	0x00, 0xf0, 0xa1, 0x04


	//----- nvinfo : EIATTR_SPARSE_MMA_MASK
	.align		4
.L_741:
        /*0018*/ 	.byte	0x03, 0x50
        /*001a*/ 	.short	0x0000


	//----- nvinfo : EIATTR_MAXREG_COUNT
	.align		4
        /*001c*/ 	.byte	0x03, 0x1b
        /*001e*/ 	.short	0x00ff


	//----- nvinfo : EIATTR_NUM_BARRIERS
	.align		4
        /*0020*/ 	.byte	0x02, 0x4c
        /*0022*/ 	.byte	0x01
	.zero		1


	//----- nvinfo : EIATTR_MERCURY_ISA_VERSION
	.align		4
        /*0024*/ 	.byte	0x03, 0x5f
        /*0026*/ 	.short	0x0101


	//----- nvinfo : EIATTR_COOP_GROUP_MASK_REGIDS
	.align		4
        /*0028*/ 	.byte	0x04, 0x29
        /*002a*/ 	.short	(.L_743 - .L_742)


	//   ....[0]....
.L_742:
        /*002c*/ 	.word	0xffffffff


	//   ....[1]....
        /*0030*/ 	.word	0xffffffff


	//   ....[2]....
        /*0034*/ 	.word	0xffffffff


	//   ....[3]....
        /*0038*/ 	.word	0xffffffff


	//   ....[4]....
        /*003c*/ 	.word	0xffffffff


	//   ....[5]....
        /*0040*/ 	.word	0xffffffff


	//   ....[6]....
        /*0044*/ 	.word	0xffffffff


	//   ....[7]....
        /*0048*/ 	.word	0xffffffff


	//   ....[8]....
        /*004c*/ 	.word	0xffffffff


	//   ....[9]....
        /*0050*/ 	.word	0xffffffff


	//   ....[10]....
        /*0054*/ 	.word	0x05000039


	//   ....[11]....
        /*0058*/ 	.word	0x05000039


	//   ....[12]....
        /*005c*/ 	.word	0x05000039


	//   ....[13]....
        /*0060*/ 	.word	0x05000039


	//   ....[14]....
        /*0064*/ 	.word	0x05000039


	//   ....[15]....
        /*0068*/ 	.word	0x05000039


	//   ....[16]....
        /*006c*/ 	.word	0x05000039


	//   ....[17]....
        /*0070*/ 	.word	0x05000039


	//   ....[18]....
        /*0074*/ 	.word	0x05000039


	//   ....[19]....
        /*0078*/ 	.word	0x05000039


	//----- nvinfo : EIATTR_COOP_GROUP_INSTR_OFFSETS
	.align		4
.L_743:
        /*007c*/ 	.byte	0x04, 0x28
        /*007e*/ 	.short	(.L_745 - .L_744)


	//   ....[0]....
.L_744:
        /*0080*/ 	.word	0x000019c0


	//   ....[1]....
        /*0084*/ 	.word	0x000019d0


	//   ....[2]....
        /*0088*/ 	.word	0x00001a00


	//   ....[3]....
        /*008c*/ 	.word	0x00001a10


	//   ....[4]....
        /*0090*/ 	.word	0x00001a40


	//   ....[5]....
        /*0094*/ 	.word	0x00001a50


	//   ....[6]....
        /*0098*/ 	.word	0x00001a80


	//   ....[7]....
        /*009c*/ 	.word	0x00001a90


	//   ....[8]....
        /*00a0*/ 	.word	0x00001ac0


	//   ....[9]....
        /*00a4*/ 	.word	0x00001ad0


	//   ....[10]....
        /*00a8*/ 	.word	0x00002e40


	//   ....[11]....
        /*00ac*/ 	.word	0x00002e90


	//   ....[12]....
        /*00b0*/ 	.word	0x00002ef0


	//   ....[13]....
        /*00b4*/ 	.word	0x00002f50


	//   ....[14]....
        /*00b8*/ 	.word	0x00002fb0


	//   ....[15]....
        /*00bc*/ 	.word	0x00003010


	//   ....[16]....
        /*00c0*/ 	.word	0x00003070


	//   ....[17]....
        /*00c4*/ 	.word	0x000030d0


	//   ....[18]....
        /*00c8*/ 	.word	0x00003130


	//   ....[19]....
        /*00cc*/ 	.word	0x00003190


	//----- nvinfo : EIATTR_EXIT_INSTR_OFFSETS
	.align		4
.L_745:
        /*00d0*/ 	.byte	0x04, 0x1c
        /*00d2*/ 	.short	(.L_747 - .L_746)


	//   ....[0]....
.L_746:
        /*00d4*/ 	.word	0x00002df0


	//----- nvinfo : EIATTR_MAX_THREADS
	.align		4
.L_747:
        /*00d8*/ 	.byte	0x04, 0x05
        /*00da*/ 	.short	(.L_749 - .L_748)
.L_748:
        /*00dc*/ 	.word	0x00000080
        /*00e0*/ 	.word	0x00000001
        /*00e4*/ 	.word	0x00000001


	//----- nvinfo : EIATTR_CRS_STACK_SIZE
	.align		4
.L_749:
        /*00e8*/ 	.byte	0x04, 0x1e
        /*00ea*/ 	.short	(.L_751 - .L_750)
.L_750:
        /*00ec*/ 	.word	0x00000000


	//----- nvinfo : EIATTR_CBANK_PARAM_SIZE
	.align		4
.L_751:
        /*00f0*/ 	.byte	0x03, 0x19
        /*00f2*/ 	.short	0x0128


	//----- nvinfo : EIATTR_PARAM_CBANK
	.align		4
        /*00f4*/ 	.byte	0x04, 0x0a
        /*00f6*/ 	.short	(.L_753 - .L_752)
	.align		4
.L_752:
        /*00f8*/ 	.word	index@(.nv.constant0._ZN10layer_norm31ln_parallel_residual_bwd_kernelINS_13Kernel_traitsI13__nv_bfloat16S2_S2_S2_fjLj2048ELj1ELj1ELj4ELj16ENS_18Kernel_traits_baseILj2048ES2_S2_S2_S2_fjLj128EEEEELb0ELb0ELb1EEEvNS_9BwdParamsE)
        /*00fc*/ 	.short	0x0210
        /*00fe*/ 	.short	0x0128


	//----- nvinfo : EIATTR_SW_WAR
	.align		4
.L_753:
        /*0100*/ 	.byte	0x04, 0x36
        /*0102*/ 	.short	(.L_755 - .L_754)
.L_754:
        /*0104*/ 	.word	0x00000008
.L_755:


//--------------------- .nv.info._ZN10layer_norm31ln_parallel_residual_bwd_kernelINS_13Kernel_traitsI13__nv_bfloat16S2_S2_S2_fjLj2048ELj1ELj1ELj4ELj16ENS_18Kernel_traits_baseILj2048ES2_S2_S2_S2_fjLj128EEEEELb0ELb1ELb0EEEvNS_9BwdParamsE --------------------------
	.section	.nv.info._ZN10layer_norm31ln_parallel_residual_bwd_kernelINS_13Kernel_traitsI13__nv_bfloat16S2_S2_S2_fjLj2048ELj1ELj1ELj4ELj16ENS_18Kernel_traits_baseILj2048ES2_S2_S2_S2_fjLj128EEEEELb0ELb1ELb0EEEvNS_9BwdParamsE,"",@"SHT_CUDA_INFO"
	.sectionflags	@""
	.align	4


	//----- nvinfo : EIATTR_CUDA_API_VERSION
	.align		4
        /*0000*/ 	.byte	0x04, 0x37
        /*0002*/ 	.short	(.L_757 - .L_756)
.L_756:
        /*0004*/ 	.word	0x00000082


	//----- nvinfo : EIATTR_KPARAM_INFO
	.align		4
.L_757:
        /*0008*/ 	.byte	0x04, 0x17
        /*000a*/ 	.short	(.L_759 - .L_758)
.L_758:
        /*000c*/ 	.word	0x00000000
        /*0010*/ 	.short	0x0000
        /*0012*/ 	.short	0x0000
        /*0014*/ 	.byte	0x00, 0xf0, 0xa1, 0x04


	//----- nvinfo : EIATTR_SPARSE_MMA_MASK
	.align		4
.L_759:
        /*0018*/ 	.byte	0x03, 0x50
        /*001a*/ 	.short	0x0000


	//----- nvinfo : EIATTR_MAXREG_COUNT
	.align		4
        /*001c*/ 	.byte	0x03, 0x1b
        /*001e*/ 	.short	0x00ff


	//----- nvinfo : EIATTR_NUM_BARRIERS
	.align		4
        /*0020*/ 	.byte	0x02, 0x4c
        /*0022*/ 	.byte	0x01
	.zero		1


	//----- nvinfo : EIATTR_MERCURY_ISA_VERSION
	.align		4
        /*0024*/ 	.byte	0x03, 0x5f
        /*0026*/ 	.short	0x0101


	//----- nvinfo : EIATTR_COOP_GROUP_MASK_REGIDS
	.align		4
        /*0028*/ 	.byte	0x04, 0x29
        /*002a*/ 	.short	(.L_761 - .L_760)


	//   ....[0]....
.L_760:
        /*002c*/ 	.word	0xffffffff


	//   ....[1]....
        /*0030*/ 	.word	0xffffffff


	//   ....[2]....
        /*0034*/ 	.word	0xffffffff


	//   ....[3]....
        /*0038*/ 	.word	0xffffffff


	//   ....[4]....
        /*003c*/ 	.word	0xffffffff


	//   ....[5]....
        /*0040*/ 	.word	0xffffffff


	//   ....[6]....
        /*0044*/ 	.word	0xffffffff


	//   ....[7]....
        /*0048*/ 	.word	0xffffffff


	//   ....[8]....
        /*004c*/ 	.word	0xffffffff


	//   ....[9]....
        /*0050*/ 	.word	0xffffffff


	//   ....[10]....
        /*0054*/ 	.word	0x05000074


	//   ....[11]....
        /*0058*/ 	.word	0x05000074


	//   ....[12]....
        /*005c*/ 	.word	0x05000074


	//   ....[13]....
        /*0060*/ 	.word	0x05000074


	//   ....[14]....
        /*0064*/ 	.word	0x05000074


	//   ....[15]....
        /*0068*/ 	.word	0x05000074


	//   ....[16]....
        /*006c*/ 	.word	0x05000074


	//   ....[17]....
        /*0070*/ 	.word	0x05000074


	//   ....[18]....
        /*0074*/ 	.word	0x05000074


	//   ....[19]....
        /*0078*/ 	.word	0x05000074


	//----- nvinfo : EIATTR_COOP_GROUP_INSTR_OFFSETS
	.align		4
.L_761:
        /*007c*/ 	.byte	0x04, 0x28
        /*007e*/ 	.short	(.L_763 - .L_762)


	//   ....[0]....
.L_762:
        /*0080*/ 	.word	0x00001230


	//   ....[1]....
        /*0084*/ 	.word	0x00001240


	//   ....[2]....
        /*0088*/ 	.word	0x00001270


	//   ....[3]....
        /*008c*/ 	.word	0x00001280


	//   ....[4]....
        /*0090*/ 	.word	0x000012b0


	//   ....[5]....
        /*0094*/ 	.word	0x000012c0


	//   ....[6]....
        /*0098*/ 	.word	0x000012f0


	//   ....[7]....
        /*009c*/ 	.word	0x00001300


	//   ....[8]....
        /*00a0*/ 	.word	0x00001330


	//   ....[9]....
        /*00a4*/ 	.word	0x00001340


	//   ....[10]....
        /*00a8*/ 	.word	0x000023a0


	//   ....[11]....
        /*00ac*/ 	.word	0x00002400


	//   ....[12]....
        /*00b0*/ 	.word	0x00002460


	//   ....[13]....
        /*00b4*/ 	.word	0x000024c0


	//   ....[14]....
        /*00b8*/ 	.word	0x00002530


	//   ....[15]....
        /*00bc*/ 	.word	0x00002590


	//   ....[16]....
        /*00c0*/ 	.word	0x00002600


	//   ....[17]....
        /*00c4*/ 	.word	0x00002660


	//   ....[18]....
        /*00c8*/ 	.word	0x000026d0


	//   ....[19]....
        /*00cc*/ 	.word	0x00002730


	//----- nvinfo : EIATTR_EXIT_INSTR_OFFSETS
	.align		4
.L_763:
        /*00d0*/ 	.byte	0x04, 0x1c
        /*00d2*/ 	.short	(.L_765 - .L_764)


	//   ....[0]....
.L_764:
        /*00d4*/ 	.word	0x000022c0


	//   ....[1]....
        /*00d8*/ 	.word	0x00002350


	//----- nvinfo : EIATTR_MAX_THREADS
	.align		4
.L_765:
        /*00dc*/ 	.byte	0x04, 0x05
        /*00de*/ 	.short	(.L_767 - .L_766)
.L_766:
        /*00e0*/ 	.word	0x00000080
        /*00e4*/ 	.word	0x00000001
        /*00e8*/ 	.word	0x00000001


	//----- nvinfo : EIATTR_CRS_STACK_SIZE
	.align		4
.L_767:
        /*00ec*/ 	.byte	0x04, 0x1e
        /*00ee*/ 	.short	(.L_769 - .L_768)
.L_768:
        /*00f0*/ 	.word	0x00000000


	//----- nvinfo : EIATTR_CBANK_PARAM_SIZE
	.align		4
.L_769:
        /*00f4*/ 	.byte	0x03, 0x19
        /*00f6*/ 	.short	0x0128


	//----- nvinfo : EIATTR_PARAM_CBANK
	.align		4
        /*00f8*/ 	.byte	0x04, 0x0a
        /*00fa*/ 	.short	(.L_771 - .L_770)
	.align		4
.L_770:
        /*00fc*/ 	.word	index@(.nv.constant0._ZN10layer_norm31ln_parallel_residual_bwd_kernelINS_13Kernel_traitsI13__nv_bfloat16S2_S2_S2_fjLj2048ELj1ELj1ELj4ELj16ENS_18Kernel_traits_baseILj2048ES2_S2_S2_S2_fjLj128EEEEELb0ELb1ELb0EEEvNS_9BwdParamsE)
        /*0100*/ 	.short	0x0210
        /*0102*/ 	.short	0x0128


	//----- nvinfo : EIATTR_SW_WAR
	.align		4
.L_771:
        /*0104*/ 	.byte	0x04, 0x36
        /*0106*/ 	.short	(.L_773 - .L_772)
.L_772:
        /*0108*/ 	.word	0x00000008
.L_773:


//--------------------- .nv.info._ZN10layer_norm31ln_parallel_residual_bwd_kernelINS_13Kernel_traitsI13__nv_bfloat16S2_S2_S2_fjLj2048ELj1ELj1ELj4ELj16ENS_18Kernel_traits_baseILj2048ES2_S2_S2_S2_fjLj128EEEEELb0ELb1ELb1EEEvNS_9BwdParamsE --------------------------
	.section	.nv.info._ZN10layer_norm31ln_parallel_residual_bwd_kernelINS_13Kernel_traitsI13__nv_bfloat16S2_S2_S2_fjLj2048ELj1ELj1ELj4ELj16ENS_18Kernel_traits_baseILj2048ES2_S2_S2_S2_fjLj128EEEEELb0ELb1ELb1EEEvNS_9BwdParamsE,"",@"SHT_CUDA_INFO"
	.sectionflags	@""
	.align	4


	//----- nvinfo : EIATTR_CUDA_API_VERSION
	.align		4
        /*0000*/ 	.byte	0x04, 0x37
        /*0002*/ 	.short	(.L_775 - .L_774)
.L_774:
        /*0004*/ 	.word	0x00000082


	//----- nvinfo : EIATTR_KPARAM_INFO
	.align		4
.L_775:
        /*0008*/ 	.byte	0x04, 0x17
        /*000a*/ 	.short	(.L_777 - .L_776)
.L_776:
        /*000c*/ 	.word	0x00000000
        /*0010*/ 	.short	0x0000
        /*0012*/ 	.short	0x0000
        /*0014*/ 	.byte	0x00, 0xf0, 0xa1, 0x04


	//----- nvinfo : EIATTR_SPARSE_MMA_MASK
	.align		4
.L_777:
        /*0018*/ 	.byte	0x03, 0x50
        /*001a*/ 	.short	0x0000


	//----- nvinfo : EIATTR_MAXREG_COUNT
	.align		4
        /*001c*/ 	.byte	0x03, 0x1b
        /*001e*/ 	.short	0x00ff


	//----- nvinfo : EIATTR_NUM_BARRIERS
	.align		4
        /*0020*/ 	.byte	0x02, 0x4c
        /*0022*/ 	.byte	0x01
	.zero		1


	//----- nvinfo : EIATTR_MERCURY_ISA_VERSION
	.align		4
        /*0024*/ 	.byte	0x03, 0x5f
        /*0026*/ 	.short	0x0101


	//----- nvinfo : EIATTR_COOP_GROUP_MASK_REGIDS
	.align		4
        /*0028*/ 	.byte	0x04, 0x29
        /*002a*/ 	.short	(.L_779 - .L_778)


	//   ....[0]....
.L_778:
        /*002c*/ 	.word	0xffffffff


	//   ....[1]....
        /*0030*/ 	.word	0xffffffff


	//   ....[2]....
        /*0034*/ 	.word	0xffffffff


	//   ....[3]....
        /*0038*/ 	.word	0xffffffff


	//   ....[4]....
        /*003c*/ 	.word	0xffffffff


	//   ....[5]....
        /*0040*/ 	.word	0xffffffff


	//   ....[6]....
        /*0044*/ 	.word	0xffffffff


	//   ....[7]....
        /*0048*/ 	.word	0xffffffff


	//   ....[8]....
        /*004c*/ 	.word	0xffffffff


	//   ....[9]....
        /*0050*/ 	.word	0xffffffff


	//   ....[10]....
        /*0054*/ 	.word	0x05000071


	//   ....[11]....
        /*0058*/ 	.word	0x05000071


	//   ....[12]....
        /*005c*/ 	.word	0x05000071


	//   ....[13]....
        /*0060*/ 	.word	0x05000071


	//   ....[14]....
        /*0064*/ 	.word	0x05000071


	//   ....[15]....
        /*0068*/ 	.word	0x05000071


	//   ....[16]....
        /*006c*/ 	.word	0x05000071


	//   ....[17]....
        /*0070*/ 	.word	0x05000071


	//   ....[18]....
        /*0074*/ 	.word	0x05000071


	//   ....[19]....
        /*0078*/ 	.word	0x05000071


	//----- nvinfo : EIATTR_COOP_GROUP_INSTR_OFFSETS
	.align		4
.L_779:
        /*007c*/ 	.byte	0x04, 0x28
        /*007e*/ 	.short	(.L_781 - .L_780)


	//   ....[0]....
.L_780:
        /*0080*/ 	.word	0x00001160


	//   ....[1]....
        /*0084*/ 	.word	0x00001170


	//   ....[2]....
        /*0088*/ 	.word	0x000011a0


	//   ....[3]....
        /*008c*/ 	.word	0x000011b0


	//   ....[4]....
        /*0090*/ 	.word	0x000011e0


	//   ....[5]....
        /*0094*/ 	.word	0x000011f0


	//   ....[6]....
        /*0098*/ 	.word	0x00001220


	//   ....[7]....
        /*009c*/ 	.word	0x00001230


	//   ....[8]....
        /*00a0*/ 	.word	0x00001260


	//   ....[9]....
        /*00a4*/ 	.word	0x00001270


	//   ....[10]....
        /*00a8*/ 	.word	0x00002350


	//   ....[11]....
        /*00ac*/ 	.word	0x000023a0


	//   ....[12]....
        /*00b0*/ 	.word	0x00002410


	//   ....[13]....
        /*00b4*/ 	.word	0x00002470


	//   ....[14]....
        /*00b8*/ 	.word	0x000024e0


	//   ....[15]....
        /*00bc*/ 	.word	0x00002540


	//   ....[16]....
        /*00c0*/ 	.word	0x000025b0


	//   ....[17]....
        /*00c4*/ 	.word	0x00002610


	//   ....[18]....
        /*00c8*/ 	.word	0x00002680


	//   ....[19]....
        /*00cc*/ 	.word	0x000026d0


	//----- nvinfo : EIATTR_EXIT_INSTR_OFFSETS
	.align		4
.L_781:
        /*00d0*/ 	.byte	0x04, 0x1c
        /*00d2*/ 	.short	(.L_783 - .L_782)


	//   ....[0]....
.L_782:
        /*00d4*/ 	.word	0x000022f0


	//----- nvinfo : EIATTR_MAX_THREADS
	.align		4
.L_783:
        /*00d8*/ 	.byte	0x04, 0x05
        /*00da*/ 	.short	(.L_785 - .L_784)
.L_784:
        /*00dc*/ 	.word	0x00000080
        /*00e0*/ 	.word	0x00000001
        /*00e4*/ 	.word	0x00000001


	//----- nvinfo : EIATTR_CRS_STACK_SIZE
	.align		4
.L_785:
        /*00e8*/ 	.byte	0x04, 0x1e
        /*00ea*/ 	.short	(.L_787 - .L_786)
.L_786:
        /*00ec*/ 	.word	0x00000000


	//----- nvinfo : EIATTR_CBANK_PARAM_SIZE
	.align		4
.L_787:
        /*00f0*/ 	.byte	0x03, 0x19
        /*00f2*/ 	.short	0x0128


	//----- nvinfo : EIATTR_PARAM_CBANK
	.align		4
        /*00f4*/ 	.byte	0x04, 0x0a
        /*00f6*/ 	.short	(.L_789 - .L_788)
	.align		4
.L_788:
        /*00f8*/ 	.word	index@(.nv.constant0._ZN10layer_norm31ln_parallel_residual_bwd_kernelINS_13Kernel_traitsI13__nv_bfloat16S2_S2_S2_fjLj2048ELj1ELj1ELj4ELj16ENS_18Kernel_traits_baseILj2048ES2_S2_S2_S2_fjLj128EEEEELb0ELb1ELb1EEEvNS_9BwdParamsE)
        /*00fc*/ 	.short	0x0210
        /*00fe*/ 	.short	0x0128


	//----- nvinfo : EIATTR_SW_WAR
	.align		4
.L_789:
        /*0100*/ 	.byte	0x04, 0x36
        /*0102*/ 	.short	(.L_791 - .L_790)
.L_790:
        /*0104*/ 	.word	0x00000008
.L_791:


//--------------------- .nv.info._ZN10layer_norm31ln_parallel_residual_bwd_kernelINS_13Kernel_traitsI13__nv_bfloat16S2_S2_S2_fjLj2048ELj1ELj1ELj4ELj16ENS_18Kernel_traits_baseILj2048ES2_S2_S2_S2_fjLj128EEEEELb1ELb0ELb0EEEvNS_9BwdParamsE --------------------------
	.section	.nv.info._ZN10layer_norm31ln_parallel_residual_bwd_kernelINS_13Kernel_traitsI13__nv_bfloat16S2_S2_S2_fjLj2048ELj1ELj1ELj4ELj16ENS_18Kernel_traits_baseILj2048ES2_S2_S2_S2_fjLj128EEEEELb1ELb0ELb0EEEvNS_9BwdParamsE,"",@"SHT_CUDA_INFO"
	.sectionflags	@""
	.align	4


	//----- nvinfo : EIATTR_CUDA_API_VERSION
	.align		4
        /*0000*/ 	.byte	0x04, 0x37
        /*0002*/ 	.short	(.L_793 - .L_792)
.L_792:
        /*0004*/ 	.word	0x00000082


	//----- nvinfo : EIATTR_KPARAM_INFO
	.align		4
.L_793:
        /*0008*/ 	.byte	0x04, 0x17
        /*000a*/ 	.short	(.L_795 - .L_794)
.L_794:
        /*000c*/ 	.word	0x00000000
        /*0010*/ 	.short	0x0000
        /*0012*/ 	.short	0x0000
        /*0014*/ 	.byte	0x00, 0xf0, 0xa1, 0x04


	//----- nvinfo : EIATTR_SPARSE_MMA_MASK
	.align		4
.L_795:
        /*0018*/ 	.byte	0x03, 0x50
        /*001a*/ 	.short	0x0000


	//----- nvinfo : EIATTR_MAXREG_COUNT
	.align		4
        /*001c*/ 	.byte	0x03, 0x1b
        /*001e*/ 	.short	0x00ff


	//----- nvinfo : EIATTR_NUM_BARRIERS
	.align		4
        /*0020*/ 	.byte	0x02, 0x4c
        /*0022*/ 	.byte	0x01
	.zero		1


	//----- nvinfo : EIATTR_MERCURY_ISA_VERSION
	.align		4
        /*0024*/ 	.byte	0x03, 0x5f
        /*0026*/ 	.short	0x0101


	//----- nvinfo : EIATTR_COOP_GROUP_MASK_REGIDS
	.align		4
        /*0028*/ 	.byte	0x04, 0x29
        /*002a*/ 	.short	(.L_797 - .L_796)


	//   ....[0]....
.L_796:
        /*002c*/ 	.word	0xffffffff


	//   ....[1]....
        /*0030*/ 	.word	0xffffffff


	//   ....[2]....
        /*0034*/ 	.word	0xffffffff


	//   ....[3]....
        /*0038*/ 	.word	0xffffffff


	//   ....[4]....
        /*003c*/ 	.word	0xffffffff


	//   ....[5]....
        /*0040*/ 	.word	0xffffffff


	//   ....[6]....
        /*0044*/ 	.word	0xffffffff


	//   ....[7]....
        /*0048*/ 	.word	0xffffffff


	//   ....[8]....
        /*004c*/ 	.word	0xffffffff


	//   ....[9]....
        /*0050*/ 	.word	0xffffffff


	//   ....[10]....
        /*0054*/ 	.word	0x0500005c


	//   ....[11]....
        /*0058*/ 	.word	0x0500005c


	//   ....[12]....
        /*005c*/ 	.word	0x0500005c


	//   ....[13]....
        /*0060*/ 	.word	0x0500005c


	//   ....[14]....
        /*0064*/ 	.word	0x0500005c


	//   ....[15]....
        /*0068*/ 	.word	0x0500005c


	//   ....[16]....
        /*006c*/ 	.word	0x0500005c


	//   ....[17]....
        /*0070*/ 	.word	0x0500005c


	//   ....[18]....
        /*0074*/ 	.word	0x0500005c


	//   ....[19]....
        /*0078*/ 	.word	0x0500005c


	//----- nvinfo : EIATTR_COOP_GROUP_INSTR_OFFSETS
	.align		4
.L_797:
        /*007c*/ 	.byte	0x04, 0x28
        /*007e*/ 	.short	(.L_799 - .L_798)


	//   ....[0]....
.L_798:
        /*0080*/ 	.word	0x00001b80


	//   ....[1]....
        /*0084*/ 	.word	0x00001b90


	//   ....[2]....
        /*0088*/ 	.word	0x00001bc0


	//   ....[3]....
        /*008c*/ 	.word	0x00001bd0


	//   ....[4]....
        /*0090*/ 	.word	0x00001c00


	//   ....[5]....
        /*0094*/ 	.word	0x00001c10


	//   ....[6]....
        /*0098*/ 	.word	0x00001c40


	//   ....[7]....
        /*009c*/ 	.word	0x00001c50


	//   ....[8]....
        /*00a0*/ 	.word	0x00001c80


	//   ....[9]....
        /*00a4*/ 	.word	0x00001c90


	//   ....[10]....
        /*00a8*/ 	.word	0x00003360


	//   ....[11]....
        /*00ac*/ 	.word	0x000033b0


	//   ....[12]....
        /*00b0*/ 	.word	0x00003420


	//   ....[13]....
        /*00b4*/ 	.word	0x00003480


	//   ....[14]....
        /*00b8*/ 	.word	0x000034f0


	//   ....[15]....
        /*00bc*/ 	.word	0x00003550


	//   ....[16]....
        /*00c0*/ 	.word	0x000035c0


	//   ....[17]....
        /*00c4*/ 	.word	0x00003620


	//   ....[18]....
        /*00c8*/ 	.word	0x00003690


	//   ....[19]....
        /*00cc*/ 	.word	0x000036f0


	//----- nvinfo : EIATTR_EXIT_INSTR_OFFSETS
	.align		4
.L_799:
        /*00d0*/ 	.byte	0x04, 0x1c
        /*00d2*/ 	.short	(.L_801 - .L_800)


	//   ....[0]....
.L_800:
        /*00d4*/ 	.word	0x000031f0


	//   ....[1]....
        /*00d8*/ 	.word	0x00003300


	//----- nvinfo : EIATTR_MAX_THREADS
	.align		4
.L_801:
        /*00dc*/ 	.byte	0x04, 0x05
        /*00de*/ 	.short	(.L_803 - .L_802)
.L_802:
        /*00e0*/ 	.word	0x00000080
        /*00e4*/ 	.word	0x00000001
        /*00e8*/ 	.word	0x00000001


	//----- nvinfo : EIATTR_CRS_STACK_SIZE
	.align		4
.L_803:
        /*00ec*/ 	.byte	0x04, 0x1e
        /*00ee*/ 	.short	(.L_805 - .L_804)
.L_804:
        /*00f0*/ 	.word	0x00000000


	//----- nvinfo : EIATTR_CBANK_PARAM_SIZE
	.align		4
.L_805:
        /*00f4*/ 	.byte	0x03, 0x19
        /*00f6*/ 	.short	0x0128


	//----- nvinfo : EIATTR_PARAM_CBANK
	.align		4
        /*00f8*/ 	.byte	0x04, 0x0a
        /*00fa*/ 	.short	(.L_807 - .L_806)
	.align		4
.L_806:
        /*00fc*/ 	.word	index@(.nv.constant0._ZN10layer_norm31ln_parallel_residual_bwd_kernelINS_13Kernel_traitsI13__nv_bfloat16S2_S2_S2_fjLj2048ELj1ELj1ELj4ELj16ENS_18Kernel_traits_baseILj2048ES2_S2_S2_S2_fjLj128EEEEELb1ELb0ELb0EEEvNS_9BwdParamsE)
        /*0100*/ 	.short	0x0210
        /*0102*/ 	.short	0x0128


	//----- nvinfo : EIATTR_SW_WAR
	.align		4
.L_807:
        /*0104*/ 	.byte	0x04, 0x36
        /*0106*/ 	.short	(.L_809 - .L_808)
.L_808:
        /*0108*/ 	.word	0x00000008
.L_809:


//--------------------- .nv.info._ZN10layer_norm31ln_parallel_residual_bwd_kernelINS_13Kernel_traitsI13__nv_bfloat16S2_S2_S2_fjLj2048ELj1ELj1ELj4ELj16ENS_18Kernel_traits_baseILj2048ES2_S2_S2_S2_fjLj128EEEEELb1ELb0ELb1EEEvNS_9BwdParamsE --------------------------
	.section	.nv.info._ZN10layer_norm31ln_parallel_residual_bwd_kernelINS_13Kernel_traitsI13__nv_bfloat16S2_S2_S2_fjLj2048ELj1ELj1ELj4ELj16ENS_18Kernel_traits_baseILj2048ES2_S2_S2_S2_fjLj128EEEEELb1ELb0ELb1EEEvNS_9BwdParamsE,"",@"SHT_CUDA_INFO"
	.sectionflags	@""
	.align	4


	//----- nvinfo : EIATTR_CUDA_API_VERSION
	.align		4
        /*0000*/ 	.byte	0x04, 0x37
        /*0002*/ 	.short	(.L_811 - .L_810)
.L_810:
        /*0004*/ 	.word	0x00000082


	//----- nvinfo : EIATTR_KPARAM_INFO
	.align		4
.L_811:
        /*0008*/ 	.byte	0x04, 0x17
        /*000a*/ 	.short	(.L_813 - .L_812)
.L_812:
        /*000c*/ 	.word	0x00000000
        /*0010*/ 	.short	0x0000
        /*0012*/ 	.short	0x0000
        /*0014*/ 	.byte	0x00, 0xf0, 0xa1, 0x04


	//----- nvinfo : EIATTR_SPARSE_MMA_MASK
	.align		4
.L_813:
        /*0018*/ 	.byte	0x03, 0x50
        /*001a*/ 	.short	0x0000


	//----- nvinfo : EIATTR_MAXREG_COUNT
	.align		4
        /*001c*/ 	.byte	0x03, 0x1b
        /*001e*/ 	.short	0x00ff


	//----- nvinfo : EIATTR_NUM_BARRIERS
	.align		4
        /*0020*/ 	.byte	0x02, 0x4c
        /*0022*/ 	.byte	0x01
	.zero		1


	//----- nvinfo : EIATTR_MERCURY_ISA_VERSION
	.align		4
        /*0024*/ 	.byte	0x03, 0x5f
        /*0026*/ 	.short	0x0101


	//----- nvinfo : EIATTR_COOP_GROUP_MASK_REGIDS
	.align		4
        /*0028*/ 	.byte	0x04, 0x29
        /*002a*/ 	.short	(.L_815 - .L_814)


	//   ....[0]....
.L_814:
        /*002c*/ 	.word	0xffffffff


	//   ....[1]....
        /*0030*/ 	.word	0xffffffff


	//   ....[2]....
        /*0034*/ 	.word	0xffffffff


	//   ....[3]....
        /*0038*/ 	.word	0xffffffff


	//   ....[4]....
        /*003c*/ 	.word	0xffffffff


	//   ....[5]....
        /*0040*/ 	.word	0xffffffff


	//   ....[6]....
        /*0044*/ 	.word	0xffffffff


	//   ....[7]....
        /*0048*/ 	.word	0xffffffff


	//   ....[8]....
        /*004c*/ 	.word	0xffffffff


	//   ....[9]....
        /*0050*/ 	.word	0xffffffff


	//   ....[10]....
        /*0054*/ 	.word	0x050000aa


	//   ....[11]....
        /*0058*/ 	.word	0x050000aa


	//   ....[12]....
        /*005c*/ 	.word	0x050000aa


	//   ....[13]....
        /*0060*/ 	.word	0x050000aa


	//   ....[14]....
        /*0064*/ 	.word	0x050000aa


	//   ....[15]....
        /*0068*/ 	.word	0x050000aa


	//   ....[16]....
        /*006c*/ 	.word	0x050000aa


	//   ....[17]....
        /*0070*/ 	.word	0x050000aa


	//   ....[18]....
        /*0074*/ 	.word	0x050000aa


	//   ....[19]....
        /*0078*/ 	.word	0x050000aa


	//----- nvinfo : EIATTR_COOP_GROUP_INSTR_OFFSETS
	.align		4
.L_815:
        /*007c*/ 	.byte	0x04, 0x28
        /*007e*/ 	.short	(.L_817 - .L_816)


	//   ....[0]....
.L_816:
        /*0080*/ 	.word	0x00001ba0


	//   ....[1]....
        /*0084*/ 	.word	0x00001bb0


	//   ....[2]....
        /*0088*/ 	.word	0x00001be0


	//   ....[3]....
        /*008c*/ 	.word	0x00001bf0


	//   ....[4]....
        /*0090*/ 	.word	0x00001c20


	//   ....[5]....
        /*0094*/ 	.word	0x00001c30


	//   ....[6]....
        /*0098*/ 	.word	0x00001c60


	//   ....[7]....
        /*009c*/ 	.word	0x00001c70


	//   ....[8]....
        /*00a0*/ 	.word	0x00001ca0


	//   ....[9]....
        /*00a4*/ 	.word	0x00001cb0


	//   ....[10]....
        /*00a8*/ 	.word	0x00003570


	//   ....[11]....
        /*00ac*/ 	.word	0x000035c0


	//   ....[12]....
        /*00b0*/ 	.word	0x00003630


	//   ....[13]....
        /*00b4*/ 	.word	0x00003690


	//   ....[14]....
        /*00b8*/ 	.word	0x00003700


	//   ....[15]....
        /*00bc*/ 	.word	0x00003760


	//   ....[16]....
        /*00c0*/ 	.word	0x000037d0


	//   ....[17]....
        /*00c4*/ 	.word	0x00003830


	//   ....[18]....
        /*00c8*/ 	.word	0x000038a0


	//   ....[19]....
        /*00cc*/ 	.word	0x00003900


	//----- nvinfo : EIATTR_EXIT_INSTR_OFFSETS
	.align		4
.L_817:
        /*00d0*/ 	.byte	0x04, 0x1c
        /*00d2*/ 	.short	(.L_819 - .L_818)


	//   ....[0]....
.L_818:
        /*00d4*/ 	.word	0x00003510


	//----- nvinfo : EIATTR_MAX_THREADS
	.align		4
.L_819:
        /*00d8*/ 	.byte	0x04, 0x05
        /*00da*/ 	.short	(.L_821 - .L_820)
.L_820:
        /*00dc*/ 	.word	0x00000080
        /*00e0*/ 	.word	0x00000001
        /*00e4*/ 	.word	0x00000001


	//----- nvinfo : EIATTR_CRS_STACK_SIZE
	.align		4
.L_821:
        /*00e8*/ 	.byte	0x04, 0x1e
        /*00ea*/ 	.short	(.L_823 - .L_822)
.L_822:
        /*00ec*/ 	.word	0x00000000


	//----- nvinfo : EIATTR_CBANK_PARAM_SIZE
	.align		4
.L_823:
        /*00f0*/ 	.byte	0x03, 0x19
        /*00f2*/ 	.short	0x0128


	//----- nvinfo : EIATTR_PARAM_CBANK
	.align		4
        /*00f4*/ 	.byte	0x04, 0x0a
        /*00f6*/ 	.short	(.L_825 - .L_824)
	.align		4
.L_824:
        /*00f8*/ 	.word	index@(.nv.constant0._ZN10layer_norm31ln_parallel_residual_bwd_kernelINS_13Kernel_traitsI13__nv_bfloat16S2_S2_S2_fjLj2048ELj1ELj1ELj4ELj16ENS_18Kernel_traits_baseILj2048ES2_S2_S2_S2_fjLj128EEEEELb1ELb0ELb1EEEvNS_9BwdParamsE)
        /*00fc*/ 	.short	0x0210
        /*00fe*/ 	.short	0x0128


	//----- nvinfo : EIATTR_SW_WAR
	.align		4
.L_825:
        /*0100*/ 	.byte	0x04, 0x36
        /*0102*/ 	.short	(.L_827 - .L_826)
.L_826:
        /*0104*/ 	.word	0x00000008
.L_827:


//--------------------- .nv.info._ZN10layer_norm22ln_bwd_finalize_kernelINS_22Kernel_traits_finalizeILj2048E13__nv_bfloat16S2_S2_S2_fjLb0ELj1024ELj4ENS_18Kernel_traits_baseILj2048ES2_S2_S2_S2_fjLj1024EEEEELb0ELb0EEEvNS_9BwdParamsE --------------------------
	.section	.nv.info._ZN10layer_norm22ln_bwd_finalize_kernelINS_22Kernel_traits_finalizeILj2048E13__nv_bfloat16S2_S2_S2_fjLb0ELj1024ELj4ENS_18Kernel_traits_baseILj2048ES2_S2_S2_S2_fjLj1024EEEEELb0ELb0EEEvNS_9BwdParamsE,"",@"SHT_CUDA_INFO"
	.sectionflags	@""
	.align	4


	//----- nvinfo : EIATTR_CUDA_API_VERSION
	.align		4
        /*0000*/ 	.byte	0x04, 0x37
        /*0002*/ 	.short	(.L_829 - .L_828)
.L_828:
        /*0004*/ 	.word	0x00000082


	//----- nvinfo : EIATTR_KPARAM_INFO
	.align		4
.L_829:
        /*0008*/ 	.byte	0x04, 0x17
        /*000a*/ 	.short	(.L_831 - .L_830)
.L_830:
        /*000c*/ 	.word	0x00000000
        /*0010*/ 	.short	0x0000
        /*0012*/ 	.short	0x0000
        /*0014*/ 	.byte	0x00, 0xf0, 0xa1, 0x04


	//----- nvinfo : EIATTR_SPARSE_MMA_MASK
	.align		4
.L_831:
        /*0018*/ 	.byte	0x03, 0x50
        /*001a*/ 	.short	0x0000


	//----- nvinfo : EIATTR_MAXREG_COUNT
	.align		4
        /*001c*/ 	.byte	0x03, 0x1b
        /*001e*/ 	.short	0x0040


	//----- nvinfo : EIATTR_NUM_BARRIERS
	.align		4
        /*0020*/ 	.byte	0x02, 0x4c
        /*0022*/ 	.byte	0x01
	.zero		1


	//----- nvinfo : EIATTR_MERCURY_ISA_VERSION
	.align		4
        /*0024*/ 	.byte	0x03, 0x5f
        /*0026*/ 	.short	0x0101


	//----- nvinfo : EIATTR_COOP_GROUP_MASK_REGIDS
	.align		4
        /*0028*/ 	.byte	0x04, 0x29
        /*002a*/ 	.short	(.L_833 - .L_832)


	//   ....[0]....
.L_832:
        /*002c*/ 	.word	0xffffffff


	//   ....[1]....
        /*0030*/ 	.word	0xffffffff


	//   ....[2]....
        /*0034*/ 	.word	0xffffffff


	//   ....[3]....
        /*0038*/ 	.word	0xffffffff


	//   ....[4]....
        /*003c*/ 	.word	0xffffffff


	//   ....[5]....
        /*0040*/ 	.word	0xffffffff


	//   ....[6]....
        /*0044*/ 	.word	0xffffffff


	//   ....[7]....
        /*0048*/ 	.word	0xffffffff


	//   ....[8]....
        /*004c*/ 	.word	0xffffffff


	//   ....[9]....
        /*0050*/ 	.word	0xffffffff


	//   ....[10]....
        /*0054*/ 	.word	0x05000013


	//   ....[11]....
        /*0058*/ 	.word	0x05000013


	//   ....[12]....
        /*005c*/ 	.word	0x05000013


	//   ....[13]....
        /*0060*/ 	.word	0x05000013


	//   ....[14]....
        /*0064*/ 	.word	0x05000013


	//   ....[15]....
        /*0068*/ 	.word	0x05000013


	//   ....[16]....
        /*006c*/ 	.word	0x05000013


	//   ....[17]....
        /*0070*/ 	.word	0x05000013


	//   ....[18]....
        /*0074*/ 	.word	0x05000013


	//   ....[19]....
        /*0078*/ 	.word	0x05000013


	//----- nvinfo : EIATTR_COOP_GROUP_INSTR_OFFSETS
	.align		4
.L_833:
        /*007c*/ 	.byte	0x04, 0x28
        /*007e*/ 	.short	(.L_835 - .L_834)


	//   ....[0]....
.L_834:
        /*0080*/ 	.word	0x000008e0


	//   ....[1]....
        /*0084*/ 	.word	0x000008f0


	//   ....[2]....
        /*0088*/ 	.word	0x00000920


	//   ....[3]....
        /*008c*/ 	.word	0x00000930


	//   ....[4]....
        /*0090*/ 	.word	0x00000960


	//   ....[5]....
        /*0094*/ 	.word	0x00000970


	//   ....[6]....
        /*0098*/ 	.word	0x000009a0


	//   ....[7]....
        /*009c*/ 	.word	0x000009b0


	//   ....[8]....
        /*00a0*/ 	.word	0x000009e0


	//   ....[9]....
        /*00a4*/ 	.word	0x000009f0


	//   ....[10]....
        /*00a8*/ 	.word	0x00000c10


	//   ....[11]....
        /*00ac*/ 	.word	0x00000c80


	//   ....[12]....
        /*00b0*/ 	.word	0x00000cf0


	//   ....[13]....
        /*00b4*/ 	.word	0x00000d60


	//   ....[14]....
        /*00b8*/ 	.word	0x00000dd0


	//   ....[15]....
        /*00bc*/ 	.word	0x00000e30


	//   ....[16]....
        /*00c0*/ 	.word	0x00000ea0


	//   ....[17]....
        /*00c4*/ 	.word	0x00000f10


	//   ....[18]....
        /*00c8*/ 	.word	0x00000f80


	//   ....[19]....
        /*00cc*/ 	.word	0x00000ff0


	//----- nvinfo : EIATTR_EXIT_INSTR_OFFSETS
	.align		4
.L_835:
        /*00d0*/ 	.byte	0x04, 0x1c
        /*00d2*/ 	.short	(.L_837 - .L_836)


	//   ....[0]....
.L_836:
        /*00d4*/ 	.word	0x00000070


	//   ....[1]....
        /*00d8*/ 	.word	0x00000bb0


	//----- nvinfo : EIATTR_MAX_THREADS
	.align		4
.L_837:
        /*00dc*/ 	.byte	0x04, 0x05
        /*00de*/ 	.short	(.L_839 - .L_838)
.L_838:
        /*00e0*/ 	.word	0x00000400
        /*00e4*/ 	.word	0x00000001
        /*00e8*/ 	.word	0x00000001


	//----- nvinfo : EIATTR_CRS_STACK_SIZE
	.align		4
.L_839:
        /*00ec*/ 	.byte	0x04, 0x1e
        /*00ee*/ 	.short	(.L_841 - .L_840)
.L_840:
        /*00f0*/ 	.word	0x00000000


	//----- nvinfo : EIATTR_CBANK_PARAM_SIZE
	.align		4
.L_841:
        /*00f4*/ 	.byte	0x03, 0x19
        /*00f6*/ 	.short	0x0128


	//----- nvinfo : EIATTR_PARAM_CBANK
	.align		4
        /*00f8*/ 	.byte	0x04, 0x0a
        /*00fa*/ 	.short	(.L_843 - .L_842)
	.align		4
.L_842:
        /*00fc*/ 	.word	index@(.nv.constant0._ZN10layer_norm22ln_bwd_finalize_kernelINS_22Kernel_traits_finalizeILj2048E13__nv_bfloat16S2_S2_S2_fjLb0ELj1024ELj4ENS_18Kernel_traits_baseILj2048ES2_S2_S2_S2_fjLj1024EEEEELb0ELb0EEEvNS_9BwdParamsE)
        /*0100*/ 	.short	0x0210
        /*0102*/ 	.short	0x0128


	//----- nvinfo : EIATTR_SW_WAR
	.align		4
.L_843:
        /*0104*/ 	.byte	0x04, 0x36
        /*0106*/ 	.short	(.L_845 - .L_844)
.L_844:
        /*0108*/ 	.word	0x00000008
.L_845:


//--------------------- .nv.info._ZN10layer_norm40ln_parallel_residual_bwd_finalize_kernelINS_22Kernel_traits_finalizeILj2048E13__nv_bfloat16S2_S2_S2_fjLb0ELj1024ELj4ENS_18Kernel_traits_baseILj2048ES2_S2_S2_S2_fjLj1024EEEEELb0EEEvNS_9BwdParamsE --------------------------
	.section	.nv.info._ZN10layer_norm40ln_parallel_residual_bwd_finalize_kernelINS_22Kernel_traits_finalizeILj2048E13__nv_bfloat16S2_S2_S2_fjLb0ELj1024ELj4ENS_18Kernel_traits_baseILj2048ES2_S2_S2_S2_fjLj1024EEEEELb0EEEvNS_9BwdParamsE,"",@"SHT_CUDA_INFO"
	.sectionflags	@""
	.align	4


	//----- nvinfo : EIATTR_CUDA_API_VERSION
	.align		4
        /*0000*/ 	.byte	0x04, 0x37
        /*0002*/ 	.short	(.L_847 - .L_846)
.L_846:
        /*0004*/ 	.word	0x00000082


	//----- nvinfo : EIATTR_KPARAM_INFO
	.align		4
.L_847:
        /*0008*/ 	.byte	0x04, 0x17
        /*000a*/ 	.short	(.L_849 - .L_848)
.L_848:
        /*000c*/ 	.word	0x00000000
        /*0010*/ 	.short	0x0000
        /*0012*/ 	.short	0x0000
        /*0014*/ 	.byte	0x00, 0xf0, 0xa1, 0x04


	//----- nvinfo : EIATTR_SPARSE_MMA_MASK
	.align		4
.L_849:
        /*0018*/ 	.byte	0x03, 0x50
        /*001a*/ 	.short	0x0000


	//----- nvinfo : EIATTR_MAXREG_COUNT
	.align		4
        /*001c*/ 	.byte	0x03, 0x1b
        /*001e*/ 	.short	0x0040


	//----- nvinfo : EIATTR_NUM_BARRIERS
	.align		4
        /*0020*/ 	.byte	0x02, 0x4c
        /*0022*/ 	.byte	0x01
	.zero		1


	//----- nvinfo : EIATTR_MERCURY_ISA_VERSION
	.align		4
        /*0024*/ 	.byte	0x03, 0x5f
        /*0026*/ 	.short	0x0101


	//----- nvinfo : EIATTR_COOP_GROUP_MASK_REGIDS
	.align		4
        /*0028*/ 	.byte	0x04, 0x29
        /*002a*/ 	.short	(.L_851 - .L_850)


	//   ....[0]....
.L_850:
        /*002c*/ 	.word	0xffffffff


	//   ....[1]....
        /*0030*/ 	.word	0xffffffff


	//   ....[2]....
        /*0034*/ 	.word	0xffffffff


	//   ....[3]....
        /*0038*/ 	.word	0xffffffff


	//   ....[4]....
        /*003c*/ 	.word	0xffffffff


	//   ....[5]....
        /*0040*/ 	.word	0xffffffff


	//   ....[6]....
        /*0044*/ 	.word	0xffffffff


	//   ....[7]....
        /*0048*/ 	.word	0xffffffff


	//   ....[8]....
        /*004c*/ 	.word	0xffffffff


	//   ....[9]....
        /*0050*/ 	.word	0xffffffff


	//   ....[10]....
        /*0054*/ 	.word	0xffffffff


	//   ....[11]....
        /*0058*/ 	.word	0xffffffff


	//   ....[12]....
        /*005c*/ 	.word	0xffffffff


	//   ....[13]....
        /*0060*/ 	.word	0xffffffff


	//   ....[14]....
        /*0064*/ 	.word	0xffffffff


	//   ....[15]....
        /*0068*/ 	.word	0xffffffff


	//   ....[16]....
        /*006c*/ 	.word	0xffffffff


	//   ....[17]....
        /*0070*/ 	.word	0xffffffff


	//   ....[18]....
        /*0074*/ 	.word	0xffffffff


	//   ....[19]....
        /*0078*/ 	.word	0xffffffff


	//   ....[20]....
        /*007c*/ 	.word	0x0500000c


	//   ....[21]....
        /*0080*/ 	.word	0x0500000c


	//   ....[22]....
        /*0084*/ 	.word	0x0500000c


	//   ....[23]....
        /*0088*/ 	.word	0x0500000c


	//   ....[24]....
        /*008c*/ 	.word	0x0500000c


	//   ....[25]....
        /*0090*/ 	.word	0x0500000c


	//   ....[26]....
        /*0094*/ 	.word	0x0500000c


	//   ....[27]....
        /*0098*/ 	.word	0x0500000c


	//   ....[28]....
        /*009c*/ 	.word	0x0500000c


	//   ....[29]....
        /*00a0*/ 	.word	0x0500000c


	//   ....[30]....
        /*00a4*/ 	.word	0x0500000c


	//   ....[31]....
        /*00a8*/ 	.word	0x0500000c


	//   ....[32]....
        /*00ac*/ 	.word	0x0500000c


	//   ....[33]....
        /*00b0*/ 	.word	0x0500000c


	//   ....[34]....
        /*00b4*/ 	.word	0x0500000c


	//   ....[35]....
        /*00b8*/ 	.word	0x0500000c


	//   ....[36]....
        /*00bc*/ 	.word	0x0500000c


	//   ....[37]....
        /*00c0*/ 	.word	0x0500000c


	//   ....[38]....
        /*00c4*/ 	.word	0x0500000c


	//   ....[39]....
        /*00c8*/ 	.word	0x0500000c


	//----- nvinfo : EIATTR_COOP_GROUP_INSTR_OFFSETS
	.align		4
.L_851:
        /*00cc*/ 	.byte	0x04, 0x28
        /*00ce*/ 	.short	(.L_853 - .L_852)


	//   ....[0]....
.L_852:
        /*00d0*/ 	.word	0x00000ce0


	//   ....[1]....
        /*00d4*/ 	.word	0x00000cf0


	//   ....[2]....
        /*00d8*/ 	.word	0x00000d00


	//   ....[3]....
        /*00dc*/ 	.word	0x00000d10


	//   ....[4]....
        /*00e0*/ 	.word	0x00000d40


	//   ....[5]....
        /*00e4*/ 	.word	0x00000d70


	//   ....[6]....
        /*00e8*/ 	.word	0x00000d80


	//   ....[7]....
        /*00ec*/ 	.word	0x00000d90


	//   ....[8]....
        /*00f0*/ 	.word	0x00000db0


	//   ....[9]....
        /*00f4*/ 	.word	0x00000df0


	//   ....[10]....
        /*00f8*/ 	.word	0x00000e00


	//   ....[11]....
        /*00fc*/ 	.word	0x00000e10


	//   ....[12]....
        /*0100*/ 	.word	0x00000e30


	//   ....[13]....
        /*0104*/ 	.word	0x00000e70


	//   ....[14]....
        /*0108*/ 	.word	0x00000e80


	//   ....[15]....
        /*010c*/ 	.word	0x00000e90


	//   ....[16]....
        /*0110*/ 	.word	0x00000eb0


	//   ....[17]....
        /*0114*/ 	.word	0x00000ee0


	//   ....[18]....
        /*0118*/ 	.word	0x00000f00


	//   ....[19]....
        /*011c*/ 	.word	0x00000f10


	//   ....[20]....
        /*0120*/ 	.word	0x00001230


	//   ....[21]....
        /*0124*/ 	.word	0x00001290


	//   ....[22]....
        /*0128*/ 	.word	0x000012f0


	//   ....[23]....
        /*012c*/ 	.word	0x00001350


	//   ....[24]....
        /*0130*/ 	.word	0x000013b0


	//   ....[25]....
        /*0134*/ 	.word	0x00001410


	//   ....[26]....
        /*0138*/ 	.word	0x00001480


	//   ....[27]....
        /*013c*/ 	.word	0x000014f0


	//   ....[28]....
        /*0140*/ 	.word	0x00001560


	//   ....[29]....
        /*0144*/ 	.word	0x000015d0


	//   ....[30]....
        /*0148*/ 	.word	0x00001630


	//   ....[31]....
        /*014c*/ 	.word	0x000016a0


	//   ....[32]....
        /*0150*/ 	.word	0x00001710


	//   ....[33]....
        /*0154*/ 	.word	0x00001780


	//   ....[34]....
        /*0158*/ 	.word	0x000017f0


	//   ....[35]....
        /*015c*/ 	.word	0x00001850


	//   ....[36]....
        /*0160*/ 	.word	0x000018c0


	//   ....[37]....
        /*0164*/ 	.word	0x00001930


	//   ....[38]....
        /*0168*/ 	.word	0x000019a0


	//   ....[39]....
        /*016c*/ 	.word	0x00001a10


	//----- nvinfo : EIATTR_EXIT_INSTR_OFFSETS
	.align		4
.L_853:
        /*0170*/ 	.byte	0x04, 0x1c
        /*0172*/ 	.short	(.L_855 - .L_854)


	//   ....[0]....
.L_854:
        /*0174*/ 	.word	0x00000070


	//   ....[1]....
        /*0178*/ 	.word	0x000011d0


	//----- nvinfo : EIATTR_MAX_THREADS
	.align		4
.L_855:
        /*017c*/ 	.byte	0x04, 0x05
        /*017e*/ 	.short	(.L_857 - .L_856)
.L_856:
        /*0180*/ 	.word	0x00000400
        /*0184*/ 	.word	0x00000001
        /*0188*/ 	.word	0x00000001


	//----- nvinfo : EIATTR_CRS_STACK_SIZE
	.align		4
.L_857:
        /*018c*/ 	.byte	0x04, 0x1e
        /*018e*/ 	.short	(.L_859 - .L_858)
.L_858:
        /*0190*/ 	.word	0x00000000


	//----- nvinfo : EIATTR_CBANK_PARAM_SIZE
	.align		4
.L_859:
        /*0194*/ 	.byte	0x03, 0x19
        /*0196*/ 	.short	0x0128


	//----- nvinfo : EIATTR_PARAM_CBANK
	.align		4
        /*0198*/ 	.byte	0x04, 0x0a
        /*019a*/ 	.short	(.L_861 - .L_860)
	.align		4
.L_860:
        /*019c*/ 	.word	index@(.nv.constant0._ZN10layer_norm40ln_parallel_residual_bwd_finalize_kernelINS_22Kernel_traits_finalizeILj2048E13__nv_bfloat16S2_S2_S2_fjLb0ELj1024ELj4ENS_18Kernel_traits_baseILj2048ES2_S2_S2_S2_fjLj1024EEEEELb0EEEvNS_9BwdParamsE)
        /*01a0*/ 	.short	0x0210
        /*01a2*/ 	.short	0x0128


	//----- nvinfo : EIATTR_SW_WAR
	.align		4
.L_861:
        /*01a4*/ 	.byte	0x04, 0x36
        /*01a6*/ 	.short	(.L_863 - .L_862)
.L_862:
        /*01a8*/ 	.word	0x00000008
.L_863:


//--------------------- .nv.info._ZN10layer_norm31ln_parallel_residual_bwd_kernelINS_13Kernel_traitsI13__nv_bfloat16S2_S2_S2_fjLj2048ELj1ELj1ELj4ELj16ENS_18Kernel_traits_baseILj2048ES2_S2_S2_S2_fjLj128EEEEELb1ELb1ELb0EEEvNS_9BwdParamsE --------------------------
	.section	.nv.info._ZN10layer_norm31ln_parallel_residual_bwd_kernelINS_13Kernel_traitsI13__nv_bfloat16S2_S2_S2_fjLj2048ELj1ELj1ELj4ELj16ENS_18Kernel_traits_baseILj2048ES2_S2_S2_S2_fjLj128EEEEELb1ELb1ELb0EEEvNS_9BwdParamsE,"",@"SHT_CUDA_INFO"
	.sectionflags	@""
	.align	4


	//----- nvinfo : EIATTR_CUDA_API_VERSION
	.align		4
        /*0000*/ 	.byte	0x04, 0x37
        /*0002*/ 	.short	(.L_865 - .L_864)
.L_864:
        /*0004*/ 	.word	0x00000082


	//----- nvinfo : EIATTR_KPARAM_INFO
	.align		4
.L_865:
        /*0008*/ 	.byte	0x04, 0x17
        /*000a*/ 	.short	(.L_867 - .L_866)
.L_866:
        /*000c*/ 	.word	0x00000000
        /*0010*/ 	.short	0x0000
        /*0012*/ 	.short	0x0000
        /*0014*/ 	.byte	0x00, 0xf0, 0xa1, 0x04


	//----- nvinfo : EIATTR_SPARSE_MMA_MASK
	.align		4
.L_867:
        /*0018*/ 	.byte	0x03, 0x50
        /*001a*/ 	.short	0x0000


	//----- nvinfo : EIATTR_MAXREG_COUNT
	.align		4
        /*001c*/ 	.byte	0x03, 0x1b
        /*001e*/ 	.short	0x00ff


	//----- nvinfo : EIATTR_NUM_BARRIERS
	.align		4
        /*0020*/ 	.byte	0x02, 0x4c
        /*0022*/ 	.byte	0x01
	.zero		1


	//----- nvinfo : EIATTR_MERCURY_ISA_VERSION
	.align		4
        /*0024*/ 	.byte	0x03, 0x5f
        /*0026*/ 	.short	0x0101


	//----- nvinfo : EIATTR_COOP_GROUP_MASK_REGIDS
	.align		4
        /*0028*/ 	.byte	0x04, 0x29
        /*002a*/ 	.short	(.L_869 - .L_868)


	//   ....[0]....
.L_868:
        /*002c*/ 	.word	0xffffffff


	//   ....[1]....
        /*0030*/ 	.word	0xffffffff


	//   ....[2]....
        /*0034*/ 	.word	0xffffffff


	//   ....[3]....
        /*0038*/ 	.word	0xffffffff


	//   ....[4]....
        /*003c*/ 	.word	0xffffffff


	//   ....[5]....
        /*0040*/ 	.word	0xffffffff


	//   ....[6]....
        /*0044*/ 	.word	0xffffffff


	//   ....[7]....
        /*0048*/ 	.word	0xffffffff


	//   ....[8]....
        /*004c*/ 	.word	0xffffffff


	//   ....[9]....
        /*0050*/ 	.word	0xffffffff


	//   ....[10]....
        /*0054*/ 	.word	0x05000048


	//   ....[11]....
        /*0058*/ 	.word	0x05000048


	//   ....[12]....
        /*005c*/ 	.word	0x05000048


	//   ....[13]....
        /*0060*/ 	.word	0x05000048


	//   ....[14]....
        /*0064*/ 	.word	0x05000048


	//   ....[15]....
        /*0068*/ 	.word	0x05000048


	//   ....[16]....
        /*006c*/ 	.word	0x05000048


	//   ....[17]....
        /*0070*/ 	.word	0x05000048


	//   ....[18]....
        /*0074*/ 	.word	0x05000048


	//   ....[19]....
        /*0078*/ 	.word	0x05000048


	//----- nvinfo : EIATTR_COOP_GROUP_INSTR_OFFSETS
	.align		4
.L_869:
        /*007c*/ 	.byte	0x04, 0x28
        /*007e*/ 	.short	(.L_871 - .L_870)


	//   ....[0]....
.L_870:
        /*0080*/ 	.word	0x000013b0


	//   ....[1]....
        /*0084*/ 	.word	0x000013c0


	//   ....[2]....
        /*0088*/ 	.word	0x000013f0


	//   ....[3]....
        /*008c*/ 	.word	0x00001400


	//   ....[4]....
        /*0090*/ 	.word	0x00001430


	//   ....[5]....
        /*0094*/ 	.word	0x00001440


	//   ....[6]....
        /*0098*/ 	.word	0x00001470


	//   ....[7]....
        /*009c*/ 	.word	0x00001480


	//   ....[8]....
        /*00a0*/ 	.word	0x000014b0


	//   ....[9]....
        /*00a4*/ 	.word	0x000014c0


	//   ....[10]....
        /*00a8*/ 	.word	0x00002a60


	//   ....[11]....
        /*00ac*/ 	.word	0x00002ad0


	//   ....[12]....
        /*00b0*/ 	.word	0x00002b40


	//   ....[13]....
        /*00b4*/ 	.word	0x00002bb0


	//   ....[14]....
        /*00b8*/ 	.word	0x00002c20


	//   ....[15]....
        /*00bc*/ 	.word	0x00002c90


	//   ....[16]....
        /*00c0*/ 	.word	0x00002d00


	//   ....[17]....
        /*00c4*/ 	.word	0x00002d70


	//   ....[18]....
        /*00c8*/ 	.word	0x00002de0


	//   ....[19]....
        /*00cc*/ 	.word	0x00002e40


	//----- nvinfo : EIATTR_EXIT_INSTR_OFFSETS
	.align		4
.L_871:
        /*00d0*/ 	.byte	0x04, 0x1c
        /*00d2*/ 	.short	(.L_873 - .L_872)


	//   ....[0]....
.L_872:
        /*00d4*/ 	.word	0x00002980


	//   ....[1]....
        /*00d8*/ 	.word	0x00002a10


	//----- nvinfo : EIATTR_MAX_THREADS
	.align		4
.L_873:
        /*00dc*/ 	.byte	0x04, 0x05
        /*00de*/ 	.short	(.L_875 - .L_874)
.L_874:
        /*00e0*/ 	.word	0x00000080
        /*00e4*/ 	.word	0x00000001
        /*00e8*/ 	.word	0x00000001


	//----- nvinfo : EIATTR_CRS_STACK_SIZE
	.align		4
.L_875:
        /*00ec*/ 	.byte	0x04, 0x1e
        /*00ee*/ 	.short	(.L_877 - .L_876)
.L_876:
        /*00f0*/ 	.word	0x00000000


	//----- nvinfo : EIATTR_CBANK_PARAM_SIZE
	.align		4
.L_877:
        /*00f4*/ 	.byte	0x03, 0x19
        /*00f6*/ 	.short	0x0128


	//----- nvinfo : EIATTR_PARAM_CBANK
	.align		4
        /*00f8*/ 	.byte	0x04, 0x0a
        /*00fa*/ 	.short	(.L_879 - .L_878)
	.align		4
.L_878:
        /*00fc*/ 	.word	index@(.nv.constant0._ZN10layer_norm31ln_parallel_residual_bwd_kernelINS_13Kernel_traitsI13__nv_bfloat16S2_S2_S2_fjLj2048ELj1ELj1ELj4ELj16ENS_18Kernel_traits_baseILj2048ES2_S2_S2_S2_fjLj128EEEEELb1ELb1ELb0EEEvNS_9BwdParamsE)
        /*0100*/ 	.short	0x0210
        /*0102*/ 	.short	0x0128


	//----- nvinfo : EIATTR_SW_WAR
	.align		4
.L_879:
        /*0104*/ 	.byte	0x04, 0x36
        /*0106*/ 	.short	(.L_881 - .L_880)
.L_880:
        /*0108*/ 	.word	0x00000008
.L_881:


//--------------------- .nv.info._ZN10layer_norm22ln_bwd_finalize_kernelINS_22Kernel_traits_finalizeILj2048E13__nv_bfloat16S2_S2_S2_fjLb0ELj1024ELj4ENS_18Kernel_traits_baseILj2048ES2_S2_S2_S2_fjLj1024EEEEELb0ELb1EEEvNS_9BwdParamsE --------------------------
	.section	.nv.info._ZN10layer_norm22ln_bwd_finalize_kernelINS_22Kernel_traits_finalizeILj2048E13__nv_bfloat16S2_S2_S2_fjLb0ELj1024ELj4ENS_18Kernel_traits_baseILj2048ES2_S2_S2_S2_fjLj1024EEEEELb0ELb1EEEvNS_9BwdParamsE,"",@"SHT_CUDA_INFO"
	.sectionflags	@""
	.align	4


	//----- nvinfo : EIATTR_CUDA_API_VERSION
	.align		4
        /*0000*/ 	.byte	0x04, 0x37
        /*0002*/ 	.short	(.L_883 - .L_882)
.L_882:
        /*0004*/ 	.word	0x00000082


	//----- nvinfo : EIATTR_KPARAM_INFO
	.align		4
.L_883:
        /*0008*/ 	.byte	0x04, 0x17
        /*000a*/ 	.short	(.L_885 - .L_884)
.L_884:
        /*000c*/ 	.word	0x00000000
        /*0010*/ 	.short	0x0000
        /*0012*/ 	.short	0x0000
        /*0014*/ 	.byte	0x00, 0xf0, 0xa1, 0x04


	//----- nvinfo : EIATTR_SPARSE_MMA_MASK
	.align		4
.L_885:
        /*0018*/ 	.byte	0x03, 0x50
        /*001a*/ 	.short	0x0000


	//----- nvinfo : EIATTR_MAXREG_COUNT
	.align		4
        /*001c*/ 	.byte	0x03, 0x1b
        /*001e*/ 	.short	0x0040


	//----- nvinfo : EIATTR_NUM_BARRIERS
	.align		4
        /*0020*/ 	.byte	0x02, 0x4c
        /*0022*/ 	.byte	0x01
	.zero		1


	//----- nvinfo : EIATTR_MERCURY_ISA_VERSION
	.align		4
        /*0024*/ 	.byte	0x03, 0x5f
        /*0026*/ 	.short	0x0101


	//----- nvinfo : EIATTR_COOP_GROUP_MASK_REGIDS
	.align		4
        /*0028*/ 	.byte	0x04, 0x29
        /*002a*/ 	.short	(.L_887 - .L_886)


	//   ....[0]....
.L_886:
        /*002c*/ 	.word	0xffffffff


	//   ....[1]....
        /*0030*/ 	.word	0xffffffff


	//   ....[2]....
        /*0034*/ 	.word	0xffffffff


	//   ....[3]....
        /*0038*/ 	.word	0xffffffff


	//   ....[4]....
        /*003c*/ 	.word	0xffffffff


	//   ....[5]....
        /*0040*/ 	.word	0xffffffff


	//   ....[6]....
        /*0044*/ 	.word	0xffffffff


	//   ....[7]....
        /*0048*/ 	.word	0xffffffff


	//   ....[8]....
        /*004c*/ 	.word	0xffffffff


	//   ....[9]....
        /*0050*/ 	.word	0xffffffff


	//   ....[10]....
        /*0054*/ 	.word	0x05000011


	//   ....[11]....
        /*0058*/ 	.word	0x05000011


	//   ....[12]....
        /*005c*/ 	.word	0x05000011


	//   ....[13]....
        /*0060*/ 	.word	0x05000011


	//   ....[14]....
        /*0064*/ 	.word	0x05000011


	//   ....[15]....
        /*0068*/ 	.word	0x05000011


	//   ....[16]....
        /*006c*/ 	.word	0x05000011


	//   ....[17]....
        /*0070*/ 	.word	0x05000011


	//   ....[18]....
        /*0074*/ 	.word	0x05000011


	//   ....[19]....
        /*0078*/ 	.word	0x05000011


	//----- nvinfo : EIATTR_COOP_GROUP_INSTR_OFFSETS
	.align		4
.L_887:
        /*007c*/ 	.byte	0x04, 0x28
        /*007e*/ 	.short	(.L_889 - .L_888)


	//   ....[0]....
.L_888:
        /*0080*/ 	.word	0x000008e0


	//   ....[1]....
        /*0084*/ 	.word	0x000008f0


	//   ....[2]....
        /*0088*/ 	.word	0x00000920


	//   ....[3]....
        /*008c*/ 	.word	0x00000930


	//   ....[4]....
        /*0090*/ 	.word	0x00000960


	//   ....[5]....
        /*0094*/ 	.word	0x00000970


	//   ....[6]....
        /*0098*/ 	.word	0x000009a0


	//   ....[7]....
        /*009c*/ 	.word	0x000009b0


	//   ....[8]....
        /*00a0*/ 	.word	0x000009e0


	//   ....[9]....
        /*00a4*/ 	.word	0x000009f0


	//   ....[10]....
        /*00a8*/ 	.word	0x00000bf0


	//   ....[11]....
        /*00ac*/ 	.word	0x00000c60


	//   ....[12]....
        /*00b0*/ 	.word	0x00000cd0


	//   ....[13]....
        /*00b4*/ 	.word	0x00000d40


	//   ....[14]....
        /*00b8*/ 	.word	0x00000db0


	//   ....[15]....
        /*00bc*/ 	.word	0x00000e10


	//   ....[16]....
        /*00c0*/ 	.word	0x00000e80


	//   ....[17]....
        /*00c4*/ 	.word	0x00000ef0


	//   ....[18]....
        /*00c8*/ 	.word	0x00000f60


	//   ....[19]....
        /*00cc*/ 	.word	0x00000fd0


	//----- nvinfo : EIATTR_EXIT_INSTR_OFFSETS
	.align		4
.L_889:
        /*00d0*/ 	.byte	0x04, 0x1c
        /*00d2*/ 	.short	(.L_891 - .L_890)


	//   ....[0]....
.L_890:
        /*00d4*/ 	.word	0x00000070


	//   ....[1]....
        /*00d8*/ 	.word	0x00000b90


	//----- nvinfo : EIATTR_MAX_THREADS
	.align		4
.L_891:
        /*00dc*/ 	.byte	0x04, 0x05
        /*00de*/ 	.short	(.L_893 - .L_892)
.L_892:
        /*00e0*/ 	.word	0x00000400
        /*00e4*/ 	.word	0x00000001
        /*00e8*/ 	.word	0x00000001


	//----- nvinfo : EIATTR_CRS_STACK_SIZE
	.align		4
.L_893:
        /*00ec*/ 	.byte	0x04, 0x1e
        /*00ee*/ 	.short	(.L_895 - .L_894)
.L_894:
        /*00f0*/ 	.word	0x00000000


	//----- nvinfo : EIATTR_CBANK_PARAM_SIZE
	.align		4
.L_895:
        /*00f4*/ 	.byte	0x03, 0x19
        /*00f6*/ 	.short	0x0128


	//----- nvinfo : EIATTR_PARAM_CBANK
	.align		4
        /*00f8*/ 	.byte	0x04, 0x0a
        /*00fa*/ 	.short	(.L_897 - .L_896)
	.align		4
.L_896:
        /*00fc*/ 	.word	index@(.nv.constant0._ZN10layer_norm22ln_bwd_finalize_kernelINS_22Kernel_traits_finalizeILj2048E13__nv_bfloat16S2_S2_S2_fjLb0ELj1024ELj4ENS_18Kernel_traits_baseILj2048ES2_S2_S2_S2_fjLj1024EEEEELb0ELb1EEEvNS_9BwdParamsE)
        /*0100*/ 	.short	0x0210
        /*0102*/ 	.short	0x0128


	//----- nvinfo : EIATTR_SW_WAR
	.align		4
.L_897:
        /*0104*/ 	.byte	0x04, 0x36
        /*0106*/ 	.short	(.L_899 - .L_898)
.L_898:
        /*0108*/ 	.word	0x00000008
.L_899:


//--------------------- .nv.info._ZN10layer_norm40ln_parallel_residual_bwd_finalize_kernelINS_22Kernel_traits_finalizeILj2048E13__nv_bfloat16S2_S2_S2_fjLb0ELj1024ELj4ENS_18Kernel_traits_baseILj2048ES2_S2_S2_S2_fjLj1024EEEEELb1EEEvNS_9BwdParamsE --------------------------
	.section	.nv.info._ZN10layer_norm40ln_parallel_residual_bwd_finalize_kernelINS_22Kernel_traits_finalizeILj2048E13__nv_bfloat16S2_S2_S2_fjLb0ELj1024ELj4ENS_18Kernel_traits_baseILj2048ES2_S2_S2_S2_fjLj1024EEEEELb1EEEvNS_9BwdParamsE,"",@"SHT_CUDA_INFO"
	.sectionflags	@""
	.align	4


	//----- nvinfo : EIATTR_CUDA_API_VERSION
	.align		4
        /*0000*/ 	.byte	0x04, 0x37
        /*0002*/ 	.short	(.L_901 - .L_900)
.L_900:
        /*0004*/ 	.word	0x00000082


	//----- nvinfo : EIATTR_KPARAM_INFO
	.align		4
.L_901:
        /*0008*/ 	.byte	0x04, 0x17
        /*000a*/ 	.short	(.L_903 - .L_902)
.L_902:
        /*000c*/ 	.word	0x00000000
        /*0010*/ 	.short	0x0000
        /*0012*/ 	.short	0x0000
        /*0014*/ 	.byte	0x00, 0xf0, 0xa1, 0x04


	//----- nvinfo : EIATTR_SPARSE_MMA_MASK
	.align		4
.L_903:
        /*0018*/ 	.byte	0x03, 0x50
        /*001a*/ 	.short	0x0000


	//----- nvinfo : EIATTR_MAXREG_COUNT
	.align		4
        /*001c*/ 	.byte	0x03, 0x1b
        /*001e*/ 	.short	0x0040


	//----- nvinfo : EIATTR_NUM_BARRIERS
	.align		4
        /*0020*/ 	.byte	0x02, 0x4c
        /*0022*/ 	.byte	0x01
	.zero		1


	//----- nvinfo : EIATTR_MERCURY_ISA_VERSION
	.align		4
        /*0024*/ 	.byte	0x03, 0x5f
        /*0026*/ 	.short	0x0101


	//----- nvinfo : EIATTR_COOP_GROUP_MASK_REGIDS
	.align		4
        /*0028*/ 	.byte	0x04, 0x29
        /*002a*/ 	.short	(.L_905 - .L_904)


	//   ....[0]....
.L_904:
        /*002c*/ 	.word	0xffffffff


	//   ....[1]....
        /*0030*/ 	.word	0xffffffff


	//   ....[2]....
        /*0034*/ 	.word	0xffffffff


	//   ....[3]....
        /*0038*/ 	.word	0xffffffff


	//   ....[4]....
        /*003c*/ 	.word	0xffffffff


	//   ....[5]....
        /*0040*/ 	.word	0xffffffff


	//   ....[6]....
        /*0044*/ 	.word	0xffffffff


	//   ....[7]....
        /*0048*/ 	.word	0xffffffff


	//   ....[8]....
        /*004c*/ 	.word	0xffffffff


	//   ....[9]....
        /*0050*/ 	.word	0xffffffff


	//   ....[10]....
        /*0054*/ 	.word	0xffffffff


	//   ....[11]....
        /*0058*/ 	.word	0xffffffff


	//   ....[12]....
        /*005c*/ 	.word	0xffffffff


	//   ....[13]....
        /*0060*/ 	.word	0xffffffff


	//   ....[14]....
        /*0064*/ 	.word	0xffffffff


	//   ....[15]....
        /*0068*/ 	.word	0xffffffff


	//   ....[16]....
        /*006c*/ 	.word	0xffffffff


	//   ....[17]....
        /*0070*/ 	.word	0xffffffff


	//   ....[18]....
        /*0074*/ 	.word	0xffffffff


	//   ....[19]....
        /*0078*/ 	.word	0xffffffff


	//   ....[20]....
        /*007c*/ 	.word	0x0500000b


	//   ....[21]....
        /*0080*/ 	.word	0x0500000b


	//   ....[22]....
        /*0084*/ 	.word	0x0500000b


	//   ....[23]....
        /*0088*/ 	.word	0x0500000b


	//   ....[24]....
        /*008c*/ 	.word	0x0500000b


	//   ....[25]....
        /*0090*/ 	.word	0x0500000b


	//   ....[26]....
        /*0094*/ 	.word	0x0500000b


	//   ....[27]....
        /*0098*/ 	.word	0x0500000b


	//   ....[28]....
        /*009c*/ 	.word	0x0500000b


	//   ....[29]....
        /*00a0*/ 	.word	0x0500000b


	//   ....[30]....
        /*00a4*/ 	.word	0x0500000b


	//   ....[31]....
        /*00a8*/ 	.word	0x0500000b


	//   ....[32]....
        /*00ac*/ 	.word	0x0500000b


	//   ....[33]....
        /*00b0*/ 	.word	0x0500000b


	//   ....[34]....
        /*00b4*/ 	.word	0x0500000b


	//   ....[35]....
        /*00b8*/ 	.word	0x0500000b


	//   ....[36]....
        /*00bc*/ 	.word	0x0500000b


	//   ....[37]....
        /*00c0*/ 	.word	0x0500000b


	//   ....[38]....
        /*00c4*/ 	.word	0x0500000b


	//   ....[39]....
        /*00c8*/ 	.word	0x0500000b


	//----- nvinfo : EIATTR_COOP_GROUP_INSTR_OFFSETS
	.align		4
.L_905:
        /*00cc*/ 	.byte	0x04, 0x28
        /*00ce*/ 	.short	(.L_907 - .L_906)


	//   ....[0]....
.L_906:
        /*00d0*/ 	.word	0x00000ce0


	//   ....[1]....
        /*00d4*/ 	.word	0x00000cf0


	//   ....[2]....
        /*00d8*/ 	.word	0x00000d00


	//   ....[3]....
        /*00dc*/ 	.word	0x00000d10


	//   ....[4]....
        /*00e0*/ 	.word	0x00000d40


	//   ....[5]....
        /*00e4*/ 	.word	0x00000d70


	//   ....[6]....
        /*00e8*/ 	.word	0x00000d80


	//   ....[7]....
        /*00ec*/ 	.word	0x00000d90


	//   ....[8]....
        /*00f0*/ 	.word	0x00000db0


	//   ....[9]....
        /*00f4*/ 	.word	0x00000df0


	//   ....[10]....
        /*00f8*/ 	.word	0x00000e00


	//   ....[11]....
        /*00fc*/ 	.word	0x00000e10


	//   ....[12]....
        /*0100*/ 	.word	0x00000e30


	//   ....[13]....
        /*0104*/ 	.word	0x00000e70


	//   ....[14]....
        /*0108*/ 	.word	0x00000e80


	//   ....[15]....
        /*010c*/ 	.word	0x00000e90


	//   ....[16]....
        /*0110*/ 	.word	0x00000eb0


	//   ....[17]....
        /*0114*/ 	.word	0x00000ee0


	//   ....[18]....
        /*0118*/ 	.word	0x00000f00


	//   ....[19]....
        /*011c*/ 	.word	0x00000f10


	//   ....[20]....
        /*0120*/ 	.word	0x00001210


	//   ....[21]....
        /*0124*/ 	.word	0x00001270


	//   ....[22]....
        /*0128*/ 	.word	0x000012d0


	//   ....[23]....
        /*012c*/ 	.word	0x00001330


	//   ....[24]....
        /*0130*/ 	.word	0x00001390


	//   ....[25]....
        /*0134*/ 	.word	0x000013f0


	//   ....[26]....
        /*0138*/ 	.word	0x00001460


	//   ....[27]....
        /*013c*/ 	.word	0x000014d0


	//   ....[28]....
        /*0140*/ 	.word	0x00001540


	//   ....[29]....
        /*0144*/ 	.word	0x000015b0


	//   ....[30]....
        /*0148*/ 	.word	0x00001610


	//   ....[31]....
        /*014c*/ 	.word	0x00001680


	//   ....[32]....
        /*0150*/ 	.word	0x000016f0


	//   ....[33]....
        /*0154*/ 	.word	0x00001760


	//   ....[34]....
        /*0158*/ 	.word	0x000017d0


	//   ....[35]....
        /*015c*/ 	.word	0x00001830


	//   ....[36]....
        /*0160*/ 	.word	0x000018a0


	//   ....[37]....
        /*0164*/ 	.word	0x00001910


	//   ....[38]....
        /*0168*/ 	.word	0x00001980


	//   ....[39]....
        /*016c*/ 	.word	0x000019f0


	//----- nvinfo : EIATTR_EXIT_INSTR_OFFSETS
	.align		4
.L_907:
        /*0170*/ 	.byte	0x04, 0x1c
        /*0172*/ 	.short	(.L_909 - .L_908)


	//   ....[0]....
.L_908:
        /*0174*/ 	.word	0x00000070


	//   ....[1]....
        /*0178*/ 	.word	0x000011b0


	//----- nvinfo : EIATTR_MAX_THREADS
	.align		4
.L_909:
        /*017c*/ 	.byte	0x04, 0x05
        /*017e*/ 	.short	(.L_911 - .L_910)
.L_910:
        /*0180*/ 	.word	0x00000400
        /*0184*/ 	.word	0x00000001
        /*0188*/ 	.word	0x00000001


	//----- nvinfo : EIATTR_CRS_STACK_SIZE
	.align		4
.L_911:
        /*018c*/ 	.byte	0x04, 0x1e
        /*018e*/ 	.short	(.L_913 - .L_912)
.L_912:
        /*0190*/ 	.word	0x00000000


	//----- nvinfo : EIATTR_CBANK_PARAM_SIZE
	.align		4
.L_913:
        /*0194*/ 	.byte	0x03, 0x19
        /*0196*/ 	.short	0x0128


	//----- nvinfo : EIATTR_PARAM_CBANK
	.align		4
        /*0198*/ 	.byte	0x04, 0x0a
        /*019a*/ 	.short	(.L_915 - .L_914)
	.align		4
.L_914:
        /*019c*/ 	.word	index@(.nv.constant0._ZN10layer_norm40ln_parallel_residual_bwd_finalize_kernelINS_22Kernel_traits_finalizeILj2048E13__nv_bfloat16S2_S2_S2_fjLb0ELj1024ELj4ENS_18Kernel_traits_baseILj2048ES2_S2_S2_S2_fjLj1024EEEEELb1EEEvNS_9BwdParamsE)
        /*01a0*/ 	.short	0x0210
        /*01a2*/ 	.short	0x0128


	//----- nvinfo : EIATTR_SW_WAR
	.align		4
.L_915:
        /*01a4*/ 	.byte	0x04, 0x36
        /*01a6*/ 	.short	(.L_917 - .L_916)
.L_916:
        /*01a8*/ 	.word	0x00000008
.L_917:


//--------------------- .nv.info._ZN10layer_norm31ln_parallel_residual_bwd_kernelINS_13Kernel_traitsI13__nv_bfloat16S2_S2_S2_fjLj2048ELj1ELj1ELj4ELj16ENS_18Kernel_traits_baseILj2048ES2_S2_S2_S2_fjLj128EEEEELb1ELb1ELb1EEEvNS_9BwdParamsE --------------------------
	.section	.nv.info._ZN10layer_norm31ln_parallel_residual_bwd_kernelINS_13Kernel_traitsI13__nv_bfloat16S2_S2_S2_fjLj2048ELj1ELj1ELj4ELj16ENS_18Kernel_traits_baseILj2048ES2_S2_S2_S2_fjLj128EEEEELb1ELb1ELb1EEEvNS_9BwdParamsE,"",@"SHT_CUDA_INFO"
	.sectionflags	@""
	.align	4


	//----- nvinfo : EIATTR_CUDA_API_VERSION
	.align		4
        /*0000*/ 	.byte	0x04, 0x37
        /*0002*/ 	.short	(.L_919 - .L_918)
.L_918:
        /*0004*/ 	.word	0x00000082


	//----- nvinfo : EIATTR_KPARAM_INFO
	.align		4
.L_919:
        /*0008*/ 	.byte	0x04, 0x17
        /*000a*/ 	.short	(.L_921 - .L_920)
.L_920:
        /*000c*/ 	.word	0x00000000
        /*0010*/ 	.short	0x0000
        /*0012*/ 	.short	0x0000
        /*0014*/ 	.byte	0x00, 0xf0, 0xa1, 0x04


	//----- nvinfo : EIATTR_SPARSE_MMA_MASK
	.align		4
.L_921:
        /*0018*/ 	.byte	0x03, 0x50
        /*001a*/ 	.short	0x0000


	//----- nvinfo : EIATTR_MAXREG_COUNT
	.align		4
        /*001c*/ 	.byte	0x03, 0x1b
        /*001e*/ 	.short	0x00ff


	//----- nvinfo : EIATTR_NUM_BARRIERS
	.align		4
        /*0020*/ 	.byte	0x02, 0x4c
        /*0022*/ 	.byte	0x01
	.zero		1


	//----- nvinfo : EIATTR_MERCURY_ISA_VERSION
	.align		4
        /*0024*/ 	.byte	0x03, 0x5f
        /*0026*/ 	.short	0x0101


	//----- nvinfo : EIATTR_COOP_GROUP_MASK_REGIDS
	.align		4
        /*0028*/ 	.byte	0x04, 0x29
        /*002a*/ 	.short	(.L_923 - .L_922)


	//   ....[0]....
.L_922:
        /*002c*/ 	.word	0xffffffff


	//   ....[1]....
        /*0030*/ 	.word	0xffffffff


	//   ....[2]....
        /*0034*/ 	.word	0xffffffff


	//   ....[3]....
        /*0038*/ 	.word	0xffffffff


	//   ....[4]....
        /*003c*/ 	.word	0xffffffff


	//   ....[5]....
        /*0040*/ 	.word	0xffffffff


	//   ....[6]....
        /*0044*/ 	.word	0xffffffff


	//   ....[7]....
        /*0048*/ 	.word	0xffffffff


	//   ....[8]....
        /*004c*/ 	.word	0xffffffff


	//   ....[9]....
        /*0050*/ 	.word	0xffffffff


	//   ....[10]....
        /*0054*/ 	.word	0x0500002e


	//   ....[11]....
        /*0058*/ 	.word	0x0500002e


	//   ....[12]....
        /*005c*/ 	.word	0x0500002e


	//   ....[13]....
        /*0060*/ 	.word	0x0500002e


	//   ....[14]....
        /*0064*/ 	.word	0x0500002e


	//   ....[15]....
        /*0068*/ 	.word	0x0500002e


	//   ....[16]....
        /*006c*/ 	.word	0x0500002e


	//   ....[17]....
        /*0070*/ 	.word	0x0500002e


	//   ....[18]....
        /*0074*/ 	.word	0x0500002e


	//   ....[19]....
        /*0078*/ 	.word	0x0500002e


	//----- nvinfo : EIATTR_COOP_GROUP_INSTR_OFFSETS
	.align		4
.L_923:
        /*007c*/ 	.byte	0x04, 0x28
        /*007e*/ 	.short	(.L_925 - .L_924)


	//   ....[0]....
.L_924:
        /*0080*/ 	.word	0x00001230


	//   ....[1]....
        /*0084*/ 	.word	0x00001240


	//   ....[2]....
        /*0088*/ 	.word	0x00001270


	//   ....[3]....
        /*008c*/ 	.word	0x00001280


	//   ....[4]....
        /*0090*/ 	.word	0x000012b0


	//   ....[5]....
        /*0094*/ 	.word	0x000012c0


	//   ....[6]....
        /*0098*/ 	.word	0x000012f0


	//   ....[7]....
        /*009c*/ 	.word	0x00001300


	//   ....[8]....
        /*00a0*/ 	.word	0x00001330


	//   ....[9]....
        /*00a4*/ 	.word	0x00001340


	//   ....[10]....
        /*00a8*/ 	.word	0x000029a0


	//   ....[11]....
        /*00ac*/ 	.word	0x000029f0


	//   ....[12]....
        /*00b0*/ 	.word	0x00002a60


	//   ....[13]....
        /*00b4*/ 	.word	0x00002ac0


	//   ....[14]....
        /*00b8*/ 	.word	0x00002b30


	//   ....[15]....
        /*00bc*/ 	.word	0x00002b90


	//   ....[16]....
        /*00c0*/ 	.word	0x00002c00


	//   ....[17]....
        /*00c4*/ 	.word	0x00002c60


	//   ....[18]....
        /*00c8*/ 	.word	0x00002cd0


	//   ....[19]....
        /*00cc*/ 	.word	0x00002d30


	//----- nvinfo : EIATTR_EXIT_INSTR_OFFSETS
	.align		4
.L_925:
        /*00d0*/ 	.byte	0x04, 0x1c
        /*00d2*/ 	.short	(.L_927 - .L_926)


	//   ....[0]....
.L_926:
        /*00d4*/ 	.word	0x00002940


	//----- nvinfo : EIATTR_MAX_THREADS
	.align		4
.L_927:
        /*00d8*/ 	.byte	0x04, 0x05
        /*00da*/ 	.short	(.L_929 - .L_928)
.L_928:
        /*00dc*/ 	.word	0x00000080
        /*00e0*/ 	.word	0x00000001
        /*00e4*/ 	.word	0x00000001


	//----- nvinfo : EIATTR_CRS_STACK_SIZE
	.align		4
.L_929:
        /*00e8*/ 	.byte	0x04, 0x1e
        /*00ea*/ 	.short	(.L_931 - .L_930)
.L_930:
        /*00ec*/ 	.word	0x00000000


	//----- nvinfo : EIATTR_CBANK_PARAM_SIZE
	.align		4
.L_931:
        /*00f0*/ 	.byte	0x03, 0x19
        /*00f2*/ 	.short	0x0128


	//----- nvinfo : EIATTR_PARAM_CBANK
	.align		4
        /*00f4*/ 	.byte	0x04, 0x0a
        /*00f6*/ 	.short	(.L_933 - .L_932)
	.align		4
.L_932:
        /*00f8*/ 	.word	index@(.nv.constant0._ZN10layer_norm31ln_parallel_residual_bwd_kernelINS_13Kernel_traitsI13__nv_bfloat16S2_S2_S2_fjLj2048ELj1ELj1ELj4ELj16ENS_18Kernel_traits_baseILj2048ES2_S2_S2_S2_fjLj128EEEEELb1ELb1ELb1EEEvNS_9BwdParamsE)
        /*00fc*/ 	.short	0x0210
        /*00fe*/ 	.short	0x0128


	//----- nvinfo : EIATTR_SW_WAR
	.align		4
.L_933:
        /*0100*/ 	.byte	0x04, 0x36
        /*0102*/ 	.short	(.L_935 - .L_934)
.L_934:
        /*0104*/ 	.word	0x00000008
.L_935:


//--------------------- .nv.info._ZN10layer_norm31ln_parallel_residual_bwd_kernelINS_13Kernel_traitsI6__halfS2_S2_S2_fjLj2048ELj1ELj1ELj4ELj16ENS_18Kernel_traits_baseILj2048ES2_S2_S2_S2_fjLj128EEEEELb0ELb0ELb0EEEvNS_9BwdParamsE --------------------------
	.section	.nv.info._ZN10layer_norm31ln_parallel_residual_bwd_kernelINS_13Kernel_traitsI6__halfS2_S2_S2_fjLj2048ELj1ELj1ELj4ELj16ENS_18Kernel_traits_baseILj2048ES2_S2_S2_S2_fjLj128EEEEELb0ELb0ELb0EEEvNS_9BwdParamsE,"",@"SHT_CUDA_INFO"
	.sectionflags	@""
	.align	4


	//----- nvinfo : EIATTR_CUDA_API_VERSION
	.align		4
        /*0000*/ 	.byte	0x04, 0x37
        /*0002*/ 	.short	(.L_937 - .L_936)
.L_936:
        /*0004*/ 	.word	0x00000082


	//----- nvinfo : EIATTR_KPARAM_INFO
	.align		4
.L_937:
        /*0008*/ 	.byte	0x04, 0x17
        /*000a*/ 	.short	(.L_939 - .L_938)
.L_938:
        /*000c*/ 	.word	0x00000000
        /*0010*/ 	.short	0x0000
        /*0012*/ 	.short	0x0000
        /*0014*/ 	.byte	0x00, 0xf0, 0xa1, 0x04


	//----- nvinfo : EIATTR_SPARSE_MMA_MASK
	.align		4
.L_939:
        /*0018*/ 	.byte	0x03, 0x50
        /*001a*/ 	.short	0x0000


	//----- nvinfo : EIATTR_MAXREG_COUNT
	.align		4
        /*001c*/ 	.byte	0x03, 0x1b
        /*001e*/ 	.short	0x00ff


	//----- nvinfo : EIATTR_NUM_BARRIERS
	.align		4
        /*0020*/ 	.byte	0x02, 0x4c
        /*0022*/ 	.byte	0x01
	.zero		1


	//----- nvinfo : EIATTR_MERCURY_ISA_VERSION
	.align		4
        /*0024*/ 	.byte	0x03, 0x5f
        /*0026*/ 	.short	0x0101


	//----- nvinfo : EIATTR_COOP_GROUP_MASK_REGIDS
	.align		4
        /*0028*/ 	.byte	0x04, 0x29
        /*002a*/ 	.short	(.L_941 - .L_940)


	//   ....[0]....
.L_940:
        /*002c*/ 	.word	0xffffffff


	//   ....[1]....
        /*0030*/ 	.word	0xffffffff


	//   ....[2]....
        /*0034*/ 	.word	0xffffffff


	//   ....[3]....
        /*0038*/ 	.word	0xffffffff


	//   ....[4]....
        /*003c*/ 	.word	0xffffffff


	//   ....[5]....
        /*0040*/ 	.word	0xffffffff


	//   ....[6]....
        /*0044*/ 	.word	0xffffffff


	//   ....[7]....
        /*0048*/ 	.word	0xffffffff


	//   ....[8]....
        /*004c*/ 	.word	0xffffffff


	//   ....[9]....
        /*0050*/ 	.word	0xffffffff


	//   ....[10]....
        /*0054*/ 	.word	0x05000064


	//   ....[11]....
        /*0058*/ 	.word	0x05000064


	//   ....[12]....
        /*005c*/ 	.word	0x05000064


	//   ....[13]....
        /*0060*/ 	.word	0x05000064


	//   ....[14]....
        /*0064*/ 	.word	0x05000064


	//   ....[15]....
        /*0068*/ 	.word	0x05000064


	//   ....[16]....
        /*006c*/ 	.word	0x05000064


	//   ....[17]....
        /*0070*/ 	.word	0x05000064


	//   ....[18]....
        /*0074*/ 	.word	0x05000064


	//   ....[19]....
        /*0078*/ 	.word	0x05000064


	//----- nvinfo : EIATTR_COOP_GROUP_INSTR_OFFSETS
	.align		4
.L_941:
        /*007c*/ 	.byte	0x04, 0x28
        /*007e*/ 	.short	(.L_943 - .L_942)


	//   ....[0]....
.L_942:
        /*0080*/ 	.word	0x00001770


	//   ....[1]....
        /*0084*/ 	.word	0x00001780


	//   ....[2]....
        /*0088*/ 	.word	0x000017b0


	//   ....[3]....
        /*008c*/ 	.word	0x000017c0


	//   ....[4]....
        /*0090*/ 	.word	0x000017f0


	//   ....[5]....
        /*0094*/ 	.word	0x00001800


	//   ....[6]....
        /*0098*/ 	.word	0x00001830


	//   ....[7]....
        /*009c*/ 	.word	0x00001840


	//   ....[8]....
        /*00a0*/ 	.word	0x00001870


	//   ....[9]....
        /*00a4*/ 	.word	0x00001880


	//   ....[10]....
        /*00a8*/ 	.word	0x00002950


	//   ....[11]....
        /*00ac*/ 	.word	0x000029c0


	//   ....[12]....
        /*00b0*/ 	.word	0x00002a40


	//   ....[13]....
        /*00b4*/ 	.word	0x00002ab0


	//   ....[14]....
        /*00b8*/ 	.word	0x00002b30


	//   ....[15]....
        /*00bc*/ 	.word	0x00002ba0


	//   ....[16]....
        /*00c0*/ 	.word	0x00002c20


	//   ....[17]....
        /*00c4*/ 	.word	0x00002c90


	//   ....[18]....
        /*00c8*/ 	.word	0x00002d10


	//   ....[19]....
        /*00cc*/ 	.word	0x00002d70


	//----- nvinfo : EIATTR_EXIT_INSTR_OFFSETS
	.align		4
.L_943:
        /*00d0*/ 	.byte	0x04, 0x1c
        /*00d2*/ 	.short	(.L_945 - .L_944)


	//   ....[0]....
.L_944:
        /*00d4*/ 	.word	0x000027f0


	//   ....[1]....
        /*00d8*/ 	.word	0x00002900


	//----- nvinfo : EIATTR_MAX_THREADS
	.align		4
.L_945:
        /*00dc*/ 	.byte	0x04, 0x05
        /*00de*/ 	.short	(.L_947 - .L_946)
.L_946:
        /*00e0*/ 	.word	0x00000080
        /*00e4*/ 	.word	0x00000001
        /*00e8*/ 	.word	0x00000001


	//----- nvinfo : EIATTR_CRS_STACK_SIZE
	.align		4
.L_947:
        /*00ec*/ 	.byte	0x04, 0x1e
        /*00ee*/ 	.short	(.L_949 - .L_948)
.L_948:
        /*00f0*/ 	.word	0x00000000


	//----- nvinfo : EIATTR_CBANK_PARAM_SIZE
	.align		4
.L_949:
        /*00f4*/ 	.byte	0x03, 0x19
        /*00f6*/ 	.short	0x0128


	//----- nvinfo : EIATTR_PARAM_CBANK
	.align		4
        /*00f8*/ 	.byte	0x04, 0x0a
        /*00fa*/ 	.short	(.L_951 - .L_950)
	.align		4
.L_950:
        /*00fc*/ 	.word	index@(.nv.constant0._ZN10layer_norm31ln_parallel_residual_bwd_kernelINS_13Kernel_traitsI6__halfS2_S2_S2_fjLj2048ELj1ELj1ELj4ELj16ENS_18Kernel_traits_baseILj2048ES2_S2_S2_S2_fjLj128EEEEELb0ELb0ELb0EEEvNS_9BwdParamsE)
        /*0100*/ 	.short	0x0210
        /*0102*/ 	.short	0x0128


	//----- nvinfo : EIATTR_SW_WAR
	.align		4
.L_951:
        /*0104*/ 	.byte	0x04, 0x36
        /*0106*/ 	.short	(.L_953 - .L_952)
.L_952:
        /*0108*/ 	.word	0x00000008
.L_953:


//--------------------- .nv.info._ZN10layer_norm31ln_parallel_residual_bwd_kernelINS_13Kernel_traitsI6__halfS2_S2_S2_fjLj2048ELj1ELj1ELj4ELj16ENS_18Kernel_traits_baseILj2048ES2_S2_S2_S2_fjLj128EEEEELb0ELb0ELb1EEEvNS_9BwdParamsE --------------------------
	.section	.nv.info._ZN10layer_norm31ln_parallel_residual_bwd_kernelINS_13Kernel_traitsI6__halfS2_S2_S2_fjLj2048ELj1ELj1ELj4ELj16ENS_18Kernel_traits_baseILj2048ES2_S2_S2_S2_fjLj128EEEEELb0ELb0ELb1EEEvNS_9BwdParamsE,"",@"SHT_CUDA_INFO"
	.sectionflags	@""
	.align	4


	//----- nvinfo : EIATTR_CUDA_API_VERSION
	.align		4
        /*0000*/ 	.byte	0x04, 0x37
        /*0002*/ 	.short	(.L_955 - .L_954)
.L_954:
        /*0004*/ 	.word	0x00000082


	//----- nvinfo : EIATTR_KPARAM_INFO
	.align		4
.L_955:
        /*0008*/ 	.byte	0x04, 0x17
        /*000a*/ 	.short	(.L_957 - .L_956)
.L_956:
        /*000c*/ 	.word	0x00000000
        /*0010*/ 	.short	0x0000
        /*0012*/ 	.short	0x0000
        /*0014*/ 	.byte	0x00, 0xf0, 0xa1, 0x04


	//----- nvinfo : EIATTR_SPARSE_MMA_MASK
	.align		4
.L_957:
        /*0018*/ 	.byte	0x03, 0x50
        /*001a*/ 	.short	0x0000


	//----- nvinfo : EIATTR_MAXREG_COUNT
	.align		4
        /*001c*/ 	.byte	0x03, 0x1b
        /*001e*/ 	.short	0x00ff


	//----- nvinfo : EIATTR_NUM_BARRIERS
	.align		4
        /*0020*/ 	.byte	0x02, 0x4c
        /*0022*/ 	.byte	0x01
	.zero		1


	//----- nvinfo : EIATTR_MERCURY_ISA_VERSION
	.align		4
        /*0024*/ 	.byte	0x03, 0x5f
        /*0026*/ 	.short	0x0101


	//----- nvinfo : EIATTR_COOP_GROUP_MASK_REGIDS
	.align		4
        /*0028*/ 	.byte	0x04, 0x29
        /*002a*/ 	.short	(.L_959 - .L_958)


	//   ....[0]....
.L_958:
        /*002c*/ 	.word	0xffffffff


	//   ....[1]....
        /*0030*/ 	.word	0xffffffff


	//   ....[2]....
        /*0034*/ 	.word	0xffffffff


	//   ....[3]....
        /*0038*/ 	.word	0xffffffff


	//   ....[4]....
        /*003c*/ 	.word	0xffffffff


	//   ....[5]....
        /*0040*/ 	.word	0xffffffff


	//   ....[6]....
        /*0044*/ 	.word	0xffffffff


	//   ....[7]....
        /*0048*/ 	.word	0xffffffff


	//   ....[8]....
        /*004c*/ 	.word	0xffffffff


	//   ....[9]....
        /*0050*/ 	.word	0xffffffff


	//   ....[10]....
        /*0054*/ 	.word	0x05000039


	//   ....[11]....
        /*0058*/ 	.word	0x05000039


	//   ....[12]....
        /*005c*/ 	.word	0x05000039


	//   ....[13]....
        /*0060*/ 	.word	0x05000039


	//   ....[14]....
        /*0064*/ 	.word	0x05000039


	//   ....[15]....
        /*0068*/ 	.word	0x05000039


	//   ....[16]....
        /*006c*/ 	.word	0x05000039


	//   ....[17]....
        /*0070*/ 	.word	0x05000039


	//   ....[18]....
        /*0074*/ 	.word	0x05000039


	//   ....[19]....
        /*0078*/ 	.word	0x05000039


	//----- nvinfo : EIATTR_COOP_GROUP_INSTR_OFFSETS
	.align		4
.L_959:
        /*007c*/ 	.byte	0x04, 0x28
        /*007e*/ 	.short	(.L_961 - .L_960)


	//   ....[0]....
.L_960:
        /*0080*/ 	.word	0x00001740


	//   ....[1]....
        /*0084*/ 	.word	0x00001750


	//   ....[2]....
        /*0088*/ 	.word	0x00001780


	//   ....[3]....
        /*008c*/ 	.word	0x00001790


	//   ....[4]....
        /*0090*/ 	.word	0x000017c0


	//   ....[5]....
        /*0094*/ 	.word	0x000017d0


	//   ....[6]....
        /*0098*/ 	.word	0x00001800


	//   ....[7]....
        /*009c*/ 	.word	0x00001810


	//   ....[8]....
        /*00a0*/ 	.word	0x00001840


	//   ....[9]....
        /*00a4*/ 	.word	0x00001850


	//   ....[10]....
        /*00a8*/ 	.word	0x00002b40


	//   ....[11]....
        /*00ac*/ 	.word	0x00002b90


	//   ....[12]....
        /*00b0*/ 	.word	0x00002bf0


	//   ....[13]....
        /*00b4*/ 	.word	0x00002c50


	//   ....[14]....
        /*00b8*/ 	.word	0x00002cb0


	//   ....[15]....
        /*00bc*/ 	.word	0x00002d10


	//   ....[16]....
        /*00c0*/ 	.word	0x00002d70


	//   ....[17]....
        /*00c4*/ 	.word	0x00002dd0


	//   ....[18]....
        /*00c8*/ 	.word	0x00002e30


	//   ....[19]....
        /*00cc*/ 	.word	0x00002e90


	//----- nvinfo : EIATTR_EXIT_INSTR_OFFSETS
	.align		4
.L_961:
        /*00d0*/ 	.byte	0x04, 0x1c
        /*00d2*/ 	.short	(.L_963 - .L_962)


	//   ....[0]....
.L_962:
        /*00d4*/ 	.word	0x00002af0


	//----- nvinfo : EIATTR_MAX_THREADS
	.align		4
.L_963:
        /*00d8*/ 	.byte	0x04, 0x05
        /*00da*/ 	.short	(.L_965 - .L_964)
.L_964:
        /*00dc*/ 	.word	0x00000080
        /*00e0*/ 	.word	0x00000001
        /*00e4*/ 	.word	0x00000001


	//----- nvinfo : EIATTR_CRS_STACK_SIZE
	.align		4
.L_965:
        /*00e8*/ 	.byte	0x04, 0x1e
        /*00ea*/ 	.short	(.L_967 - .L_966)
.L_966:
        /*00ec*/ 	.word	0x00000000


	//----- nvinfo : EIATTR_CBANK_PARAM_SIZE
	.align		4
.L_967:
        /*00f0*/ 	.byte	0x03, 0x19
        /*00f2*/ 	.short	0x0128


	//----- nvinfo : EIATTR_PARAM_CBANK
	.align		4
        /*00f4*/ 	.byte	0x04, 0x0a
        /*00f6*/ 	.short	(.L_969 - .L_968)
	.align		4
.L_968:
        /*00f8*/ 	.word	index@(.nv.constant0._ZN10layer_norm31ln_parallel_residual_bwd_kernelINS_13Kernel_traitsI6__halfS2_S2_S2_fjLj2048ELj1ELj1ELj4ELj16ENS_18Kernel_traits_baseILj2048ES2_S2_S2_S2_fjLj128EEEEELb0ELb0ELb1EEEvNS_9BwdParamsE)
        /*00fc*/ 	.short	0x0210
        /*00fe*/ 	.short	0x0128


	//----- nvinfo : EIATTR_SW_WAR
	.align		4
.L_969:
        /*0100*/ 	.byte	0x04, 0x36
        /*0102*/ 	.short	(.L_971 - .L_970)
.L_970:
        /*0104*/ 	.word	0x00000008
.L_971:


//--------------------- .nv.info._ZN10layer_norm31ln_parallel_residual_bwd_kernelINS_13Kernel_traitsI6__halfS2_S2_S2_fjLj2048ELj1ELj1ELj4ELj16ENS_18Kernel_traits_baseILj2048ES2_S2_S2_S2_fjLj128EEEEELb0ELb1ELb0EEEvNS_9BwdParamsE --------------------------
	.section	.nv.info._ZN10layer_norm31ln_parallel_residual_bwd_kernelINS_13Kernel_traitsI6__halfS2_S2_S2_fjLj2048ELj1ELj1ELj4ELj16ENS_18Kernel_traits_baseILj2048ES2_S2_S2_S2_fjLj128EEEEELb0ELb1ELb0EEEvNS_9BwdParamsE,"",@"SHT_CUDA_INFO"
	.sectionflags	@""
	.align	4


	//----- nvinfo : EIATTR_CUDA_API_VERSION
	.align		4
        /*0000*/ 	.byte	0x04, 0x37
        /*0002*/ 	.short	(.L_973 - .L_972)
.L_972:
        /*0004*/ 	.word	0x00000082


	//----- nvinfo : EIATTR_KPARAM_INFO
	.align		4
.L_973:
        /*0008*/ 	.byte	0x04, 0x17
        /*000a*/ 	.short	(.L_975 - .L_974)
.L_974:
        /*000c*/ 	.word	0x00000000
        /*0010*/ 	.short	0x0000
        /*0012*/ 	.short	0x0000
        /*0014*/ 	.byte	0x00, 0xf0, 0xa1, 0x04


	//----- nvinfo : EIATTR_SPARSE_MMA_MASK
	.align		4
.L_975:
        /*0018*/ 	.byte	0x03, 0x50
        /*001a*/ 	.short	0x0000


	//----- nvinfo : EIATTR_MAXREG_COUNT
	.align		4
        /*001c*/ 	.byte	0x03, 0x1b
        /*001e*/ 	.short	0x00ff


	//----- nvinfo : EIATTR_NUM_BARRIERS
	.align		4
        /*0020*/ 	.byte	0x02, 0x4c
        /*0022*/ 	.byte	0x01
	.zero		1


	//----- nvinfo : EIATTR_MERCURY_ISA_VERSION
	.align		4
        /*0024*/ 	.byte	0x03, 0x5f
        /*0026*/ 	.short	0x0101


	//----- nvinfo : EIATTR_COOP_GROUP_MASK_REGIDS
	.align		4
        /*0028*/ 	.byte	0x04, 0x29
        /*002a*/ 	.short	(.L_977 - .L_976)


	//   ....[0]....
.L_976:
        /*002c*/ 	.word	0xffffffff


	//   ....[1]....
        /*0030*/ 	.word	0xffffffff


	//   ....[2]....
        /*0034*/ 	.word	0xffffffff


	//   ....[3]....
        /*0038*/ 	.word	0xffffffff


	//   ....[4]....
        /*003c*/ 	.word	0xffffffff


	//   ....[5]....
        /*0040*/ 	.word	0xffffffff


	//   ....[6]....
        /*0044*/ 	.word	0xffffffff


	//   ....[7]....
        /*0048*/ 	.word	0xffffffff


	//   ....[8]....
        /*004c*/ 	.word	0xffffffff


	//   ....[9]....
        /*0050*/ 	.word	0xffffffff


	//   ....[10]....
        /*0054*/ 	.word	0x0500006f


	//   ....[11]....
        /*0058*/ 	.word	0x0500006f


	//   ....[12]....
        /*005c*/ 	.word	0x0500006f


	//   ....[13]....
        /*0060*/ 	.word	0x0500006f


	//   ....[14]....
        /*0064*/ 	.word	0x0500006f


	//   ....[15]....
        /*0068*/ 	.word	0x0500006f


	//   ....[16]....
        /*006c*/ 	.word	0x0500006f


	//   ....[17]....
        /*0070*/ 	.word	0x0500006f


	//   ....[18]....
        /*0074*/ 	.word	0x0500006f


	//   ....[19]....
        /*0078*/ 	.word	0x0500006f


	//----- nvinfo : EIATTR_COOP_GROUP_INSTR_OFFSETS
	.align		4
.L_977:
        /*007c*/ 	.byte	0x04, 0x28
        /*007e*/ 	.short	(.L_979 - .L_978)


	//   ....[0]....
.L_978:
        /*0080*/ 	.word	0x000010b0


	//   ....[1]....
        /*0084*/ 	.word	0x000010c0


	//   ....[2]....
        /*0088*/ 	.word	0x000010f0


	//   ....[3]....
        /*008c*/ 	.word	0x00001100


	//   ....[4]....
        /*0090*/ 	.word	0x00001130


	//   ....[5]....
        /*0094*/ 	.word	0x00001140


	//   ....[6]....
        /*0098*/ 	.word	0x00001170


	//   ....[7]....
        /*009c*/ 	.word	0x00001180


	//   ....[8]....
        /*00a0*/ 	.word	0x000011b0


	//   ....[9]....
        /*00a4*/ 	.word	0x000011c0


	//   ....[10]....
        /*00a8*/ 	.word	0x000021b0


	//   ....[11]....
        /*00ac*/ 	.word	0x00002200


	//   ....[12]....
        /*00b0*/ 	.word	0x00002270


	//   ....[13]....
        /*00b4*/ 	.word	0x000022d0


	//   ....[14]....
        /*00b8*/ 	.word	0x00002340


	//   ....[15]....
        /*00bc*/ 	.word	0x000023a0


	//   ....[16]....
        /*00c0*/ 	.word	0x00002410


	//   ....[17]....
        /*00c4*/ 	.word	0x00002470


	//   ....[18]....
        /*00c8*/ 	.word	0x000024e0


	//   ....[19]....
        /*00cc*/ 	.word	0x00002540


	//----- nvinfo : EIATTR_EXIT_INSTR_OFFSETS
	.align		4
.L_979:
        /*00d0*/ 	.byte	0x04, 0x1c
        /*00d2*/ 	.short	(.L_981 - .L_980)


	//   ....[0]....
.L_980:
        /*00d4*/ 	.word	0x000020c0


	//   ....[1]....
        /*00d8*/ 	.word	0x00002150


	//----- nvinfo : EIATTR_MAX_THREADS
	.align		4
.L_981:
        /*00dc*/ 	.byte	0x04, 0x05
        /*00de*/ 	.short	(.L_983 - .L_982)
.L_982:
        /*00e0*/ 	.word	0x00000080
        /*00e4*/ 	.word	0x00000001
        /*00e8*/ 	.word	0x00000001


	//----- nvinfo : EIATTR_CRS_STACK_SIZE
	.align		4
.L_983:
        /*00ec*/ 	.byte	0x04, 0x1e
        /*00ee*/ 	.short	(.L_985 - .L_984)
.L_984:
        /*00f0*/ 	.word	0x00000000


	//----- nvinfo : EIATTR_CBANK_PARAM_SIZE
	.align		4
.L_985:
        /*00f4*/ 	.byte	0x03, 0x19
        /*00f6*/ 	.short	0x0128


	//----- nvinfo : EIATTR_PARAM_CBANK
	.align		4
        /*00f8*/ 	.byte	0x04, 0x0a
        /*00fa*/ 	.short	(.L_987 - .L_986)
	.align		4
.L_986:
        /*00fc*/ 	.word	index@(.nv.constant0._ZN10layer_norm31ln_parallel_residual_bwd_kernelINS_13Kernel_traitsI6__halfS2_S2_S2_fjLj2048ELj1ELj1ELj4ELj16ENS_18Kernel_traits_baseILj2048ES2_S2_S2_S2_fjLj128EEEEELb0ELb1ELb0EEEvNS_9BwdParamsE)
        /*0100*/ 	.short	0x0210
        /*0102*/ 	.short	0x0128


	//----- nvinfo : EIATTR_SW_WAR
	.align		4
.L_987:
        /*0104*/ 	.byte	0x04, 0x36
        /*0106*/ 	.short	(.L_989 - .L_988)
.L_988:
        /*0108*/ 	.word	0x00000008
.L_989:


//--------------------- .nv.info._ZN10layer_norm31ln_parallel_residual_bwd_kernelINS_13Kernel_traitsI6__halfS2_S2_S2_fjLj2048ELj1ELj1ELj4ELj16ENS_18Kernel_traits_baseILj2048ES2_S2_S2_S2_fjLj128EEEEELb0ELb1ELb1EEEvNS_9BwdParamsE --------------------------
	.section	.nv.info._ZN10layer_norm31ln_parallel_residual_bwd_kernelINS_13Kernel_traitsI6__halfS2_S2_S2_fjLj2048ELj1ELj1ELj4ELj16ENS_18Kernel_traits_baseILj2048ES2_S2_S2_S2_fjLj128EEEEELb0ELb1ELb1EEEvNS_9BwdParamsE,"",@"SHT_CUDA_INFO"
	.sectionflags	@""
	.align	4


	//----- nvinfo : EIATTR_CUDA_API_VERSION
	.align		4
        /*0000*/ 	.byte	0x04, 0x37
        /*0002*/ 	.short	(.L_991 - .L_990)
.L_990:
        /*0004*/ 	.word	0x00000082


	//----- nvinfo : EIATTR_KPARAM_INFO
	.align		4
.L_991:
        /*0008*/ 	.byte	0x04, 0x17
        /*000a*/ 	.short	(.L_993 - .L_992)
.L_992:
        /*000c*/ 	.word	0x00000000
        /*0010*/ 	.short	0x0000
        /*0012*/ 	.short	0x0000
        /*0014*/ 	.byte	0x00, 0xf0, 0xa1, 0x04


	//----- nvinfo : EIATTR_SPARSE_MMA_MASK
	.align		4
.L_993:
        /*0018*/ 	.byte	0x03, 0x50
        /*001a*/ 	.short	0x0000


	//----- nvinfo : EIATTR_MAXREG_COUNT
	.align		4
        /*001c*/ 	.byte	0x03, 0x1b
        /*001e*/ 	.short	0x00ff


	//----- nvinfo : EIATTR_NUM_BARRIERS
	.align		4
        /*0020*/ 	.byte	0x02, 0x4c
        /*0022*/ 	.byte	0x01
	.zero		1


	//----- nvinfo : EIATTR_MERCURY_ISA_VERSION
	.align		4
        /*0024*/ 	.byte	0x03, 0x5f
        /*0026*/ 	.short	0x0101


	//----- nvinfo : EIATTR_COOP_GROUP_MASK_REGIDS
	.align		4
        /*0028*/ 	.byte	0x04, 0x29
        /*002a*/ 	.short	(.L_995 - .L_994)


	//   ....[0]....
.L_994:
        /*002c*/ 	.word	0xffffffff


	//   ....[1]....
        /*0030*/ 	.word	0xffffffff


	//   ....[2]....
        /*0034*/ 	.word	0xffffffff


	//   ....[3]....
        /*0038*/ 	.word	0xffffffff


	//   ....[4]....
        /*003c*/ 	.word	0xffffffff


	//   ....[5]....
        /*0040*/ 	.word	0xffffffff


	//   ....[6]....
        /*0044*/ 	.word	0xffffffff


	//   ....[7]....
        /*0048*/ 	.word	0xffffffff


	//   ....[8]....
        /*004c*/ 	.word	0xffffffff


	//   ....[9]....
        /*0050*/ 	.word	0xffffffff


	//   ....[10]....
        /*0054*/ 	.word	0x05000071


	//   ....[11]....
        /*0058*/ 	.word	0x05000071


	//   ....[12]....
        /*005c*/ 	.word	0x05000071


	//   ....[13]....
        /*0060*/ 	.word	0x05000071


	//   ....[14]....
        /*0064*/ 	.word	0x05000071


	//   ....[15]....
        /*0068*/ 	.word	0x05000071


	//   ....[16]....
        /*006c*/ 	.word	0x05000071


	//   ....[17]....
        /*0070*/ 	.word	0x05000071


	//   ....[18]....
        /*0074*/ 	.word	0x05000071


	//   ....[19]....
        /*0078*/ 	.word	0x05000071


	//----- nvinfo : EIATTR_COOP_GROUP_INSTR_OFFSETS
	.align		4
.L_995:
        /*007c*/ 	.byte	0x04, 0x28
        /*007e*/ 	.short	(.L_997 - .L_996)


	//   ....[0]....
.L_996:
        /*0080*/ 	.word	0x00000fd0


	//   ....[1]....
        /*0084*/ 	.word	0x00000fe0


	//   ....[2]....
        /*0088*/ 	.word	0x00001010


	//   ....[3]....
        /*008c*/ 	.word	0x00001020


	//   ....[4]....
        /*0090*/ 	.word	0x00001050


	//   ....[5]....
        /*0094*/ 	.word	0x00001060


	//   ....[6]....
        /*0098*/ 	.word	0x00001090


	//   ....[7]....
        /*009c*/ 	.word	0x000010a0


	//   ....[8]....
        /*00a0*/ 	.word	0x000010d0


	//   ....[9]....
        /*00a4*/ 	.word	0x000010e0


	//   ....[10]....
        /*00a8*/ 	.word	0x000021a0


	//   ....[11]....
        /*00ac*/ 	.word	0x000021f0


	//   ....[12]....
        /*00b0*/ 	.word	0x00002260


	//   ....[13]....
        /*00b4*/ 	.word	0x000022c0


	//   ....[14]....
        /*00b8*/ 	.word	0x00002330


	//   ....[15]....
        /*00bc*/ 	.word	0x00002390


	//   ....[16]....
        /*00c0*/ 	.word	0x00002400


	//   ....[17]....
        /*00c4*/ 	.word	0x00002460


	//   ....[18]....
        /*00c8*/ 	.word	0x000024d0


	//   ....[19]....
        /*00cc*/ 	.word	0x00002530


	//----- nvinfo : EIATTR_EXIT_INSTR_OFFSETS
	.align		4
.L_997:
        /*00d0*/ 	.byte	0x04, 0x1c
        /*00d2*/ 	.short	(.L_999 - .L_998)


	//   ....[0]....
.L_998:
        /*00d4*/ 	.word	0x00002140


	//----- nvinfo : EIATTR_MAX_THREADS
	.align		4
.L_999:
        /*00d8*/ 	.byte	0x04, 0x05
        /*00da*/ 	.short	(.L_1001 - .L_1000)
.L_1000:
        /*00dc*/ 	.word	0x00000080
        /*00e0*/ 	.word	0x00000001
        /*00e4*/ 	.word	0x00000001


	//----- nvinfo : EIATTR_CRS_STACK_SIZE
	.align		4
.L_1001:
        /*00e8*/ 	.byte	0x04, 0x1e
        /*00ea*/ 	.short	(.L_1003 - .L_1002)
.L_1002:
        /*00ec*/ 	.word	0x00000000


	//----- nvinfo : EIATTR_CBANK_PARAM_SIZE
	.align		4
.L_1003:
        /*00f0*/ 	.byte	0x03, 0x19
        /*00f2*/ 	.short	0x0128


	//----- nvinfo : EIATTR_PARAM_CBANK
	.align		4
        /*00f4*/ 	.byte	0x04, 0x0a
        /*00f6*/ 	.short	(.L_1005 - .L_1004)
	.align		4
.L_1004:
        /*00f8*/ 	.word	index@(.nv.constant0._ZN10layer_norm31ln_parallel_residual_bwd_kernelINS_13Kernel_traitsI6__halfS2_S2_S2_fjLj2048ELj1ELj1ELj4ELj16ENS_18Kernel_traits_baseILj2048ES2_S2_S2_S2_fjLj128EEEEELb0ELb1ELb1EEEvNS_9BwdParamsE)
        /*00fc*/ 	.short	0x0210
        /*00fe*/ 	.short	0x0128


	//----- nvinfo : EIATTR_SW_WAR
	.align		4
.L_1005:
        /*0100*/ 	.byte	0x04, 0x36
        /*0102*/ 	.short	(.L_1007 - .L_1006)
.L_1006:
        /*0104*/ 	.word	0x00000008
.L_1007:


//--------------------- .nv.info._ZN10layer_norm31ln_parallel_residual_bwd_kernelINS_13Kernel_traitsI6__halfS2_S2_S2_fjLj2048ELj1ELj1ELj4ELj16ENS_18Kernel_traits_baseILj2048ES2_S2_S2_S2_fjLj128EEEEELb1ELb0ELb0EEEvNS_9BwdParamsE --------------------------
	.section	.nv.info._ZN10layer_norm31ln_parallel_residual_bwd_kernelINS_13Kernel_traitsI6__halfS2_S2_S2_fjLj2048ELj1ELj1ELj4ELj16ENS_18Kernel_traits_baseILj2048ES2_S2_S2_S2_fjLj128EEEEELb1ELb0ELb0EEEvNS_9BwdParamsE,"",@"SHT_CUDA_INFO"
	.sectionflags	@""
	.align	4


	//----- nvinfo : EIATTR_CUDA_API_VERSION
	.align		4
        /*0000*/ 	.byte	0x04, 0x37
        /*0002*/ 	.short	(.L_1009 - .L_1008)
.L_1008:
        /*0004*/ 	.word	0x00000082


	//----- nvinfo : EIATTR_KPARAM_INFO
	.align		4
.L_1009:
        /*0008*/ 	.byte	0x04, 0x17
        /*000a*/ 	.short	(.L_1011 - .L_1010)
.L_1010:
        /*000c*/ 	.word	0x00000000
        /*0010*/ 	.short	0x0000
        /*0012*/ 	.short	0x0000
        /*0014*/ 	.byte	0x00, 0xf0, 0xa1, 0x04


	//----- nvinfo : EIATTR_SPARSE_MMA_MASK
	.align		4
.L_1011:
        /*0018*/ 	.byte	0x03, 0x50
        /*001a*/ 	.short	0x0000


	//----- nvinfo : EIATTR_MAXREG_COUNT
	.align		4
        /*001c*/ 	.byte	0x03, 0x1b
        /*001e*/ 	.short	0x00ff


	//----- nvinfo : EIATTR_NUM_BARRIERS
	.align		4
        /*0020*/ 	.byte	0x02, 0x4c
        /*0022*/ 	.byte	0x01
	.zero		1


	//----- nvinfo : EIATTR_MERCURY_ISA_VERSION
	.align		4
        /*0024*/ 	.byte	0x03, 0x5f
        /*0026*/ 	.short	0x0101


	//----- nvinfo : EIATTR_COOP_GROUP_MASK_REGIDS
	.align		4
        /*0028*/ 	.byte	0x04, 0x29
        /*002a*/ 	.short	(.L_1013 - .L_1012)


	//   ....[0]....
.L_1012:
        /*002c*/ 	.word	0xffffffff


	//   ....[1]....
        /*0030*/ 	.word	0xffffffff


	//   ....[2]....
        /*0034*/ 	.word	0xffffffff


	//   ....[3]....
        /*0038*/ 	.word	0xffffffff


	//   ....[4]....
        /*003c*/ 	.word	0xffffffff


	//   ....[5]....
        /*0040*/ 	.word	0xffffffff


	//   ....[6]....
        /*0044*/ 	.word	0xffffffff


	//   ....[7]....
        /*0048*/ 	.word	0xffffffff


	//   ....[8]....
        /*004c*/ 	.word	0xffffffff


	//   ....[9]....
        /*0050*/ 	.word	0xffffffff


	//   ....[10]....
        /*0054*/ 	.word	0x0500005c


	//   ....[11]....
        /*0058*/ 	.word	0x0500005c


	//   ....[12]....
        /*005c*/ 	.word	0x0500005c


	//   ....[13]....
        /*0060*/ 	.word	0x0500005c


	//   ....[14]....
        /*0064*/ 	.word	0x0500005c


	//   ....[15]....
        /*0068*/ 	.word	0x0500005c


	//   ....[16]....
        /*006c*/ 	.word	0x0500005c


	//   ....[17]....
        /*0070*/ 	.word	0x0500005c


	//   ....[18]....
        /*0074*/ 	.word	0x0500005c


	//   ....[19]....
        /*0078*/ 	.word	0x0500005c


	//----- nvinfo : EIATTR_COOP_GROUP_INSTR_OFFSETS
	.align		4
.L_1013:
        /*007c*/ 	.byte	0x04, 0x28
        /*007e*/ 	.short	(.L_1015 - .L_1014)


	//   ....[0]....
.L_1014:
        /*0080*/ 	.word	0x00001900


	//   ....[1]....
        /*0084*/ 	.word	0x00001910


	//   ....[2]....
        /*0088*/ 	.word	0x00001940


	//   ....[3]....
        /*008c*/ 	.word	0x00001950


	//   ....[4]....
        /*0090*/ 	.word	0x00001980


	//   ....[5]....
        /*0094*/ 	.word	0x00001990


	//   ....[6]....
        /*0098*/ 	.word	0x000019c0


	//   ....[7]....
        /*009c*/ 	.word	0x000019d0


	//   ....[8]....
        /*00a0*/ 	.word	0x00001a00


	//   ....[9]....
        /*00a4*/ 	.word	0x00001a10


	//   ....[10]....
        /*00a8*/ 	.word	0x00003060


	//   ....[11]....
        /*00ac*/ 	.word	0x000030b0


	//   ....[12]....
        /*00b0*/ 	.word	0x00003120


	//   ....[13]....
        /*00b4*/ 	.word	0x00003180


	//   ....[14]....
        /*00b8*/ 	.word	0x000031f0


	//   ....[15]....
        /*00bc*/ 	.word	0x00003250


	//   ....[16]....
        /*00c0*/ 	.word	0x000032c0


	//   ....[17]....
        /*00c4*/ 	.word	0x00003320


	//   ....[18]....
        /*00c8*/ 	.word	0x00003390


	//   ....[19]....
        /*00cc*/ 	.word	0x000033f0


	//----- nvinfo : EIATTR_EXIT_INSTR_OFFSETS
	.align		4
.L_1015:
        /*00d0*/ 	.byte	0x04, 0x1c
        /*00d2*/ 	.short	(.L_1017 - .L_1016)


	//   ....[0]....
.L_1016:
        /*00d4*/ 	.word	0x00002ef0


	//   ....[1]....
        /*00d8*/ 	.word	0x00003000


	//----- nvinfo : EIATTR_MAX_THREADS
	.align		4
.L_1017:
        /*00dc*/ 	.byte	0x04, 0x05
        /*00de*/ 	.short	(.L_1019 - .L_1018)
.L_1018:
        /*00e0*/ 	.word	0x00000080
        /*00e4*/ 	.word	0x00000001
        /*00e8*/ 	.word	0x00000001


	//----- nvinfo : EIATTR_CRS_STACK_SIZE
	.align		4
.L_1019:
        /*00ec*/ 	.byte	0x04, 0x1e
        /*00ee*/ 	.short	(.L_1021 - .L_1020)
.L_1020:
        /*00f0*/ 	.word	0x00000000


	//----- nvinfo : EIATTR_CBANK_PARAM_SIZE
	.align		4
.L_1021:
        /*00f4*/ 	.byte	0x03, 0x19
        /*00f6*/ 	.short	0x0128


	//----- nvinfo : EIATTR_PARAM_CBANK
	.align		4
        /*00f8*/ 	.byte	0x04, 0x0a
        /*00fa*/ 	.short	(.L_1023 - .L_1022)
	.align		4
.L_1022:
        /*00fc*/ 	.word	index@(.nv.constant0._ZN10layer_norm31ln_parallel_residual_bwd_kernelINS_13Kernel_traitsI6__halfS2_S2_S2_fjLj2048ELj1ELj1ELj4ELj16ENS_18Kernel_traits_baseILj2048ES2_S2_S2_S2_fjLj128EEEEELb1ELb0ELb0EEEvNS_9BwdParamsE)
        /*0100*/ 	.short	0x0210
        /*0102*/ 	.short	0x0128


	//----- nvinfo : EIATTR_SW_WAR
	.align		4
.L_1023:
        /*0104*/ 	.byte	0x04, 0x36
        /*0106*/ 	.short	(.L_1025 - .L_1024)
.L_1024:
        /*0108*/ 	.word	0x00000008
.L_1025:


//--------------------- .nv.info._ZN10layer_norm31ln_parallel_residual_bwd_kernelINS_13Kernel_traitsI6__halfS2_S2_S2_fjLj2048ELj1ELj1ELj4ELj16ENS_18Kernel_traits_baseILj2048ES2_S2_S2_S2_fjLj128EEEEELb1ELb0ELb1EEEvNS_9BwdParamsE --------------------------
	.section	.nv.info._ZN10layer_norm31ln_parallel_residual_bwd_kernelINS_13Kernel_traitsI6__halfS2_S2_S2_fjLj2048ELj1ELj1ELj4ELj16ENS_18Kernel_traits_baseILj2048ES2_S2_S2_S2_fjLj128EEEEELb1ELb0ELb1EEEvNS_9BwdParamsE,"",@"SHT_CUDA_INFO"
	.sectionflags	@""
	.align	4


	//----- nvinfo : EIATTR_CUDA_API_VERSION
	.align		4
        /*0000*/ 	.byte	0x04, 0x37
        /*0002*/ 	.short	(.L_1027 - .L_1026)
.L_1026:
        /*0004*/ 	.word	0x00000082


	//----- nvinfo : EIATTR_KPARAM_INFO
	.align		4
.L_1027:
        /*0008*/ 	.byte	0x04, 0x17
        /*000a*/ 	.short	(.L_1029 - .L_1028)
.L_1028:
        /*000c*/ 	.word	0x00000000
        /*0010*/ 	.short	0x0000
        /*0012*/ 	.short	0x0000
        /*0014*/ 	.byte	0x00, 0xf0, 0xa1, 0x04


	//----- nvinfo : EIATTR_SPARSE_MMA_MASK
	.align		4
.L_1029:
        /*0018*/ 	.byte	0x03, 0x50
        /*001a*/ 	.short	0x0000


	//----- nvinfo : EIATTR_MAXREG_COUNT
	.align		4
        /*001c*/ 	.byte	0x03, 0x1b
        /*001e*/ 	.short	0x00ff


	//----- nvinfo : EIATTR_NUM_BARRIERS
	.align		4
        /*0020*/ 	.byte	0x02, 0x4c
        /*0022*/ 	.byte	0x01
	.zero		1


	//----- nvinfo : EIATTR_MERCURY_ISA_VERSION
	.align		4
        /*0024*/ 	.byte	0x03, 0x5f
        /*0026*/ 	.short	0x0101


	//----- nvinfo : EIATTR_COOP_GROUP_MASK_REGIDS
	.align		4
        /*0028*/ 	.byte	0x04, 0x29
        /*002a*/ 	.short	(.L_1031 - .L_1030)


	//   ....[0]....
.L_1030:
        /*002c*/ 	.word	0xffffffff


	//   ....[1]....
        /*0030*/ 	.word	0xffffffff


	//   ....[2]....
        /*0034*/ 	.word	0xffffffff


	//   ....[3]....
        /*0038*/ 	.word	0xffffffff


	//   ....[4]....
        /*003c*/ 	.word	0xffffffff


	//   ....[5]....
        /*0040*/ 	.word	0xffffffff


	//   ....[6]....
        /*0044*/ 	.word	0xffffffff


	//   ....[7]....
        /*0048*/ 	.word	0xffffffff


	//   ....[8]....
        /*004c*/ 	.word	0xffffffff


	//   ....[9]....
        /*0050*/ 	.word	0xffffffff


	//   ....[10]....
        /*0054*/ 	.word	0x050000aa


	//   ....[11]....
        /*0058*/ 	.word	0x050000aa


	//   ....[12]....
        /*005c*/ 	.word	0x050000aa


	//   ....[13]....
        /*0060*/ 	.word	0x050000aa


	//   ....[14]....
        /*0064*/ 	.word	0x050000aa


	//   ....[15]....
        /*0068*/ 	.word	0x050000aa


	//   ....[16]....
        /*006c*/ 	.word	0x050000aa


	//   ....[17]....
        /*0070*/ 	.word	0x050000aa


	//   ....[18]....
        /*0074*/ 	.word	0x050000aa


	//   ....[19]....
        /*0078*/ 	.word	0x050000aa


	//----- nvinfo : EIATTR_COOP_GROUP_INSTR_OFFSETS
	.align		4
.L_1031:
        /*007c*/ 	.byte	0x04, 0x28
        /*007e*/ 	.short	(.L_1033 - .L_1032)


	//   ....[0]....
.L_1032:
        /*0080*/ 	.word	0x00001920


	//   ....[1]....
        /*0084*/ 	.word	0x00001930


	//   ....[2]....
        /*0088*/ 	.word	0x00001960


	//   ....[3]....
        /*008c*/ 	.word	0x00001970


	//   ....[4]....
        /*0090*/ 	.word	0x000019a0


	//   ....[5]....
        /*0094*/ 	.word	0x000019b0


	//   ....[6]....
        /*0098*/ 	.word	0x000019e0


	//   ....[7]....
        /*009c*/ 	.word	0x000019f0


	//   ....[8]....
        /*00a0*/ 	.word	0x00001a20


	//   ....[9]....
        /*00a4*/ 	.word	0x00001a30


	//   ....[10]....
        /*00a8*/ 	.word	0x00003250


	//   ....[11]....
        /*00ac*/ 	.word	0x000032a0


	//   ....[12]....
        /*00b0*/ 	.word	0x00003310


	//   ....[13]....
        /*00b4*/ 	.word	0x00003370


	//   ....[14]....
        /*00b8*/ 	.word	0x000033e0


	//   ....[15]....
        /*00bc*/ 	.word	0x00003440


	//   ....[16]....
        /*00c0*/ 	.word	0x000034b0


	//   ....[17]....
        /*00c4*/ 	.word	0x00003510


	//   ....[18]....
        /*00c8*/ 	.word	0x00003580


	//   ....[19]....
        /*00cc*/ 	.word	0x000035e0


	//----- nvinfo : EIATTR_EXIT_INSTR_OFFSETS
	.align		4
.L_1033:
        /*00d0*/ 	.byte	0x04, 0x1c
        /*00d2*/ 	.short	(.L_1035 - .L_1034)


	//   ....[0]....
.L_1034:
        /*00d4*/ 	.word	0x000031f0


	//----- nvinfo : EIATTR_MAX_THREADS
	.align		4
.L_1035:
        /*00d8*/ 	.byte	0x04, 0x05
        /*00da*/ 	.short	(.L_1037 - .L_1036)
.L_1036:
        /*00dc*/ 	.word	0x00000080
        /*00e0*/ 	.word	0x00000001
        /*00e4*/ 	.word	0x00000001


	//----- nvinfo : EIATTR_CRS_STACK_SIZE
	.align		4
.L_1037:
        /*00e8*/ 	.byte	0x04, 0x1e
        /*00ea*/ 	.short	(.L_1039 - .L_1038)
.L_1038:
        /*00ec*/ 	.word	0x00000000


	//----- nvinfo : EIATTR_CBANK_PARAM_SIZE
	.align		4
.L_1039:
        /*00f0*/ 	.byte	0x03, 0x19
        /*00f2*/ 	.short	0x0128


	//----- nvinfo : EIATTR_PARAM_CBANK
	.align		4
        /*00f4*/ 	.byte	0x04, 0x0a
        /*00f6*/ 	.short	(.L_1041 - .L_1040)
	.align		4
.L_1040:
        /*00f8*/ 	.word	index@(.nv.constant0._ZN10layer_norm31ln_parallel_residual_bwd_kernelINS_13Kernel_traitsI6__halfS2_S2_S2_fjLj2048ELj1ELj1ELj4ELj16ENS_18Kernel_traits_baseILj2048ES2_S2_S2_S2_fjLj128EEEEELb1ELb0ELb1EEEvNS_9BwdParamsE)
        /*00fc*/ 	.short	0x0210
        /*00fe*/ 	.short	0x0128


	//----- nvinfo : EIATTR_SW_WAR
	.align		4
.L_1041:
        /*0100*/ 	.byte	0x04, 0x36
        /*0102*/ 	.short	(.L_1043 - .L_1042)
.L_1042:
        /*0104*/ 	.word	0x00000008
.L_1043:


//--------------------- .nv.info._ZN10layer_norm22ln_bwd_finalize_kernelINS_22Kernel_traits_finalizeILj2048E6__halfS2_S2_S2_fjLb0ELj1024ELj4ENS_18Kernel_traits_baseILj2048ES2_S2_S2_S2_fjLj1024EEEEELb0ELb0EEEvNS_9BwdParamsE --------------------------
	.section	.nv.info._ZN10layer_norm22ln_bwd_finalize_kernelINS_22Kernel_traits_finalizeILj2048E6__halfS2_S2_S2_fjLb0ELj1024ELj4ENS_18Kernel_traits_baseILj2048ES2_S2_S2_S2_fjLj1024EEEEELb0ELb0EEEvNS_9BwdParamsE,"",@"SHT_CUDA_INFO"
	.sectionflags	@""
	.align	4


	//----- nvinfo : EIATTR_CUDA_API_VERSION
	.align		4
        /*0000*/ 	.byte	0x04, 0x37
        /*0002*/ 	.short	(.L_1045 - .L_1044)
.L_1044:
        /*0004*/ 	.word	0x00000082


	//----- nvinfo : EIATTR_KPARAM_INFO
	.align		4
.L_1045:
        /*0008*/ 	.byte	0x04, 0x17
        /*000a*/ 	.short	(.L_1047 - .L_1046)
.L_1046:
        /*000c*/ 	.word	0x00000000
        /*0010*/ 	.short	0x0000
        /*0012*/ 	.short	0x0000
        /*0014*/ 	.byte	0x00, 0xf0, 0xa1, 0x04


	//----- nvinfo : EIATTR_SPARSE_MMA_MASK
	.align		4
.L_1047:
        /*0018*/ 	.byte	0x03, 0x50
        /*001a*/ 	.short	0x0000


	//----- nvinfo : EIATTR_MAXREG_COUNT
	.align		4
        /*001c*/ 	.byte	0x03, 0x1b
        /*001e*/ 	.short	0x0040


	//----- nvinfo : EIATTR_NUM_BARRIERS
	.align		4
        /*0020*/ 	.byte	0x02, 0x4c
        /*0022*/ 	.byte	0x01
	.zero		1


	//----- nvinfo : EIATTR_MERCURY_ISA_VERSION
	.align		4
        /*0024*/ 	.byte	0x03, 0x5f
        /*0026*/ 	.short	0x0101


	//----- nvinfo : EIATTR_COOP_GROUP_MASK_REGIDS
	.align		4
        /*0028*/ 	.byte	0x04, 0x29
        /*002a*/ 	.short	(.L_1049 - .L_1048)


	//   ....[0]....
.L_1048:
        /*002c*/ 	.word	0xffffffff


	//   ....[1]....
        /*0030*/ 	.word	0xffffffff


	//   ....[2]....
        /*0034*/ 	.word	0xffffffff


	//   ....[3]....
        /*0038*/ 	.word	0xffffffff


	//   ....[4]....
        /*003c*/ 	.word	0xffffffff


	//   ....[5]....
        /*0040*/ 	.word	0xffffffff


	//   ....[6]....
        /*0044*/ 	.word	0xffffffff


	//   ....[7]....
        /*0048*/ 	.word	0xffffffff


	//   ....[8]....
        /*004c*/ 	.word	0xffffffff


	//   ....[9]....
        /*0050*/ 	.word	0xffffffff


	//   ....[10]....
        /*0054*/ 	.word	0x05000013


	//   ....[11]....
        /*0058*/ 	.word	0x05000013


	//   ....[12]....
        /*005c*/ 	.word	0x05000013


	//   ....[13]....
        /*0060*/ 	.word	0x05000013


	//   ....[14]....
        /*0064*/ 	.word	0x05000013


	//   ....[15]....
        /*0068*/ 	.word	0x05000013


	//   ....[16]....
        /*006c*/ 	.word	0x05000013


	//   ....[17]....
        /*0070*/ 	.word	0x05000013


	//   ....[18]....
        /*0074*/ 	.word	0x05000013


	//   ....[19]....
        /*0078*/ 	.word	0x05000013


	//----- nvinfo : EIATTR_COOP_GROUP_INSTR_OFFSETS
	.align		4
.L_1049:
        /*007c*/ 	.byte	0x04, 0x28
        /*007e*/ 	.short	(.L_1051 - .L_1050)


	//   ....[0]....
.L_1050:
        /*0080*/ 	.word	0x000008e0


	//   ....[1]....
        /*0084*/ 	.word	0x000008f0


	//   ....[2]....
        /*0088*/ 	.word	0x00000920


	//   ....[3]....
        /*008c*/ 	.word	0x00000930


	//   ....[4]....
        /*0090*/ 	.word	0x00000960


	//   ....[5]....
        /*0094*/ 	.word	0x00000970


	//   ....[6]....
        /*0098*/ 	.word	0x000009a0


	//   ....[7]....
        /*009c*/ 	.word	0x000009b0


	//   ....[8]....
        /*00a0*/ 	.word	0x000009e0


	//   ....[9]....
        /*00a4*/ 	.word	0x000009f0


	//   ....[10]....
        /*00a8*/ 	.word	0x00000c10


	//   ....[11]....
        /*00ac*/ 	.word	0x00000c80


	//   ....[12]....
        /*00b0*/ 	.word	0x00000cf0


	//   ....[13]....
        /*00b4*/ 	.word	0x00000d60


	//   ....[14]....
        /*00b8*/ 	.word	0x00000dd0


	//   ....[15]....
        /*00bc*/ 	.word	0x00000e30


	//   ....[16]....
        /*00c0*/ 	.word	0x00000ea0


	//   ....[17]....
        /*00c4*/ 	.word	0x00000f10


	//   ....[18]....
        /*00c8*/ 	.word	0x00000f80


	//   ....[19]....
        /*00cc*/ 	.word	0x00000ff0


	//----- nvinfo : EIATTR_EXIT_INSTR_OFFSETS
	.align		4
.L_1051:
        /*00d0*/ 	.byte	0x04, 0x1c
        /*00d2*/ 	.short	(.L_1053 - .L_1052)


	//   ....[0]....
.L_1052:
        /*00d4*/ 	.word	0x00000070


	//   ....[1]....
        /*00d8*/ 	.word	0x00000bb0


	//----- nvinfo : EIATTR_MAX_THREADS
	.align		4
.L_1053:
        /*00dc*/ 	.byte	0x04, 0x05
        /*00de*/ 	.short	(.L_1055 - .L_1054)
.L_1054:
        /*00e0*/ 	.word	0x00000400
        /*00e4*/ 	.word	0x00000001
        /*00e8*/ 	.word	0x00000001


	//----- nvinfo : EIATTR_CRS_STACK_SIZE
	.align		4
.L_1055:
        /*00ec*/ 	.byte	0x04, 0x1e
        /*00ee*/ 	.short	(.L_1057 - .L_1056)
.L_1056:
        /*00f0*/ 	.word	0x00000000


	//----- nvinfo : EIATTR_CBANK_PARAM_SIZE
	.align		4
.L_1057:
        /*00f4*/ 	.byte	0x03, 0x19
        /*00f6*/ 	.short	0x0128


	//----- nvinfo : EIATTR_PARAM_CBANK
	.align		4
        /*00f8*/ 	.byte	0x04, 0x0a
        /*00fa*/ 	.short	(.L_1059 - .L_1058)
	.align		4
.L_1058:
        /*00fc*/ 	.word	index@(.nv.constant0._ZN10layer_norm22ln_bwd_finalize_kernelINS_22Kernel_traits_finalizeILj2048E6__halfS2_S2_S2_fjLb0ELj1024ELj4ENS_18Kernel_traits_baseILj2048ES2_S2_S2_S2_fjLj1024EEEEELb0ELb0EEEvNS_9BwdParamsE)
        /*0100*/ 	.short	0x0210
        /*0102*/ 	.short	0x0128


	//----- nvinfo : EIATTR_SW_WAR
	.align		4
.L_1059:
        /*0104*/ 	.byte	0x04, 0x36
        /*0106*/ 	.short	(.L_1061 - .L_1060)
.L_1060:
        /*0108*/ 	.word	0x00000008
.L_1061:


//--------------------- .nv.info._ZN10layer_norm40ln_parallel_residual_bwd_finalize_kernelINS_22Kernel_traits_finalizeILj2048E6__halfS2_S2_S2_fjLb0ELj1024ELj4ENS_18Kernel_traits_baseILj2048ES2_S2_S2_S2_fjLj1024EEEEELb0EEEvNS_9BwdParamsE --------------------------
	.section	.nv.info._ZN10layer_norm40ln_parallel_residual_bwd_finalize_kernelINS_22Kernel_traits_finalizeILj2048E6__halfS2_S2_S2_fjLb0ELj1024ELj4ENS_18Kernel_traits_baseILj2048ES2_S2_S2_S2_fjLj1024EEEEELb0EEEvNS_9BwdParamsE,"",@"SHT_CUDA_INFO"
	.sectionflags	@""
	.align	4


	//----- nvinfo : EIATTR_CUDA_API_VERSION
	.align		4
        /*0000*/ 	.byte	0x04, 0x37
        /*0002*/ 	.short	(.L_1063 - .L_1062)
.L_1062:
        /*0004*/ 	.word	0x00000082


	//----- nvinfo : EIATTR_KPARAM_INFO
	.align		4
.L_1063:
        /*0008*/ 	.byte	0x04, 0x17
        /*000a*/ 	.short	(.L_1065 - .L_1064)
.L_1064:
        /*000c*/ 	.word	0x00000000
        /*0010*/ 	.short	0x0000
        /*0012*/ 	.short	0x0000
        /*0014*/ 	.byte	0x00, 0xf0, 0xa1, 0x04


	//----- nvinfo : EIATTR_SPARSE_MMA_MASK
	.align		4
.L_1065:
        /*0018*/ 	.byte	0x03, 0x50
        /*001a*/ 	.short	0x0000


	//----- nvinfo : EIATTR_MAXREG_COUNT
	.align		4
        /*001c*/ 	.byte	0x03, 0x1b
        /*001e*/ 	.short	0x0040


	//----- nvinfo : EIATTR_NUM_BARRIERS
	.align		4
        /*0020*/ 	.byte	0x02, 0x4c
        /*0022*/ 	.byte	0x01
	.zero		1


	//----- nvinfo : EIATTR_MERCURY_ISA_VERSION
	.align		4
        /*0024*/ 	.byte	0x03, 0x5f
        /*0026*/ 	.short	0x0101


	//----- nvinfo : EIATTR_COOP_GROUP_MASK_REGIDS
	.align		4
        /*0028*/ 	.byte	0x04, 0x29
        /*002a*/ 	.short	(.L_1067 - .L_1066)


	//   ....[0]....
.L_1066:
        /*002c*/ 	.word	0xffffffff


	//   ....[1]....
        /*0030*/ 	.word	0xffffffff


	//   ....[2]....
        /*0034*/ 	.word	0xffffffff


	//   ....[3]....
        /*0038*/ 	.word	0xffffffff


	//   ....[4]....
        /*003c*/ 	.word	0xffffffff


	//   ....[5]....
        /*0040*/ 	.word	0xffffffff


	//   ....[6]....
        /*0044*/ 	.word	0xffffffff


	//   ....[7]....
        /*0048*/ 	.word	0xffffffff


	//   ....[8]....
        /*004c*/ 	.word	0xffffffff


	//   ....[9]....
        /*0050*/ 	.word	0xffffffff


	//   ....[10]....
        /*0054*/ 	.word	0xffffffff


	//   ....[11]....
        /*0058*/ 	.word	0xffffffff


	//   ....[12]....
        /*005c*/ 	.word	0xffffffff


	//   ....[13]....
        /*0060*/ 	.word	0xffffffff


	//   ....[14]....
        /*0064*/ 	.word	0xffffffff


	//   ....[15]....
        /*0068*/ 	.word	0xffffffff


	//   ....[16]....
        /*006c*/ 	.word	0xffffffff


	//   ....[17]....
        /*0070*/ 	.word	0xffffffff


	//   ....[18]....
        /*0074*/ 	.word	0xffffffff


	//   ....[19]....
        /*0078*/ 	.word	0xffffffff


	//   ....[20]....
        /*007c*/ 	.word	0x0500000c


	//   ....[21]....
        /*0080*/ 	.word	0x0500000c


	//   ....[22]....
        /*0084*/ 	.word	0x0500000c


	//   ....[23]....
        /*0088*/ 	.word	0x0500000c


	//   ....[24]....
        /*008c*/ 	.word	0x0500000c


	//   ....[25]....
        /*0090*/ 	.word	0x0500000c


	//   ....[26]....
        /*0094*/ 	.word	0x0500000c


	//   ....[27]....
        /*0098*/ 	.word	0x0500000c


	//   ....[28]....
        /*009c*/ 	.word	0x0500000c


	//   ....[29]....
        /*00a0*/ 	.word	0x0500000c


	//   ....[30]....
        /*00a4*/ 	.word	0x0500000c


	//   ....[31]....
        /*00a8*/ 	.word	0x0500000c


	//   ....[32]....
        /*00ac*/ 	.word	0x0500000c


	//   ....[33]....
        /*00b0*/ 	.word	0x0500000c


	//   ....[34]....
        /*00b4*/ 	.word	0x0500000c


	//   ....[35]....
        /*00b8*/ 	.word	0x0500000c


	//   ....[36]....
        /*00bc*/ 	.word	0x0500000c


	//   ....[37]....
        /*00c0*/ 	.word	0x0500000c


	//   ....[38]....
        /*00c4*/ 	.word	0x0500000c


	//   ....[39]....
        /*00c8*/ 	.word	0x0500000c


	//----- nvinfo : EIATTR_COOP_GROUP_INSTR_OFFSETS
	.align		4
.L_1067:
        /*00cc*/ 	.byte	0x04, 0x28
        /*00ce*/ 	.short	(.L_1069 - .L_1068)


	//   ....[0]....
.L_1068:
        /*00d0*/ 	.word	0x00000ce0


	//   ....[1]....
        /*00d4*/ 	.word	0x00000cf0


	//   ....[2]....
        /*00d8*/ 	.word	0x00000d00


	//   ....[3]....
        /*00dc*/ 	.word	0x00000d10


	//   ....[4]....
        /*00e0*/ 	.word	0x00000d40


	//   ....[5]....
        /*00e4*/ 	.word	0x00000d70


	//   ....[6]....
        /*00e8*/ 	.word	0x00000d80


	//   ....[7]....
        /*00ec*/ 	.word	0x00000d90


	//   ....[8]....
        /*00f0*/ 	.word	0x00000db0


	//   ....[9]....
        /*00f4*/ 	.word	0x00000df0


	//   ....[10]....
        /*00f8*/ 	.word	0x00000e00


	//   ....[11]....
        /*00fc*/ 	.word	0x00000e10


	//   ....[12]....
        /*0100*/ 	.word	0x00000e30


	//   ....[13]....
        /*0104*/ 	.word	0x00000e70


	//   ....[14]....
        /*0108*/ 	.word	0x00000e80


	//   ....[15]....
        /*010c*/ 	.word	0x00000e90


	//   ....[16]....
        /*0110*/ 	.word	0x00000eb0


	//   ....[17]....
        /*0114*/ 	.word	0x00000ee0


	//   ....[18]....
        /*0118*/ 	.word	0x00000f00


	//   ....[19]....
        /*011c*/ 	.word	0x00000f10


	//   ....[20]....
        /*0120*/ 	.word	0x00001230


	//   ....[21]....
        /*0124*/ 	.word	0x00001290


	//   ....[22]....
        /*0128*/ 	.word	0x000012f0


	//   ....[23]....
        /*012c*/ 	.word	0x00001350


	//   ....[24]....
        /*0130*/ 	.word	0x000013b0


	//   ....[25]....
        /*0134*/ 	.word	0x00001410


	//   ....[26]....
        /*0138*/ 	.word	0x00001480


	//   ....[27]....
        /*013c*/ 	.word	0x000014f0


	//   ....[28]....
        /*0140*/ 	.word	0x00001560


	//   ....[29]....
        /*0144*/ 	.word	0x000015d0


	//   ....[30]....
        /*0148*/ 	.word	0x00001630


	//   ....[31]....
        /*014c*/ 	.word	0x000016a0


	//   ....[32]....
        /*0150*/ 	.word	0x00001710


	//   ....[33]....
        /*0154*/ 	.word	0x00001780


	//   ....[34]....
        /*0158*/ 	.word	0x000017f0


	//   ....[35]....
        /*015c*/ 	.word	0x00001850


	//   ....[36]....
        /*0160*/ 	.word	0x000018c0


	//   ....[37]....
        /*0164*/ 	.word	0x00001930


	//   ....[38]....
        /*0168*/ 	.word	0x000019a0


	//   ....[39]....
        /*016c*/ 	.word	0x00001a10


	//----- nvinfo : EIATTR_EXIT_INSTR_OFFSETS
	.align		4
.L_1069:
        /*0170*/ 	.byte	0x04, 0x1c
        /*0172*/ 	.short	(.L_1071 - .L_1070)


	//   ....[0]....
.L_1070:
        /*0174*/ 	.word	0x00000070


	//   ....[1]....
        /*0178*/ 	.word	0x000011d0


	//----- nvinfo : EIATTR_MAX_THREADS
	.align		4
.L_1071:
        /*017c*/ 	.byte	0x04, 0x05
        /*017e*/ 	.short	(.L_1073 - .L_1072)
.L_1072:
        /*0180*/ 	.word	0x00000400
        /*0184*/ 	.word	0x00000001
        /*0188*/ 	.word	0x00000001


	//----- nvinfo : EIATTR_CRS_STACK_SIZE
	.align		4
.L_1073:
        /*018c*/ 	.byte	0x04, 0x1e
        /*018e*/ 	.short	(.L_1075 - .L_1074)
.L_1074:
        /*0190*/ 	.word	0x00000000


	//----- nvinfo : EIATTR_CBANK_PARAM_SIZE
	.align		4
.L_1075:
        /*0194*/ 	.byte	0x03, 0x19
        /*0196*/ 	.short	0x0128


	//----- nvinfo : EIATTR_PARAM_CBANK
	.align		4
        /*0198*/ 	.byte	0x04, 0x0a
        /*019a*/ 	.short	(.L_1077 - .L_1076)
	.align		4
.L_1076:
        /*019c*/ 	.word	index@(.nv.constant0._ZN10layer_norm40ln_parallel_residual_bwd_finalize_kernelINS_22Kernel_traits_finalizeILj2048E6__halfS2_S2_S2_fjLb0ELj1024ELj4ENS_18Kernel_traits_baseILj2048ES2_S2_S2_S2_fjLj1024EEEEELb0EEEvNS_9BwdParamsE)
        /*01a0*/ 	.short	0x0210
        /*01a2*/ 	.short	0x0128


	//----- nvinfo : EIATTR_SW_WAR
	.align		4
.L_1077:
        /*01a4*/ 	.byte	0x04, 0x36
        /*01a6*/ 	.short	(.L_1079 - .L_1078)
.L_1078:
        /*01a8*/ 	.word	0x00000008
.L_1079:


//--------------------- .nv.info._ZN10layer_norm31ln_parallel_residual_bwd_kernelINS_13Kernel_traitsI6__halfS2_S2_S2_fjLj2048ELj1ELj1ELj4ELj16ENS_18Kernel_traits_baseILj2048ES2_S2_S2_S2_fjLj128EEEEELb1ELb1ELb0EEEvNS_9BwdParamsE --------------------------
	.section	.nv.info._ZN10layer_norm31ln_parallel_residual_bwd_kernelINS_13Kernel_traitsI6__halfS2_S2_S2_fjLj2048ELj1ELj1ELj4ELj16ENS_18Kernel_traits_baseILj2048ES2_S2_S2_S2_fjLj128EEEEELb1ELb1ELb0EEEvNS_9BwdParamsE,"",@"SHT_CUDA_INFO"
	.sectionflags	@""
	.align	4


	//----- nvinfo : EIATTR_CUDA_API_VERSION
	.align		4
        /*0000*/ 	.byte	0x04, 0x37
        /*0002*/ 	.short	(.L_1081 - .L_1080)
.L_1080:
        /*0004*/ 	.word	0x00000082


	//----- nvinfo : EIATTR_KPARAM_INFO
	.align		4
.L_1081:
        /*0008*/ 	.byte	0x04, 0x17
        /*000a*/ 	.short	(.L_1083 - .L_1082)
.L_1082:
        /*000c*/ 	.word	0x00000000
        /*0010*/ 	.short	0x0000
        /*0012*/ 	.short	0x0000
        /*0014*/ 	.byte	0x00, 0xf0, 0xa1, 0x04


	//----- nvinfo : EIATTR_SPARSE_MMA_MASK
	.align		4
.L_1083:
        /*0018*/ 	.byte	0x03, 0x50
        /*001a*/ 	.short	0x0000


	//----- nvinfo : EIATTR_MAXREG_COUNT
	.align		4
        /*001c*/ 	.byte	0x03, 0x1b
        /*001e*/ 	.short	0x00ff


	//----- nvinfo : EIATTR_NUM_BARRIERS
	.align		4
        /*0020*/ 	.byte	0x02, 0x4c
        /*0022*/ 	.byte	0x01
	.zero		1


	//----- nvinfo : EIATTR_MERCURY_ISA_VERSION
	.align		4
        /*0024*/ 	.byte	0x03, 0x5f
        /*0026*/ 	.short	0x0101


	//----- nvinfo : EIATTR_COOP_GROUP_MASK_REGIDS
	.align		4
        /*0028*/ 	.byte	0x04, 0x29
        /*002a*/ 	.short	(.L_1085 - .L_1084)


	//   ....[0]....
.L_1084:
        /*002c*/ 	.word	0xffffffff


	//   ....[1]....
        /*0030*/ 	.word	0xffffffff


	//   ....[2]....
        /*0034*/ 	.word	0xffffffff


	//   ....[3]....
        /*0038*/ 	.word	0xffffffff


	//   ....[4]....
        /*003c*/ 	.word	0xffffffff


	//   ....[5]....
        /*0040*/ 	.word	0xffffffff


	//   ....[6]....
        /*0044*/ 	.word	0xffffffff


	//   ....[7]....
        /*0048*/ 	.word	0xffffffff


	//   ....[8]....
        /*004c*/ 	.word	0xffffffff


	//   ....[9]....
        /*0050*/ 	.word	0xffffffff


	//   ....[10]....
        /*0054*/ 	.word	0x05000048


	//   ....[11]....
        /*0058*/ 	.word	0x05000048


	//   ....[12]....
        /*005c*/ 	.word	0x05000048


	//   ....[13]....
        /*0060*/ 	.word	0x05000048


	//   ....[14]....
        /*0064*/ 	.word	0x05000048


	//   ....[15]....
        /*0068*/ 	.word	0x05000048


	//   ....[16]....
        /*006c*/ 	.word	0x05000048


	//   ....[17]....
        /*0070*/ 	.word	0x05000048


	//   ....[18]....
        /*0074*/ 	.word	0x05000048


	//   ....[19]....
        /*0078*/ 	.word	0x05000048


	//----- nvinfo : EIATTR_COOP_GROUP_INSTR_OFFSETS
	.align		4
.L_1085:
        /*007c*/ 	.byte	0x04, 0x28
        /*007e*/ 	.short	(.L_1087 - .L_1086)


	//   ....[0]....
.L_1086:
        /*0080*/ 	.word	0x00001230


	//   ....[1]....
        /*0084*/ 	.word	0x00001240


	//   ....[2]....
        /*0088*/ 	.word	0x00001270


	//   ....[3]....
        /*008c*/ 	.word	0x00001280


	//   ....[4]....
        /*0090*/ 	.word	0x000012b0


	//   ....[5]....
        /*0094*/ 	.word	0x000012c0


	//   ....[6]....
        /*0098*/ 	.word	0x000012f0


	//   ....[7]....
        /*009c*/ 	.word	0x00001300


	//   ....[8]....
        /*00a0*/ 	.word	0x00001330


	//   ....[9]....
        /*00a4*/ 	.word	0x00001340


	//   ....[10]....
        /*00a8*/ 	.word	0x00002860


	//   ....[11]....
        /*00ac*/ 	.word	0x000028d0


	//   ....[12]....
        /*00b0*/ 	.word	0x00002940


	//   ....[13]....
        /*00b4*/ 	.word	0x000029b0


	//   ....[14]....
        /*00b8*/ 	.word	0x00002a20


	//   ....[15]....
        /*00bc*/ 	.word	0x00002a90


	//   ....[16]....
        /*00c0*/ 	.word	0x00002b00


	//   ....[17]....
        /*00c4*/ 	.word	0x00002b70


	//   ....[18]....
        /*00c8*/ 	.word	0x00002be0


	//   ....[19]....
        /*00cc*/ 	.word	0x00002c40


	//----- nvinfo : EIATTR_EXIT_INSTR_OFFSETS
	.align		4
.L_1087:
        /*00d0*/ 	.byte	0x04, 0x1c
        /*00d2*/ 	.short	(.L_1089 - .L_1088)


	//   ....[0]....
.L_1088:
        /*00d4*/ 	.word	0x00002780


	//   ....[1]....
        /*00d8*/ 	.word	0x00002810


	//----- nvinfo : EIATTR_MAX_THREADS
	.align		4
.L_1089:
        /*00dc*/ 	.byte	0x04, 0x05
        /*00de*/ 	.short	(.L_1091 - .L_1090)
.L_1090:
        /*00e0*/ 	.word	0x00000080
        /*00e4*/ 	.word	0x00000001
        /*00e8*/ 	.word	0x00000001


	//----- nvinfo : EIATTR_CRS_STACK_SIZE
	.align		4
.L_1091:
        /*00ec*/ 	.byte	0x04, 0x1e
        /*00ee*/ 	.short	(.L_1093 - .L_1092)
.L_1092:
        /*00f0*/ 	.word	0x00000000


	//----- nvinfo : EIATTR_CBANK_PARAM_SIZE
	.align		4
.L_1093:
        /*00f4*/ 	.byte	0x03, 0x19
        /*00f6*/ 	.short	0x0128


	//----- nvinfo : EIATTR_PARAM_CBANK
	.align		4
        /*00f8*/ 	.byte	0x04, 0x0a
        /*00fa*/ 	.short	(.L_1095 - .L_1094)
	.align		4
.L_1094:
        /*00fc*/ 	.word	index@(.nv.constant0._ZN10layer_norm31ln_parallel_residual_bwd_kernelINS_13Kernel_traitsI6__halfS2_S2_S2_fjLj2048ELj1ELj1ELj4ELj16ENS_18Kernel_traits_baseILj2048ES2_S2_S2_S2_fjLj128EEEEELb1ELb1ELb0EEEvNS_9BwdParamsE)
        /*0100*/ 	.short	0x0210
        /*0102*/ 	.short	0x0128


	//----- nvinfo : EIATTR_SW_WAR
	.align		4
.L_1095:
        /*0104*/ 	.byte	0x04, 0x36
        /*0106*/ 	.short	(.L_1097 - .L_1096)
.L_1096:
        /*0108*/ 	.word	0x00000008
.L_1097:


//--------------------- .nv.info._ZN10layer_norm22ln_bwd_finalize_kernelINS_22Kernel_traits_finalizeILj2048E6__halfS2_S2_S2_fjLb0ELj1024ELj4ENS_18Kernel_traits_baseILj2048ES2_S2_S2_S2_fjLj1024EEEEELb0ELb1EEEvNS_9BwdParamsE --------------------------
	.section	.nv.info._ZN10layer_norm22ln_bwd_finalize_kernelINS_22Kernel_traits_finalizeILj2048E6__halfS2_S2_S2_fjLb0ELj1024ELj4ENS_18Kernel_traits_baseILj2048ES2_S2_S2_S2_fjLj1024EEEEELb0ELb1EEEvNS_9BwdParamsE,"",@"SHT_CUDA_INFO"
	.sectionflags	@""
	.align	4


	//----- nvinfo : EIATTR_CUDA_API_VERSION
	.align		4
        /*0000*/ 	.byte	0x04, 0x37
        /*0002*/ 	.short	(.L_1099 - .L_1098)
.L_1098:
        /*0004*/ 	.word	0x00000082


	//----- nvinfo : EIATTR_KPARAM_INFO
	.align		4
.L_1099:
        /*0008*/ 	.byte	0x04, 0x17
        /*000a*/ 	.short	(.L_1101 - .L_1100)
.L_1100:
        /*000c*/ 	.word	0x00000000
        /*0010*/ 	.short	0x0000
        /*0012*/ 	.short	0x0000
        /*0014*/ 	.byte	0x00, 0xf0, 0xa1, 0x04


	//----- nvinfo : EIATTR_SPARSE_MMA_MASK
	.align		4
.L_1101:
        /*0018*/ 	.byte	0x03, 0x50
        /*001a*/ 	.short	0x0000


	//----- nvinfo : EIATTR_MAXREG_COUNT
	.align		4
        /*001c*/ 	.byte	0x03, 0x1b
        /*001e*/ 	.short	0x0040


	//----- nvinfo : EIATTR_NUM_BARRIERS
	.align		4
        /*0020*/ 	.byte	0x02, 0x4c
        /*0022*/ 	.byte	0x01
	.zero		1


	//----- nvinfo : EIATTR_MERCURY_ISA_VERSION
	.align		4
        /*0024*/ 	.byte	0x03, 0x5f
        /*0026*/ 	.short	0x0101


	//----- nvinfo : EIATTR_COOP_GROUP_MASK_REGIDS
	.align		4
        /*0028*/ 	.byte	0x04, 0x29
        /*002a*/ 	.short	(.L_1103 - .L_1102)


	//   ....[0]....
.L_1102:
        /*002c*/ 	.word	0xffffffff


	//   ....[1]....
        /*0030*/ 	.word	0xffffffff


	//   ....[2]....
        /*0034*/ 	.word	0xffffffff


	//   ....[3]....
        /*0038*/ 	.word	0xffffffff


	//   ....[4]....
        /*003c*/ 	.word	0xffffffff


	//   ....[5]....
        /*0040*/ 	.word	0xffffffff


	//   ....[6]....
        /*0044*/ 	.word	0xffffffff


	//   ....[7]....
        /*0048*/ 	.word	0xffffffff


	//   ....[8]....
        /*004c*/ 	.word	0xffffffff


	//   ....[9]....
        /*0050*/ 	.word	0xffffffff


	//   ....[10]....
        /*0054*/ 	.word	0x05000011


	//   ....[11]....
        /*0058*/ 	.word	0x05000011


	//   ....[12]....
        /*005c*/ 	.word	0x05000011


	//   ....[13]....
        /*0060*/ 	.word	0x05000011


	//   ....[14]....
        /*0064*/ 	.word	0x05000011


	//   ....[15]....
        /*0068*/ 	.word	0x05000011


	//   ....[16]....
        /*006c*/ 	.word	0x05000011


	//   ....[17]....
        /*0070*/ 	.word	0x05000011


	//   ....[18]....
        /*0074*/ 	.word	0x05000011


	//   ....[19]....
        /*0078*/ 	.word	0x05000011


	//----- nvinfo : EIATTR_COOP_GROUP_INSTR_OFFSETS
	.align		4
.L_1103:
        /*007c*/ 	.byte	0x04, 0x28
        /*007e*/ 	.short	(.L_1105 - .L_1104)


	//   ....[0]....
.L_1104:
        /*0080*/ 	.word	0x000008e0


	//   ....[1]....
        /*0084*/ 	.word	0x000008f0


	//   ....[2]....
        /*0088*/ 	.word	0x00000920


	//   ....[3]....
        /*008c*/ 	.word	0x00000930


	//   ....[4]....
        /*0090*/ 	.word	0x00000960


	//   ....[5]....
        /*0094*/ 	.word	0x00000970


	//   ....[6]....
        /*0098*/ 	.word	0x000009a0


	//   ....[7]....
        /*009c*/ 	.word	0x000009b0


	//   ....[8]....
        /*00a0*/ 	.word	0x000009e0


	//   ....[9]....
        /*00a4*/ 	.word	0x000009f0


	//   ....[10]....
        /*00a8*/ 	.word	0x00000bf0


	//   ....[11]....
        /*00ac*/ 	.word	0x00000c60


	//   ....[12]....
        /*00b0*/ 	.word	0x00000cd0


	//   ....[13]....
        /*00b4*/ 	.word	0x00000d40


	//   ....[14]....
        /*00b8*/ 	.word	0x00000db0


	//   ....[15]....
        /*00bc*/ 	.word	0x00000e10


	//   ....[16]....
        /*00c0*/ 	.word	0x00000e80


	//   ....[17]....
        /*00c4*/ 	.word	0x00000ef0


	//   ....[18]....
        /*00c8*/ 	.word	0x00000f60


	//   ....[19]....
        /*00cc*/ 	.word	0x00000fd0


	//----- nvinfo : EIATTR_EXIT_INSTR_OFFSETS
	.align		4
.L_1105:
        /*00d0*/ 	.byte	0x04, 0x1c
        /*00d2*/ 	.short	(.L_1107 - .L_1106)


	//   ....[0]....
.L_1106:
        /*00d4*/ 	.word	0x00000070


	//   ....[1]....
        /*00d8*/ 	.word	0x00000b90


	//----- nvinfo : EIATTR_MAX_THREADS
	.align		4
.L_1107:
        /*00dc*/ 	.byte	0x04, 0x05
        /*00de*/ 	.short	(.L_1109 - .L_1108)
.L_1108:
        /*00e0*/ 	.word	0x00000400
        /*00e4*/ 	.word	0x00000001
        /*00e8*/ 	.word	0x00000001


	//----- nvinfo : EIATTR_CRS_STACK_SIZE
	.align		4
.L_1109:
        /*00ec*/ 	.byte	0x04, 0x1e
        /*00ee*/ 	.short	(.L_1111 - .L_1110)
.L_1110:
        /*00f0*/ 	.word	0x00000000


	//----- nvinfo : EIATTR_CBANK_PARAM_SIZE
	.align		4
.L_1111:
        /*00f4*/ 	.byte	0x03, 0x19
        /*00f6*/ 	.short	0x0128


	//----- nvinfo : EIATTR_PARAM_CBANK
	.align		4
        /*00f8*/ 	.byte	0x04, 0x0a
        /*00fa*/ 	.short	(.L_1113 - .L_1112)
	.align		4
.L_1112:
        /*00fc*/ 	.word	index@(.nv.constant0._ZN10layer_norm22ln_bwd_finalize_kernelINS_22Kernel_traits_finalizeILj2048E6__halfS2_S2_S2_fjLb0ELj1024ELj4ENS_18Kernel_traits_baseILj2048ES2_S2_S2_S2_fjLj1024EEEEELb0ELb1EEEvNS_9BwdParamsE)
        /*0100*/ 	.short	0x0210
        /*0102*/ 	.short	0x0128


	//----- nvinfo : EIATTR_SW_WAR
	.align		4
.L_1113:
        /*0104*/ 	.byte	0x04, 0x36
        /*0106*/ 	.short	(.L_1115 - .L_1114)
.L_1114:
        /*0108*/ 	.word	0x00000008
.L_1115:


//--------------------- .nv.info._ZN10layer_norm40ln_parallel_residual_bwd_finalize_kernelINS_22Kernel_traits_finalizeILj2048E6__halfS2_S2_S2_fjLb0ELj1024ELj4ENS_18Kernel_traits_baseILj2048ES2_S2_S2_S2_fjLj1024EEEEELb1EEEvNS_9BwdParamsE --------------------------
	.section	.nv.info._ZN10layer_norm40ln_parallel_residual_bwd_finalize_kernelINS_22Kernel_traits_finalizeILj2048E6__halfS2_S2_S2_fjLb0ELj1024ELj4ENS_18Kernel_traits_baseILj2048ES2_S2_S2_S2_fjLj1024EEEEELb1EEEvNS_9BwdParamsE,"",@"SHT_CUDA_INFO"
	.sectionflags	@""
	.align	4


	//----- nvinfo : EIATTR_CUDA_API_VERSION
	.align		4
        /*0000*/ 	.byte	0x04, 0x37
        /*0002*/ 	.short	(.L_1117 - .L_1116)
.L_1116:
        /*0004*/ 	.word	0x00000082


	//----- nvinfo : EIATTR_KPARAM_INFO
	.align		4
.L_1117:
        /*0008*/ 	.byte	0x04, 0x17
        /*000a*/ 	.short	(.L_1119 - .L_1118)
.L_1118:
        /*000c*/ 	.word	0x00000000
        /*0010*/ 	.short	0x0000
        /*0012*/ 	.short	0x0000
        /*0014*/ 	.byte	0x00, 0xf0, 0xa1, 0x04


	//----- nvinfo : EIATTR_SPARSE_MMA_MASK
	.align		4
.L_1119:
        /*0018*/ 	.byte	0x03, 0x50
        /*001a*/ 	.short	0x0000


	//----- nvinfo : EIATTR_MAXREG_COUNT
	.align		4
        /*001c*/ 	.byte	0x03, 0x1b
        /*001e*/ 	.short	0x0040


	//----- nvinfo : EIATTR_NUM_BARRIERS
	.align		4
        /*0020*/ 	.byte	0x02, 0x4c
        /*0022*/ 	.byte	0x01
	.zero		1


	//----- nvinfo : EIATTR_MERCURY_ISA_VERSION
	.align		4
        /*0024*/ 	.byte	0x03, 0x5f
        /*0026*/ 	.short	0x0101


	//----- nvinfo : EIATTR_COOP_GROUP_MASK_REGIDS
	.align		4
        /*0028*/ 	.byte	0x04, 0x29
        /*002a*/ 	.short	(.L_1121 - .L_1120)


	//   ....[0]....
.L_1120:
        /*002c*/ 	.word	0xffffffff


	//   ....[1]....
        /*0030*/ 	.word	0xffffffff


	//   ....[2]....
        /*0034*/ 	.word	0xffffffff


	//   ....[3]....
        /*0038*/ 	.word	0xffffffff


	//   ....[4]....
        /*003c*/ 	.word	0xffffffff


	//   ....[5]....
        /*0040*/ 	.word	0xffffffff


	//   ....[6]....
        /*0044*/ 	.word	0xffffffff


	//   ....[7]....
        /*0048*/ 	.word	0xffffffff


	//   ....[8]....
        /*004c*/ 	.word	0xffffffff


	//   ....[9]....
        /*0050*/ 	.word	0xffffffff


	//   ....[10]....
        /*0054*/ 	.word	0xffffffff


	//   ....[11]....
        /*0058*/ 	.word	0xffffffff


	//   ....[12]....
        /*005c*/ 	.word	0xffffffff


	//   ....[13]....
        /*0060*/ 	.word	0xffffffff


	//   ....[14]....
        /*0064*/ 	.word	0xffffffff


	//   ....[15]....
        /*0068*/ 	.word	0xffffffff


	//   ....[16]....
        /*006c*/ 	.word	0xffffffff


	//   ....[17]....
        /*0070*/ 	.word	0xffffffff


	//   ....[18]....
        /*0074*/ 	.word	0xffffffff


	//   ....[19]....
        /*0078*/ 	.word	0xffffffff


	//   ....[20]....
        /*007c*/ 	.word	0x0500000b


	//   ....[21]....
        /*0080*/ 	.word	0x0500000b


	//   ....[22]....
        /*0084*/ 	.word	0x0500000b


	//   ....[23]....
        /*0088*/ 	.word	0x0500000b


	//   ....[24]....
        /*008c*/ 	.word	0x0500000b


	//   ....[25]....
        /*0090*/ 	.word	0x0500000b


	//   ....[26]....
        /*0094*/ 	.word	0x0500000b


	//   ....[27]....
        /*0098*/ 	.word	0x0500000b


	//   ....[28]....
        /*009c*/ 	.word	0x0500000b


	//   ....[29]....
        /*00a0*/ 	.word	0x0500000b


	//   ....[30]....
        /*00a4*/ 	.word	0x0500000b


	//   ....[31]....
        /*00a8*/ 	.word	0x0500000b


	//   ....[32]....
        /*00ac*/ 	.word	0x0500000b


	//   ....[33]....
        /*00b0*/ 	.word	0x0500000b


	//   ....[34]....
        /*00b4*/ 	.word	0x0500000b


	//   ....[35]....
        /*00b8*/ 	.word	0x0500000b


	//   ....[36]....
        /*00bc*/ 	.word	0x0500000b


	//   ....[37]....
        /*00c0*/ 	.word	0x0500000b


	//   ....[38]....
        /*00c4*/ 	.word	0x0500000b


	//   ....[39]....
        /*00c8*/ 	.word	0x0500000b


	//----- nvinfo : EIATTR_COOP_GROUP_INSTR_OFFSETS
	.align		4
.L_1121:
        /*00cc*/ 	.byte	0x04, 0x28
        /*00ce*/ 	.short	(.L_1123 - .L_1122)


	//   ....[0]....
.L_1122:
        /*00d0*/ 	.word	0x00000ce0


	//   ....[1]....
        /*00d4*/ 	.word	0x00000cf0


	//   ....[2]....
        /*00d8*/ 	.word	0x00000d00


	//   ....[3]....
        /*00dc*/ 	.word	0x00000d10


	//   ....[4]....
        /*00e0*/ 	.word	0x00000d40


	//   ....[5]....
        /*00e4*/ 	.word	0x00000d70


	//   ....[6]....
        /*00e8*/ 	.word	0x00000d80


	//   ....[7]....
        /*00ec*/ 	.word	0x00000d90


	//   ....[8]....
        /*00f0*/ 	.word	0x00000db0


	//   ....[9]....
        /*00f4*/ 	.word	0x00000df0


	//   ....[10]....
        /*00f8*/ 	.word	0x00000e00


	//   ....[11]....
        /*00fc*/ 	.word	0x00000e10


	//   ....[12]....
        /*0100*/ 	.word	0x00000e30


	//   ....[13]....
        /*0104*/ 	.word	0x00000e70


	//   ....[14]....
        /*0108*/ 	.word	0x00000e80


	//   ....[15]....
        /*010c*/ 	.word	0x00000e90


	//   ....[16]....
        /*0110*/ 	.word	0x00000eb0


	//   ....[17]....
        /*0114*/ 	.word	0x00000ee0


	//   ....[18]....
        /*0118*/ 	.word	0x00000f00


	//   ....[19]....
        /*011c*/ 	.word	0x00000f10


	//   ....[20]....
        /*0120*/ 	.word	0x00001210


	//   ....[21]....
        /*0124*/ 	.word	0x00001270


	//   ....[22]....
        /*0128*/ 	.word	0x000012d0


	//   ....[23]....
        /*012c*/ 	.word	0x00001330


	//   ....[24]....
        /*0130*/ 	.word	0x00001390


	//   ....[25]....
        /*0134*/ 	.word	0x000013f0


	//   ....[26]....
        /*0138*/ 	.word	0x00001460


	//   ....[27]....
        /*013c*/ 	.word	0x000014d0


	//   ....[28]....
        /*0140*/ 	.word	0x00001540


	//   ....[29]....
        /*0144*/ 	.word	0x000015b0


	//   ....[30]....
        /*0148*/ 	.word	0x00001610


	//   ....[31]....
        /*014c*/ 	.word	0x00001680


	//   ....[32]....
        /*0150*/ 	.word	0x000016f0


	//   ....[33]....
        /*0154*/ 	.word	0x00001760


	//   ....[34]....
        /*0158*/ 	.word	0x000017d0


	//   ....[35]....
        /*015c*/ 	.word	0x00001830


	//   ....[36]....
        /*0160*/ 	.word	0x000018a0


	//   ....[37]....
        /*0164*/ 	.word	0x00001910


	//   ....[38]....
        /*0168*/ 	.word	0x00001980


	//   ....[39]....
        /*016c*/ 	.word	0x000019f0


	//----- nvinfo : EIATTR_EXIT_INSTR_OFFSETS
	.align		4
.L_1123:
        /*0170*/ 	.byte	0x04, 0x1c
        /*0172*/ 	.short	(.L_1125 - .L_1124)


	//   ....[0]....
.L_1124:
        /*0174*/ 	.word	0x00000070


	//   ....[1]....
        /*0178*/ 	.word	0x000011b0


	//----- nvinfo : EIATTR_MAX_THREADS
	.align		4
.L_1125:
        /*017c*/ 	.byte	0x04, 0x05
        /*017e*/ 	.short	(.L_1127 - .L_1126)
.L_1126:
        /*0180*/ 	.word	0x00000400
        /*0184*/ 	.word	0x00000001
        /*0188*/ 	.word	0x00000001


	//----- nvinfo : EIATTR_CRS_STACK_SIZE
	.align		4
.L_1127:
        /*018c*/ 	.byte	0x04, 0x1e
        /*018e*/ 	.short	(.L_1129 - .L_1128)
.L_1128:
        /*0190*/ 	.word	0x00000000


	//----- nvinfo : EIATTR_CBANK_PARAM_SIZE
	.align		4
.L_1129:
        /*0194*/ 	.byte	0x03, 0x19
        /*0196*/ 	.short	0x0128


	//----- nvinfo : EIATTR_PARAM_CBANK
	.align		4
        /*0198*/ 	.byte	0x04, 0x0a
        /*019a*/ 	.short	(.L_1131 - .L_1130)
	.align		4
.L_1130:
        /*019c*/ 	.word	index@(.nv.constant0._ZN10layer_norm40ln_parallel_residual_bwd_finalize_kernelINS_22Kernel_traits_finalizeILj2048E6__halfS2_S2_S2_fjLb0ELj1024ELj4ENS_18Kernel_traits_baseILj2048ES2_S2_S2_S2_fjLj1024EEEEELb1EEEvNS_9BwdParamsE)
        /*01a0*/ 	.short	0x0210
        /*01a2*/ 	.short	0x0128


	//----- nvinfo : EIATTR_SW_WAR
	.align		4
.L_1131:
        /*01a4*/ 	.byte	0x04, 0x36
        /*01a6*/ 	.short	(.L_1133 - .L_1132)
.L_1132:
        /*01a8*/ 	.word	0x00000008
.L_1133:


//--------------------- .nv.info._ZN10layer_norm31ln_parallel_residual_bwd_kernelINS_13Kernel_traitsI6__halfS2_S2_S2_fjLj2048ELj1ELj1ELj4ELj16ENS_18Kernel_traits_baseILj2048ES2_S2_S2_S2_fjLj128EEEEELb1ELb1ELb1EEEvNS_9BwdParamsE --------------------------
	.section	.nv.info._ZN10layer_norm31ln_parallel_residual_bwd_kernelINS_13Kernel_traitsI6__halfS2_S2_S2_fjLj2048ELj1ELj1ELj4ELj16ENS_18Kernel_traits_baseILj2048ES2_S2_S2_S2_fjLj128EEEEELb1ELb1ELb1EEEvNS_9BwdParamsE,"",@"SHT_CUDA_INFO"
	.sectionflags	@""
	.align	4


	//----- nvinfo : EIATTR_CUDA_API_VERSION
	.align		4
        /*0000*/ 	.byte	0x04, 0x37
        /*0002*/ 	.short	(.L_1135 - .L_1134)
.L_1134:
        /*0004*/ 	.word	0x00000082


	//----- nvinfo : EIATTR_KPARAM_INFO
	.align		4
.L_1135:
        /*0008*/ 	.byte	0x04, 0x17
        /*000a*/ 	.short	(.L_1137 - .L_1136)
.L_1136:
        /*000c*/ 	.word	0x00000000
        /*0010*/ 	.short	0x0000
        /*0012*/ 	.short	0x0000
        /*0014*/ 	.byte	0x00, 0xf0, 0xa1, 0x04


	//----- nvinfo : EIATTR_SPARSE_MMA_MASK
	.align		4
.L_1137:
        /*0018*/ 	.byte	0x03, 0x50
        /*001a*/ 	.short	0x0000


	//----- nvinfo : EIATTR_MAXREG_COUNT
	.align		4
        /*001c*/ 	.byte	0x03, 0x1b
        /*001e*/ 	.short	0x00ff


	//----- nvinfo : EIATTR_NUM_BARRIERS
	.align		4
        /*0020*/ 	.byte	0x02, 0x4c
        /*0022*/ 	.byte	0x01
	.zero		1


	//----- nvinfo : EIATTR_MERCURY_ISA_VERSION
	.align		4
        /*0024*/ 	.byte	0x03, 0x5f
        /*0026*/ 	.short	0x0101


	//----- nvinfo : EIATTR_COOP_GROUP_MASK_REGIDS
	.align		4
        /*0028*/ 	.byte	0x04, 0x29
        /*002a*/ 	.short	(.L_1139 - .L_1138)


	//   ....[0]....
.L_1138:
        /*002c*/ 	.word	0xffffffff


	//   ....[1]....
        /*0030*/ 	.word	0xffffffff


	//   ....[2]....
        /*0034*/ 	.word	0xffffffff


	//   ....[3]....
        /*0038*/ 	.word	0xffffffff


	//   ....[4]....
        /*003c*/ 	.word	0xffffffff


	//   ....[5]....
        /*0040*/ 	.word	0xffffffff


	//   ....[6]....
        /*0044*/ 	.word	0xffffffff


	//   ....[7]....
        /*0048*/ 	.word	0xffffffff


	//   ....[8]....
        /*004c*/ 	.word	0xffffffff


	//   ....[9]....
        /*0050*/ 	.word	0xffffffff


	//   ....[10]....
        /*0054*/ 	.word	0x0500002e


	//   ....[11]....
        /*0058*/ 	.word	0x0500002e


	//   ....[12]....
        /*005c*/ 	.word	0x0500002e


	//   ....[13]....
        /*0060*/ 	.word	0x0500002e


	//   ....[14]....
        /*0064*/ 	.word	0x0500002e


	//   ....[15]....
        /*0068*/ 	.word	0x0500002e


	//   ....[16]....
        /*006c*/ 	.word	0x0500002e


	//   ....[17]....
        /*0070*/ 	.word	0x0500002e


	//   ....[18]....
        /*0074*/ 	.word	0x0500002e


	//   ....[19]....
        /*0078*/ 	.word	0x0500002e


	//----- nvinfo : EIATTR_COOP_GROUP_INSTR_OFFSETS
	.align		4
.L_1139:
        /*007c*/ 	.byte	0x04, 0x28
        /*007e*/ 	.short	(.L_1141 - .L_1140)


	//   ....[0]....
.L_1140:
        /*0080*/ 	.word	0x000010b0


	//   ....[1]....
        /*0084*/ 	.word	0x000010c0


	//   ....[2]....
        /*0088*/ 	.word	0x000010f0


	//   ....[3]....
        /*008c*/ 	.word	0x00001100


	//   ....[4]....
        /*0090*/ 	.word	0x00001130


	//   ....[5]....
        /*0094*/ 	.word	0x00001140


	//   ....[6]....
        /*0098*/ 	.word	0x00001170


	//   ....[7]....
        /*009c*/ 	.word	0x00001180


	//   ....[8]....
        /*00a0*/ 	.word	0x000011b0


	//   ....[9]....
        /*00a4*/ 	.word	0x000011c0


	//   ....[10]....
        /*00a8*/ 	.word	0x000027a0


	//   ....[11]....
        /*00ac*/ 	.word	0x000027f0


	//   ....[12]....
        /*00b0*/ 	.word	0x00002860


	//   ....[13]....
        /*00b4*/ 	.word	0x000028c0


	//   ....[14]....
        /*00b8*/ 	.word	0x00002930


	//   ....[15]....
        /*00bc*/ 	.word	0x00002990


	//   ....[16]....
        /*00c0*/ 	.word	0x00002a00


	//   ....[17]....
        /*00c4*/ 	.word	0x00002a60


	//   ....[18]....
        /*00c8*/ 	.word	0x00002ad0


	//   ....[19]....
        /*00cc*/ 	.word	0x00002b30


	//----- nvinfo : EIATTR_EXIT_INSTR_OFFSETS
	.align		4
.L_1141:
        /*00d0*/ 	.byte	0x04, 0x1c
        /*00d2*/ 	.short	(.L_1143 - .L_1142)


	//   ....[0]....
.L_1142:
        /*00d4*/ 	.word	0x00002740


	//----- nvinfo : EIATTR_MAX_THREADS
	.align		4
.L_1143:
        /*00d8*/ 	.byte	0x04, 0x05
        /*00da*/ 	.short	(.L_1145 - .L_1144)
.L_1144:
        /*00dc*/ 	.word	0x00000080
        /*00e0*/ 	.word	0x00000001
        /*00e4*/ 	.word	0x00000001


	//----- nvinfo : EIATTR_CRS_STACK_SIZE
	.align		4
.L_1145:
        /*00e8*/ 	.byte	0x04, 0x1e
        /*00ea*/ 	.short	(.L_1147 - .L_1146)
.L_1146:
        /*00ec*/ 	.word	0x00000000


	//----- nvinfo : EIATTR_CBANK_PARAM_SIZE
	.align		4
.L_1147:
        /*00f0*/ 	.byte	0x03, 0x19
        /*00f2*/ 	.short	0x0128


	//----- nvinfo : EIATTR_PARAM_CBANK
	.align		4
        /*00f4*/ 	.byte	0x04, 0x0a
        /*00f6*/ 	.short	(.L_1149 - .L_1148)
	.align		4
.L_1148:
        /*00f8*/ 	.word	index@(.nv.constant0._ZN10layer_norm31ln_parallel_residual_bwd_kernelINS_13Kernel_traitsI6__halfS2_S2_S2_fjLj2048ELj1ELj1ELj4ELj16ENS_18Kernel_traits_baseILj2048ES2_S2_S2_S2_fjLj128EEEEELb1ELb1ELb1EEEvNS_9BwdParamsE)
        /*00fc*/ 	.short	0x0210
        /*00fe*/ 	.short	0x0128


	//----- nvinfo : EIATTR_SW_WAR
	.align		4
.L_1149:
        /*0100*/ 	.byte	0x04, 0x36
        /*0102*/ 	.short	(.L_1151 - .L_1150)
.L_1150:
        /*0104*/ 	.word	0x00000008
.L_1151:


//--------------------- .nv.info._ZN10layer_norm31ln_parallel_residual_bwd_kernelINS_13Kernel_traitsIf13__nv_bfloat16S2_S2_fjLj2048ELj1ELj1ELj4ELj16ENS_18Kernel_traits_baseILj2048EfS2_S2_S2_fjLj128EEEEELb0ELb0ELb0EEEvNS_9BwdParamsE --------------------------
	.section	.nv.info._ZN10layer_norm31ln_parallel_residual_bwd_kernelINS_13Kernel_traitsIf13__nv_bfloat16S2_S2_fjLj2048ELj1ELj1ELj4ELj16ENS_18Kernel_traits_baseILj2048EfS2_S2_S2_fjLj128EEEEELb0ELb0ELb0EEEvNS_9BwdParamsE,"",@"SHT_CUDA_INFO"
	.sectionflags	@""
	.align	4


	//----- nvinfo : EIATTR_CUDA_API_VERSION
	.align		4
        /*0000*/ 	.byte	0x04, 0x37
        /*0002*/ 	.short	(.L_1153 - .L_1152)
.L_1152:
        /*0004*/ 	.word	0x00000082


	//----- nvinfo : EIATTR_KPARAM_INFO
	.align		4
.L_1153:
        /*0008*/ 	.byte	0x04, 0x17
        /*000a*/ 	.short	(.L_1155 - .L_1154)
.L_1154:
        /*000c*/ 	.word	0x00000000
        /*0010*/ 	.short	0x0000
        /*0012*/ 	.short	0x0000
        /*0014*/ 	.byte	0x00, 0xf0, 0xa1, 0x04


	//----- nvinfo : EIATTR_SPARSE_MMA_MASK
	.align		4
.L_1155:
        /*0018*/ 	.byte	0x03, 0x50
        /*001a*/ 	.short	0x0000


	//----- nvinfo : EIATTR_MAXREG_COUNT
	.align		4
        /*001c*/ 	.byte	0x03, 0x1b
        /*001e*/ 	.short	0x00ff


	//----- nvinfo : EIATTR_NUM_BARRIERS
	.align		4
        /*0020*/ 	.byte	0x02, 0x4c
        /*0022*/ 	.byte	0x01
	.zero		1


	//----- nvinfo : EIATTR_MERCURY_ISA_VERSION
	.align		4
        /*0024*/ 	.byte	0x03, 0x5f
        /*0026*/ 	.short	0x0101


	//----- nvinfo : EIATTR_COOP_GROUP_MASK_REGIDS
	.align		4
        /*0028*/ 	.byte	0x04, 0x29
        /*002a*/ 	.short	(.L_1157 - .L_1156)


	//   ....[0]....
.L_1156:
        /*002c*/ 	.word	0xffffffff


	//   ....[1]....
        /*0030*/ 	.word	0xffffffff


	//   ....[2]....
        /*0034*/ 	.word	0xffffffff


	//   ....[3]....
        /*0038*/ 	.word	0xffffffff


	//   ....[4]....
        /*003c*/ 	.word	0xffffffff


	//   ....[5]....
        /*0040*/ 	.word	0xffffffff


	//   ....[6]....
        /*0044*/ 	.word	0xffffffff


	//   ....[7]....
        /*0048*/ 	.word	0xffffffff


	//   ....[8]....
        /*004c*/ 	.word	0xffffffff


	//   ....[9]....
        /*0050*/ 	.word	0xffffffff


	//   ....[10]....
        /*0054*/ 	.word	0x0500007e


	//   ....[11]....
        /*0058*/ 	.word	0x0500007e


	//   ....[12]....
        /*005c*/ 	.word	0x0500007e


	//   ....[13]....
        /*0060*/ 	.word	0x0500007e


	//   ....[14]....
        /*0064*/ 	.word	0x0500007e


	//   ....[15]....
        /*0068*/ 	.word	0x0500007e


	//   ....[16]....
        /*006c*/ 	.word	0x0500007e


	//   ....[17]....
        /*0070*/ 	.word	0x0500007e


	//   ....[18]....
        /*0074*/ 	.word	0x0500007e


	//   ....[19]....
        /*0078*/ 	.word	0x0500007e


	//----- nvinfo : EIATTR_COOP_GROUP_INSTR_OFFSETS
	.align		4
.L_1157:
        /*007c*/ 	.byte	0x04, 0x28
        /*007e*/ 	.short	(.L_1159 - .L_1158)


	//   ....[0]....
.L_1158:
        /*0080*/ 	.word	0x00001730


	//   ....[1]....
        /*0084*/ 	.word	0x00001740


	//   ....[2]....
        /*0088*/ 	.word	0x00001770


	//   ....[3]....
        /*008c*/ 	.word	0x00001780


	//   ....[4]....
        /*0090*/ 	.word	0x000017b0


	//   ....[5]....
        /*0094*/ 	.word	0x000017c0


	//   ....[6]....
        /*0098*/ 	.word	0x000017f0


	//   ....[7]....
        /*009c*/ 	.word	0x00001800


	//   ....[8]....
        /*00a0*/ 	.word	0x00001830


	//   ....[9]....
        /*00a4*/ 	.word	0x00001840


	//   ....[10]....
        /*00a8*/ 	.word	0x00002990


	//   ....[11]....
        /*00ac*/ 	.word	0x000029f0


	//   ....[12]....
        /*00b0*/ 	.word	0x00002a50


	//   ....[13]....
        /*00b4*/ 	.word	0x00002ab0


	//   ....[14]....
        /*00b8*/ 	.word	0x00002b20


	//   ....[15]....
        /*00bc*/ 	.word	0x00002b80


	//   ....[16]....
        /*00c0*/ 	.word	0x00002bf0


	//   ....[17]....
        /*00c4*/ 	.word	0x00002c50


	//   ....[18]....
        /*00c8*/ 	.word	0x00002cc0


	//   ....[19]....
        /*00cc*/ 	.word	0x00002d10


	//----- nvinfo : EIATTR_EXIT_INSTR_OFFSETS
	.align		4
.L_1159:
        /*00d0*/ 	.byte	0x04, 0x1c
        /*00d2*/ 	.short	(.L_1161 - .L_1160)


	//   ....[0]....
.L_1160:
        /*00d4*/ 	.word	0x00002830


	//   ....[1]....
        /*00d8*/ 	.word	0x00002940


	//----- nvinfo : EIATTR_MAX_THREADS
	.align		4
.L_1161:
        /*00dc*/ 	.byte	0x04, 0x05
        /*00de*/ 	.short	(.L_1163 - .L_1162)
.L_1162:
        /*00e0*/ 	.word	0x00000080
        /*00e4*/ 	.word	0x00000001
        /*00e8*/ 	.word	0x00000001


	//----- nvinfo : EIATTR_CRS_STACK_SIZE
	.align		4
.L_1163:
        /*00ec*/ 	.byte	0x04, 0x1e
        /*00ee*/ 	.short	(.L_1165 - .L_1164)
.L_1164:
        /*00f0*/ 	.word	0x00000000


	//----- nvinfo : EIATTR_CBANK_PARAM_SIZE
	.align		4
.L_1165:
        /*00f4*/ 	.byte	0x03, 0x19
        /*00f6*/ 	.short	0x0128


	//----- nvinfo : EIATTR_PARAM_CBANK
	.align		4
        /*00f8*/ 	.byte	0x04, 0x0a
        /*00fa*/ 	.short	(.L_1167 - .L_1166)
	.align		4
.L_1166:
        /*00fc*/ 	.word	index@(.nv.constant0._ZN10layer_norm31ln_parallel_residual_bwd_kernelINS_13Kernel_traitsIf13__nv_bfloat16S2_S2_fjLj2048ELj1ELj1ELj4ELj16ENS_18Kernel_traits_baseILj2048EfS2_S2_S2_fjLj128EEEEELb0ELb0ELb0EEEvNS_9BwdParamsE)
        /*0100*/ 	.short	0x0210
        /*0102*/ 	.short	0x0128


	//----- nvinfo : EIATTR_SW_WAR
	.align		4
.L_1167:
        /*0104*/ 	.byte	0x04, 0x36
        /*0106*/ 	.short	(.L_1169 - .L_1168)
.L_1168:
        /*0108*/ 	.word	0x00000008
.L_1169:


//--------------------- .nv.info._ZN10layer_norm31ln_parallel_residual_bwd_kernelINS_13Kernel_traitsIf13__nv_bfloat16S2_S2_fjLj2048ELj1ELj1ELj4ELj16ENS_18Kernel_traits_baseILj2048EfS2_S2_S2_fjLj128EEEEELb0ELb0ELb1EEEvNS_9BwdParamsE --------------------------
	.section	.nv.info._ZN10layer_norm31ln_parallel_residual_bwd_kernelINS_13Kernel_traitsIf13__nv_bfloat16S2_S2_fjLj2048ELj1ELj1ELj4ELj16ENS_18Kernel_traits_baseILj2048EfS2_S2_S2_fjLj128EEEEELb0ELb0ELb1EEEvNS_9BwdParamsE,"",@"SHT_CUDA_INFO"
	.sectionflags	@""
	.align	4


	//----- nvinfo : EIATTR_CUDA_API_VERSION
	.align		4
        /*0000*/ 	.byte	0x04, 0x37
        /*0002*/ 	.short	(.L_1171 - .L_1170)
.L_1170:
        /*0004*/ 	.word	0x00000082


	//----- nvinfo : EIATTR_KPARAM_INFO
	.align		4
.L_1171:
        /*0008*/ 	.byte	0x04, 0x17
        /*000a*/ 	.short	(.L_1173 - .L_1172)
.L_1172:
        /*000c*/ 	.word	0x00000000
        /*0010*/ 	.short	0x0000
        /*0012*/ 	.short	0x0000
        /*0014*/ 	.byte	0x00, 0xf0, 0xa1, 0x04


	//----- nvinfo : EIATTR_SPARSE_MMA_MASK
	.align		4
.L_1173:
        /*0018*/ 	.byte	0x03, 0x50
        /*001a*/ 	.short	0x0000


	//----- nvinfo : EIATTR_MAXREG_COUNT
	.align		4
        /*001c*/ 	.byte	0x03, 0x1b
        /*001e*/ 	.short	0x00ff


	//----- nvinfo : EIATTR_NUM_BARRIERS
	.align		4
        /*0020*/ 	.byte	0x02, 0x4c
        /*0022*/ 	.byte	0x01
	.zero		1


	//----- nvinfo : EIATTR_MERCURY_ISA_VERSION
	.align		4
        /*0024*/ 	.byte	0x03, 0x5f
        /*0026*/ 	.short	0x0101


	//----- nvinfo : EIATTR_COOP_GROUP_MASK_REGIDS
	.align		4
        /*0028*/ 	.byte	0x04, 0x29
        /*002a*/ 	.short	(.L_1175 - .L_1174)


	//   ....[0]....
.L_1174:
        /*002c*/ 	.word	0xffffffff


	//   ....[1]....
        /*0030*/ 	.word	0xffffffff


	//   ....[2]....
        /*0034*/ 	.word	0xffffffff


	//   ....[3]....
        /*0038*/ 	.word	0xffffffff


	//   ....[4]....
        /*003c*/ 	.word	0xffffffff


	//   ....[5]....
        /*0040*/ 	.word	0xffffffff


	//   ....[6]....
        /*0044*/ 	.word	0xffffffff


	//   ....[7]....
        /*0048*/ 	.word	0xffffffff


	//   ....[8]....
        /*004c*/ 	.word	0xffffffff


	//   ....[9]....
        /*0050*/ 	.word	0xffffffff


	//   ....[10]....
        /*0054*/ 	.word	0x0500009f


	//   ....[11]....
        /*0058*/ 	.word	0x0500009f


	//   ....[12]....
        /*005c*/ 	.word	0x0500009f


	//   ....[13]....
        /*0060*/ 	.word	0x0500009f


	//   ....[14]....
        /*0064*/ 	.word	0x0500009f


	//   ....[15]....
        /*0068*/ 	.word	0x0500009f


	//   ....[16]....
        /*006c*/ 	.word	0x0500009f


	//   ....[17]....
        /*0070*/ 	.word	0x0500009f


	//   ....[18]....
        /*0074*/ 	.word	0x0500009f


	//   ....[19]....
        /*0078*/ 	.word	0x0500009f


	//----- nvinfo : EIATTR_COOP_GROUP_INSTR_OFFSETS
	.align		4
.L_1175:
        /*007c*/ 	.byte	0x04, 0x28
        /*007e*/ 	.short	(.L_1177 - .L_1176)


	//   ....[0]....
.L_1176:
        /*0080*/ 	.word	0x00001850


	//   ....[1]....
        /*0084*/ 	.word	0x00001860


	//   ....[2]....
        /*0088*/ 	.word	0x00001890


	//   ....[3]....
        /*008c*/ 	.word	0x000018a0


	//   ....[4]....
        /*0090*/ 	.word	0x000018d0


	//   ....[5]....
        /*0094*/ 	.word	0x000018e0


	//   ....[6]....
        /*0098*/ 	.word	0x00001910


	//   ....[7]....
        /*009c*/ 	.word	0x00001920


	//   ....[8]....
        /*00a0*/ 	.word	0x00001950


	//   ....[9]....
        /*00a4*/ 	.word	0x00001960


	//   ....[10]....
        /*00a8*/ 	.word	0x00002c50


	//   ....[11]....
        /*00ac*/ 	.word	0x00002ca0


	//   ....[12]....
        /*00b0*/ 	.word	0x00002d00


	//   ....[13]....
        /*00b4*/ 	.word	0x00002d60


	//   ....[14]....
        /*00b8*/ 	.word	0x00002dc0


	//   ....[15]....
        /*00bc*/ 	.word	0x00002e20


	//   ....[16]....
        /*00c0*/ 	.word	0x00002e80


	//   ....[17]....
        /*00c4*/ 	.word	0x00002ee0


	//   ....[18]....
        /*00c8*/ 	.word	0x00002f40


	//   ....[19]....
        /*00cc*/ 	.word	0x00002fa0


	//----- nvinfo : EIATTR_EXIT_INSTR_OFFSETS
	.align		4
.L_1177:
        /*00d0*/ 	.byte	0x04, 0x1c
        /*00d2*/ 	.short	(.L_1179 - .L_1178)


	//   ....[0]....
.L_1178:
        /*00d4*/ 	.word	0x00002c00


	//----- nvinfo : EIATTR_MAX_THREADS
	.align		4
.L_1179:
        /*00d8*/ 	.byte	0x04, 0x05
        /*00da*/ 	.short	(.L_1181 - .L_1180)
.L_1180:
        /*00dc*/ 	.word	0x00000080
        /*00e0*/ 	.word	0x00000001
        /*00e4*/ 	.word	0x00000001


	//----- nvinfo : EIATTR_CRS_STACK_SIZE
	.align		4
.L_1181:
        /*00e8*/ 	.byte	0x04, 0x1e
        /*00ea*/ 	.short	(.L_1183 - .L_1182)
.L_1182:
        /*00ec*/ 	.word	0x00000000


	//----- nvinfo : EIATTR_CBANK_PARAM_SIZE
	.align		4
.L_1183:
        /*00f0*/ 	.byte	0x03, 0x19
        /*00f2*/ 	.short	0x0128


	//----- nvinfo : EIATTR_PARAM_CBANK
	.align		4
        /*00f4*/ 	.byte	0x04, 0x0a
        /*00f6*/ 	.short	(.L_1185 - .L_1184)
	.align		4
.L_1184:
        /*00f8*/ 	.word	index@(.nv.constant0._ZN10layer_norm31ln_parallel_residual_bwd_kernelINS_13Kernel_traitsIf13__nv_bfloat16S2_S2_fjLj2048ELj1ELj1ELj4ELj16ENS_18Kernel_traits_baseILj2048EfS2_S2_S2_fjLj128EEEEELb0ELb0ELb1EEEvNS_9BwdParamsE)
        /*00fc*/ 	.short	0x0210
        /*00fe*/ 	.short	0x0128


	//----- nvinfo : EIATTR_SW_WAR
	.align		4
.L_1185:
        /*0100*/ 	.byte	0x04, 0x36
        /*0102*/ 	.short	(.L_1187 - .L_1186)
.L_1186:
        /*0104*/ 	.word	0x00000008
.L_1187:


//--------------------- .nv.info._ZN10layer_norm31ln_parallel_residual_bwd_kernelINS_13Kernel_traitsIf13__nv_bfloat16S2_S2_fjLj2048ELj1ELj1ELj4ELj16ENS_18Kernel_traits_baseILj2048EfS2_S2_S2_fjLj128EEEEELb0ELb1ELb0EEEvNS_9BwdParamsE --------------------------
	.section	.nv.info._ZN10layer_norm31ln_parallel_residual_bwd_kernelINS_13Kernel_traitsIf13__nv_bfloat16S2_S2_fjLj2048ELj1ELj1ELj4ELj16ENS_18Kernel_traits_baseILj2048EfS2_S2_S2_fjLj128EEEEELb0ELb1ELb0EEEvNS_9BwdParamsE,"",@"SHT_CUDA_INFO"
	.sectionflags	@""
	.align	4


	//----- nvinfo : EIATTR_CUDA_API_VERSION
	.align		4
        /*0000*/ 	.byte	0x04, 0x37
        /*0002*/ 	.short	(.L_1189 - .L_1188)
.L_1188:
        /*0004*/ 	.word	0x00000082


	//----- nvinfo : EIATTR_KPARAM_INFO
	.align		4
.L_1189:
        /*0008*/ 	.byte	0x04, 0x17
        /*000a*/ 	.short	(.L_1191 - .L_1190)
.L_1190:
        /*000c*/ 	.word	0x00000000
        /*0010*/ 	.short	0x0000
        /*0012*/ 	.short	0x0000
        /*0014*/ 	.byte	0x00, 0xf0, 0xa1, 0x04


	//----- nvinfo : EIATTR_SPARSE_MMA_MASK
	.align		4
.L_1191:
        /*0018*/ 	.byte	0x03, 0x50
        /*001a*/ 	.short	0x0000


	//----- nvinfo : EIATTR_MAXREG_COUNT
	.align		4
        /*001c*/ 	.byte	0x03, 0x1b
        /*001e*/ 	.short	0x00ff


	//----- nvinfo : EIATTR_NUM_BARRIERS
	.align		4
        /*0020*/ 	.byte	0x02, 0x4c
        /*0022*/ 	.byte	0x01
	.zero		1


	//----- nvinfo : EIATTR_MERCURY_ISA_VERSION
	.align		4
        /*0024*/ 	.byte	0x03, 0x5f
        /*0026*/ 	.short	0x0101


	//----- nvinfo : EIATTR_COOP_GROUP_MASK_REGIDS
	.align		4
        /*0028*/ 	.byte	0x04, 0x29
        /*002a*/ 	.short	(.L_1193 - .L_1192)


	//   ....[0]....
.L_1192:
        /*002c*/ 	.word	0xffffffff


	//   ....[1]....
        /*0030*/ 	.word	0xffffffff


	//   ....[2]....
        /*0034*/ 	.word	0xffffffff


	//   ....[3]....
        /*0038*/ 	.word	0xffffffff


	//   ....[4]....
        /*003c*/ 	.word	0xffffffff


	//   ....[5]....
        /*0040*/ 	.word	0xffffffff


	//   ....[6]....
        /*0044*/ 	.word	0xffffffff


	//   ....[7]....
        /*0048*/ 	.word	0xffffffff


	//   ....[8]....
        /*004c*/ 	.word	0xffffffff


	//   ....[9]....
        /*0050*/ 	.word	0xffffffff


	//   ....[10]....
        /*0054*/ 	.word	0x05000074


	//   ....[11]....
        /*0058*/ 	.word	0x05000074


	//   ....[12]....
        /*005c*/ 	.word	0x05000074


	//   ....[13]....
        /*0060*/ 	.word	0x05000074


	//   ....[14]....
        /*0064*/ 	.word	0x05000074


	//   ....[15]....
        /*0068*/ 	.word	0x05000074


	//   ....[16]....
        /*006c*/ 	.word	0x05000074


	//   ....[17]....
        /*0070*/ 	.word	0x05000074


	//   ....[18]....
        /*0074*/ 	.word	0x05000074


	//   ....[19]....
        /*0078*/ 	.word	0x05000074


	//----- nvinfo : EIATTR_COOP_GROUP_INSTR_OFFSETS
	.align		4
.L_1193:
        /*007c*/ 	.byte	0x04, 0x28
        /*007e*/ 	.short	(.L_1195 - .L_1194)


	//   ....[0]....
.L_1194:
        /*0080*/ 	.word	0x000010c0


	//   ....[1]....
        /*0084*/ 	.word	0x000010d0


	//   ....[2]....
        /*0088*/ 	.word	0x00001100


	//   ....[3]....
        /*008c*/ 	.word	0x00001110


	//   ....[4]....
        /*0090*/ 	.word	0x00001140


	//   ....[5]....
        /*0094*/ 	.word	0x00001150


	//   ....[6]....
        /*0098*/ 	.word	0x00001180


	//   ....[7]....
        /*009c*/ 	.word	0x00001190


	//   ....[8]....
        /*00a0*/ 	.word	0x000011c0


	//   ....[9]....
        /*00a4*/ 	.word	0x000011d0


	//   ....[10]....
        /*00a8*/ 	.word	0x00002230


	//   ....[11]....
        /*00ac*/ 	.word	0x00002290


	//   ....[12]....
        /*00b0*/ 	.word	0x000022f0


	//   ....[13]....
        /*00b4*/ 	.word	0x00002350


	//   ....[14]....
        /*00b8*/ 	.word	0x000023c0


	//   ....[15]....
        /*00bc*/ 	.word	0x00002420


	//   ....[16]....
        /*00c0*/ 	.word	0x00002490


	//   ....[17]....
        /*00c4*/ 	.word	0x000024f0


	//   ....[18]....
        /*00c8*/ 	.word	0x00002560


	//   ....[19]....
        /*00cc*/ 	.word	0x000025c0


	//----- nvinfo : EIATTR_EXIT_INSTR_OFFSETS
	.align		4
.L_1195:
        /*00d0*/ 	.byte	0x04, 0x1c
        /*00d2*/ 	.short	(.L_1197 - .L_1196)


	//   ....[0]....
.L_1196:
        /*00d4*/ 	.word	0x00002150


	//   ....[1]....
        /*00d8*/ 	.word	0x000021e0


	//----- nvinfo : EIATTR_MAX_THREADS
	.align		4
.L_1197:
        /*00dc*/ 	.byte	0x04, 0x05
        /*00de*/ 	.short	(.L_1199 - .L_1198)
.L_1198:
        /*00e0*/ 	.word	0x00000080
        /*00e4*/ 	.word	0x00000001
        /*00e8*/ 	.word	0x00000001


	//----- nvinfo : EIATTR_CRS_STACK_SIZE
	.align		4
.L_1199:
        /*00ec*/ 	.byte	0x04, 0x1e
        /*00ee*/ 	.short	(.L_1201 - .L_1200)
.L_1200:
        /*00f0*/ 	.word	0x00000000


	//----- nvinfo : EIATTR_CBANK_PARAM_SIZE
	.align		4
.L_1201:
        /*00f4*/ 	.byte	0x03, 0x19
        /*00f6*/ 	.short	0x0128


	//----- nvinfo : EIATTR_PARAM_CBANK
	.align		4
        /*00f8*/ 	.byte	0x04, 0x0a
        /*00fa*/ 	.short	(.L_1203 - .L_1202)
	.align		4
.L_1202:
        /*00fc*/ 	.word	index@(.nv.constant0._ZN10layer_norm31ln_parallel_residual_bwd_kernelINS_13Kernel_traitsIf13__nv_bfloat16S2_S2_fjLj2048ELj1ELj1ELj4ELj16ENS_18Kernel_traits_baseILj2048EfS2_S2_S2_fjLj128EEEEELb0ELb1ELb0EEEvNS_9BwdParamsE)
        /*0100*/ 	.short	0x0210
        /*0102*/ 	.short	0x0128


	//----- nvinfo : EIATTR_SW_WAR
	.align		4
.L_1203:
        /*0104*/ 	.byte	0x04, 0x36
        /*0106*/ 	.short	(.L_1205 - .L_1204)
.L_1204:
        /*0108*/ 	.word	0x00000008
.L_1205:


//--------------------- .nv.info._ZN10layer_norm31ln_parallel_residual_bwd_kernelINS_13Kernel_traitsIf13__nv_bfloat16S2_S2_fjLj2048ELj1ELj1ELj4ELj16ENS_18Kernel_traits_baseILj2048EfS2_S2_S2_fjLj128EEEEELb0ELb1ELb1EEEvNS_9BwdParamsE --------------------------
	.section	.nv.info._ZN10layer_norm31ln_parallel_residual_bwd_kernelINS_13Kernel_traitsIf13__nv_bfloat16S2_S2_fjLj2048ELj1ELj1ELj4ELj16ENS_18Kernel_traits_baseILj2048EfS2_S2_S2_fjLj128EEEEELb0ELb1ELb1EEEvNS_9BwdParamsE,"",@"SHT_CUDA_INFO"
	.sectionflags	@""
	.align	4


	//----- nvinfo : EIATTR_CUDA_API_VERSION
	.align		4
        /*0000*/ 	.byte	0x04, 0x37
        /*0002*/ 	.short	(.L_1207 - .L_1206)
.L_1206:
        /*0004*/ 	.word	0x00000082


	//----- nvinfo : EIATTR_KPARAM_INFO
	.align		4
.L_1207:
        /*0008*/ 	.byte	0x04, 0x17
        /*000a*/ 	.short	(.L_1209 - .L_1208)
.L_1208:
        /*000c*/ 	.word	0x00000000
        /*0010*/ 	.short	0x0000
        /*0012*/ 	.short	0x0000
        /*0014*/ 	.byte	0x00, 0xf0, 0xa1, 0x04


	//----- nvinfo : EIATTR_SPARSE_MMA_MASK
	.align		4
.L_1209:
        /*0018*/ 	.byte	0x03, 0x50
        /*001a*/ 	.short	0x0000


	//----- nvinfo : EIATTR_MAXREG_COUNT
	.align		4
        /*001c*/ 	.byte	0x03, 0x1b
        /*001e*/ 	.short	0x00ff


	//----- nvinfo : EIATTR_NUM_BARRIERS
	.align		4
        /*0020*/ 	.byte	0x02, 0x4c
        /*0022*/ 	.byte	0x01
	.zero		1


	//----- nvinfo : EIATTR_MERCURY_ISA_VERSION
	.align		4
        /*0024*/ 	.byte	0x03, 0x5f
        /*0026*/ 	.short	0x0101


	//----- nvinfo : EIATTR_COOP_GROUP_MASK_REGIDS
	.align		4
        /*0028*/ 	.byte	0x04, 0x29
        /*002a*/ 	.short	(.L_1211 - .L_1210)


	//   ....[0]....
.L_1210:
        /*002c*/ 	.word	0xffffffff


	//   ....[1]....
        /*0030*/ 	.word	0xffffffff


	//   ....[2]....
        /*0034*/ 	.word	0xffffffff


	//   ....[3]....
        /*0038*/ 	.word	0xffffffff


	//   ....[4]....
        /*003c*/ 	.word	0xffffffff


	//   ....[5]....
        /*0040*/ 	.word	0xffffffff


	//   ....[6]....
        /*0044*/ 	.word	0xffffffff


	//   ....[7]....
        /*0048*/ 	.word	0xffffffff


	//   ....[8]....
        /*004c*/ 	.word	0xffffffff


	//   ....[9]....
        /*0050*/ 	.word	0xffffffff


	//   ....[10]....
        /*0054*/ 	.word	0x0500002a


	//   ....[11]....
        /*0058*/ 	.word	0x0500002a


	//   ....[12]....
        /*005c*/ 	.word	0x0500002a


	//   ....[13]....
        /*0060*/ 	.word	0x0500002a


	//   ....[14]....
        /*0064*/ 	.word	0x0500002a


	//   ....[15]....
        /*0068*/ 	.word	0x0500002a


	//   ....[16]....
        /*006c*/ 	.word	0x0500002a


	//   ....[17]....
        /*0070*/ 	.word	0x0500002a


	//   ....[18]....
        /*0074*/ 	.word	0x0500002a


	//   ....[19]....
        /*0078*/ 	.word	0x0500002a


	//----- nvinfo : EIATTR_COOP_GROUP_INSTR_OFFSETS
	.align		4
.L_1211:
        /*007c*/ 	.byte	0x04, 0x28
        /*007e*/ 	.short	(.L_1213 - .L_1212)


	//   ....[0]....
.L_1212:
        /*0080*/ 	.word	0x00000ff0


	//   ....[1]....
        /*0084*/ 	.word	0x00001000


	//   ....[2]....
        /*0088*/ 	.word	0x00001030


	//   ....[3]....
        /*008c*/ 	.word	0x00001040


	//   ....[4]....
        /*0090*/ 	.word	0x00001070


	//   ....[5]....
        /*0094*/ 	.word	0x00001080


	//   ....[6]....
        /*0098*/ 	.word	0x000010b0


	//   ....[7]....
        /*009c*/ 	.word	0x000010c0


	//   ....[8]....
        /*00a0*/ 	.word	0x000010f0


	//   ....[9]....
        /*00a4*/ 	.word	0x00001100


	//   ....[10]....
        /*00a8*/ 	.word	0x00002240


	//   ....[11]....
        /*00ac*/ 	.word	0x00002290


	//   ....[12]....
        /*00b0*/ 	.word	0x00002300


	//   ....[13]....
        /*00b4*/ 	.word	0x00002360


	//   ....[14]....
        /*00b8*/ 	.word	0x000023d0


	//   ....[15]....
        /*00bc*/ 	.word	0x00002430


	//   ....[16]....
        /*00c0*/ 	.word	0x000024a0


	//   ....[17]....
        /*00c4*/ 	.word	0x00002500


	//   ....[18]....
        /*00c8*/ 	.word	0x00002570


	//   ....[19]....
        /*00cc*/ 	.word	0x000025d0


	//----- nvinfo : EIATTR_EXIT_INSTR_OFFSETS
	.align		4
.L_1213:
        /*00d0*/ 	.byte	0x04, 0x1c
        /*00d2*/ 	.short	(.L_1215 - .L_1214)


	//   ....[0]....
.L_1214:
        /*00d4*/ 	.word	0x000021e0


	//----- nvinfo : EIATTR_MAX_THREADS
	.align		4
.L_1215:
        /*00d8*/ 	.byte	0x04, 0x05
        /*00da*/ 	.short	(.L_1217 - .L_1216)
.L_1216:
        /*00dc*/ 	.word	0x00000080
        /*00e0*/ 	.word	0x00000001
        /*00e4*/ 	.word	0x00000001


	//----- nvinfo : EIATTR_CRS_STACK_SIZE
	.align		4
.L_1217:
        /*00e8*/ 	.byte	0x04, 0x1e
        /*00ea*/ 	.short	(.L_1219 - .L_1218)
.L_1218:
        /*00ec*/ 	.word	0x00000000


	//----- nvinfo : EIATTR_CBANK_PARAM_SIZE
	.align		4
.L_1219:
        /*00f0*/ 	.byte	0x03, 0x19
        /*00f2*/ 	.short	0x0128


	//----- nvinfo : EIATTR_PARAM_CBANK
	.align		4
        /*00f4*/ 	.byte	0x04, 0x0a
        /*00f6*/ 	.short	(.L_1221 - .L_1220)
	.align		4
.L_1220:
        /*00f8*/ 	.word	index@(.nv.constant0._ZN10layer_norm31ln_parallel_residual_bwd_kernelINS_13Kernel_traitsIf13__nv_bfloat16S2_S2_fjLj2048ELj1ELj1ELj4ELj16ENS_18Kernel_traits_baseILj2048EfS2_S2_S2_fjLj128EEEEELb0ELb1ELb1EEEvNS_9BwdParamsE)
        /*00fc*/ 	.short	0x0210
        /*00fe*/ 	.short	0x0128


	//----- nvinfo : EIATTR_SW_WAR
	.align		4
.L_1221:
        /*0100*/ 	.byte	0x04, 0x36
        /*0102*/ 	.short	(.L_1223 - .L_1222)
.L_1222:
        /*0104*/ 	.word	0x00000008
.L_1223:


//--------------------- .nv.info._ZN10layer_norm31ln_parallel_residual_bwd_kernelINS_13Kernel_traitsIf13__nv_bfloat16S2_S2_fjLj2048ELj1ELj1ELj4ELj16ENS_18Kernel_traits_baseILj2048EfS2_S2_S2_fjLj128EEEEELb1ELb0ELb0EEEvNS_9BwdParamsE --------------------------
	.section	.nv.info._ZN10layer_norm31ln_parallel_residual_bwd_kernelINS_13Kernel_traitsIf13__nv_bfloat16S2_S2_fjLj2048ELj1ELj1ELj4ELj16ENS_18Kernel_traits_baseILj2048EfS2_S2_S2_fjLj128EEEEELb1ELb0ELb0EEEvNS_9BwdParamsE,"",@"SHT_CUDA_INFO"
	.sectionflags	@""
	.align	4


	//----- nvinfo : EIATTR_CUDA_API_VERSION
	.align		4
        /*0000*/ 	.byte	0x04, 0x37
        /*0002*/ 	.short	(.L_1225 - .L_1224)
.L_1224:
        /*0004*/ 	.word	0x00000082


	//----- nvinfo : EIATTR_KPARAM_INFO
	.align		4
.L_1225:
        /*0008*/ 	.byte	0x04, 0x17
        /*000a*/ 	.short	(.L_1227 - .L_1226)
.L_1226:
        /*000c*/ 	.word	0x00000000
        /*0010*/ 	.short	0x0000
        /*0012*/ 	.short	0x0000
        /*0014*/ 	.byte	0x00, 0xf0, 0xa1, 0x04


	//----- nvinfo : EIATTR_SPARSE_MMA_MASK
	.align		4
.L_1227:
        /*0018*/ 	.byte	0x03, 0x50
        /*001a*/ 	.short	0x0000


	//----- nvinfo : EIATTR_MAXREG_COUNT
	.align		4
        /*001c*/ 	.byte	0x03, 0x1b
        /*001e*/ 	.short	0x00ff


	//----- nvinfo : EIATTR_NUM_BARRIERS
	.align		4
        /*0020*/ 	.byte	0x02, 0x4c
        /*0022*/ 	.byte	0x01
	.zero		1


	//----- nvinfo : EIATTR_MERCURY_ISA_VERSION
	.align		4
        /*0024*/ 	.byte	0x03, 0x5f
        /*0026*/ 	.short	0x0101


	//----- nvinfo : EIATTR_COOP_GROUP_MASK_REGIDS
	.align		4
        /*0028*/ 	.byte	0x04, 0x29
        /*002a*/ 	.short	(.L_1229 - .L_1228)


	//   ....[0]....
.L_1228:
        /*002c*/ 	.word	0xffffffff


	//   ....[1]....
        /*0030*/ 	.word	0xffffffff


	//   ....[2]....
        /*0034*/ 	.word	0xffffffff


	//   ....[3]....
        /*0038*/ 	.word	0xffffffff


	//   ....[4]....
        /*003c*/ 	.word	0xffffffff


	//   ....[5]....
        /*0040*/ 	.word	0xffffffff


	//   ....[6]....
        /*0044*/ 	.word	0xffffffff


	//   ....[7]....
        /*0048*/ 	.word	0xffffffff


	//   ....[8]....
        /*004c*/ 	.word	0xffffffff


	//   ....[9]....
        /*0050*/ 	.word	0xffffffff


	//   ....[10]....
        /*0054*/ 	.word	0x05000084


	//   ....[11]....
        /*0058*/ 	.word	0x05000084


	//   ....[12]....
        /*005c*/ 	.word	0x05000084


	//   ....[13]....
        /*0060*/ 	.word	0x05000084


	//   ....[14]....
        /*0064*/ 	.word	0x05000084


	//   ....[15]....
        /*0068*/ 	.word	0x05000084


	//   ....[16]....
        /*006c*/ 	.word	0x05000084


	//   ....[17]....
        /*0070*/ 	.word	0x05000084


	//   ....[18]....
        /*0074*/ 	.word	0x05000084


	//   ....[19]....
        /*0078*/ 	.word	0x05000084


	//----- nvinfo : EIATTR_COOP_GROUP_INSTR_OFFSETS
	.align		4
.L_1229:
        /*007c*/ 	.byte	0x04, 0x28
        /*007e*/ 	.short	(.L_1231 - .L_1230)


	//   ....[0]....
.L_1230:
        /*0080*/ 	.word	0x000018c0


	//   ....[1]....
        /*0084*/ 	.word	0x000018d0


	//   ....[2]....
        /*0088*/ 	.word	0x00001900


	//   ....[3]....
        /*008c*/ 	.word	0x00001910


	//   ....[4]....
        /*0090*/ 	.word	0x00001940


	//   ....[5]....
        /*0094*/ 	.word	0x00001950


	//   ....[6]....
        /*0098*/ 	.word	0x00001980


	//   ....[7]....
        /*009c*/ 	.word	0x00001990


	//   ....[8]....
        /*00a0*/ 	.word	0x000019c0


	//   ....[9]....
        /*00a4*/ 	.word	0x000019d0


	//   ....[10]....
        /*00a8*/ 	.word	0x000030a0


	//   ....[11]....
        /*00ac*/ 	.word	0x000030f0


	//   ....[12]....
        /*00b0*/ 	.word	0x00003160


	//   ....[13]....
        /*00b4*/ 	.word	0x000031c0


	//   ....[14]....
        /*00b8*/ 	.word	0x00003230


	//   ....[15]....
        /*00bc*/ 	.word	0x00003290


	//   ....[16]....
        /*00c0*/ 	.word	0x00003300


	//   ....[17]....
        /*00c4*/ 	.word	0x00003360


	//   ....[18]....
        /*00c8*/ 	.word	0x000033d0


	//   ....[19]....
        /*00cc*/ 	.word	0x00003430


	//----- nvinfo : EIATTR_EXIT_INSTR_OFFSETS
	.align		4
.L_1231:
        /*00d0*/ 	.byte	0x04, 0x1c
        /*00d2*/ 	.short	(.L_1233 - .L_1232)


	//   ....[0]....
.L_1232:
        /*00d4*/ 	.word	0x00002f30


	//   ....[1]....
        /*00d8*/ 	.word	0x00003040


	//----- nvinfo : EIATTR_MAX_THREADS
	.align		4
.L_1233:
        /*00dc*/ 	.byte	0x04, 0x05
        /*00de*/ 	.short	(.L_1235 - .L_1234)
.L_1234:
        /*00e0*/ 	.word	0x00000080
        /*00e4*/ 	.word	0x00000001
        /*00e8*/ 	.word	0x00000001


	//----- nvinfo : EIATTR_CRS_STACK_SIZE
	.align		4
.L_1235:
        /*00ec*/ 	.byte	0x04, 0x1e
        /*00ee*/ 	.short	(.L_1237 - .L_1236)
.L_1236:
        /*00f0*/ 	.word	0x00000000


	//----- nvinfo : EIATTR_CBANK_PARAM_SIZE
	.align		4
.L_1237:
        /*00f4*/ 	.byte	0x03, 0x19
        /*00f6*/ 	.short	0x0128


	//----- nvinfo : EIATTR_PARAM_CBANK
	.align		4
        /*00f8*/ 	.byte	0x04, 0x0a
        /*00fa*/ 	.short	(.L_1239 - .L_1238)
	.align		4
.L_1238:
        /*00fc*/ 	.word	index@(.nv.constant0._ZN10layer_norm31ln_parallel_residual_bwd_kernelINS_13Kernel_traitsIf13__nv_bfloat16S2_S2_fjLj2048ELj1ELj1ELj4ELj16ENS_18Kernel_traits_baseILj2048EfS2_S2_S2_fjLj128EEEEELb1ELb0ELb0EEEvNS_9BwdParamsE)
        /*0100*/ 	.short	0x0210
        /*0102*/ 	.short	0x0128


	//----- nvinfo : EIATTR_SW_WAR
	.align		4
.L_1239:
        /*0104*/ 	.byte	0x04, 0x36
        /*0106*/ 	.short	(.L_1241 - .L_1240)
.L_1240:
        /*0108*/ 	.word	0x00000008
.L_1241:


//--------------------- .nv.info._ZN10layer_norm31ln_parallel_residual_bwd_kernelINS_13Kernel_traitsIf13__nv_bfloat16S2_S2_fjLj2048ELj1ELj1ELj4ELj16ENS_18Kernel_traits_baseILj2048EfS2_S2_S2_fjLj128EEEEELb1ELb0ELb1EEEvNS_9BwdParamsE --------------------------
	.section	.nv.info._ZN10layer_norm31ln_parallel_residual_bwd_kernelINS_13Kernel_traitsIf13__nv_bfloat16S2_S2_fjLj2048ELj1ELj1ELj4ELj16ENS_18Kernel_traits_baseILj2048EfS2_S2_S2_fjLj128EEEEELb1ELb0ELb1EEEvNS_9BwdParamsE,"",@"SHT_CUDA_INFO"
	.sectionflags	@""
	.align	4


	//----- nvinfo : EIATTR_CUDA_API_VERSION
	.align		4
        /*0000*/ 	.byte	0x04, 0x37
        /*0002*/ 	.short	(.L_1243 - .L_1242)
.L_1242:
        /*0004*/ 	.word	0x00000082


	//----- nvinfo : EIATTR_KPARAM_INFO
	.align		4
.L_1243:
        /*0008*/ 	.byte	0x04, 0x17
        /*000a*/ 	.short	(.L_1245 - .L_1244)
.L_1244:
        /*000c*/ 	.word	0x00000000
        /*0010*/ 	.short	0x0000
        /*0012*/ 	.short	0x0000
        /*0014*/ 	.byte	0x00, 0xf0, 0xa1, 0x04


	//----- nvinfo : EIATTR_SPARSE_MMA_MASK
	.align		4
.L_1245:
        /*0018*/ 	.byte	0x03, 0x50
        /*001a*/ 	.short	0x0000


	//----- nvinfo : EIATTR_MAXREG_COUNT
	.align		4
        /*001c*/ 	.byte	0x03, 0x1b
        /*001e*/ 	.short	0x00ff


	//----- nvinfo : EIATTR_NUM_BARRIERS
	.align		4
        /*0020*/ 	.byte	0x02, 0x4c
        /*0022*/ 	.byte	0x01
	.zero		1


	//----- nvinfo : EIATTR_MERCURY_ISA_VERSION
	.align		4
        /*0024*/ 	.byte	0x03, 0x5f
        /*0026*/ 	.short	0x0101


	//----- nvinfo : EIATTR_COOP_GROUP_MASK_REGIDS
	.align		4
        /*0028*/ 	.byte	0x04, 0x29
        /*002a*/ 	.short	(.L_1247 - .L_1246)


	//   ....[0]....
.L_1246:
        /*002c*/ 	.word	0xffffffff


	//   ....[1]....
        /*0030*/ 	.word	0xffffffff


	//   ....[2]....
        /*0034*/ 	.word	0xffffffff


	//   ....[3]....
        /*0038*/ 	.word	0xffffffff


	//   ....[4]....
        /*003c*/ 	.word	0xffffffff


	//   ....[5]....
        /*0040*/ 	.word	0xffffffff


	//   ....[6]....
        /*0044*/ 	.word	0xffffffff


	//   ....[7]....
        /*0048*/ 	.word	0xffffffff


	//   ....[8]....
        /*004c*/ 	.word	0xffffffff


	//   ....[9]....
        /*0050*/ 	.word	0xffffffff


	//   ....[10]....
        /*0054*/ 	.word	0x0500003c


	//   ....[11]....
        /*0058*/ 	.word	0x0500003c


	//   ....[12]....
        /*005c*/ 	.word	0x0500003c


	//   ....[13]....
        /*0060*/ 	.word	0x0500003c


	//   ....[14]....
        /*0064*/ 	.word	0x0500003c


	//   ....[15]....
        /*0068*/ 	.word	0x0500003c


	//   ....[16]....
        /*006c*/ 	.word	0x0500003c


	//   ....[17]....
        /*0070*/ 	.word	0x0500003c


	//   ....[18]....
        /*0074*/ 	.word	0x0500003c


	//   ....[19]....
        /*0078*/ 	.word	0x0500003c


	//----- nvinfo : EIATTR_COOP_GROUP_INSTR_OFFSETS
	.align		4
.L_1247:
        /*007c*/ 	.byte	0x04, 0x28
        /*007e*/ 	.short	(.L_1249 - .L_1248)


	//   ....[0]....
.L_1248:
        /*0080*/ 	.word	0x000019b0


	//   ....[1]....
        /*0084*/ 	.word	0x000019c0


	//   ....[2]....
        /*0088*/ 	.word	0x000019f0


	//   ....[3]....
        /*008c*/ 	.word	0x00001a00


	//   ....[4]....
        /*0090*/ 	.word	0x00001a30


	//   ....[5]....
        /*0094*/ 	.word	0x00001a40


	//   ....[6]....
        /*0098*/ 	.word	0x00001a70


	//   ....[7]....
        /*009c*/ 	.word	0x00001a80


	//   ....[8]....
        /*00a0*/ 	.word	0x00001ab0


	//   ....[9]....
        /*00a4*/ 	.word	0x00001ac0


	//   ....[10]....
        /*00a8*/ 	.word	0x000032f0


	//   ....[11]....
        /*00ac*/ 	.word	0x00003340


	//   ....[12]....
        /*00b0*/ 	.word	0x000033b0


	//   ....[13]....
        /*00b4*/ 	.word	0x00003410


	//   ....[14]....
        /*00b8*/ 	.word	0x00003480


	//   ....[15]....
        /*00bc*/ 	.word	0x000034e0


	//   ....[16]....
        /*00c0*/ 	.word	0x00003550


	//   ....[17]....
        /*00c4*/ 	.word	0x000035b0


	//   ....[18]....
        /*00c8*/ 	.word	0x00003620


	//   ....[19]....
        /*00cc*/ 	.word	0x00003680


	//----- nvinfo : EIATTR_EXIT_INSTR_OFFSETS
	.align		4
.L_1249:
        /*00d0*/ 	.byte	0x04, 0x1c
        /*00d2*/ 	.short	(.L_1251 - .L_1250)


	//   ....[0]....
.L_1250:
        /*00d4*/ 	.word	0x00003290


	//----- nvinfo : EIATTR_MAX_THREADS
	.align		4
.L_1251:
        /*00d8*/ 	.byte	0x04, 0x05
        /*00da*/ 	.short	(.L_1253 - .L_1252)
.L_1252:
        /*00dc*/ 	.word	0x00000080
        /*00e0*/ 	.word	0x00000001
        /*00e4*/ 	.word	0x00000001


	//----- nvinfo : EIATTR_CRS_STACK_SIZE
	.align		4
.L_1253:
        /*00e8*/ 	.byte	0x04, 0x1e
        /*00ea*/ 	.short	(.L_1255 - .L_1254)
.L_1254:
        /*00ec*/ 	.word	0x00000000


	//----- nvinfo : EIATTR_CBANK_PARAM_SIZE
	.align		4
.L_1255:
        /*00f0*/ 	.byte	0x03, 0x19
        /*00f2*/ 	.short	0x0128


	//----- nvinfo : EIATTR_PARAM_CBANK
	.align		4
        /*00f4*/ 	.byte	0x04, 0x0a
        /*00f6*/ 	.short	(.L_1257 - .L_1256)
	.align		4
.L_1256:
        /*00f8*/ 	.word	index@(.nv.constant0._ZN10layer_norm31ln_parallel_residual_bwd_kernelINS_13Kernel_traitsIf13__nv_bfloat16S2_S2_fjLj2048ELj1ELj1ELj4ELj16ENS_18Kernel_traits_baseILj2048EfS2_S2_S2_fjLj128EEEEELb1ELb0ELb1EEEvNS_9BwdParamsE)
        /*00fc*/ 	.short	0x0210
        /*00fe*/ 	.short	0x0128


	//----- nvinfo : EIATTR_SW_WAR
	.align		4
.L_1257:
        /*0100*/ 	.byte	0x04, 0x36
        /*0102*/ 	.short	(.L_1259 - .L_1258)
.L_1258:
        /*0104*/ 	.word	0x00000008
.L_1259:


//--------------------- .nv.info._ZN10layer_norm22ln_bwd_finalize_kernelINS_22Kernel_traits_finalizeILj2048Ef13__nv_bfloat16S2_S2_fjLb0ELj1024ELj4ENS_18Kernel_traits_baseILj2048EfS2_S2_S2_fjLj1024EEEEELb0ELb0EEEvNS_9BwdParamsE --------------------------
	.section	.nv.info._ZN10layer_norm22ln_bwd_finalize_kernelINS_22Kernel_traits_finalizeILj2048Ef13__nv_bfloat16S2_S2_fjLb0ELj1024ELj4ENS_18Kernel_traits_baseILj2048EfS2_S2_S2_fjLj1024EEEEELb0ELb0EEEvNS_9BwdParamsE,"",@"SHT_CUDA_INFO"
	.sectionflags	@""
	.align	4


	//----- nvinfo : EIATTR_CUDA_API_VERSION
	.align		4
        /*0000*/ 	.byte	0x04, 0x37
        /*0002*/ 	.short	(.L_1261 - .L_1260)
.L_1260:
        /*0004*/ 	.word	0x00000082


	//----- nvinfo : EIATTR_KPARAM_INFO
	.align		4
.L_1261:
        /*0008*/ 	.byte	0x04, 0x17
        /*000a*/ 	.short	(.L_1263 - .L_1262)
.L_1262:
        /*000c*/ 	.word	0x00000000
        /*0010*/ 	.short	0x0000
        /*0012*/ 	.short	0x0000
        /*0014*/ 	.byte	0x00, 0xf0, 0xa1, 0x04


	//----- nvinfo : EIATTR_SPARSE_MMA_MASK
	.align		4
.L_1263:
        /*0018*/ 	.byte	0x03, 0x50
        /*001a*/ 	.short	0x0000


	//----- nvinfo : EIATTR_MAXREG_COUNT
	.align		4
        /*001c*/ 	.byte	0x03, 0x1b
        /*001e*/ 	.short	0x0040


	//----- nvinfo : EIATTR_NUM_BARRIERS
	.align		4
        /*0020*/ 	.byte	0x02, 0x4c
        /*0022*/ 	.byte	0x01
	.zero		1


	//----- nvinfo : EIATTR_MERCURY_ISA_VERSION
	.align		4
        /*0024*/ 	.byte	0x03, 0x5f
        /*0026*/ 	.short	0x0101


	//----- nvinfo : EIATTR_COOP_GROUP_MASK_REGIDS
	.align		4
        /*0028*/ 	.byte	0x04, 0x29
        /*002a*/ 	.short	(.L_1265 - .L_1264)


	//   ....[0]....
.L_1264:
        /*002c*/ 	.word	0xffffffff


	//   ....[1]....
        /*0030*/ 	.word	0xffffffff


	//   ....[2]....
        /*0034*/ 	.word	0xffffffff


	//   ....[3]....
        /*0038*/ 	.word	0xffffffff


	//   ....[4]....
        /*003c*/ 	.word	0xffffffff


	//   ....[5]....
        /*0040*/ 	.word	0xffffffff


	//   ....[6]....
        /*0044*/ 	.word	0xffffffff


	//   ....[7]....
        /*0048*/ 	.word	0xffffffff


	//   ....[8]....
        /*004c*/ 	.word	0xffffffff


	//   ....[9]....
        /*0050*/ 	.word	0xffffffff


	//   ....[10]....
        /*0054*/ 	.word	0x05000013


	//   ....[11]....
        /*0058*/ 	.word	0x05000013


	//   ....[12]....
        /*005c*/ 	.word	0x05000013


	//   ....[13]....
        /*0060*/ 	.word	0x05000013


	//   ....[14]....
        /*0064*/ 	.word	0x05000013


	//   ....[15]....
        /*0068*/ 	.word	0x05000013


	//   ....[16]....
        /*006c*/ 	.word	0x05000013


	//   ....[17]....
        /*0070*/ 	.word	0x05000013


	//   ....[18]....
        /*0074*/ 	.word	0x05000013


	//   ....[19]....
        /*0078*/ 	.word	0x05000013


	//----- nvinfo : EIATTR_COOP_GROUP_INSTR_OFFSETS
	.align		4
.L_1265:
        /*007c*/ 	.byte	0x04, 0x28
        /*007e*/ 	.short	(.L_1267 - .L_1266)


	//   ....[0]....
.L_1266:
        /*0080*/ 	.word	0x000008e0


	//   ....[1]....
        /*0084*/ 	.word	0x000008f0


	//   ....[2]....
        /*0088*/ 	.word	0x00000920


	//   ....[3]....
        /*008c*/ 	.word	0x00000930


	//   ....[4]....
        /*0090*/ 	.word	0x00000960


	//   ....[5]....
        /*0094*/ 	.word	0x00000970


	//   ....[6]....
        /*0098*/ 	.word	0x000009a0


	//   ....[7]....
        /*009c*/ 	.word	0x000009b0


	//   ....[8]....
        /*00a0*/ 	.word	0x000009e0


	//   ....[9]....
        /*00a4*/ 	.word	0x000009f0


	//   ....[10]....
        /*00a8*/ 	.word	0x00000bf0


	//   ....[11]....
        /*00ac*/ 	.word	0x00000c60


	//   ....[12]....
        /*00b0*/ 	.word	0x00000cd0


	//   ....[13]....
        /*00b4*/ 	.word	0x00000d40


	//   ....[14]....
        /*00b8*/ 	.word	0x00000db0


	//   ....[15]....
        /*00bc*/ 	.word	0x00000e10


	//   ....[16]....
        /*00c0*/ 	.word	0x00000e80


	//   ....[17]....
        /*00c4*/ 	.word	0x00000ef0


	//   ....[18]....
        /*00c8*/ 	.word	0x00000f60


	//   ....[19]....
        /*00cc*/ 	.word	0x00000fd0


	//----- nvinfo : EIATTR_EXIT_INSTR_OFFSETS
	.align		4
.L_1267:
        /*00d0*/ 	.byte	0x04, 0x1c
        /*00d2*/ 	.short	(.L_1269 - .L_1268)


	//   ....[0]....
.L_1268:
        /*00d4*/ 	.word	0x00000070


	//   ....[1]....
        /*00d8*/ 	.word	0x00000b90


	//----- nvinfo : EIATTR_MAX_THREADS
	.align		4
.L_1269:
        /*00dc*/ 	.byte	0x04, 0x05
        /*00de*/ 	.short	(.L_1271 - .L_1270)
.L_1270:
        /*00e0*/ 	.word	0x00000400
        /*00e4*/ 	.word	0x00000001
        /*00e8*/ 	.word	0x00000001


	//----- nvinfo : EIATTR_CRS_STACK_SIZE
	.align		4
.L_1271:
        /*00ec*/ 	.byte	0x04, 0x1e
        /*00ee*/ 	.short	(.L_1273 - .L_1272)
.L_1272:
        /*00f0*/ 	.word	0x00000000


	//----- nvinfo : EIATTR_CBANK_PARAM_SIZE
	.align		4
.L_1273:
        /*00f4*/ 	.byte	0x03, 0x19
        /*00f6*/ 	.short	0x0128


	//----- nvinfo : EIATTR_PARAM_CBANK
	.align		4
        /*00f8*/ 	.byte	0x04, 0x0a
        /*00fa*/ 	.short	(.L_1275 - .L_1274)
	.align		4
.L_1274:
        /*00fc*/ 	.word	index@(.nv.constant0._ZN10layer_norm22ln_bwd_finalize_kernelINS_22Kernel_traits_finalizeILj2048Ef13__nv_bfloat16S2_S2_fjLb0ELj1024ELj4ENS_18Kernel_traits_baseILj2048EfS2_S2_S2_fjLj1024EEEEELb0ELb0EEEvNS_9BwdParamsE)
        /*0100*/ 	.short	0x0210
        /*0102*/ 	.short	0x0128


	//----- nvinfo : EIATTR_SW_WAR
	.align		4
.L_1275:
        /*0104*/ 	.byte	0x04, 0x36
        /*0106*/ 	.short	(.L_1277 - .L_1276)
.L_1276:
        /*0108*/ 	.word	0x00000008
.L_1277:


//--------------------- .nv.info._ZN10layer_norm40ln_parallel_residual_bwd_finalize_kernelINS_22Kernel_traits_finalizeILj2048Ef13__nv_bfloat16S2_S2_fjLb0ELj1024ELj4ENS_18Kernel_traits_baseILj2048EfS2_S2_S2_fjLj1024EEEEELb0EEEvNS_9BwdParamsE --------------------------
	.section	.nv.info._ZN10layer_norm40ln_parallel_residual_bwd_finalize_kernelINS_22Kernel_traits_finalizeILj2048Ef13__nv_bfloat16S2_S2_fjLb0ELj1024ELj4ENS_18Kernel_traits_baseILj2048EfS2_S2_S2_fjLj1024EEEEELb0EEEvNS_9BwdParamsE,"",@"SHT_CUDA_INFO"
	.sectionflags	@""
	.align	4


	//----- nvinfo : EIATTR_CUDA_API_VERSION
	.align		4
        /*0000*/ 	.byte	0x04, 0x37
        /*0002*/ 	.short	(.L_1279 - .L_1278)
.L_1278:
        /*0004*/ 	.word	0x00000082


	//----- nvinfo : EIATTR_KPARAM_INFO
	.align		4
.L_1279:
        /*0008*/ 	.byte	0x04, 0x17
        /*000a*/ 	.short	(.L_1281 - .L_1280)
.L_1280:
        /*000c*/ 	.word	0x00000000
        /*0010*/ 	.short	0x0000
        /*0012*/ 	.short	0x0000
        /*0014*/ 	.byte	0x00, 0xf0, 0xa1, 0x04


	//----- nvinfo : EIATTR_SPARSE_MMA_MASK
	.align		4
.L_1281:
        /*0018*/ 	.byte	0x03, 0x50
        /*001a*/ 	.short	0x0000


	//----- nvinfo : EIATTR_MAXREG_COUNT
	.align		4
        /*001c*/ 	.byte	0x03, 0x1b
        /*001e*/ 	.short	0x0040


	//----- nvinfo : EIATTR_NUM_BARRIERS
	.align		4
        /*0020*/ 	.byte	0x02, 0x4c
        /*0022*/ 	.byte	0x01
	.zero		1


	//----- nvinfo : EIATTR_MERCURY_ISA_VERSION
	.align		4
        /*0024*/ 	.byte	0x03, 0x5f
        /*0026*/ 	.short	0x0101


	//----- nvinfo : EIATTR_COOP_GROUP_MASK_REGIDS
	.align		4
        /*0028*/ 	.byte	0x04, 0x29
        /*002a*/ 	.short	(.L_1283 - .L_1282)


	//   ....[0]....
.L_1282:
        /*002c*/ 	.word	0xffffffff


	//   ....[1]....
        /*0030*/ 	.word	0xffffffff


	//   ....[2]....
        /*0034*/ 	.word	0xffffffff


	//   ....[3]....
        /*0038*/ 	.word	0xffffffff


	//   ....[4]....
        /*003c*/ 	.word	0xffffffff


	//   ....[5]....
        /*0040*/ 	.word	0xffffffff


	//   ....[6]....
        /*0044*/ 	.word	0xffffffff


	//   ....[7]....
        /*0048*/ 	.word	0xffffffff


	//   ....[8]....
        /*004c*/ 	.word	0xffffffff


	//   ....[9]....
        /*0050*/ 	.word	0xffffffff


	//   ....[10]....
        /*0054*/ 	.word	0xffffffff


	//   ....[11]....
        /*0058*/ 	.word	0xffffffff


	//   ....[12]....
        /*005c*/ 	.word	0xffffffff


	//   ....[13]....
        /*0060*/ 	.word	0xffffffff


	//   ....[14]....
        /*0064*/ 	.word	0xffffffff


	//   ....[15]....
        /*0068*/ 	.word	0xffffffff


	//   ....[16]....
        /*006c*/ 	.word	0xffffffff


	//   ....[17]....
        /*0070*/ 	.word	0xffffffff


	//   ....[18]....
        /*0074*/ 	.word	0xffffffff


	//   ....[19]....
        /*0078*/ 	.word	0xffffffff


	//   ....[20]....
        /*007c*/ 	.word	0x0500000c


	//   ....[21]....
        /*0080*/ 	.word	0x0500000c


	//   ....[22]....
        /*0084*/ 	.word	0x0500000c


	//   ....[23]....
        /*0088*/ 	.word	0x0500000c


	//   ....[24]....
        /*008c*/ 	.word	0x0500000c


	//   ....[25]....
        /*0090*/ 	.word	0x0500000c


	//   ....[26]....
        /*0094*/ 	.word	0x0500000c


	//   ....[27]....
        /*0098*/ 	.word	0x0500000c


	//   ....[28]....
        /*009c*/ 	.word	0x0500000c


	//   ....[29]....
        /*00a0*/ 	.word	0x0500000c


	//   ....[30]....
        /*00a4*/ 	.word	0x0500000c


	//   ....[31]....
        /*00a8*/ 	.word	0x0500000c


	//   ....[32]....
        /*00ac*/ 	.word	0x0500000c


	//   ....[33]....
        /*00b0*/ 	.word	0x0500000c


	//   ....[34]....
        /*00b4*/ 	.word	0x0500000c


	//   ....[35]....
        /*00b8*/ 	.word	0x0500000c


	//   ....[36]....
        /*00bc*/ 	.word	0x0500000c


	//   ....[37]....
        /*00c0*/ 	.word	0x0500000c


	//   ....[38]....
        /*00c4*/ 	.word	0x0500000c


	//   ....[39]....
        /*00c8*/ 	.word	0x0500000c


	//----- nvinfo : EIATTR_COOP_GROUP_INSTR_OFFSETS
	.align		4
.L_1283:
        /*00cc*/ 	.byte	0x04, 0x28
        /*00ce*/ 	.short	(.L_1285 - .L_1284)


	//   ....[0]....
.L_1284:
        /*00d0*/ 	.word	0x00000ce0


	//   ....[1]....
        /*00d4*/ 	.word	0x00000cf0


	//   ....[2]....
        /*00d8*/ 	.word	0x00000d00


	//   ....[3]....
        /*00dc*/ 	.word	0x00000d10


	//   ....[4]....
        /*00e0*/ 	.word	0x00000d40


	//   ....[5]....
        /*00e4*/ 	.word	0x00000d70


	//   ....[6]....
        /*00e8*/ 	.word	0x00000d80


	//   ....[7]....
        /*00ec*/ 	.word	0x00000d90


	//   ....[8]....
        /*00f0*/ 	.word	0x00000db0


	//   ....[9]....
        /*00f4*/ 	.word	0x00000df0


	//   ....[10]....
        /*00f8*/ 	.word	0x00000e00


	//   ....[11]....
        /*00fc*/ 	.word	0x00000e10


	//   ....[12]....
        /*0100*/ 	.word	0x00000e30


	//   ....[13]....
        /*0104*/ 	.word	0x00000e70


	//   ....[14]....
        /*0108*/ 	.word	0x00000e80


	//   ....[15]....
        /*010c*/ 	.word	0x00000e90


	//   ....[16]....
        /*0110*/ 	.word	0x00000eb0


	//   ....[17]....
        /*0114*/ 	.word	0x00000ee0


	//   ....[18]....
        /*0118*/ 	.word	0x00000f00


	//   ....[19]....
        /*011c*/ 	.word	0x00000f10


	//   ....[20]....
        /*0120*/ 	.word	0x000011f0


	//   ....[21]....
        /*0124*/ 	.word	0x00001250


	//   ....[22]....
        /*0128*/ 	.word	0x000012b0


	//   ....[23]....
        /*012c*/ 	.word	0x00001310


	//   ....[24]....
        /*0130*/ 	.word	0x00001370


	//   ....[25]....
        /*0134*/ 	.word	0x000013d0


	//   ....[26]....
        /*0138*/ 	.word	0x00001440


	//   ....[27]....
        /*013c*/ 	.word	0x000014b0


	//   ....[28]....
        /*0140*/ 	.word	0x00001520


	//   ....[29]....
        /*0144*/ 	.word	0x00001590


	//   ....[30]....
        /*0148*/ 	.word	0x000015f0


	//   ....[31]....
        /*014c*/ 	.word	0x00001660


	//   ....[32]....
        /*0150*/ 	.word	0x000016d0


	//   ....[33]....
        /*0154*/ 	.word	0x00001740


	//   ....[34]....
        /*0158*/ 	.word	0x000017b0


	//   ....[35]....
        /*015c*/ 	.word	0x00001810


	//   ....[36]....
        /*0160*/ 	.word	0x00001880


	//   ....[37]....
        /*0164*/ 	.word	0x000018f0


	//   ....[38]....
        /*0168*/ 	.word	0x00001960


	//   ....[39]....
        /*016c*/ 	.word	0x000019d0


	//----- nvinfo : EIATTR_EXIT_INSTR_OFFSETS
	.align		4
.L_1285:
        /*0170*/ 	.byte	0x04, 0x1c
        /*0172*/ 	.short	(.L_1287 - .L_1286)


	//   ....[0]....
.L_1286:
        /*0174*/ 	.word	0x00000070


	//   ....[1]....
        /*0178*/ 	.word	0x00001190


	//----- nvinfo : EIATTR_MAX_THREADS
	.align		4
.L_1287:
        /*017c*/ 	.byte	0x04, 0x05
        /*017e*/ 	.short	(.L_1289 - .L_1288)
.L_1288:
        /*0180*/ 	.word	0x00000400
        /*0184*/ 	.word	0x00000001
        /*0188*/ 	.word	0x00000001


	//----- nvinfo : EIATTR_CRS_STACK_SIZE
	.align		4
.L_1289:
        /*018c*/ 	.byte	0x04, 0x1e
        /*018e*/ 	.short	(.L_1291 - .L_1290)
.L_1290:
        /*0190*/ 	.word	0x00000000


	//----- nvinfo : EIATTR_CBANK_PARAM_SIZE
	.align		4
.L_1291:
        /*0194*/ 	.byte	0x03, 0x19
        /*0196*/ 	.short	0x0128


	//----- nvinfo : EIATTR_PARAM_CBANK
	.align		4
        /*0198*/ 	.byte	0x04, 0x0a
        /*019a*/ 	.short	(.L_1293 - .L_1292)
	.align		4
.L_1292:
        /*019c*/ 	.word	index@(.nv.constant0._ZN10layer_norm40ln_parallel_residual_bwd_finalize_kernelINS_22Kernel_traits_finalizeILj2048Ef13__nv_bfloat16S2_S2_fjLb0ELj1024ELj4ENS_18Kernel_traits_baseILj2048EfS2_S2_S2_fjLj1024EEEEELb0EEEvNS_9BwdParamsE)
        /*01a0*/ 	.short	0x0210
        /*01a2*/ 	.short	0x0128


	//----- nvinfo : EIATTR_SW_WAR
	.align		4
.L_1293:
        /*01a4*/ 	.byte	0x04, 0x36
        /*01a6*/ 	.short	(.L_1295 - .L_1294)
.L_1294:
        /*01a8*/ 	.word	0x00000008
.L_1295:


//--------------------- .nv.info._ZN10layer_norm31ln_parallel_residual_bwd_kernelINS_13Kernel_traitsIf13__nv_bfloat16S2_S2_fjLj2048ELj1ELj1ELj4ELj16ENS_18Kernel_traits_baseILj2048EfS2_S2_S2_fjLj128EEEEELb1ELb1ELb0EEEvNS_9BwdParamsE --------------------------
	.section	.nv.info._ZN10layer_norm31ln_parallel_residual_bwd_kernelINS_13Kernel_traitsIf13__nv_bfloat16S2_S2_fjLj2048ELj1ELj1ELj4ELj16ENS_18Kernel_traits_baseILj2048EfS2_S2_S2_fjLj128EEEEELb1ELb1ELb0EEEvNS_9BwdParamsE,"",@"SHT_CUDA_INFO"
	.sectionflags	@""
	.align	4


	//----- nvinfo : EIATTR_CUDA_API_VERSION
	.align		4
        /*0000*/ 	.byte	0x04, 0x37
        /*0002*/ 	.short	(.L_1297 - .L_1296)
.L_1296:
        /*0004*/ 	.word	0x00000082


	//----- nvinfo : EIATTR_KPARAM_INFO
	.align		4
.L_1297:
        /*0008*/ 	.byte	0x04, 0x17
        /*000a*/ 	.short	(.L_1299 - .L_1298)
.L_1298:
        /*000c*/ 	.word	0x00000000
        /*0010*/ 	.short	0x0000
        /*0012*/ 	.short	0x0000
        /*0014*/ 	.byte	0x00, 0xf0, 0xa1, 0x04


	//----- nvinfo : EIATTR_SPARSE_MMA_MASK
	.align		4
.L_1299:
        /*0018*/ 	.byte	0x03, 0x50
        /*001a*/ 	.short	0x0000


	//----- nvinfo : EIATTR_MAXREG_COUNT
	.align		4
        /*001c*/ 	.byte	0x03, 0x1b
        /*001e*/ 	.short	0x00ff


	//----- nvinfo : EIATTR_NUM_BARRIERS
	.align		4
        /*0020*/ 	.byte	0x02, 0x4c
        /*0022*/ 	.byte	0x01
	.zero		1


	//----- nvinfo : EIATTR_MERCURY_ISA_VERSION
	.align		4
        /*0024*/ 	.byte	0x03, 0x5f
        /*0026*/ 	.short	0x0101


	//----- nvinfo : EIATTR_COOP_GROUP_MASK_REGIDS
	.align		4
        /*0028*/ 	.byte	0x04, 0x29
        /*002a*/ 	.short	(.L_1301 - .L_1300)


	//   ....[0]....
.L_1300:
        /*002c*/ 	.word	0xffffffff


	//   ....[1]....
        /*0030*/ 	.word	0xffffffff


	//   ....[2]....
        /*0034*/ 	.word	0xffffffff


	//   ....[3]....
        /*0038*/ 	.word	0xffffffff


	//   ....[4]....
        /*003c*/ 	.word	0xffffffff


	//   ....[5]....
        /*0040*/ 	.word	0xffffffff


	//   ....[6]....
        /*0044*/ 	.word	0xffffffff


	//   ....[7]....
        /*0048*/ 	.word	0xffffffff


	//   ....[8]....
        /*004c*/ 	.word	0xffffffff


	//   ....[9]....
        /*0050*/ 	.word	0xffffffff


	//   ....[10]....
        /*0054*/ 	.word	0x05000054


	//   ....[11]....
        /*0058*/ 	.word	0x05000054


	//   ....[12]....
        /*005c*/ 	.word	0x05000054


	//   ....[13]....
        /*0060*/ 	.word	0x05000054


	//   ....[14]....
        /*0064*/ 	.word	0x05000054


	//   ....[15]....
        /*0068*/ 	.word	0x05000054


	//   ....[16]....
        /*006c*/ 	.word	0x05000054


	//   ....[17]....
        /*0070*/ 	.word	0x05000054


	//   ....[18]....
        /*0074*/ 	.word	0x05000054


	//   ....[19]....
        /*0078*/ 	.word	0x05000054


	//----- nvinfo : EIATTR_COOP_GROUP_INSTR_OFFSETS
	.align		4
.L_1301:
        /*007c*/ 	.byte	0x04, 0x28
        /*007e*/ 	.short	(.L_1303 - .L_1302)


	//   ....[0]....
.L_1302:
        /*0080*/ 	.word	0x00001250


	//   ....[1]....
        /*0084*/ 	.word	0x00001260


	//   ....[2]....
        /*0088*/ 	.word	0x00001290


	//   ....[3]....
        /*008c*/ 	.word	0x000012a0


	//   ....[4]....
        /*0090*/ 	.word	0x000012d0


	//   ....[5]....
        /*0094*/ 	.word	0x000012e0


	//   ....[6]....
        /*0098*/ 	.word	0x00001310


	//   ....[7]....
        /*009c*/ 	.word	0x00001320


	//   ....[8]....
        /*00a0*/ 	.word	0x00001350


	//   ....[9]....
        /*00a4*/ 	.word	0x00001360


	//   ....[10]....
        /*00a8*/ 	.word	0x00002900


	//   ....[11]....
        /*00ac*/ 	.word	0x00002970


	//   ....[12]....
        /*00b0*/ 	.word	0x000029e0


	//   ....[13]....
        /*00b4*/ 	.word	0x00002a50


	//   ....[14]....
        /*00b8*/ 	.word	0x00002ac0


	//   ....[15]....
        /*00bc*/ 	.word	0x00002b30


	//   ....[16]....
        /*00c0*/ 	.word	0x00002ba0


	//   ....[17]....
        /*00c4*/ 	.word	0x00002c10


	//   ....[18]....
        /*00c8*/ 	.word	0x00002c80


	//   ....[19]....
        /*00cc*/ 	.word	0x00002ce0


	//----- nvinfo : EIATTR_EXIT_INSTR_OFFSETS
	.align		4
.L_1303:
        /*00d0*/ 	.byte	0x04, 0x1c
        /*00d2*/ 	.short	(.L_1305 - .L_1304)


	//   ....[0]....
.L_1304:
        /*00d4*/ 	.word	0x00002820


	//   ....[1]....
        /*00d8*/ 	.word	0x000028b0


	//----- nvinfo : EIATTR_MAX_THREADS
	.align		4
.L_1305:
        /*00dc*/ 	.byte	0x04, 0x05
        /*00de*/ 	.short	(.L_1307 - .L_1306)
.L_1306:
        /*00e0*/ 	.word	0x00000080
        /*00e4*/ 	.word	0x00000001
        /*00e8*/ 	.word	0x00000001


	//----- nvinfo : EIATTR_CRS_STACK_SIZE
	.align		4
.L_1307:
        /*00ec*/ 	.byte	0x04, 0x1e
        /*00ee*/ 	.short	(.L_1309 - .L_1308)
.L_1308:
        /*00f0*/ 	.word	0x00000000


	//----- nvinfo : EIATTR_CBANK_PARAM_SIZE
	.align		4
.L_1309:
        /*00f4*/ 	.byte	0x03, 0x19
        /*00f6*/ 	.short	0x0128


	//----- nvinfo : EIATTR_PARAM_CBANK
	.align		4
        /*00f8*/ 	.byte	0x04, 0x0a
        /*00fa*/ 	.short	(.L_1311 - .L_1310)
	.align		4
.L_1310:
        /*00fc*/ 	.word	index@(.nv.constant0._ZN10layer_norm31ln_parallel_residual_bwd_kernelINS_13Kernel_traitsIf13__nv_bfloat16S2_S2_fjLj2048ELj1ELj1ELj4ELj16ENS_18Kernel_traits_baseILj2048EfS2_S2_S2_fjLj128EEEEELb1ELb1ELb0EEEvNS_9BwdParamsE)
        /*0100*/ 	.short	0x0210
        /*0102*/ 	.short	0x0128


	//----- nvinfo : EIATTR_SW_WAR
	.align		4
.L_1311:
        /*0104*/ 	.byte	0x04, 0x36
        /*0106*/ 	.short	(.L_1313 - .L_1312)
.L_1312:
        /*0108*/ 	.word	0x00000008
.L_1313:


//--------------------- .nv.info._ZN10layer_norm22ln_bwd_finalize_kernelINS_22Kernel_traits_finalizeILj2048Ef13__nv_bfloat16S2_S2_fjLb0ELj1024ELj4ENS_18Kernel_traits_baseILj2048EfS2_S2_S2_fjLj1024EEEEELb0ELb1EEEvNS_9BwdParamsE --------------------------
	.section	.nv.info._ZN10layer_norm22ln_bwd_finalize_kernelINS_22Kernel_traits_finalizeILj2048Ef13__nv_bfloat16S2_S2_fjLb0ELj1024ELj4ENS_18Kernel_traits_baseILj2048EfS2_S2_S2_fjLj1024EEEEELb0ELb1EEEvNS_9BwdParamsE,"",@"SHT_CUDA_INFO"
	.sectionflags	@""
	.align	4


	//----- nvinfo : EIATTR_CUDA_API_VERSION
	.align		4
        /*0000*/ 	.byte	0x04, 0x37
        /*0002*/ 	.short	(.L_1315 - .L_1314)
.L_1314:
        /*0004*/ 	.word	0x00000082


	//----- nvinfo : EIATTR_KPARAM_INFO
	.align		4
.L_1315:
        /*0008*/ 	.byte	0x04, 0x17
        /*000a*/ 	.short	(.L_1317 - .L_1316)
.L_1316:
        /*000c*/ 	.word	0x00000000
        /*0010*/ 	.short	0x0000
        /*0012*/ 	.short	0x0000
        /*0014*/ 	.byte	0x00, 0xf0, 0xa1, 0x04


	//----- nvinfo : EIATTR_SPARSE_MMA_MASK
	.align		4
.L_1317:
        /*0018*/ 	.byte	0x03, 0x50
        /*001a*/ 	.short	0x0000


	//----- nvinfo : EIATTR_MAXREG_COUNT
	.align		4
        /*001c*/ 	.byte	0x03, 0x1b
        /*001e*/ 	.short	0x0040


	//----- nvinfo : EIATTR_NUM_BARRIERS
	.align		4
        /*0020*/ 	.byte	0x02, 0x4c
        /*0022*/ 	.byte	0x01
	.zero		1


	//----- nvinfo : EIATTR_MERCURY_ISA_VERSION
	.align		4
        /*0024*/ 	.byte	0x03, 0x5f
        /*0026*/ 	.short	0x0101


	//----- nvinfo : EIATTR_COOP_GROUP_MASK_REGIDS
	.align		4
        /*0028*/ 	.byte	0x04, 0x29
        /*002a*/ 	.short	(.L_1319 - .L_1318)


	//   ....[0]....
.L_1318:
        /*002c*/ 	.word	0xffffffff


	//   ....[1]....
        /*0030*/ 	.word	0xffffffff


	//   ....[2]....
        /*0034*/ 	.word	0xffffffff


	//   ....[3]....
        /*0038*/ 	.word	0xffffffff


	//   ....[4]....
        /*003c*/ 	.word	0xffffffff


	//   ....[5]....
        /*0040*/ 	.word	0xffffffff


	//   ....[6]....
        /*0044*/ 	.word	0xffffffff


	//   ....[7]....
        /*0048*/ 	.word	0xffffffff


	//   ....[8]....
        /*004c*/ 	.word	0xffffffff


	//   ....[9]....
        /*0050*/ 	.word	0xffffffff


	//   ....[10]....
        /*0054*/ 	.word	0x05000011


	//   ....[11]....
        /*0058*/ 	.word	0x05000011


	//   ....[12]....
        /*005c*/ 	.word	0x05000011


	//   ....[13]....
        /*0060*/ 	.word	0x05000011


	//   ....[14]....
        /*0064*/ 	.word	0x05000011


	//   ....[15]....
        /*0068*/ 	.word	0x05000011


	//   ....[16]....
        /*006c*/ 	.word	0x05000011


	//   ....[17]....
        /*0070*/ 	.word	0x05000011


	//   ....[18]....
        /*0074*/ 	.word	0x05000011


	//   ....[19]....
        /*0078*/ 	.word	0x05000011


	//----- nvinfo : EIATTR_COOP_GROUP_INSTR_OFFSETS
	.align		4
.L_1319:
        /*007c*/ 	.byte	0x04, 0x28
        /*007e*/ 	.short	(.L_1321 - .L_1320)


	//   ....[0]....
.L_1320:
        /*0080*/ 	.word	0x000008e0


	//   ....[1]....
        /*0084*/ 	.word	0x000008f0


	//   ....[2]....
        /*0088*/ 	.word	0x00000920


	//   ....[3]....
        /*008c*/ 	.word	0x00000930


	//   ....[4]....
        /*0090*/ 	.word	0x00000960


	//   ....[5]....
        /*0094*/ 	.word	0x00000970


	//   ....[6]....
        /*0098*/ 	.word	0x000009a0


	//   ....[7]....
        /*009c*/ 	.word	0x000009b0


	//   ....[8]....
        /*00a0*/ 	.word	0x000009e0


	//   ....[9]....
        /*00a4*/ 	.word	0x000009f0


	//   ....[10]....
        /*00a8*/ 	.word	0x00000ba0


	//   ....[11]....
        /*00ac*/ 	.word	0x00000c10


	//   ....[12]....
        /*00b0*/ 	.word	0x00000c80


	//   ....[13]....
        /*00b4*/ 	.word	0x00000cf0


	//   ....[14]....
        /*00b8*/ 	.word	0x00000d60


	//   ....[15]....
        /*00bc*/ 	.word	0x00000dc0


	//   ....[16]....
        /*00c0*/ 	.word	0x00000e30


	//   ....[17]....
        /*00c4*/ 	.word	0x00000ea0


	//   ....[18]....
        /*00c8*/ 	.word	0x00000f10


	//   ....[19]....
        /*00cc*/ 	.word	0x00000f80


	//----- nvinfo : EIATTR_EXIT_INSTR_OFFSETS
	.align		4
.L_1321:
        /*00d0*/ 	.byte	0x04, 0x1c
        /*00d2*/ 	.short	(.L_1323 - .L_1322)


	//   ....[0]....
.L_1322:
        /*00d4*/ 	.word	0x00000070


	//   ....[1]....
        /*00d8*/ 	.word	0x00000b40


	//----- nvinfo : EIATTR_MAX_THREADS
	.align		4
.L_1323:
        /*00dc*/ 	.byte	0x04, 0x05
        /*00de*/ 	.short	(.L_1325 - .L_1324)
.L_1324:
        /*00e0*/ 	.word	0x00000400
        /*00e4*/ 	.word	0x00000001
        /*00e8*/ 	.word	0x00000001


	//----- nvinfo : EIATTR_CRS_STACK_SIZE
	.align		4
.L_1325:
        /*00ec*/ 	.byte	0x04, 0x1e
        /*00ee*/ 	.short	(.L_1327 - .L_1326)
.L_1326:
        /*00f0*/ 	.word	0x00000000


	//----- nvinfo : EIATTR_CBANK_PARAM_SIZE
	.align		4
.L_1327:
        /*00f4*/ 	.byte	0x03, 0x19
        /*00f6*/ 	.short	0x0128


	//----- nvinfo : EIATTR_PARAM_CBANK
	.align		4
        /*00f8*/ 	.byte	0x04, 0x0a
        /*00fa*/ 	.short	(.L_1329 - .L_1328)
	.align		4
.L_1328:
        /*00fc*/ 	.word	index@(.nv.constant0._ZN10layer_norm22ln_bwd_finalize_kernelINS_22Kernel_traits_finalizeILj2048Ef13__nv_bfloat16S2_S2_fjLb0ELj1024ELj4ENS_18Kernel_traits_baseILj2048EfS2_S2_S2_fjLj1024EEEEELb0ELb1EEEvNS_9BwdParamsE)
        /*0100*/ 	.short	0x0210
        /*0102*/ 	.short	0x0128


	//----- nvinfo : EIATTR_SW_WAR
	.align		4
.L_1329:
        /*0104*/ 	.byte	0x04, 0x36
        /*0106*/ 	.short	(.L_1331 - .L_1330)
.L_1330:
        /*0108*/ 	.word	0x00000008
.L_1331:


//--------------------- .nv.info._ZN10layer_norm40ln_parallel_residual_bwd_finalize_kernelINS_22Kernel_traits_finalizeILj2048Ef13__nv_bfloat16S2_S2_fjLb0ELj1024ELj4ENS_18Kernel_traits_baseILj2048EfS2_S2_S2_fjLj1024EEEEELb1EEEvNS_9BwdParamsE --------------------------
	.section	.nv.info._ZN10layer_norm40ln_parallel_residual_bwd_finalize_kernelINS_22Kernel_traits_finalizeILj2048Ef13__nv_bfloat16S2_S2_fjLb0ELj1024ELj4ENS_18Kernel_traits_baseILj2048EfS2_S2_S2_fjLj1024EEEEELb1EEEvNS_9BwdParamsE,"",@"SHT_CUDA_INFO"
	.sectionflags	@""
	.align	4


	//----- nvinfo : EIATTR_CUDA_API_VERSION
	.align		4
        /*0000*/ 	.byte	0x04, 0x37
        /*0002*/ 	.short	(.L_1333 - .L_1332)
.L_1332:
        /*0004*/ 	.word	0x00000082


	//----- nvinfo : EIATTR_KPARAM_INFO
	.align		4
.L_1333:
        /*0008*/ 	.byte	0x04, 0x17
        /*000a*/ 	.short	(.L_1335 - .L_1334)
.L_1334:
        /*000c*/ 	.word	0x00000000
        /*0010*/ 	.short	0x0000
        /*0012*/ 	.short	0x0000
        /*0014*/ 	.byte	0x00, 0xf0, 0xa1, 0x04


	//----- nvinfo : EIATTR_SPARSE_MMA_MASK
	.align		4
.L_1335:
        /*0018*/ 	.byte	0x03, 0x50
        /*001a*/ 	.short	0x0000


	//----- nvinfo : EIATTR_MAXREG_COUNT
	.align		4
        /*001c*/ 	.byte	0x03, 0x1b
        /*001e*/ 	.short	0x0040


	//----- nvinfo : EIATTR_NUM_BARRIERS
	.align		4
        /*0020*/ 	.byte	0x02, 0x4c
        /*0022*/ 	.byte	0x01
	.zero		1


	//----- nvinfo : EIATTR_MERCURY_ISA_VERSION
	.align		4
        /*0024*/ 	.byte	0x03, 0x5f
        /*0026*/ 	.short	0x0101


	//----- nvinfo : EIATTR_COOP_GROUP_MASK_REGIDS
	.align		4
        /*0028*/ 	.byte	0x04, 0x29
        /*002a*/ 	.short	(.L_1337 - .L_1336)


	//   ....[0]....
.L_1336:
        /*002c*/ 	.word	0xffffffff


	//   ....[1]....
        /*0030*/ 	.word	0xffffffff


	//   ....[2]....
        /*0034*/ 	.word	0xffffffff


	//   ....[3]....
        /*0038*/ 	.word	0xffffffff


	//   ....[4]....
        /*003c*/ 	.word	0xffffffff


	//   ....[5]....
        /*0040*/ 	.word	0xffffffff


	//   ....[6]....
        /*0044*/ 	.word	0xffffffff


	//   ....[7]....
        /*0048*/ 	.word	0xffffffff


	//   ....[8]....
        /*004c*/ 	.word	0xffffffff


	//   ....[9]....
        /*0050*/ 	.word	0xffffffff


	//   ....[10]....
        /*0054*/ 	.word	0xffffffff


	//   ....[11]....
        /*0058*/ 	.word	0xffffffff


	//   ....[12]....
        /*005c*/ 	.word	0xffffffff


	//   ....[13]....
        /*0060*/ 	.word	0xffffffff


	//   ....[14]....
        /*0064*/ 	.word	0xffffffff


	//   ....[15]....
        /*0068*/ 	.word	0xffffffff


	//   ....[16]....
        /*006c*/ 	.word	0xffffffff


	//   ....[17]....
        /*0070*/ 	.word	0xffffffff


	//   ....[18]....
        /*0074*/ 	.word	0xffffffff


	//   ....[19]....
        /*0078*/ 	.word	0xffffffff


	//   ....[20]....
        /*007c*/ 	.word	0x0500000b


	//   ....[21]....
        /*0080*/ 	.word	0x0500000b


	//   ....[22]....
        /*0084*/ 	.word	0x0500000b


	//   ....[23]....
        /*0088*/ 	.word	0x0500000b


	//   ....[24]....
        /*008c*/ 	.word	0x0500000b


	//   ....[25]....
        /*0090*/ 	.word	0x0500000b


	//   ....[26]....
        /*0094*/ 	.word	0x0500000b


	//   ....[27]....
        /*0098*/ 	.word	0x0500000b


	//   ....[28]....
        /*009c*/ 	.word	0x0500000b


	//   ....[29]....
        /*00a0*/ 	.word	0x0500000b


	//   ....[30]....
        /*00a4*/ 	.word	0x0500000b


	//   ....[31]....
        /*00a8*/ 	.word	0x0500000b


	//   ....[32]....
        /*00ac*/ 	.word	0x0500000b


	//   ....[33]....
        /*00b0*/ 	.word	0x0500000b


	//   ....[34]....
        /*00b4*/ 	.word	0x0500000b


	//   ....[35]....
        /*00b8*/ 	.word	0x0500000b


	//   ....[36]....
        /*00bc*/ 	.word	0x0500000b


	//   ....[37]....
        /*00c0*/ 	.word	0x0500000b


	//   ....[38]....
        /*00c4*/ 	.word	0x0500000b


	//   ....[39]....
        /*00c8*/ 	.word	0x0500000b


	//----- nvinfo : EIATTR_COOP_GROUP_INSTR_OFFSETS
	.align		4
.L_1337:
        /*00cc*/ 	.byte	0x04, 0x28
        /*00ce*/ 	.short	(.L_1339 - .L_1338)


	//   ....[0]....
.L_1338:
        /*00d0*/ 	.word	0x00000ce0


	//   ....[1]....
        /*00d4*/ 	.word	0x00000cf0


	//   ....[2]....
        /*00d8*/ 	.word	0x00000d00


	//   ....[3]....
        /*00dc*/ 	.word	0x00000d10


	//   ....[4]....
        /*00e0*/ 	.word	0x00000d40


	//   ....[5]....
        /*00e4*/ 	.word	0x00000d70


	//   ....[6]....
        /*00e8*/ 	.word	0x00000d80


	//   ....[7]....
        /*00ec*/ 	.word	0x00000d90


	//   ....[8]....
        /*00f0*/ 	.word	0x00000db0


	//   ....[9]....
        /*00f4*/ 	.word	0x00000df0


	//   ....[10]....
        /*00f8*/ 	.word	0x00000e00


	//   ....[11]....
        /*00fc*/ 	.word	0x00000e10


	//   ....[12]....
        /*0100*/ 	.word	0x00000e30


	//   ....[13]....
        /*0104*/ 	.word	0x00000e70


	//   ....[14]....
        /*0108*/ 	.word	0x00000e80


	//   ....[15]....
        /*010c*/ 	.word	0x00000e90


	//   ....[16]....
        /*0110*/ 	.word	0x00000eb0


	//   ....[17]....
        /*0114*/ 	.word	0x00000ee0


	//   ....[18]....
        /*0118*/ 	.word	0x00000f00


	//   ....[19]....
        /*011c*/ 	.word	0x00000f10


	//   ....[20]....
        /*0120*/ 	.word	0x000011d0


	//   ....[21]....
        /*0124*/ 	.word	0x00001230


	//   ....[22]....
        /*0128*/ 	.word	0x00001290


	//   ....[23]....
        /*012c*/ 	.word	0x000012f0


	//   ....[24]....
        /*0130*/ 	.word	0x00001350


	//   ....[25]....
        /*0134*/ 	.word	0x000013b0


	//   ....[26]....
        /*0138*/ 	.word	0x00001420


	//   ....[27]....
        /*013c*/ 	.word	0x00001490


	//   ....[28]....
        /*0140*/ 	.word	0x00001500


	//   ....[29]....
        /*0144*/ 	.word	0x00001570


	//   ....[30]....
        /*0148*/ 	.word	0x000015d0


	//   ....[31]....
        /*014c*/ 	.word	0x00001640


	//   ....[32]....
        /*0150*/ 	.word	0x000016b0


	//   ....[33]....
        /*0154*/ 	.word	0x00001720


	//   ....[34]....
        /*0158*/ 	.word	0x00001790


	//   ....[35]....
        /*015c*/ 	.word	0x000017f0


	//   ....[36]....
        /*0160*/ 	.word	0x00001860


	//   ....[37]....
        /*0164*/ 	.word	0x000018d0


	//   ....[38]....
        /*0168*/ 	.word	0x00001940


	//   ....[39]....
        /*016c*/ 	.word	0x000019b0


	//----- nvinfo : EIATTR_EXIT_INSTR_OFFSETS
	.align		4
.L_1339:
        /*0170*/ 	.byte	0x04, 0x1c
        /*0172*/ 	.short	(.L_1341 - .L_1340)


	//   ....[0]....
.L_1340:
        /*0174*/ 	.word	0x00000070


	//   ....[1]....
        /*0178*/ 	.word	0x00001170


	//----- nvinfo : EIATTR_MAX_THREADS
	.align		4
.L_1341:
        /*017c*/ 	.byte	0x04, 0x05
        /*017e*/ 	.short	(.L_1343 - .L_1342)
.L_1342:
        /*0180*/ 	.word	0x00000400
        /*0184*/ 	.word	0x00000001
        /*0188*/ 	.word	0x00000001


	//----- nvinfo : EIATTR_CRS_STACK_SIZE
	.align		4
.L_1343:
        /*018c*/ 	.byte	0x04, 0x1e
        /*018e*/ 	.short	(.L_1345 - .L_1344)
.L_1344:
        /*0190*/ 	.word	0x00000000


	//----- nvinfo : EIATTR_CBANK_PARAM_SIZE
	.align		4
.L_1345:
        /*0194*/ 	.byte	0x03, 0x19
        /*0196*/ 	.short	0x0128


	//----- nvinfo : EIATTR_PARAM_CBANK
	.align		4
        /*0198*/ 	.byte	0x04, 0x0a
        /*019a*/ 	.short	(.L_1347 - .L_1346)
	.align		4
.L_1346:
        /*019c*/ 	.word	index@(.nv.constant0._ZN10layer_norm40ln_parallel_residual_bwd_finalize_kernelINS_22Kernel_traits_finalizeILj2048Ef13__nv_bfloat16S2_S2_fjLb0ELj1024ELj4ENS_18Kernel_traits_baseILj2048EfS2_S2_S2_fjLj1024EEEEELb1EEEvNS_9BwdParamsE)
        /*01a0*/ 	.short	0x0210
        /*01a2*/ 	.short	0x0128


	//----- nvinfo : EIATTR_SW_WAR
	.align		4
.L_1347:
        /*01a4*/ 	.byte	0x04, 0x36
        /*01a6*/ 	.short	(.L_1349 - .L_1348)
.L_1348:
        /*01a8*/ 	.word	0x00000008
.L_1349:


//--------------------- .nv.info._ZN10layer_norm31ln_parallel_residual_bwd_kernelINS_13Kernel_traitsIf13__nv_bfloat16S2_S2_fjLj2048ELj1ELj1ELj4ELj16ENS_18Kernel_traits_baseILj2048EfS2_S2_S2_fjLj128EEEEELb1ELb1ELb1EEEvNS_9BwdParamsE --------------------------
	.section	.nv.info._ZN10layer_norm31ln_parallel_residual_bwd_kernelINS_13Kernel_traitsIf13__nv_bfloat16S2_S2_fjLj2048ELj1ELj1ELj4ELj16ENS_18Kernel_traits_baseILj2048EfS2_S2_S2_fjLj128EEEEELb1ELb1ELb1EEEvNS_9BwdParamsE,"",@"SHT_CUDA_INFO"
	.sectionflags	@""
	.align	4


	//----- nvinfo : EIATTR_CUDA_API_VERSION
	.align		4
        /*0000*/ 	.byte	0x04, 0x37
        /*0002*/ 	.short	(.L_1351 - .L_1350)
.L_1350:
        /*0004*/ 	.word	0x00000082


	//----- nvinfo : EIATTR_KPARAM_INFO
	.align		4
.L_1351:
        /*0008*/ 	.byte	0x04, 0x17
        /*000a*/ 	.short	(.L_1353 - .L_1352)
.L_1352:
        /*000c*/ 	.word	0x00000000
        /*0010*/ 	.short	0x0000
        /*0012*/ 	.short	0x0000
        /*0014*/ 	.byte	0x00, 0xf0, 0xa1, 0x04


	//----- nvinfo : EIATTR_SPARSE_MMA_MASK
	.align		4
.L_1353:
        /*0018*/ 	.byte	0x03, 0x50
        /*001a*/ 	.short	0x0000


	//----- nvinfo : EIATTR_MAXREG_COUNT
	.align		4
        /*001c*/ 	.byte	0x03, 0x1b
        /*001e*/ 	.short	0x00ff


	//----- nvinfo : EIATTR_NUM_BARRIERS
	.align		4
        /*0020*/ 	.byte	0x02, 0x4c
        /*0022*/ 	.byte	0x01
	.zero		1


	//----- nvinfo : EIATTR_MERCURY_ISA_VERSION
	.align		4
        /*0024*/ 	.byte	0x03, 0x5f
        /*0026*/ 	.short	0x0101


	//----- nvinfo : EIATTR_COOP_GROUP_MASK_REGIDS
	.align		4
        /*0028*/ 	.byte	0x04, 0x29
        /*002a*/ 	.short	(.L_1355 - .L_1354)


	//   ....[0]....
.L_1354:
        /*002c*/ 	.word	0xffffffff


	//   ....[1]....
        /*0030*/ 	.word	0xffffffff


	//   ....[2]....
        /*0034*/ 	.word	0xffffffff


	//   ....[3]....
        /*0038*/ 	.word	0xffffffff


	//   ....[4]....
        /*003c*/ 	.word	0xffffffff


	//   ....[5]....
        /*0040*/ 	.word	0xffffffff


	//   ....[6]....
        /*0044*/ 	.word	0xffffffff


	//   ....[7]....
        /*0048*/ 	.word	0xffffffff


	//   ....[8]....
        /*004c*/ 	.word	0xffffffff


	//   ....[9]....
        /*0050*/ 	.word	0xffffffff


	//   ....[10]....
        /*0054*/ 	.word	0x0500003a


	//   ....[11]....
        /*0058*/ 	.word	0x0500003a


	//   ....[12]....
        /*005c*/ 	.word	0x0500003a


	//   ....[13]....
        /*0060*/ 	.word	0x0500003a


	//   ....[14]....
        /*0064*/ 	.word	0x0500003a


	//   ....[15]....
        /*0068*/ 	.word	0x0500003a


	//   ....[16]....
        /*006c*/ 	.word	0x0500003a


	//   ....[17]....
        /*0070*/ 	.word	0x0500003a


	//   ....[18]....
        /*0074*/ 	.word	0x0500003a


	//   ....[19]....
        /*0078*/ 	.word	0x0500003a


	//----- nvinfo : EIATTR_COOP_GROUP_INSTR_OFFSETS
	.align		4
.L_1355:
        /*007c*/ 	.byte	0x04, 0x28
        /*007e*/ 	.short	(.L_1357 - .L_1356)


	//   ....[0]....
.L_1356:
        /*0080*/ 	.word	0x000010e0


	//   ....[1]....
        /*0084*/ 	.word	0x000010f0


	//   ....[2]....
        /*0088*/ 	.word	0x00001120


	//   ....[3]....
        /*008c*/ 	.word	0x00001130


	//   ....[4]....
        /*0090*/ 	.word	0x00001160


	//   ....[5]....
        /*0094*/ 	.word	0x00001170


	//   ....[6]....
        /*0098*/ 	.word	0x000011a0


	//   ....[7]....
        /*009c*/ 	.word	0x000011b0


	//   ....[8]....
        /*00a0*/ 	.word	0x000011e0


	//   ....[9]....
        /*00a4*/ 	.word	0x000011f0


	//   ....[10]....
        /*00a8*/ 	.word	0x000027f0


	//   ....[11]....
        /*00ac*/ 	.word	0x00002840


	//   ....[12]....
        /*00b0*/ 	.word	0x000028b0


	//   ....[13]....
        /*00b4*/ 	.word	0x00002910


	//   ....[14]....
        /*00b8*/ 	.word	0x00002980


	//   ....[15]....
        /*00bc*/ 	.word	0x000029e0


	//   ....[16]....
        /*00c0*/ 	.word	0x00002a50


	//   ....[17]....
        /*00c4*/ 	.word	0x00002ab0


	//   ....[18]....
        /*00c8*/ 	.word	0x00002b20


	//   ....[19]....
        /*00cc*/ 	.word	0x00002b80


	//----- nvinfo : EIATTR_EXIT_INSTR_OFFSETS
	.align		4
.L_1357:
        /*00d0*/ 	.byte	0x04, 0x1c
        /*00d2*/ 	.short	(.L_1359 - .L_1358)


	//   ....[0]....
.L_1358:
        /*00d4*/ 	.word	0x00002790


	//----- nvinfo : EIATTR_MAX_THREADS
	.align		4
.L_1359:
        /*00d8*/ 	.byte	0x04, 0x05
        /*00da*/ 	.short	(.L_1361 - .L_1360)
.L_1360:
        /*00dc*/ 	.word	0x00000080
        /*00e0*/ 	.word	0x00000001
        /*00e4*/ 	.word	0x00000001


	//----- nvinfo : EIATTR_CRS_STACK_SIZE
	.align		4
.L_1361:
        /*00e8*/ 	.byte	0x04, 0x1e
        /*00ea*/ 	.short	(.L_1363 - .L_1362)
.L_1362:
        /*00ec*/ 	.word	0x00000000


	//----- nvinfo : EIATTR_CBANK_PARAM_SIZE
	.align		4
.L_1363:
        /*00f0*/ 	.byte	0x03, 0x19
        /*00f2*/ 	.short	0x0128


	//----- nvinfo : EIATTR_PARAM_CBANK
	.align		4
        /*00f4*/ 	.byte	0x04, 0x0a
        /*00f6*/ 	.short	(.L_1365 - .L_1364)
	.align		4
.L_1364:
        /*00f8*/ 	.word	index@(.nv.constant0._ZN10layer_norm31ln_parallel_residual_bwd_kernelINS_13Kernel_traitsIf13__nv_bfloat16S2_S2_fjLj2048ELj1ELj1ELj4ELj16ENS_18Kernel_traits_baseILj2048EfS2_S2_S2_fjLj128EEEEELb1ELb1ELb1EEEvNS_9BwdParamsE)
        /*00fc*/ 	.short	0x0210
        /*00fe*/ 	.short	0x0128


	//----- nvinfo : EIATTR_SW_WAR
	.align		4
.L_1365:
        /*0100*/ 	.byte	0x04, 0x36
        /*0102*/ 	.short	(.L_1367 - .L_1366)
.L_1366:
        /*0104*/ 	.word	0x00000008
.L_1367:


//--------------------- .nv.info._ZN10layer_norm31ln_parallel_residual_bwd_kernelINS_13Kernel_traitsI13__nv_bfloat16S2_fS2_fjLj2048ELj1ELj1ELj4ELj16ENS_18Kernel_traits_baseILj2048ES2_S2_fS2_fjLj128EEEEELb0ELb0ELb0EEEvNS_9BwdParamsE --------------------------
	.section	.nv.info._ZN10layer_norm31ln_parallel_residual_bwd_kernelINS_13Kernel_traitsI13__nv_bfloat16S2_fS2_fjLj2048ELj1ELj1ELj4ELj16ENS_18Kernel_traits_baseILj2048ES2_S2_fS2_fjLj128EEEEELb0ELb0ELb0EEEvNS_9BwdParamsE,"",@"SHT_CUDA_INFO"
	.sectionflags	@""
	.align	4


	//----- nvinfo : EIATTR_CUDA_API_VERSION
	.align		4
        /*0000*/ 	.byte	0x04, 0x37
        /*0002*/ 	.short	(.L_1369 - .L_1368)
.L_1368:
        /*0004*/ 	.word	0x00000082


	//----- nvinfo : EIATTR_KPARAM_INFO
	.align		4
.L_1369:
        /*0008*/ 	.byte	0x04, 0x17
        /*000a*/ 	.short	(.L_1371 - .L_1370)
.L_1370:
        /*000c*/ 	.word	0x00000000
        /*0010*/ 	.short	0x0000
        /*0012*/ 	.short	0x0000
        /*0014*/ 	.byte	0x00, 0xf0, 0xa1, 0x04


	//----- nvinfo : EIATTR_SPARSE_MMA_MASK
	.align		4
.L_1371:
        /*0018*/ 	.byte	0x03, 0x50
        /*001a*/ 	.short	0x0000


	//----- nvinfo : EIATTR_MAXREG_COUNT
	.align		4
        /*001c*/ 	.byte	0x03, 0x1b
        /*001e*/ 	.short	0x00ff


	//----- nvinfo : EIATTR_NUM_BARRIERS
	.align		4
        /*0020*/ 	.byte	0x02, 0x4c
        /*0022*/ 	.byte	0x01
	.zero		1


	//----- nvinfo : EIATTR_MERCURY_ISA_VERSION
	.align		4
        /*0024*/ 	.byte	0x03, 0x5f
        /*0026*/ 	.short	0x0101


	//----- nvinfo : EIATTR_COOP_GROUP_MASK_REGIDS
	.align		4
        /*0028*/ 	.byte	0x04, 0x29
        /*002a*/ 	.short	(.L_1373 - .L_1372)


	//   ....[0]....
.L_1372:
        /*002c*/ 	.word	0xffffffff


	//   ....[1]....
        /*0030*/ 	.word	0xffffffff


	//   ....[2]....
        /*0034*/ 	.word	0xffffffff


	//   ....[3]....
        /*0038*/ 	.word	0xffffffff


	//   ....[4]....
        /*003c*/ 	.word	0xffffffff


	//   ....[5]....
        /*0040*/ 	.word	0xffffffff


	//   ....[6]....
        /*0044*/ 	.word	0xffffffff


	//   ....[7]....
        /*0048*/ 	.word	0xffffffff


	//   ....[8]....
        /*004c*/ 	.word	0xffffffff


	//   ....[9]....
        /*0050*/ 	.word	0xffffffff


	//   ....[10]....
        /*0054*/ 	.word	0x05000068


	//   ....[11]....
        /*0058*/ 	.word	0x05000068


	//   ....[12]....
        /*005c*/ 	.word	0x05000068


	//   ....[13]....
        /*0060*/ 	.word	0x05000068


	//   ....[14]....
        /*0064*/ 	.word	0x05000068


	//   ....[15]....
        /*0068*/ 	.word	0x05000068


	//   ....[16]....
        /*006c*/ 	.word	0x05000068


	//   ....[17]....
        /*0070*/ 	.word	0x05000068


	//   ....[18]....
        /*0074*/ 	.word	0x05000068


	//   ....[19]....
        /*0078*/ 	.word	0x05000068


	//----- nvinfo : EIATTR_COOP_GROUP_INSTR_OFFSETS
	.align		4
.L_1373:
        /*007c*/ 	.byte	0x04, 0x28
        /*007e*/ 	.short	(.L_1375 - .L_1374)


	//   ....[0]....
.L_1374:
        /*0080*/ 	.word	0x00001890


	//   ....[1]....
        /*0084*/ 	.word	0x000018a0


	//   ....[2]....
        /*0088*/ 	.word	0x000018d0


	//   ....[3]....
        /*008c*/ 	.word	0x000018e0


	//   ....[4]....
        /*0090*/ 	.word	0x00001910


	//   ....[5]....
        /*0094*/ 	.word	0x00001920


	//   ....[6]....
        /*0098*/ 	.word	0x00001950


	//   ....[7]....
        /*009c*/ 	.word	0x00001960


	//   ....[8]....
        /*00a0*/ 	.word	0x00001990


	//   ....[9]....
        /*00a4*/ 	.word	0x000019a0


	//   ....[10]....
        /*00a8*/ 	.word	0x00002880


	//   ....[11]....
        /*00ac*/ 	.word	0x000028d0


	//   ....[12]....
        /*00b0*/ 	.word	0x00002940


	//   ....[13]....
        /*00b4*/ 	.word	0x000029a0


	//   ....[14]....
        /*00b8*/ 	.word	0x00002a10


	//   ....[15]....
        /*00bc*/ 	.word	0x00002a70


	//   ....[16]....
        /*00c0*/ 	.word	0x00002ae0


	//   ....[17]....
        /*00c4*/ 	.word	0x00002b40


	//   ....[18]....
        /*00c8*/ 	.word	0x00002bb0


	//   ....[19]....
        /*00cc*/ 	.word	0x00002c10


	//----- nvinfo : EIATTR_EXIT_INSTR_OFFSETS
	.align		4
.L_1375:
        /*00d0*/ 	.byte	0x04, 0x1c
        /*00d2*/ 	.short	(.L_1377 - .L_1376)


	//   ....[0]....
.L_1376:
        /*00d4*/ 	.word	0x00002710


	//   ....[1]....
        /*00d8*/ 	.word	0x00002820


	//----- nvinfo : EIATTR_MAX_THREADS
	.align		4
.L_1377:
        /*00dc*/ 	.byte	0x04, 0x05
        /*00de*/ 	.short	(.L_1379 - .L_1378)
.L_1378:
        /*00e0*/ 	.word	0x00000080
        /*00e4*/ 	.word	0x00000001
        /*00e8*/ 	.word	0x00000001


	//----- nvinfo : EIATTR_CRS_STACK_SIZE
	.align		4
.L_1379:
        /*00ec*/ 	.byte	0x04, 0x1e
        /*00ee*/ 	.short	(.L_1381 - .L_1380)
.L_1380:
        /*00f0*/ 	.word	0x00000000


	//----- nvinfo : EIATTR_CBANK_PARAM_SIZE
	.align		4
.L_1381:
        /*00f4*/ 	.byte	0x03, 0x19
        /*00f6*/ 	.short	0x0128


	//----- nvinfo : EIATTR_PARAM_CBANK
	.align		4
        /*00f8*/ 	.byte	0x04, 0x0a
        /*00fa*/ 	.short	(.L_1383 - .L_1382)
	.align		4
.L_1382:
        /*00fc*/ 	.word	index@(.nv.constant0._ZN10layer_norm31ln_parallel_residual_bwd_kernelINS_13Kernel_traitsI13__nv_bfloat16S2_fS2_fjLj2048ELj1ELj1ELj4ELj16ENS_18Kernel_traits_baseILj2048ES2_S2_fS2_fjLj128EEEEELb0ELb0ELb0EEEvNS_9BwdParamsE)
        /*0100*/ 	.short	0x0210
        /*0102*/ 	.short	0x0128


	//----- nvinfo : EIATTR_SW_WAR
	.align		4
.L_1383:
        /*0104*/ 	.byte	0x04, 0x36
        /*0106*/ 	.short	(.L_1385 - .L_1384)
.L_1384:
        /*0108*/ 	.word	0x00000008
.L_1385:


//--------------------- .nv.info._ZN10layer_norm31ln_parallel_residual_bwd_kernelINS_13Kernel_traitsI13__nv_bfloat16S2_fS2_fjLj2048ELj1ELj1ELj4ELj16ENS_18Kernel_traits_baseILj2048ES2_S2_fS2_fjLj128EEEEELb0ELb0ELb1EEEvNS_9BwdParamsE --------------------------
	.section	.nv.info._ZN10layer_norm31ln_parallel_residual_bwd_kernelINS_13Kernel_traitsI13__nv_bfloat16S2_fS2_fjLj2048ELj1ELj1ELj4ELj16ENS_18Kernel_traits_baseILj2048ES2_S2_fS2_fjLj128EEEEELb0ELb0ELb1EEEvNS_9BwdParamsE,"",@"SHT_CUDA_INFO"
	.sectionflags	@""
	.align	4


	//----- nvinfo : EIATTR_CUDA_API_VERSION
	.align		4
        /*0000*/ 	.byte	0x04, 0x37
        /*0002*/ 	.short	(.L_1387 - .L_1386)
.L_1386:
        /*0004*/ 	.word	0x00000082


	//----- nvinfo : EIATTR_KPARAM_INFO
	.align		4
.L_1387:
        /*0008*/ 	.byte	0x04, 0x17
        /*000a*/ 	.short	(.L_1389 - .L_1388)
.L_1388:
        /*000c*/ 	.word	0x00000000
        /*0010*/ 	.short	0x0000
        /*0012*/ 	.short	0x0000
        /*0014*/ 	.byte	0x00, 0xf0, 0xa1, 0x04


	//----- nvinfo : EIATTR_SPARSE_MMA_MASK
	.align		4
.L_1389:
        /*0018*/ 	.byte	0x03, 0x50
        /*001a*/ 	.short	0x0000


	//----- nvinfo : EIATTR_MAXREG_COUNT
	.align		4
        /*001c*/ 	.byte	0x03, 0x1b
        /*001e*/ 	.short	0x00ff


	//----- nvinfo : EIATTR_NUM_BARRIERS
	.align		4
        /*0020*/ 	.byte	0x02, 0x4c
        /*0022*/ 	.byte	0x01
	.zero		1


	//----- nvinfo : EIATTR_MERCURY_ISA_VERSION
	.align		4
        /*0024*/ 	.byte	0x03, 0x5f
        /*0026*/ 	.short	0x0101


	//----- nvinfo : EIATTR_COOP_GROUP_MASK_REGIDS
	.align		4
        /*0028*/ 	.byte	0x04, 0x29
        /*002a*/ 	.short	(.L_1391 - .L_1390)


	//   ....[0]....
.L_1390:
        /*002c*/ 	.word	0xffffffff


	//   ....[1]....
        /*0030*/ 	.word	0xffffffff


	//   ....[2]....
        /*0034*/ 	.word	0xffffffff


	//   ....[3]....
        /*0038*/ 	.word	0xffffffff


	//   ....[4]....
        /*003c*/ 	.word	0xffffffff


	//   ....[5]....
        /*0040*/ 	.word	0xffffffff


	//   ....[6]....
        /*0044*/ 	.word	0xffffffff


	//   ....[7]....
        /*0048*/ 	.word	0xffffffff


	//   ....[8]....
        /*004c*/ 	.word	0xffffffff


	//   ....[9]....
        /*0050*/ 	.word	0xffffffff


	//   ....[10]....
        /*0054*/ 	.word	0x0500003b


	//   ....[11]....
        /*0058*/ 	.word	0x0500003b


	//   ....[12]....
        /*005c*/ 	.word	0x0500003b


	//   ....[13]....
        /*0060*/ 	.word	0x0500003b


	//   ....[14]....
        /*0064*/ 	.word	0x0500003b


	//   ....[15]....
        /*0068*/ 	.word	0x0500003b


	//   ....[16]....
        /*006c*/ 	.word	0x0500003b


	//   ....[17]....
        /*0070*/ 	.word	0x0500003b


	//   ....[18]....
        /*0074*/ 	.word	0x0500003b


	//   ....[19]....
        /*0078*/ 	.word	0x0500003b


	//----- nvinfo : EIATTR_COOP_GROUP_INSTR_OFFSETS
	.align		4
.L_1391:
        /*007c*/ 	.byte	0x04, 0x28
        /*007e*/ 	.short	(.L_1393 - .L_1392)


	//   ....[0]....
.L_1392:
        /*0080*/ 	.word	0x00001910


	//   ....[1]....
        /*0084*/ 	.word	0x00001920


	//   ....[2]....
        /*0088*/ 	.word	0x00001950


	//   ....[3]....
        /*008c*/ 	.word	0x00001960


	//   ....[4]....
        /*0090*/ 	.word	0x00001990


	//   ....[5]....
        /*0094*/ 	.word	0x000019a0


	//   ....[6]....
        /*0098*/ 	.word	0x000019d0


	//   ....[7]....
        /*009c*/ 	.word	0x000019e0


	//   ....[8]....
        /*00a0*/ 	.word	0x00001a10


	//   ....[9]....
        /*00a4*/ 	.word	0x00001a20


	//   ....[10]....
        /*00a8*/ 	.word	0x00002b40


	//   ....[11]....
        /*00ac*/ 	.word	0x00002b90


	//   ....[12]....
        /*00b0*/ 	.word	0x00002c00


	//   ....[13]....
        /*00b4*/ 	.word	0x00002c60


	//   ....[14]....
        /*00b8*/ 	.word	0x00002cd0


	//   ....[15]....
        /*00bc*/ 	.word	0x00002d30


	//   ....[16]....
        /*00c0*/ 	.word	0x00002da0


	//   ....[17]....
        /*00c4*/ 	.word	0x00002e00


	//   ....[18]....
        /*00c8*/ 	.word	0x00002e70


	//   ....[19]....
        /*00cc*/ 	.word	0x00002ed0


	//----- nvinfo : EIATTR_EXIT_INSTR_OFFSETS
	.align		4
.L_1393:
        /*00d0*/ 	.byte	0x04, 0x1c
        /*00d2*/ 	.short	(.L_1395 - .L_1394)


	//   ....[0]....
.L_1394:
        /*00d4*/ 	.word	0x00002ae0


	//----- nvinfo : EIATTR_MAX_THREADS
	.align		4
.L_1395:
        /*00d8*/ 	.byte	0x04, 0x05
        /*00da*/ 	.short	(.L_1397 - .L_1396)
.L_1396:
        /*00dc*/ 	.word	0x00000080
        /*00e0*/ 	.word	0x00000001
        /*00e4*/ 	.word	0x00000001


	//----- nvinfo : EIATTR_CRS_STACK_SIZE
	.align		4
.L_1397:
        /*00e8*/ 	.byte	0x04, 0x1e
        /*00ea*/ 	.short	(.L_1399 - .L_1398)
.L_1398:
        /*00ec*/ 	.word	0x00000000


	//----- nvinfo : EIATTR_CBANK_PARAM_SIZE
	.align		4
.L_1399:
        /*00f0*/ 	.byte	0x03, 0x19
        /*00f2*/ 	.short	0x0128


	//----- nvinfo : EIATTR_PARAM_CBANK
	.align		4
        /*00f4*/ 	.byte	0x04, 0x0a
        /*00f6*/ 	.short	(.L_1401 - .L_1400)
	.align		4
.L_1400:
        /*00f8*/ 	.word	index@(.nv.constant0._ZN10layer_norm31ln_parallel_residual_bwd_kernelINS_13Kernel_traitsI13__nv_bfloat16S2_fS2_fjLj2048ELj1ELj1ELj4ELj16ENS_18Kernel_traits_baseILj2048ES2_S2_fS2_fjLj128EEEEELb0ELb0ELb1EEEvNS_9BwdParamsE)
        /*00fc*/ 	.short	0x0210
        /*00fe*/ 	.short	0x0128


	//----- nvinfo : EIATTR_SW_WAR
	.align		4
.L_1401:
        /*0100*/ 	.byte	0x04, 0x36
        /*0102*/ 	.short	(.L_1403 - .L_1402)
.L_1402:
        /*0104*/ 	.word	0x00000008
.L_1403:


//--------------------- .nv.info._ZN10layer_norm31ln_parallel_residual_bwd_kernelINS_13Kernel_traitsI13__nv_bfloat16S2_fS2_fjLj2048ELj1ELj1ELj4ELj16ENS_18Kernel_traits_baseILj2048ES2_S2_fS2_fjLj128EEEEELb0ELb1ELb0EEEvNS_9BwdParamsE --------------------------
	.section	.nv.info._ZN10layer_norm31ln_parallel_residual_bwd_kernelINS_13Kernel_traitsI13__nv_bfloat16S2_fS2_fjLj2048ELj1ELj1ELj4ELj16ENS_18Kernel_traits_baseILj2048ES2_S2_fS2_fjLj128EEEEELb0ELb1ELb0EEEvNS_9BwdParamsE,"",@"SHT_CUDA_INFO"
	.sectionflags	@""
	.align	4


	//----- nvinfo : EIATTR_CUDA_API_VERSION
	.align		4
        /*0000*/ 	.byte	0x04, 0x37
        /*0002*/ 	.short	(.L_1405 - .L_1404)
.L_1404:
        /*0004*/ 	.word	0x00000082


	//----- nvinfo : EIATTR_KPARAM_INFO
	.align		4
.L_1405:
        /*0008*/ 	.byte	0x04, 0x17
        /*000a*/ 	.short	(.L_1407 - .L_1406)
.L_1406:
        /*000c*/ 	.word	0x00000000
        /*0010*/ 	.short	0x0000
        /*0012*/ 	.short	0x0000
        /*0014*/ 	.byte	0x00, 0xf0, 0xa1, 0x04


	//----- nvinfo : EIATTR_SPARSE_MMA_MASK
	.align		4
.L_1407:
        /*0018*/ 	.byte	0x03, 0x50
        /*001a*/ 	.short	0x0000


	//----- nvinfo : EIATTR_MAXREG_COUNT
	.align		4
        /*001c*/ 	.byte	0x03, 0x1b
        /*001e*/ 	.short	0x00ff


	//----- nvinfo : EIATTR_NUM_BARRIERS
	.align		4
        /*0020*/ 	.byte	0x02, 0x4c
        /*0022*/ 	.byte	0x01
	.zero		1


	//----- nvinfo : EIATTR_MERCURY_ISA_VERSION
	.align		4
        /*0024*/ 	.byte	0x03, 0x5f
        /*0026*/ 	.short	0x0101


	//----- nvinfo : EIATTR_COOP_GROUP_MASK_REGIDS
	.align		4
        /*0028*/ 	.byte	0x04, 0x29
        /*002a*/ 	.short	(.L_1409 - .L_1408)


	//   ....[0]....
.L_1408:
        /*002c*/ 	.word	0xffffffff


	//   ....[1]....
        /*0030*/ 	.word	0xffffffff


	//   ....[2]....
        /*0034*/ 	.word	0xffffffff


	//   ....[3]....
        /*0038*/ 	.word	0xffffffff


	//   ....[4]....
        /*003c*/ 	.word	0xffffffff


	//   ....[5]....
        /*0040*/ 	.word	0xffffffff


	//   ....[6]....
        /*0044*/ 	.word	0xffffffff


	//   ....[7]....
        /*0048*/ 	.word	0xffffffff


	//   ....[8]....
        /*004c*/ 	.word	0xffffffff


	//   ....[9]....
        /*0050*/ 	.word	0xffffffff


	//   ....[10]....
        /*0054*/ 	.word	0x0500004c


	//   ....[11]....
        /*0058*/ 	.word	0x0500004c


	//   ....[12]....
        /*005c*/ 	.word	0x0500004c


	//   ....[13]....
        /*0060*/ 	.word	0x0500004c


	//   ....[14]....
        /*0064*/ 	.word	0x0500004c


	//   ....[15]....
        /*0068*/ 	.word	0x0500004c


	//   ....[16]....
        /*006c*/ 	.word	0x0500004c


	//   ....[17]....
        /*0070*/ 	.word	0x0500004c


	//   ....[18]....
        /*0074*/ 	.word	0x0500004c


	//   ....[19]....
        /*0078*/ 	.word	0x0500004c


	//----- nvinfo : EIATTR_COOP_GROUP_INSTR_OFFSETS
	.align		4
.L_1409:
        /*007c*/ 	.byte	0x04, 0x28
        /*007e*/ 	.short	(.L_1411 - .L_1410)


	//   ....[0]....
.L_1410:
        /*0080*/ 	.word	0x000010e0


	//   ....[1]....
        /*0084*/ 	.word	0x000010f0


	//   ....[2]....
        /*0088*/ 	.word	0x00001120


	//   ....[3]....
        /*008c*/ 	.word	0x00001130


	//   ....[4]....
        /*0090*/ 	.word	0x00001160


	//   ....[5]....
        /*0094*/ 	.word	0x00001170


	//   ....[6]....
        /*0098*/ 	.word	0x000011a0


	//   ....[7]....
        /*009c*/ 	.word	0x000011b0


	//   ....[8]....
        /*00a0*/ 	.word	0x000011e0


	//   ....[9]....
        /*00a4*/ 	.word	0x000011f0


	//   ....[10]....
        /*00a8*/ 	.word	0x00001fd0


	//   ....[11]....
        /*00ac*/ 	.word	0x00002020


	//   ....[12]....
        /*00b0*/ 	.word	0x00002080


	//   ....[13]....
        /*00b4*/ 	.word	0x000020e0


	//   ....[14]....
        /*00b8*/ 	.word	0x00002140


	//   ....[15]....
        /*00bc*/ 	.word	0x000021a0


	//   ....[16]....
        /*00c0*/ 	.word	0x00002200


	//   ....[17]....
        /*00c4*/ 	.word	0x00002260


	//   ....[18]....
        /*00c8*/ 	.word	0x000022c0


	//   ....[19]....
        /*00cc*/ 	.word	0x00002320


	//----- nvinfo : EIATTR_EXIT_INSTR_OFFSETS
	.align		4
.L_1411:
        /*00d0*/ 	.byte	0x04, 0x1c
        /*00d2*/ 	.short	(.L_1413 - .L_1412)


	//   ....[0]....
.L_1412:
        /*00d4*/ 	.word	0x00001ef0


	//   ....[1]....
        /*00d8*/ 	.word	0x00001f80


	//----- nvinfo : EIATTR_MAX_THREADS
	.align		4
.L_1413:
        /*00dc*/ 	.byte	0x04, 0x05
        /*00de*/ 	.short	(.L_1415 - .L_1414)
.L_1414:
        /*00e0*/ 	.word	0x00000080
        /*00e4*/ 	.word	0x00000001
        /*00e8*/ 	.word	0x00000001


	//----- nvinfo : EIATTR_CRS_STACK_SIZE
	.align		4
.L_1415:
        /*00ec*/ 	.byte	0x04, 0x1e
        /*00ee*/ 	.short	(.L_1417 - .L_1416)
.L_1416:
        /*00f0*/ 	.word	0x00000000


	//----- nvinfo : EIATTR_CBANK_PARAM_SIZE
	.align		4
.L_1417:
        /*00f4*/ 	.byte	0x03, 0x19
        /*00f6*/ 	.short	0x0128


	//----- nvinfo : EIATTR_PARAM_CBANK
	.align		4
        /*00f8*/ 	.byte	0x04, 0x0a
        /*00fa*/ 	.short	(.L_1419 - .L_1418)
	.align		4
.L_1418:
        /*00fc*/ 	.word	index@(.nv.constant0._ZN10layer_norm31ln_parallel_residual_bwd_kernelINS_13Kernel_traitsI13__nv_bfloat16S2_fS2_fjLj2048ELj1ELj1ELj4ELj16ENS_18Kernel_traits_baseILj2048ES2_S2_fS2_fjLj128EEEEELb0ELb1ELb0EEEvNS_9BwdParamsE)
        /*0100*/ 	.short	0x0210
        /*0102*/ 	.short	0x0128


	//----- nvinfo : EIATTR_SW_WAR
	.align		4
.L_1419:
        /*0104*/ 	.byte	0x04, 0x36
        /*0106*/ 	.short	(.L_1421 - .L_1420)
.L_1420:
        /*0108*/ 	.word	0x00000008
.L_1421:


//--------------------- .nv.info._ZN10layer_norm31ln_parallel_residual_bwd_kernelINS_13Kernel_traitsI13__nv_bfloat16S2_fS2_fjLj2048ELj1ELj1ELj4ELj16ENS_18Kernel_traits_baseILj2048ES2_S2_fS2_fjLj128EEEEELb0ELb1ELb1EEEvNS_9BwdParamsE --------------------------
	.section	.nv.info._ZN10layer_norm31ln_parallel_residual_bwd_kernelINS_13Kernel_traitsI13__nv_bfloat16S2_fS2_fjLj2048ELj1ELj1ELj4ELj16ENS_18Kernel_traits_baseILj2048ES2_S2_fS2_fjLj128EEEEELb0ELb1ELb1EEEvNS_9BwdParamsE,"",@"SHT_CUDA_INFO"
	.sectionflags	@""
	.align	4


	//----- nvinfo : EIATTR_CUDA_API_VERSION
	.align		4
        /*0000*/ 	.byte	0x04, 0x37
        /*0002*/ 	.short	(.L_1423 - .L_1422)
.L_1422:
        /*0004*/ 	.word	0x00000082


	//----- nvinfo : EIATTR_KPARAM_INFO
	.align		4
.L_1423:
        /*0008*/ 	.byte	0x04, 0x17
        /*000a*/ 	.short	(.L_1425 - .L_1424)
.L_1424:
        /*000c*/ 	.word	0x00000000
        /*0010*/ 	.short	0x0000
        /*0012*/ 	.short	0x0000
        /*0014*/ 	.byte	0x00, 0xf0, 0xa1, 0x04


	//----- nvinfo : EIATTR_SPARSE_MMA_MASK
	.align		4
.L_1425:
        /*0018*/ 	.byte	0x03, 0x50
        /*001a*/ 	.short	0x0000


	//----- nvinfo : EIATTR_MAXREG_COUNT
	.align		4
        /*001c*/ 	.byte	0x03, 0x1b
        /*001e*/ 	.short	0x00ff


	//----- nvinfo : EIATTR_NUM_BARRIERS
	.align		4
        /*0020*/ 	.byte	0x02, 0x4c
        /*0022*/ 	.byte	0x01
	.zero		1


	//----- nvinfo : EIATTR_MERCURY_ISA_VERSION
	.align		4
        /*0024*/ 	.byte	0x03, 0x5f
        /*0026*/ 	.short	0x0101


	//----- nvinfo : EIATTR_COOP_GROUP_MASK_REGIDS
	.align		4
        /*0028*/ 	.byte	0x04, 0x29
        /*002a*/ 	.short	(.L_1427 - .L_1426)


	//   ....[0]....
.L_1426:
        /*002c*/ 	.word	0xffffffff


	//   ....[1]....
        /*0030*/ 	.word	0xffffffff


	//   ....[2]....
        /*0034*/ 	.word	0xffffffff


	//   ....[3]....
        /*0038*/ 	.word	0xffffffff


	//   ....[4]....
        /*003c*/ 	.word	0xffffffff


	//   ....[5]....
        /*0040*/ 	.word	0xffffffff


	//   ....[6]....
        /*0044*/ 	.word	0xffffffff


	//   ....[7]....
        /*0048*/ 	.word	0xffffffff


	//   ....[8]....
        /*004c*/ 	.word	0xffffffff


	//   ....[9]....
        /*0050*/ 	.word	0xffffffff


	//   ....[10]....
        /*0054*/ 	.word	0x05000036


	//   ....[11]....
        /*0058*/ 	.word	0x05000036


	//   ....[12]....
        /*005c*/ 	.word	0x05000036


	//   ....[13]....
        /*0060*/ 	.word	0x05000036


	//   ....[14]....
        /*0064*/ 	.word	0x05000036


	//   ....[15]....
        /*0068*/ 	.word	0x05000036


	//   ....[16]....
        /*006c*/ 	.word	0x05000036


	//   ....[17]....
        /*0070*/ 	.word	0x05000036


	//   ....[18]....
        /*0074*/ 	.word	0x05000036


	//   ....[19]....
        /*0078*/ 	.word	0x05000036


	//----- nvinfo : EIATTR_COOP_GROUP_INSTR_OFFSETS
	.align		4
.L_1427:
        /*007c*/ 	.byte	0x04, 0x28
        /*007e*/ 	.short	(.L_1429 - .L_1428)


	//   ....[0]....
.L_1428:
        /*0080*/ 	.word	0x000010a0


	//   ....[1]....
        /*0084*/ 	.word	0x000010b0


	//   ....[2]....
        /*0088*/ 	.word	0x000010e0


	//   ....[3]....
        /*008c*/ 	.word	0x000010f0


	//   ....[4]....
        /*0090*/ 	.word	0x00001120


	//   ....[5]....
        /*0094*/ 	.word	0x00001130


	//   ....[6]....
        /*0098*/ 	.word	0x00001160


	//   ....[7]....
        /*009c*/ 	.word	0x00001170


	//   ....[8]....
        /*00a0*/ 	.word	0x000011a0


	//   ....[9]....
        /*00a4*/ 	.word	0x000011b0


	//   ....[10]....
        /*00a8*/ 	.word	0x00001fd0


	//   ....[11]....
        /*00ac*/ 	.word	0x00002020


	//   ....[12]....
        /*00b0*/ 	.word	0x00002080


	//   ....[13]....
        /*00b4*/ 	.word	0x000020e0


	//   ....[14]....
        /*00b8*/ 	.word	0x00002140


	//   ....[15]....
        /*00bc*/ 	.word	0x000021a0


	//   ....[16]....
        /*00c0*/ 	.word	0x00002200


	//   ....[17]....
        /*00c4*/ 	.word	0x00002260


	//   ....[18]....
        /*00c8*/ 	.word	0x000022c0


	//   ....[19]....
        /*00cc*/ 	.word	0x00002320


	//----- nvinfo : EIATTR_EXIT_INSTR_OFFSETS
	.align		4
.L_1429:
        /*00d0*/ 	.byte	0x04, 0x1c
        /*00d2*/ 	.short	(.L_1431 - .L_1430)


	//   ....[0]....
.L_1430:
        /*00d4*/ 	.word	0x00001f80


	//----- nvinfo : EIATTR_MAX_THREADS
	.align		4
.L_1431:
        /*00d8*/ 	.byte	0x04, 0x05
        /*00da*/ 	.short	(.L_1433 - .L_1432)
.L_1432:
        /*00dc*/ 	.word	0x00000080
        /*00e0*/ 	.word	0x00000001
        /*00e4*/ 	.word	0x00000001


	//----- nvinfo : EIATTR_CRS_STACK_SIZE
	.align		4
.L_1433:
        /*00e8*/ 	.byte	0x04, 0x1e
        /*00ea*/ 	.short	(.L_1435 - .L_1434)
.L_1434:
        /*00ec*/ 	.word	0x00000000


	//----- nvinfo : EIATTR_CBANK_PARAM_SIZE
	.align		4
.L_1435:
        /*00f0*/ 	.byte	0x03, 0x19
        /*00f2*/ 	.short	0x0128


	//----- nvinfo : EIATTR_PARAM_CBANK
	.align		4
        /*00f4*/ 	.byte	0x04, 0x0a
        /*00f6*/ 	.short	(.L_1437 - .L_1436)
	.align		4
.L_1436:
        /*00f8*/ 	.word	index@(.nv.constant0._ZN10layer_norm31ln_parallel_residual_bwd_kernelINS_13Kernel_traitsI13__nv_bfloat16S2_fS2_fjLj2048ELj1ELj1ELj4ELj16ENS_18Kernel_traits_baseILj2048ES2_S2_fS2_fjLj128EEEEELb0ELb1ELb1EEEvNS_9BwdParamsE)
        /*00fc*/ 	.short	0x0210
        /*00fe*/ 	.short	0x0128


	//----- nvinfo : EIATTR_SW_WAR
	.align		4
.L_1437:
        /*0100*/ 	.byte	0x04, 0x36
        /*0102*/ 	.short	(.L_1439 - .L_1438)
.L_1438:
        /*0104*/ 	.word	0x00000008
.L_1439:


//--------------------- .nv.info._ZN10layer_norm31ln_parallel_residual_bwd_kernelINS_13Kernel_traitsI13__nv_bfloat16S2_fS2_fjLj2048ELj1ELj1ELj4ELj16ENS_18Kernel_traits_baseILj2048ES2_S2_fS2_fjLj128EEEEELb1ELb0ELb0EEEvNS_9BwdParamsE --------------------------
	.section	.nv.info._ZN10layer_norm31ln_parallel_residual_bwd_kernelINS_13Kernel_traitsI13__nv_bfloat16S2_fS2_fjLj2048ELj1ELj1ELj4ELj16ENS_18Kernel_traits_baseILj2048ES2_S2_fS2_fjLj128EEEEELb1ELb0ELb0EEEvNS_9BwdParamsE,"",@"SHT_CUDA_INFO"
	.sectionflags	@""
	.align	4


	//----- nvinfo : EIATTR_CUDA_API_VERSION
	.align		4
        /*0000*/ 	.byte	0x04, 0x37
        /*0002*/ 	.short	(.L_1441 - .L_1440)
.L_1440:
        /*0004*/ 	.word	0x00000082


	//----- nvinfo : EIATTR_KPARAM_INFO
	.align		4
.L_1441:
        /*0008*/ 	.byte	0x04, 0x17
        /*000a*/ 	.short	(.L_1443 - .L_1442)
.L_1442:
        /*000c*/ 	.word	0x00000000
        /*0010*/ 	.short	0x0000
        /*0012*/ 	.short	0x0000
        /*0014*/ 	.byte	0x00, 0xf0, 0xa1, 0x04


	//----- nvinfo : EIATTR_SPARSE_MMA_MASK
	.align		4
.L_1443:
        /*0018*/ 	.byte	0x03, 0x50
        /*001a*/ 	.short	0x0000


	//----- nvinfo : EIATTR_MAXREG_COUNT
	.align		4
        /*001c*/ 	.byte	0x03, 0x1b
        /*001e*/ 	.short	0x00ff


	//----- nvinfo : EIATTR_NUM_BARRIERS
	.align		4
        /*0020*/ 	.byte	0x02, 0x4c
        /*0022*/ 	.byte	0x01
	.zero		1


	//----- nvinfo : EIATTR_MERCURY_ISA_VERSION
	.align		4
        /*0024*/ 	.byte	0x03, 0x5f
        /*0026*/ 	.short	0x0101


	//----- nvinfo : EIATTR_COOP_GROUP_MASK_REGIDS
	.align		4
        /*0028*/ 	.byte	0x04, 0x29
        /*002a*/ 	.short	(.L_1445 - .L_1444)


	//   ....[0]....
.L_1444:
        /*002c*/ 	.word	0xffffffff


	//   ....[1]....
        /*0030*/ 	.word	0xffffffff


	//   ....[2]....
        /*0034*/ 	.word	0xffffffff


	//   ....[3]....
        /*0038*/ 	.word	0xffffffff


	//   ....[4]....
        /*003c*/ 	.word	0xffffffff


	//   ....[5]....
        /*0040*/ 	.word	0xffffffff


	//   ....[6]....
        /*0044*/ 	.word	0xffffffff


	//   ....[7]....
        /*0048*/ 	.word	0xffffffff


	//   ....[8]....
        /*004c*/ 	.word	0xffffffff


	//   ....[9]....
        /*0050*/ 	.word	0xffffffff


	//   ....[10]....
        /*0054*/ 	.word	0x0500006a


	//   ....[11]....
        /*0058*/ 	.word	0x0500006a


	//   ....[12]....
        /*005c*/ 	.word	0x0500006a


	//   ....[13]....
        /*0060*/ 	.word	0x0500006a


	//   ....[14]....
        /*0064*/ 	.word	0x0500006a


	//   ....[15]....
        /*0068*/ 	.word	0x0500006a


	//   ....[16]....
        /*006c*/ 	.word	0x0500006a


	//   ....[17]....
        /*0070*/ 	.word	0x0500006a


	//   ....[18]....
        /*0074*/ 	.word	0x0500006a


	//   ....[19]....
        /*0078*/ 	.word	0x0500006a


	//----- nvinfo : EIATTR_COOP_GROUP_INSTR_OFFSETS
	.align		4
.L_1445:
        /*007c*/ 	.byte	0x04, 0x28
        /*007e*/ 	.short	(.L_1447 - .L_1446)


	//   ....[0]....
.L_1446:
        /*0080*/ 	.word	0x00001a00


	//   ....[1]....
        /*0084*/ 	.word	0x00001a10


	//   ....[2]....
        /*0088*/ 	.word	0x00001a40


	//   ....[3]....
        /*008c*/ 	.word	0x00001a50


	//   ....[4]....
        /*0090*/ 	.word	0x00001a80


	//   ....[5]....
        /*0094*/ 	.word	0x00001a90


	//   ....[6]....
        /*0098*/ 	.word	0x00001ac0


	//   ....[7]....
        /*009c*/ 	.word	0x00001ad0


	//   ....[8]....
        /*00a0*/ 	.word	0x00001b00


	//   ....[9]....
        /*00a4*/ 	.word	0x00001b10


	//   ....[10]....
        /*00a8*/ 	.word	0x00002f50


	//   ....[11]....
        /*00ac*/ 	.word	0x00002fa0


	//   ....[12]....
        /*00b0*/ 	.word	0x00003010


	//   ....[13]....
        /*00b4*/ 	.word	0x00003070


	//   ....[14]....
        /*00b8*/ 	.word	0x000030e0


	//   ....[15]....
        /*00bc*/ 	.word	0x00003140


	//   ....[16]....
        /*00c0*/ 	.word	0x000031b0


	//   ....[17]....
        /*00c4*/ 	.word	0x00003210


	//   ....[18]....
        /*00c8*/ 	.word	0x00003280


	//   ....[19]....
        /*00cc*/ 	.word	0x000032e0


	//----- nvinfo : EIATTR_EXIT_INSTR_OFFSETS
	.align		4
.L_1447:
        /*00d0*/ 	.byte	0x04, 0x1c
        /*00d2*/ 	.short	(.L_1449 - .L_1448)


	//   ....[0]....
.L_1448:
        /*00d4*/ 	.word	0x00002de0


	//   ....[1]....
        /*00d8*/ 	.word	0x00002ef0


	//----- nvinfo : EIATTR_MAX_THREADS
	.align		4
.L_1449:
        /*00dc*/ 	.byte	0x04, 0x05
        /*00de*/ 	.short	(.L_1451 - .L_1450)
.L_1450:
        /*00e0*/ 	.word	0x00000080
        /*00e4*/ 	.word	0x00000001
        /*00e8*/ 	.word	0x00000001


	//----- nvinfo : EIATTR_CRS_STACK_SIZE
	.align		4
.L_1451:
        /*00ec*/ 	.byte	0x04, 0x1e
        /*00ee*/ 	.short	(.L_1453 - .L_1452)
.L_1452:
        /*00f0*/ 	.word	0x00000000


	//----- nvinfo : EIATTR_CBANK_PARAM_SIZE
	.align		4
.L_1453:
        /*00f4*/ 	.byte	0x03, 0x19
        /*00f6*/ 	.short	0x0128


	//----- nvinfo : EIATTR_PARAM_CBANK
	.align		4
        /*00f8*/ 	.byte	0x04, 0x0a
        /*00fa*/ 	.short	(.L_1455 - .L_1454)
	.align		4
.L_1454:
        /*00fc*/ 	.word	index@(.nv.constant0._ZN10layer_norm31ln_parallel_residual_bwd_kernelINS_13Kernel_traitsI13__nv_bfloat16S2_fS2_fjLj2048ELj1ELj1ELj4ELj16ENS_18Kernel_traits_baseILj2048ES2_S2_fS2_fjLj128EEEEELb1ELb0ELb0EEEvNS_9BwdParamsE)
        /*0100*/ 	.short	0x0210
        /*0102*/ 	.short	0x0128


	//----- nvinfo : EIATTR_SW_WAR
	.align		4
.L_1455:
        /*0104*/ 	.byte	0x04, 0x36
        /*0106*/ 	.short	(.L_1457 - .L_1456)
.L_1456:
        /*0108*/ 	.word	0x00000008
.L_1457:


//--------------------- .nv.info._ZN10layer_norm31ln_parallel_residual_bwd_kernelINS_13Kernel_traitsI13__nv_bfloat16S2_fS2_fjLj2048ELj1ELj1ELj4ELj16ENS_18Kernel_traits_baseILj2048ES2_S2_fS2_fjLj128EEEEELb1ELb0ELb1EEEvNS_9BwdParamsE --------------------------
	.section	.nv.info._ZN10layer_norm31ln_parallel_residual_bwd_kernelINS_13Kernel_traitsI13__nv_bfloat16S2_fS2_fjLj2048ELj1ELj1ELj4ELj16ENS_18Kernel_traits_baseILj2048ES2_S2_fS2_fjLj128EEEEELb1ELb0ELb1EEEvNS_9BwdParamsE,"",@"SHT_CUDA_INFO"
	.sectionflags	@""
	.align	4


	//----- nvinfo : EIATTR_CUDA_API_VERSION
	.align		4
        /*0000*/ 	.byte	0x04, 0x37
        /*0002*/ 	.short	(.L_1459 - .L_1458)
.L_1458:
        /*0004*/ 	.word	0x00000082


	//----- nvinfo : EIATTR_KPARAM_INFO
	.align		4
.L_1459:
        /*0008*/ 	.byte	0x04, 0x17
        /*000a*/ 	.short	(.L_1461 - .L_1460)
.L_1460:
        /*000c*/ 	.word	0x00000000
        /*0010*/ 	.short	0x0000
        /*0012*/ 	.short	0x0000
        /*0014*/ 	.byte	0x00, 0xf0, 0xa1, 0x04


	//----- nvinfo : EIATTR_SPARSE_MMA_MASK
	.align		4
.L_1461:
        /*0018*/ 	.byte	0x03, 0x50
        /*001a*/ 	.short	0x0000


	//----- nvinfo : EIATTR_MAXREG_COUNT
	.align		4
        /*001c*/ 	.byte	0x03, 0x1b
        /*001e*/ 	.short	0x00ff


	//----- nvinfo : EIATTR_NUM_BARRIERS
	.align		4
        /*0020*/ 	.byte	0x02, 0x4c
        /*0022*/ 	.byte	0x01
	.zero		1


	//----- nvinfo : EIATTR_MERCURY_ISA_VERSION
	.align		4
        /*0024*/ 	.byte	0x03, 0x5f
        /*0026*/ 	.short	0x0101


	//----- nvinfo : EIATTR_COOP_GROUP_MASK_REGIDS
	.align		4
        /*0028*/ 	.byte	0x04, 0x29
        /*002a*/ 	.short	(.L_1463 - .L_1462)


	//   ....[0]....
.L_1462:
        /*002c*/ 	.word	0xffffffff


	//   ....[1]....
        /*0030*/ 	.word	0xffffffff


	//   ....[2]....
        /*0034*/ 	.word	0xffffffff


	//   ....[3]....
        /*0038*/ 	.word	0xffffffff


	//   ....[4]....
        /*003c*/ 	.word	0xffffffff


	//   ....[5]....
        /*0040*/ 	.word	0xffffffff


	//   ....[6]....
        /*0044*/ 	.word	0xffffffff


	//   ....[7]....
        /*0048*/ 	.word	0xffffffff


	//   ....[8]....
        /*004c*/ 	.word	0xffffffff


	//   ....[9]....
        /*0050*/ 	.word	0xffffffff


	//   ....[10]....
        /*0054*/ 	.word	0x05000029


	//   ....[11]....
        /*0058*/ 	.word	0x05000029


	//   ....[12]....
        /*005c*/ 	.word	0x05000029


	//   ....[13]....
        /*0060*/ 	.word	0x05000029


	//   ....[14]....
        /*0064*/ 	.word	0x05000029


	//   ....[15]....
        /*0068*/ 	.word	0x05000029


	//   ....[16]....
        /*006c*/ 	.word	0x05000029


	//   ....[17]....
        /*0070*/ 	.word	0x05000029


	//   ....[18]....
        /*0074*/ 	.word	0x05000029


	//   ....[19]....
        /*0078*/ 	.word	0x05000029


	//----- nvinfo : EIATTR_COOP_GROUP_INSTR_OFFSETS
	.align		4
.L_1463:
        /*007c*/ 	.byte	0x04, 0x28
        /*007e*/ 	.short	(.L_1465 - .L_1464)


	//   ....[0]....
.L_1464:
        /*0080*/ 	.word	0x000019f0


	//   ....[1]....
        /*0084*/ 	.word	0x00001a00


	//   ....[2]....
        /*0088*/ 	.word	0x00001a30


	//   ....[3]....
        /*008c*/ 	.word	0x00001a40


	//   ....[4]....
        /*0090*/ 	.word	0x00001a70


	//   ....[5]....
        /*0094*/ 	.word	0x00001a80


	//   ....[6]....
        /*0098*/ 	.word	0x00001ab0


	//   ....[7]....
        /*009c*/ 	.word	0x00001ac0


	//   ....[8]....
        /*00a0*/ 	.word	0x00001af0


	//   ....[9]....
        /*00a4*/ 	.word	0x00001b00


	//   ....[10]....
        /*00a8*/ 	.word	0x00003150


	//   ....[11]....
        /*00ac*/ 	.word	0x000031a0


	//   ....[12]....
        /*00b0*/ 	.word	0x00003210


	//   ....[13]....
        /*00b4*/ 	.word	0x00003270


	//   ....[14]....
        /*00b8*/ 	.word	0x000032e0


	//   ....[15]....
        /*00bc*/ 	.word	0x00003340


	//   ....[16]....
        /*00c0*/ 	.word	0x000033b0


	//   ....[17]....
        /*00c4*/ 	.word	0x00003410


	//   ....[18]....
        /*00c8*/ 	.word	0x00003480


	//   ....[19]....
        /*00cc*/ 	.word	0x000034e0


	//----- nvinfo : EIATTR_EXIT_INSTR_OFFSETS
	.align		4
.L_1465:
        /*00d0*/ 	.byte	0x04, 0x1c
        /*00d2*/ 	.short	(.L_1467 - .L_1466)


	//   ....[0]....
.L_1466:
        /*00d4*/ 	.word	0x000030f0


	//----- nvinfo : EIATTR_MAX_THREADS
	.align		4
.L_1467:
        /*00d8*/ 	.byte	0x04, 0x05
        /*00da*/ 	.short	(.L_1469 - .L_1468)
.L_1468:
        /*00dc*/ 	.word	0x00000080
        /*00e0*/ 	.word	0x00000001
        /*00e4*/ 	.word	0x00000001


	//----- nvinfo : EIATTR_CRS_STACK_SIZE
	.align		4
.L_1469:
        /*00e8*/ 	.byte	0x04, 0x1e
        /*00ea*/ 	.short	(.L_1471 - .L_1470)
.L_1470:
        /*00ec*/ 	.word	0x00000000


	//----- nvinfo : EIATTR_CBANK_PARAM_SIZE
	.align		4
.L_1471:
        /*00f0*/ 	.byte	0x03, 0x19
        /*00f2*/ 	.short	0x0128


	//----- nvinfo : EIATTR_PARAM_CBANK
	.align		4
        /*00f4*/ 	.byte	0x04, 0x0a
        /*00f6*/ 	.short	(.L_1473 - .L_1472)
	.align		4
.L_1472:
        /*00f8*/ 	.word	index@(.nv.constant0._ZN10layer_norm31ln_parallel_residual_bwd_kernelINS_13Kernel_traitsI13__nv_bfloat16S2_fS2_fjLj2048ELj1ELj1ELj4ELj16ENS_18Kernel_traits_baseILj2048ES2_S2_fS2_fjLj128EEEEELb1ELb0ELb1EEEvNS_9BwdParamsE)
        /*00fc*/ 	.short	0x0210
        /*00fe*/ 	.short	0x0128


	//----- nvinfo : EIATTR_SW_WAR
	.align		4
.L_1473:
        /*0100*/ 	.byte	0x04, 0x36
        /*0102*/ 	.short	(.L_1475 - .L_1474)
.L_1474:
        /*0104*/ 	.word	0x00000008
.L_1475:


//--------------------- .nv.info._ZN10layer_norm22ln_bwd_finalize_kernelINS_22Kernel_traits_finalizeILj2048E13__nv_bfloat16S2_fS2_fjLb0ELj1024ELj4ENS_18Kernel_traits_baseILj2048ES2_S2_fS2_fjLj1024EEEEELb0ELb0EEEvNS_9BwdParamsE --------------------------
	.section	.nv.info._ZN10layer_norm22ln_bwd_finalize_kernelINS_22Kernel_traits_finalizeILj2048E13__nv_bfloat16S2_fS2_fjLb0ELj1024ELj4ENS_18Kernel_traits_baseILj2048ES2_S2_fS2_fjLj1024EEEEELb0ELb0EEEvNS_9BwdParamsE,"",@"SHT_CUDA_INFO"
	.sectionflags	@""
	.align	4


	//----- nvinfo : EIATTR_CUDA_API_VERSION
	.align		4
        /*0000*/ 	.byte	0x04, 0x37
        /*0002*/ 	.short	(.L_1477 - .L_1476)
.L_1476:
        /*0004*/ 	.word	0x00000082


	//----- nvinfo : EIATTR_KPARAM_INFO
	.align		4
.L_1477:
        /*0008*/ 	.byte	0x04, 0x17
        /*000a*/ 	.short	(.L_1479 - .L_1478)
.L_1478:
        /*000c*/ 	.word	0x00000000
        /*0010*/ 	.short	0x0000
        /*0012*/ 	.short	0x0000
        /*0014*/ 	.byte	0x00, 0xf0, 0xa1, 0x04


	//----- nvinfo : EIATTR_SPARSE_MMA_MASK
	.align		4
.L_1479:
        /*0018*/ 	.byte	0x03, 0x50
        /*001a*/ 	.short	0x0000


	//----- nvinfo : EIATTR_MAXREG_COUNT
	.align		4
        /*001c*/ 	.byte	0x03, 0x1b
        /*001e*/ 	.short	0x0040


	//----- nvinfo : EIATTR_NUM_BARRIERS
	.align		4
        /*0020*/ 	.byte	0x02, 0x4c
        /*0022*/ 	.byte	0x01
	.zero		1


	//----- nvinfo : EIATTR_MERCURY_ISA_VERSION
	.align		4
        /*0024*/ 	.byte	0x03, 0x5f
        /*0026*/ 	.short	0x0101


	//----- nvinfo : EIATTR_COOP_GROUP_MASK_REGIDS
	.align		4
        /*0028*/ 	.byte	0x04, 0x29
        /*002a*/ 	.short	(.L_1481 - .L_1480)


	//   ....[0]....
.L_1480:
        /*002c*/ 	.word	0xffffffff


	//   ....[1]....
        /*0030*/ 	.word	0xffffffff


	//   ....[2]....
        /*0034*/ 	.word	0xffffffff


	//   ....[3]....
        /*0038*/ 	.word	0xffffffff


	//   ....[4]....
        /*003c*/ 	.word	0xffffffff


	//   ....[5]....
        /*0040*/ 	.word	0xffffffff


	//   ....[6]....
        /*0044*/ 	.word	0xffffffff


	//   ....[7]....
        /*0048*/ 	.word	0xffffffff


	//   ....[8]....
        /*004c*/ 	.word	0xffffffff


	//   ....[9]....
        /*0050*/ 	.word	0xffffffff


	//   ....[10]....
        /*0054*/ 	.word	0x05000013


	//   ....[11]....
        /*0058*/ 	.word	0x05000013


	//   ....[12]....
        /*005c*/ 	.word	0x05000013


	//   ....[13]....
        /*0060*/ 	.word	0x05000013


	//   ....[14]....
        /*0064*/ 	.word	0x05000013


	//   ....[15]....
        /*0068*/ 	.word	0x05000013


	//   ....[16]....
        /*006c*/ 	.word	0x05000013


	//   ....[17]....
        /*0070*/ 	.word	0x05000013


	//   ....[18]....
        /*0074*/ 	.word	0x05000013


	//   ....[19]....
        /*0078*/ 	.word	0x05000013


	//----- nvinfo : EIATTR_COOP_GROUP_INSTR_OFFSETS
	.align		4
.L_1481:
        /*007c*/ 	.byte	0x04, 0x28
        /*007e*/ 	.short	(.L_1483 - .L_1482)


	//   ....[0]....
.L_1482:
        /*0080*/ 	.word	0x000008e0


	//   ....[1]....
        /*0084*/ 	.word	0x000008f0


	//   ....[2]....
        /*0088*/ 	.word	0x00000920


	//   ....[3]....
        /*008c*/ 	.word	0x00000930


	//   ....[4]....
        /*0090*/ 	.word	0x00000960


	//   ....[5]....
        /*0094*/ 	.word	0x00000970


	//   ....[6]....
        /*0098*/ 	.word	0x000009a0


	//   ....[7]....
        /*009c*/ 	.word	0x000009b0


	//   ....[8]....
        /*00a0*/ 	.word	0x000009e0


	//   ....[9]....
        /*00a4*/ 	.word	0x000009f0


	//   ....[10]....
        /*00a8*/ 	.word	0x00000c10


	//   ....[11]....
        /*00ac*/ 	.word	0x00000c80


	//   ....[12]....
        /*00b0*/ 	.word	0x00000cf0


	//   ....[13]....
        /*00b4*/ 	.word	0x00000d60


	//   ....[14]....
        /*00b8*/ 	.word	0x00000dd0


	//   ....[15]....
        /*00bc*/ 	.word	0x00000e30


	//   ....[16]....
        /*00c0*/ 	.word	0x00000ea0


	//   ....[17]....
        /*00c4*/ 	.word	0x00000f10


	//   ....[18]....
        /*00c8*/ 	.word	0x00000f80


	//   ....[19]....
        /*00cc*/ 	.word	0x00000ff0


	//----- nvinfo : EIATTR_EXIT_INSTR_OFFSETS
	.align		4
.L_1483:
        /*00d0*/ 	.byte	0x04, 0x1c
        /*00d2*/ 	.short	(.L_1485 - .L_1484)


	//   ....[0]....
.L_1484:
        /*00d4*/ 	.word	0x00000070


	//   ....[1]....
        /*00d8*/ 	.word	0x00000bb0


	//----- nvinfo : EIATTR_MAX_THREADS
	.align		4
.L_1485:
        /*00dc*/ 	.byte	0x04, 0x05
        /*00de*/ 	.short	(.L_1487 - .L_1486)
.L_1486:
        /*00e0*/ 	.word	0x00000400
        /*00e4*/ 	.word	0x00000001
        /*00e8*/ 	.word	0x00000001


	//----- nvinfo : EIATTR_CRS_STACK_SIZE
	.align		4
.L_1487:
        /*00ec*/ 	.byte	0x04, 0x1e
        /*00ee*/ 	.short	(.L_1489 - .L_1488)
.L_1488:
        /*00f0*/ 	.word	0x00000000


	//----- nvinfo : EIATTR_CBANK_PARAM_SIZE
	.align		4
.L_1489:
        /*00f4*/ 	.byte	0x03, 0x19
        /*00f6*/ 	.short	0x0128


	//----- nvinfo : EIATTR_PARAM_CBANK
	.align		4
        /*00f8*/ 	.byte	0x04, 0x0a
        /*00fa*/ 	.short	(.L_1491 - .L_1490)
	.align		4
.L_1490:
        /*00fc*/ 	.word	index@(.nv.constant0._ZN10layer_norm22ln_bwd_finalize_kernelINS_22Kernel_traits_finalizeILj2048E13__nv_bfloat16S2_fS2_fjLb0ELj1024ELj4ENS_18Kernel_traits_baseILj2048ES2_S2_fS2_fjLj1024EEEEELb0ELb0EEEvNS_9BwdParamsE)
        /*0100*/ 	.short	0x0210
        /*0102*/ 	.short	0x0128


	//----- nvinfo : EIATTR_SW_WAR
	.align		4
.L_1491:
        /*0104*/ 	.byte	0x04, 0x36
        /*0106*/ 	.short	(.L_1493 - .L_1492)
.L_1492:
        /*0108*/ 	.word	0x00000008
.L_1493:


//--------------------- .nv.info._ZN10layer_norm40ln_parallel_residual_bwd_finalize_kernelINS_22Kernel_traits_finalizeILj2048E13__nv_bfloat16S2_fS2_fjLb0ELj1024ELj4ENS_18Kernel_traits_baseILj2048ES2_S2_fS2_fjLj1024EEEEELb0EEEvNS_9BwdParamsE --------------------------
	.section	.nv.info._ZN10layer_norm40ln_parallel_residual_bwd_finalize_kernelINS_22Kernel_traits_finalizeILj2048E13__nv_bfloat16S2_fS2_fjLb0ELj1024ELj4ENS_18Kernel_traits_baseILj2048ES2_S2_fS2_fjLj1024EEEEELb0EEEvNS_9BwdParamsE,"",@"SHT_CUDA_INFO"
	.sectionflags	@""
	.align	4


	//----- nvinfo : EIATTR_CUDA_API_VERSION
	.align		4
        /*0000*/ 	.byte	0x04, 0x37
        /*0002*/ 	.short	(.L_1495 - .L_1494)
.L_1494:
        /*0004*/ 	.word	0x00000082


	//----- nvinfo : EIATTR_KPARAM_INFO
	.align		4
.L_1495:
        /*0008*/ 	.byte	0x04, 0x17
        /*000a*/ 	.short	(.L_1497 - .L_1496)
.L_1496:
        /*000c*/ 	.word	0x00000000
        /*0010*/ 	.short	0x0000
        /*0012*/ 	.short	0x0000
        /*0014*/ 	.byte	0x00, 0xf0, 0xa1, 0x04


	//----- nvinfo : EIATTR_SPARSE_MMA_MASK
	.align		4
.L_1497:
        /*0018*/ 	.byte	0x03, 0x50
        /*001a*/ 	.short	0x0000


	//----- nvinfo : EIATTR_MAXREG_COUNT
	.align		4
        /*001c*/ 	.byte	0x03, 0x1b
        /*001e*/ 	.short	0x0040


	//----- nvinfo : EIATTR_NUM_BARRIERS
	.align		4
        /*0020*/ 	.byte	0x02, 0x4c
        /*0022*/ 	.byte	0x01
	.zero		1


	//----- nvinfo : EIATTR_MERCURY_ISA_VERSION
	.align		4
        /*0024*/ 	.byte	0x03, 0x5f
        /*0026*/ 	.short	0x0101


	//----- nvinfo : EIATTR_COOP_GROUP_MASK_REGIDS
	.align		4
        /*0028*/ 	.byte	0x04, 0x29
        /*002a*/ 	.short	(.L_1499 - .L_1498)


	//   ....[0]....
.L_1498:
        /*002c*/ 	.word	0xffffffff


	//   ....[1]....
        /*0030*/ 	.word	0xffffffff


	//   ....[2]....
        /*0034*/ 	.word	0xffffffff


	//   ....[3]....
        /*0038*/ 	.word	0xffffffff


	//   ....[4]....
        /*003c*/ 	.word	0xffffffff


	//   ....[5]....
        /*0040*/ 	.word	0xffffffff


	//   ....[6]....
        /*0044*/ 	.word	0xffffffff


	//   ....[7]....
        /*0048*/ 	.word	0xffffffff


	//   ....[8]....
        /*004c*/ 	.word	0xffffffff


	//   ....[9]....
        /*0050*/ 	.word	0xffffffff


	//   ....[10]....
        /*0054*/ 	.word	0xffffffff


	//   ....[11]....
        /*0058*/ 	.word	0xffffffff


	//   ....[12]....
        /*005c*/ 	.word	0xffffffff


	//   ....[13]....
        /*0060*/ 	.word	0xffffffff


	//   ....[14]....
        /*0064*/ 	.word	0xffffffff


	//   ....[15]....
        /*0068*/ 	.word	0xffffffff


	//   ....[16]....
        /*006c*/ 	.word	0xffffffff


	//   ....[17]....
        /*0070*/ 	.word	0xffffffff


	//   ....[18]....
        /*0074*/ 	.word	0xffffffff


	//   ....[19]....
        /*0078*/ 	.word	0xffffffff


	//   ....[20]....
        /*007c*/ 	.word	0x0500000c


	//   ....[21]....
        /*0080*/ 	.word	0x0500000c


	//   ....[22]....
        /*0084*/ 	.word	0x0500000c


	//   ....[23]....
        /*0088*/ 	.word	0x0500000c


	//   ....[24]....
        /*008c*/ 	.word	0x0500000c


	//   ....[25]....
        /*0090*/ 	.word	0x0500000c


	//   ....[26]....
        /*0094*/ 	.word	0x0500000c


	//   ....[27]....
        /*0098*/ 	.word	0x0500000c


	//   ....[28]....
        /*009c*/ 	.word	0x0500000c


	//   ....[29]....
        /*00a0*/ 	.word	0x0500000c


	//   ....[30]....
        /*00a4*/ 	.word	0x0500000c


	//   ....[31]....
        /*00a8*/ 	.word	0x0500000c


	//   ....[32]....
        /*00ac*/ 	.word	0x0500000c


	//   ....[33]....
        /*00b0*/ 	.word	0x0500000c


	//   ....[34]....
        /*00b4*/ 	.word	0x0500000c


	//   ....[35]....
        /*00b8*/ 	.word	0x0500000c


	//   ....[36]....
        /*00bc*/ 	.word	0x0500000c


	//   ....[37]....
        /*00c0*/ 	.word	0x0500000c


	//   ....[38]....
        /*00c4*/ 	.word	0x0500000c


	//   ....[39]....
        /*00c8*/ 	.word	0x0500000c


	//----- nvinfo : EIATTR_COOP_GROUP_INSTR_OFFSETS
	.align		4
.L_1499:
        /*00cc*/ 	.byte	0x04, 0x28
        /*00ce*/ 	.short	(.L_1501 - .L_1500)


	//   ....[0]....
.L_1500:
        /*00d0*/ 	.word	0x00000ce0


	//   ....[1]....
        /*00d4*/ 	.word	0x00000cf0


	//   ....[2]....
        /*00d8*/ 	.word	0x00000d00


	//   ....[3]....
        /*00dc*/ 	.word	0x00000d10


	//   ....[4]....
        /*00e0*/ 	.word	0x00000d40


	//   ....[5]....
        /*00e4*/ 	.word	0x00000d70


	//   ....[6]....
        /*00e8*/ 	.word	0x00000d80


	//   ....[7]....
        /*00ec*/ 	.word	0x00000d90


	//   ....[8]....
        /*00f0*/ 	.word	0x00000db0


	//   ....[9]....
        /*00f4*/ 	.word	0x00000df0


	//   ....[10]....
        /*00f8*/ 	.word	0x00000e00


	//   ....[11]....
        /*00fc*/ 	.word	0x00000e10


	//   ....[12]....
        /*0100*/ 	.word	0x00000e30


	//   ....[13]....
        /*0104*/ 	.word	0x00000e70


	//   ....[14]....
        /*0108*/ 	.word	0x00000e80


	//   ....[15]....
        /*010c*/ 	.word	0x00000e90


	//   ....[16]....
        /*0110*/ 	.word	0x00000eb0


	//   ....[17]....
        /*0114*/ 	.word	0x00000ee0


	//   ....[18]....
        /*0118*/ 	.word	0x00000f00


	//   ....[19]....
        /*011c*/ 	.word	0x00000f10


	//   ....[20]....
        /*0120*/ 	.word	0x00001230


	//   ....[21]....
        /*0124*/ 	.word	0x00001290


	//   ....[22]....
        /*0128*/ 	.word	0x000012f0


	//   ....[23]....
        /*012c*/ 	.word	0x00001350


	//   ....[24]....
        /*0130*/ 	.word	0x000013b0


	//   ....[25]....
        /*0134*/ 	.word	0x00001410


	//   ....[26]....
        /*0138*/ 	.word	0x00001480


	//   ....[27]....
        /*013c*/ 	.word	0x000014f0


	//   ....[28]....
        /*0140*/ 	.word	0x00001560


	//   ....[29]....
        /*0144*/ 	.word	0x000015d0


	//   ....[30]....
        /*0148*/ 	.word	0x00001630


	//   ....[31]....
        /*014c*/ 	.word	0x000016a0


	//   ....[32]....
        /*0150*/ 	.word	0x00001710


	//   ....[33]....
        /*0154*/ 	.word	0x00001780


	//   ....[34]....
        /*0158*/ 	.word	0x000017f0


	//   ....[35]....
        /*015c*/ 	.word	0x00001850


	//   ....[36]....
        /*0160*/ 	.word	0x000018c0


	//   ....[37]....
        /*0164*/ 	.word	0x00001930


	//   ....[38]....
        /*0168*/ 	.word	0x000019a0


	//   ....[39]....
        /*016c*/ 	.word	0x00001a10


	//----- nvinfo : EIATTR_EXIT_INSTR_OFFSETS
	.align		4
.L_1501:
        /*0170*/ 	.byte	0x04, 0x1c
        /*0172*/ 	.short	(.L_1503 - .L_1502)


	//   ....[0]....
.L_1502:
        /*0174*/ 	.word	0x00000070


	//   ....[1]....
        /*0178*/ 	.word	0x000011d0


	//----- nvinfo : EIATTR_MAX_THREADS
	.align		4
.L_1503:
        /*017c*/ 	.byte	0x04, 0x05
        /*017e*/ 	.short	(.L_1505 - .L_1504)
.L_1504:
        /*0180*/ 	.word	0x00000400
        /*0184*/ 	.word	0x00000001
        /*0188*/ 	.word	0x00000001


	//----- nvinfo : EIATTR_CRS_STACK_SIZE
	.align		4
.L_1505:
        /*018c*/ 	.byte	0x04, 0x1e
        /*018e*/ 	.short	(.L_1507 - .L_1506)
.L_1506:
        /*0190*/ 	.word	0x00000000


	//----- nvinfo : EIATTR_CBANK_PARAM_SIZE
	.align		4
.L_1507:
        /*0194*/ 	.byte	0x03, 0x19
        /*0196*/ 	.short	0x0128


	//----- nvinfo : EIATTR_PARAM_CBANK
	.align		4
        /*0198*/ 	.byte	0x04, 0x0a
        /*019a*/ 	.short	(.L_1509 - .L_1508)
	.align		4
.L_1508:
        /*019c*/ 	.word	index@(.nv.constant0._ZN10layer_norm40ln_parallel_residual_bwd_finalize_kernelINS_22Kernel_traits_finalizeILj2048E13__nv_bfloat16S2_fS2_fjLb0ELj1024ELj4ENS_18Kernel_traits_baseILj2048ES2_S2_fS2_fjLj1024EEEEELb0EEEvNS_9BwdParamsE)
        /*01a0*/ 	.short	0x0210
        /*01a2*/ 	.short	0x0128


	//----- nvinfo : EIATTR_SW_WAR
	.align		4
.L_1509:
        /*01a4*/ 	.byte	0x04, 0x36
        /*01a6*/ 	.short	(.L_1511 - .L_1510)
.L_1510:
        /*01a8*/ 	.word	0x00000008
.L_1511:


//--------------------- .nv.info._ZN10layer_norm31ln_parallel_residual_bwd_kernelINS_13Kernel_traitsI13__nv_bfloat16S2_fS2_fjLj2048ELj1ELj1ELj4ELj16ENS_18Kernel_traits_baseILj2048ES2_S2_fS2_fjLj128EEEEELb1ELb1ELb0EEEvNS_9BwdParamsE --------------------------
	.section	.nv.info._ZN10layer_norm31ln_parallel_residual_bwd_kernelINS_13Kernel_traitsI13__nv_bfloat16S2_fS2_fjLj2048ELj1ELj1ELj4ELj16ENS_18Kernel_traits_baseILj2048ES2_S2_fS2_fjLj128EEEEELb1ELb1ELb0EEEvNS_9BwdParamsE,"",@"SHT_CUDA_INFO"
	.sectionflags	@""
	.align	4


	//----- nvinfo : EIATTR_CUDA_API_VERSION
	.align		4
        /*0000*/ 	.byte	0x04, 0x37
        /*0002*/ 	.short	(.L_1513 - .L_1512)
.L_1512:
        /*0004*/ 	.word	0x00000082


	//----- nvinfo : EIATTR_KPARAM_INFO
	.align		4
.L_1513:
        /*0008*/ 	.byte	0x04, 0x17
        /*000a*/ 	.short	(.L_1515 - .L_1514)
.L_1514:
        /*000c*/ 	.word	0x00000000
        /*0010*/ 	.short	0x0000
        /*0012*/ 	.short	0x0000
        /*0014*/ 	.byte	0x00, 0xf0, 0xa1, 0x04


	//----- nvinfo : EIATTR_SPARSE_MMA_MASK
	.align		4
.L_1515:
        /*0018*/ 	.byte	0x03, 0x50
        /*001a*/ 	.short	0x0000


	//----- nvinfo : EIATTR_MAXREG_COUNT
	.align		4
        /*001c*/ 	.byte	0x03, 0x1b
        /*001e*/ 	.short	0x00ff


	//----- nvinfo : EIATTR_NUM_BARRIERS
	.align		4
        /*0020*/ 	.byte	0x02, 0x4c
        /*0022*/ 	.byte	0x01
	.zero		1


	//----- nvinfo : EIATTR_MERCURY_ISA_VERSION
	.align		4
        /*0024*/ 	.byte	0x03, 0x5f
        /*0026*/ 	.short	0x0101


	//----- nvinfo : EIATTR_COOP_GROUP_MASK_REGIDS
	.align		4
        /*0028*/ 	.byte	0x04, 0x29
        /*002a*/ 	.short	(.L_1517 - .L_1516)


	//   ....[0]....
.L_1516:
        /*002c*/ 	.word	0xffffffff


	//   ....[1]....
        /*0030*/ 	.word	0xffffffff


	//   ....[2]....
        /*0034*/ 	.word	0xffffffff


	//   ....[3]....
        /*0038*/ 	.word	0xffffffff


	//   ....[4]....
        /*003c*/ 	.word	0xffffffff


	//   ....[5]....
        /*0040*/ 	.word	0xffffffff


	//   ....[6]....
        /*0044*/ 	.word	0xffffffff


	//   ....[7]....
        /*0048*/ 	.word	0xffffffff


	//   ....[8]....
        /*004c*/ 	.word	0xffffffff


	//   ....[9]....
        /*0050*/ 	.word	0xffffffff


	//   ....[10]....
        /*0054*/ 	.word	0x0500005e


	//   ....[11]....
        /*0058*/ 	.word	0x0500005e


	//   ....[12]....
        /*005c*/ 	.word	0x0500005e


	//   ....[13]....
        /*0060*/ 	.word	0x0500005e


	//   ....[14]....
        /*0064*/ 	.word	0x0500005e


	//   ....[15]....
        /*0068*/ 	.word	0x0500005e


	//   ....[16]....
        /*006c*/ 	.word	0x0500005e


	//   ....[17]....
        /*0070*/ 	.word	0x0500005e


	//   ....[18]....
        /*0074*/ 	.word	0x0500005e


	//   ....[19]....
        /*0078*/ 	.word	0x0500005e


	//----- nvinfo : EIATTR_COOP_GROUP_INSTR_OFFSETS
	.align		4
.L_1517:
        /*007c*/ 	.byte	0x04, 0x28
        /*007e*/ 	.short	(.L_1519 - .L_1518)


	//   ....[0]....
.L_1518:
        /*0080*/ 	.word	0x00001250


	//   ....[1]....
        /*0084*/ 	.word	0x00001260


	//   ....[2]....
        /*0088*/ 	.word	0x00001290


	//   ....[3]....
        /*008c*/ 	.word	0x000012a0


	//   ....[4]....
        /*0090*/ 	.word	0x000012d0


	//   ....[5]....
        /*0094*/ 	.word	0x000012e0


	//   ....[6]....
        /*0098*/ 	.word	0x00001310


	//   ....[7]....
        /*009c*/ 	.word	0x00001320


	//   ....[8]....
        /*00a0*/ 	.word	0x00001350


	//   ....[9]....
        /*00a4*/ 	.word	0x00001360


	//   ....[10]....
        /*00a8*/ 	.word	0x00002690


	//   ....[11]....
        /*00ac*/ 	.word	0x000026e0


	//   ....[12]....
        /*00b0*/ 	.word	0x00002750


	//   ....[13]....
        /*00b4*/ 	.word	0x000027b0


	//   ....[14]....
        /*00b8*/ 	.word	0x00002820


	//   ....[15]....
        /*00bc*/ 	.word	0x00002880


	//   ....[16]....
        /*00c0*/ 	.word	0x000028f0


	//   ....[17]....
        /*00c4*/ 	.word	0x00002950


	//   ....[18]....
        /*00c8*/ 	.word	0x000029c0


	//   ....[19]....
        /*00cc*/ 	.word	0x00002a20


	//----- nvinfo : EIATTR_EXIT_INSTR_OFFSETS
	.align		4
.L_1519:
        /*00d0*/ 	.byte	0x04, 0x1c
        /*00d2*/ 	.short	(.L_1521 - .L_1520)


	//   ....[0]....
.L_1520:
        /*00d4*/ 	.word	0x000025a0


	//   ....[1]....
        /*00d8*/ 	.word	0x00002630


	//----- nvinfo : EIATTR_MAX_THREADS
	.align		4
.L_1521:
        /*00dc*/ 	.byte	0x04, 0x05
        /*00de*/ 	.short	(.L_1523 - .L_1522)
.L_1522:
        /*00e0*/ 	.word	0x00000080
        /*00e4*/ 	.word	0x00000001
        /*00e8*/ 	.word	0x00000001


	//----- nvinfo : EIATTR_CRS_STACK_SIZE
	.align		4
.L_1523:
        /*00ec*/ 	.byte	0x04, 0x1e
        /*00ee*/ 	.short	(.L_1525 - .L_1524)
.L_1524:
        /*00f0*/ 	.word	0x00000000


	//----- nvinfo : EIATTR_CBANK_PARAM_SIZE
	.align		4
.L_1525:
        /*00f4*/ 	.byte	0x03, 0x19
        /*00f6*/ 	.short	0x0128


	//----- nvinfo : EIATTR_PARAM_CBANK
	.align		4
        /*00f8*/ 	.byte	0x04, 0x0a
        /*00fa*/ 	.short	(.L_1527 - .L_1526)
	.align		4
.L_1526:
        /*00fc*/ 	.word	index@(.nv.constant0._ZN10layer_norm31ln_parallel_residual_bwd_kernelINS_13Kernel_traitsI13__nv_bfloat16S2_fS2_fjLj2048ELj1ELj1ELj4ELj16ENS_18Kernel_traits_baseILj2048ES2_S2_fS2_fjLj128EEEEELb1ELb1ELb0EEEvNS_9BwdParamsE)
        /*0100*/ 	.short	0x0210
        /*0102*/ 	.short	0x0128


	//----- nvinfo : EIATTR_SW_WAR
	.align		4
.L_1527:
        /*0104*/ 	.byte	0x04, 0x36
        /*0106*/ 	.short	(.L_1529 - .L_1528)
.L_1528:
        /*0108*/ 	.word	0x00000008
.L_1529:


//--------------------- .nv.info._ZN10layer_norm22ln_bwd_finalize_kernelINS_22Kernel_traits_finalizeILj2048E13__nv_bfloat16S2_fS2_fjLb0ELj1024ELj4ENS_18Kernel_traits_baseILj2048ES2_S2_fS2_fjLj1024EEEEELb0ELb1EEEvNS_9BwdParamsE --------------------------
	.section	.nv.info._ZN10layer_norm22ln_bwd_finalize_kernelINS_22Kernel_traits_finalizeILj2048E13__nv_bfloat16S2_fS2_fjLb0ELj1024ELj4ENS_18Kernel_traits_baseILj2048ES2_S2_fS2_fjLj1024EEEEELb0ELb1EEEvNS_9BwdParamsE,"",@"SHT_CUDA_INFO"
	.sectionflags	@""
	.align	4


	//----- nvinfo : EIATTR_CUDA_API_VERSION
	.align		4
        /*0000*/ 	.byte	0x04, 0x37
        /*0002*/ 	.short	(.L_1531 - .L_1530)
.L_1530:
        /*0004*/ 	.word	0x00000082


	//----- nvinfo : EIATTR_KPARAM_INFO
	.align		4
.L_1531:
        /*0008*/ 	.byte	0x04, 0x17
        /*000a*/ 	.short	(.L_1533 - .L_1532)
.L_1532:
        /*000c*/ 	.word	0x00000000
        /*0010*/ 	.short	0x0000
        /*0012*/ 	.short	0x0000
        /*0014*/ 	.byte	0x00, 0xf0, 0xa1, 0x04


	//----- nvinfo : EIATTR_SPARSE_MMA_MASK
	.align		4
.L_1533:
        /*0018*/ 	.byte	0x03, 0x50
        /*001a*/ 	.short	0x0000


	//----- nvinfo : EIATTR_MAXREG_COUNT
	.align		4
        /*001c*/ 	.byte	0x03, 0x1b
        /*001e*/ 	.short	0x0040


	//----- nvinfo : EIATTR_NUM_BARRIERS
	.align		4
        /*0020*/ 	.byte	0x02, 0x4c
        /*0022*/ 	.byte	0x01
	.zero		1


	//----- nvinfo : EIATTR_MERCURY_ISA_VERSION
	.align		4
        /*0024*/ 	.byte	0x03, 0x5f
        /*0026*/ 	.short	0x0101


	//----- nvinfo : EIATTR_COOP_GROUP_MASK_REGIDS
	.align		4
        /*0028*/ 	.byte	0x04, 0x29
        /*002a*/ 	.short	(.L_1535 - .L_1534)


	//   ....[0]....
.L_1534:
        /*002c*/ 	.word	0xffffffff


	//   ....[1]....
        /*0030*/ 	.word	0xffffffff


	//   ....[2]....
        /*0034*/ 	.word	0xffffffff


	//   ....[3]....
        /*0038*/ 	.word	0xffffffff


	//   ....[4]....
        /*003c*/ 	.word	0xffffffff


	//   ....[5]....
        /*0040*/ 	.word	0xffffffff


	//   ....[6]....
        /*0044*/ 	.word	0xffffffff


	//   ....[7]....
        /*0048*/ 	.word	0xffffffff


	//   ....[8]....
        /*004c*/ 	.word	0xffffffff


	//   ....[9]....
        /*0050*/ 	.word	0xffffffff


	//   ....[10]....
        /*0054*/ 	.word	0x05000011


	//   ....[11]....
        /*0058*/ 	.word	0x05000011


	//   ....[12]....
        /*005c*/ 	.word	0x05000011


	//   ....[13]....
        /*0060*/ 	.word	0x05000011


	//   ....[14]....
        /*0064*/ 	.word	0x05000011


	//   ....[15]....
        /*0068*/ 	.word	0x05000011


	//   ....[16]....
        /*006c*/ 	.word	0x05000011


	//   ....[17]....
        /*0070*/ 	.word	0x05000011


	//   ....[18]....
        /*0074*/ 	.word	0x05000011


	//   ....[19]....
        /*0078*/ 	.word	0x05000011


	//----- nvinfo : EIATTR_COOP_GROUP_INSTR_OFFSETS
	.align		4
.L_1535:
        /*007c*/ 	.byte	0x04, 0x28
        /*007e*/ 	.short	(.L_1537 - .L_1536)


	//   ....[0]....
.L_1536:
        /*0080*/ 	.word	0x000008e0


	//   ....[1]....
        /*0084*/ 	.word	0x000008f0


	//   ....[2]....
        /*0088*/ 	.word	0x00000920


	//   ....[3]....
        /*008c*/ 	.word	0x00000930


	//   ....[4]....
        /*0090*/ 	.word	0x00000960


	//   ....[5]....
        /*0094*/ 	.word	0x00000970


	//   ....[6]....
        /*0098*/ 	.word	0x000009a0


	//   ....[7]....
        /*009c*/ 	.word	0x000009b0


	//   ....[8]....
        /*00a0*/ 	.word	0x000009e0


	//   ....[9]....
        /*00a4*/ 	.word	0x000009f0


	//   ....[10]....
        /*00a8*/ 	.word	0x00000bf0


	//   ....[11]....
        /*00ac*/ 	.word	0x00000c60


	//   ....[12]....
        /*00b0*/ 	.word	0x00000cd0


	//   ....[13]....
        /*00b4*/ 	.word	0x00000d40


	//   ....[14]....
        /*00b8*/ 	.word	0x00000db0


	//   ....[15]....
        /*00bc*/ 	.word	0x00000e10


	//   ....[16]....
        /*00c0*/ 	.word	0x00000e80


	//   ....[17]....
        /*00c4*/ 	.word	0x00000ef0


	//   ....[18]....
        /*00c8*/ 	.word	0x00000f60


	//   ....[19]....
        /*00cc*/ 	.word	0x00000fd0


	//----- nvinfo : EIATTR_EXIT_INSTR_OFFSETS
	.align		4
.L_1537:
        /*00d0*/ 	.byte	0x04, 0x1c
        /*00d2*/ 	.short	(.L_1539 - .L_1538)


	//   ....[0]....
.L_1538:
        /*00d4*/ 	.word	0x00000070


	//   ....[1]....
        /*00d8*/ 	.word	0x00000b90


	//----- nvinfo : EIATTR_MAX_THREADS
	.align		4
.L_1539:
        /*00dc*/ 	.byte	0x04, 0x05
        /*00de*/ 	.short	(.L_1541 - .L_1540)
.L_1540:
        /*00e0*/ 	.word	0x00000400
        /*00e4*/ 	.word	0x00000001
        /*00e8*/ 	.word	0x00000001


	//----- nvinfo : EIATTR_CRS_STACK_SIZE
	.align		4
.L_1541:
        /*00ec*/ 	.byte	0x04, 0x1e
        /*00ee*/ 	.short	(.L_1543 - .L_1542)
.L_1542:
        /*00f0*/ 	.word	0x00000000


	//----- nvinfo : EIATTR_CBANK_PARAM_SIZE
	.align		4
.L_1543:
        /*00f4*/ 	.byte	0x03, 0x19
        /*00f6*/ 	.short	0x0128


	//----- nvinfo : EIATTR_PARAM_CBANK
	.align		4
        /*00f8*/ 	.byte	0x04, 0x0a
        /*00fa*/ 	.short	(.L_1545 - .L_1544)
	.align		4
.L_1544:
        /*00fc*/ 	.word	index@(.nv.constant0._ZN10layer_norm22ln_bwd_finalize_kernelINS_22Kernel_traits_finalizeILj2048E13__nv_bfloat16S2_fS2_fjLb0ELj1024ELj4ENS_18Kernel_traits_baseILj2048ES2_S2_fS2_fjLj1024EEEEELb0ELb1EEEvNS_9BwdParamsE)
        /*0100*/ 	.short	0x0210
        /*0102*/ 	.short	0x0128


	//----- nvinfo : EIATTR_SW_WAR
	.align		4
.L_1545:
        /*0104*/ 	.byte	0x04, 0x36
        /*0106*/ 	.short	(.L_1547 - .L_1546)
.L_1546:
        /*0108*/ 	.word	0x00000008
.L_1547:


//--------------------- .nv.info._ZN10layer_norm40ln_parallel_residual_bwd_finalize_kernelINS_22Kernel_traits_finalizeILj2048E13__nv_bfloat16S2_fS2_fjLb0ELj1024ELj4ENS_18Kernel_traits_baseILj2048ES2_S2_fS2_fjLj1024EEEEELb1EEEvNS_9BwdParamsE --------------------------
	.section	.nv.info._ZN10layer_norm40ln_parallel_residual_bwd_finalize_kernelINS_22Kernel_traits_finalizeILj2048E13__nv_bfloat16S2_fS2_fjLb0ELj1024ELj4ENS_18Kernel_traits_baseILj2048ES2_S2_fS2_fjLj1024EEEEELb1EEEvNS_9BwdParamsE,"",@"SHT_CUDA_INFO"
	.sectionflags	@""
	.align	4


	//----- nvinfo : EIATTR_CUDA_API_VERSION
	.align		4
        /*0000*/ 	.byte	0x04, 0x37
        /*0002*/ 	.short	(.L_1549 - .L_1548)
.L_1548:
        /*0004*/ 	.word	0x00000082


	//----- nvinfo : EIATTR_KPARAM_INFO
	.align		4
.L_1549:
        /*0008*/ 	.byte	0x04, 0x17
        /*000a*/ 	.short	(.L_1551 - .L_1550)
.L_1550:
        /*000c*/ 	.word	0x00000000
        /*0010*/ 	.short	0x0000
        /*0012*/ 	.short	0x0000
        /*0014*/ 	.byte	0x00, 0xf0, 0xa1, 0x04


	//----- nvinfo : EIATTR_SPARSE_MMA_MASK
	.align		4
.L_1551:
        /*0018*/ 	.byte	0x03, 0x50
        /*001a*/ 	.short	0x0000


	//----- nvinfo : EIATTR_MAXREG_COUNT
	.align		4
        /*001c*/ 	.byte	0x03, 0x1b
        /*001e*/ 	.short	0x0040


	//----- nvinfo : EIATTR_NUM_BARRIERS
	.align		4
        /*0020*/ 	.byte	0x02, 0x4c
        /*0022*/ 	.byte	0x01
	.zero		1


	//----- nvinfo : EIATTR_MERCURY_ISA_VERSION
	.align		4
        /*0024*/ 	.byte	0x03, 0x5f
        /*0026*/ 	.short	0x0101


	//----- nvinfo : EIATTR_COOP_GROUP_MASK_REGIDS
	.align		4
        /*0028*/ 	.byte	0x04, 0x29
        /*002a*/ 	.short	(.L_1553 - .L_1552)


	//   ....[0]....
.L_1552:
        /*002c*/ 	.word	0xffffffff


	//   ....[1]....
        /*0030*/ 	.word	0xffffffff


	//   ....[2]....
        /*0034*/ 	.word	0xffffffff


	//   ....[3]....
        /*0038*/ 	.word	0xffffffff


	//   ....[4]....
        /*003c*/ 	.word	0xffffffff


	//   ....[5]....
        /*0040*/ 	.word	0xffffffff


	//   ....[6]....
        /*0044*/ 	.word	0xffffffff


	//   ....[7]....
        /*0048*/ 	.word	0xffffffff


	//   ....[8]....
        /*004c*/ 	.word	0xffffffff


	//   ....[9]....
        /*0050*/ 	.word	0xffffffff


	//   ....[10]....
        /*0054*/ 	.word	0xffffffff


	//   ....[11]....
        /*0058*/ 	.word	0xffffffff


	//   ....[12]....
        /*005c*/ 	.word	0xffffffff


	//   ....[13]....
        /*0060*/ 	.word	0xffffffff


	//   ....[14]....
        /*0064*/ 	.word	0xffffffff


	//   ....[15]....
        /*0068*/ 	.word	0xffffffff


	//   ....[16]....
        /*006c*/ 	.word	0xffffffff


	//   ....[17]....
        /*0070*/ 	.word	0xffffffff


	//   ....[18]....
        /*0074*/ 	.word	0xffffffff


	//   ....[19]....
        /*0078*/ 	.word	0xffffffff


	//   ....[20]....
        /*007c*/ 	.word	0x0500000b


	//   ....[21]....
        /*0080*/ 	.word	0x0500000b


	//   ....[22]....
        /*0084*/ 	.word	0x0500000b


	//   ....[23]....
        /*0088*/ 	.word	0x0500000b


	//   ....[24]....
        /*008c*/ 	.word	0x0500000b


	//   ....[25]....
        /*0090*/ 	.word	0x0500000b


	//   ....[26]....
        /*0094*/ 	.word	0x0500000b


	//   ....[27]....
        /*0098*/ 	.word	0x0500000b


	//   ....[28]....
        /*009c*/ 	.word	0x0500000b


	//   ....[29]....
        /*00a0*/ 	.word	0x0500000b


	//   ....[30]....
        /*00a4*/ 	.word	0x0500000b


	//   ....[31]....
        /*00a8*/ 	.word	0x0500000b


	//   ....[32]....
        /*00ac*/ 	.word	0x0500000b


	//   ....[33]....
        /*00b0*/ 	.word	0x0500000b


	//   ....[34]....
        /*00b4*/ 	.word	0x0500000b


	//   ....[35]....
        /*00b8*/ 	.word	0x0500000b


	//   ....[36]....
        /*00bc*/ 	.word	0x0500000b


	//   ....[37]....
        /*00c0*/ 	.word	0x0500000b


	//   ....[38]....
        /*00c4*/ 	.word	0x0500000b


	//   ....[39]....
        /*00c8*/ 	.word	0x0500000b


	//----- nvinfo : EIATTR_COOP_GROUP_INSTR_OFFSETS
	.align		4
.L_1553:
        /*00cc*/ 	.byte	0x04, 0x28
        /*00ce*/ 	.short	(.L_1555 - .L_1554)


	//   ....[0]....
.L_1554:
        /*00d0*/ 	.word	0x00000ce0


	//   ....[1]....
        /*00d4*/ 	.word	0x00000cf0


	//   ....[2]....
        /*00d8*/ 	.word	0x00000d00


	//   ....[3]....
        /*00dc*/ 	.word	0x00000d10


	//   ....[4]....
        /*00e0*/ 	.word	0x00000d40


	//   ....[5]....
        /*00e4*/ 	.word	0x00000d70


	//   ....[6]....
        /*00e8*/ 	.word	0x00000d80


	//   ....[7]....
        /*00ec*/ 	.word	0x00000d90


	//   ....[8]....
        /*00f0*/ 	.word	0x00000db0


	//   ....[9]....
        /*00f4*/ 	.word	0x00000df0


	//   ....[10]....
        /*00f8*/ 	.word	0x00000e00


	//   ....[11]....
        /*00fc*/ 	.word	0x00000e10


	//   ....[12]....
        /*0100*/ 	.word	0x00000e30


	//   ....[13]....
        /*0104*/ 	.word	0x00000e70


	//   ....[14]....
        /*0108*/ 	.word	0x00000e80


	//   ....[15]....
        /*010c*/ 	.word	0x00000e90


	//   ....[16]....
        /*0110*/ 	.word	0x00000eb0


	//   ....[17]....
        /*0114*/ 	.word	0x00000ee0


	//   ....[18]....
        /*0118*/ 	.word	0x00000f00


	//   ....[19]....
        /*011c*/ 	.word	0x00000f10


	//   ....[20]....
        /*0120*/ 	.word	0x00001210


	//   ....[21]....
        /*0124*/ 	.word	0x00001270


	//   ....[22]....
        /*0128*/ 	.word	0x000012d0


	//   ....[23]....
        /*012c*/ 	.word	0x00001330


	//   ....[24]....
        /*0130*/ 	.word	0x00001390


	//   ....[25]....
        /*0134*/ 	.word	0x000013f0


	//   ....[26]....
        /*0138*/ 	.word	0x00001460


	//   ....[27]....
        /*013c*/ 	.word	0x000014d0


	//   ....[28]....
        /*0140*/ 	.word	0x00001540


	//   ....[29]....
        /*0144*/ 	.word	0x000015b0


	//   ....[30]....
        /*0148*/ 	.word	0x00001610


	//   ....[31]....
        /*014c*/ 	.word	0x00001680


	//   ....[32]....
        /*0150*/ 	.word	0x000016f0


	//   ....[33]....
        /*0154*/ 	.word	0x00001760


	//   ....[34]....
        /*0158*/ 	.word	0x000017d0


	//   ....[35]....
        /*015c*/ 	.word	0x00001830


	//   ....[36]....
        /*0160*/ 	.word	0x000018a0


	//   ....[37]....
        /*0164*/ 	.word	0x00001910


	//   ....[38]....
        /*0168*/ 	.word	0x00001980


	//   ....[39]....
        /*016c*/ 	.word	0x000019f0


	//----- nvinfo : EIATTR_EXIT_INSTR_OFFSETS
	.align		4
.L_1555:
        /*0170*/ 	.byte	0x04, 0x1c
        /*0172*/ 	.short	(.L_1557 - .L_1556)


	//   ....[0]....
.L_1556:
        /*0174*/ 	.word	0x00000070


	//   ....[1]....
        /*0178*/ 	.word	0x000011b0


	//----- nvinfo : EIATTR_MAX_THREADS
	.align		4
.L_1557:
        /*017c*/ 	.byte	0x04, 0x05
        /*017e*/ 	.short	(.L_1559 - .L_1558)
.L_1558:
        /*0180*/ 	.word	0x00000400
        /*0184*/ 	.word	0x00000001
        /*0188*/ 	.word	0x00000001


	//----- nvinfo : EIATTR_CRS_STACK_SIZE
	.align		4
.L_1559:
        /*018c*/ 	.byte	0x04, 0x1e
        /*018e*/ 	.short	(.L_1561 - .L_1560)
.L_1560:
        /*0190*/ 	.word	0x00000000


	//----- nvinfo : EIATTR_CBANK_PARAM_SIZE
	.align		4
.L_1561:
        /*0194*/ 	.byte	0x03, 0x19
        /*0196*/ 	.short	0x0128


	//----- nvinfo : EIATTR_PARAM_CBANK
	.align		4
        /*0198*/ 	.byte	0x04, 0x0a
        /*019a*/ 	.short	(.L_1563 - .L_1562)
	.align		4
.L_1562:
        /*019c*/ 	.word	index@(.nv.constant0._ZN10layer_norm40ln_parallel_residual_bwd_finalize_kernelINS_22Kernel_traits_finalizeILj2048E13__nv_bfloat16S2_fS2_fjLb0ELj1024ELj4ENS_18Kernel_traits_baseILj2048ES2_S2_fS2_fjLj1024EEEEELb1EEEvNS_9BwdParamsE)
        /*01a0*/ 	.short	0x0210
        /*01a2*/ 	.short	0x0128


	//----- nvinfo : EIATTR_SW_WAR
	.align		4
.L_1563:
        /*01a4*/ 	.byte	0x04, 0x36
        /*01a6*/ 	.short	(.L_1565 - .L_1564)
.L_1564:
        /*01a8*/ 	.word	0x00000008
.L_1565:


//--------------------- .nv.info._ZN10layer_norm31ln_parallel_residual_bwd_kernelINS_13Kernel_traitsI13__nv_bfloat16S2_fS2_fjLj2048ELj1ELj1ELj4ELj16ENS_18Kernel_traits_baseILj2048ES2_S2_fS2_fjLj128EEEEELb1ELb1ELb1EEEvNS_9BwdParamsE --------------------------
	.section	.nv.info._ZN10layer_norm31ln_parallel_residual_bwd_kernelINS_13Kernel_traitsI13__nv_bfloat16S2_fS2_fjLj2048ELj1ELj1ELj4ELj16ENS_18Kernel_traits_baseILj2048ES2_S2_fS2_fjLj128EEEEELb1ELb1ELb1EEEvNS_9BwdParamsE,"",@"SHT_CUDA_INFO"
	.sectionflags	@""
	.align	4


	//----- nvinfo : EIATTR_CUDA_API_VERSION
	.align		4
        /*0000*/ 	.byte	0x04, 0x37
        /*0002*/ 	.short	(.L_1567 - .L_1566)
.L_1566:
        /*0004*/ 	.word	0x00000082


	//----- nvinfo : EIATTR_KPARAM_INFO
	.align		4
.L_1567:
        /*0008*/ 	.byte	0x04, 0x17
        /*000a*/ 	.short	(.L_1569 - .L_1568)
.L_1568:
        /*000c*/ 	.word	0x00000000
        /*0010*/ 	.short	0x0000
        /*0012*/ 	.short	0x0000
        /*0014*/ 	.byte	0x00, 0xf0, 0xa1, 0x04


	//----- nvinfo : EIATTR_SPARSE_MMA_MASK
	.align		4
.L_1569:
        /*0018*/ 	.byte	0x03, 0x50
        /*001a*/ 	.short	0x0000


	//----- nvinfo : EIATTR_MAXREG_COUNT
	.align		4
        /*001c*/ 	.byte	0x03, 0x1b
        /*001e*/ 	.short	0x00ff


	//----- nvinfo : EIATTR_NUM_BARRIERS
	.align		4
        /*0020*/ 	.byte	0x02, 0x4c
        /*0022*/ 	.byte	0x01
	.zero		1


	//----- nvinfo : EIATTR_MERCURY_ISA_VERSION
	.align		4
        /*0024*/ 	.byte	0x03, 0x5f
        /*0026*/ 	.short	0x0101


	//----- nvinfo : EIATTR_COOP_GROUP_MASK_REGIDS
	.align		4
        /*0028*/ 	.byte	0x04, 0x29
        /*002a*/ 	.short	(.L_1571 - .L_1570)


	//   ....[0]....
.L_1570:
        /*002c*/ 	.word	0xffffffff


	//   ....[1]....
        /*0030*/ 	.word	0xffffffff


	//   ....[2]....
        /*0034*/ 	.word	0xffffffff


	//   ....[3]....
        /*0038*/ 	.word	0xffffffff


	//   ....[4]....
        /*003c*/ 	.word	0xffffffff


	//   ....[5]....
        /*0040*/ 	.word	0xffffffff


	//   ....[6]....
        /*0044*/ 	.word	0xffffffff


	//   ....[7]....
        /*0048*/ 	.word	0xffffffff


	//   ....[8]....
        /*004c*/ 	.word	0xffffffff


	//   ....[9]....
        /*0050*/ 	.word	0xffffffff


	//   ....[10]....
        /*0054*/ 	.word	0x05000084


	//   ....[11]....
        /*0058*/ 	.word	0x05000084


	//   ....[12]....
        /*005c*/ 	.word	0x05000084


	//   ....[13]....
        /*0060*/ 	.word	0x05000084


	//   ....[14]....
        /*0064*/ 	.word	0x05000084


	//   ....[15]....
        /*0068*/ 	.word	0x05000084


	//   ....[16]....
        /*006c*/ 	.word	0x05000084


	//   ....[17]....
        /*0070*/ 	.word	0x05000084


	//   ....[18]....
        /*0074*/ 	.word	0x05000084


	//   ....[19]....
        /*0078*/ 	.word	0x05000084


	//----- nvinfo : EIATTR_COOP_GROUP_INSTR_OFFSETS
	.align		4
.L_1571:
        /*007c*/ 	.byte	0x04, 0x28
        /*007e*/ 	.short	(.L_1573 - .L_1572)


	//   ....[0]....
.L_1572:
        /*0080*/ 	.word	0x00001160


	//   ....[1]....
        /*0084*/ 	.word	0x00001170


	//   ....[2]....
        /*0088*/ 	.word	0x000011a0


	//   ....[3]....
        /*008c*/ 	.word	0x000011b0


	//   ....[4]....
        /*0090*/ 	.word	0x000011e0


	//   ....[5]....
        /*0094*/ 	.word	0x000011f0


	//   ....[6]....
        /*0098*/ 	.word	0x00001220


	//   ....[7]....
        /*009c*/ 	.word	0x00001230


	//   ....[8]....
        /*00a0*/ 	.word	0x00001260


	//   ....[9]....
        /*00a4*/ 	.word	0x00001270


	//   ....[10]....
        /*00a8*/ 	.word	0x00002620


	//   ....[11]....
        /*00ac*/ 	.word	0x00002670


	//   ....[12]....
        /*00b0*/ 	.word	0x000026e0


	//   ....[13]....
        /*00b4*/ 	.word	0x00002740


	//   ....[14]....
        /*00b8*/ 	.word	0x000027b0


	//   ....[15]....
        /*00bc*/ 	.word	0x00002810


	//   ....[16]....
        /*00c0*/ 	.word	0x00002880


	//   ....[17]....
        /*00c4*/ 	.word	0x000028e0


	//   ....[18]....
        /*00c8*/ 	.word	0x00002950


	//   ....[19]....
        /*00cc*/ 	.word	0x000029b0


	//----- nvinfo : EIATTR_EXIT_INSTR_OFFSETS
	.align		4
.L_1573:
        /*00d0*/ 	.byte	0x04, 0x1c
        /*00d2*/ 	.short	(.L_1575 - .L_1574)


	//   ....[0]....
.L_1574:
        /*00d4*/ 	.word	0x000025c0


	//----- nvinfo : EIATTR_MAX_THREADS
	.align		4
.L_1575:
        /*00d8*/ 	.byte	0x04, 0x05
        /*00da*/ 	.short	(.L_1577 - .L_1576)
.L_1576:
        /*00dc*/ 	.word	0x00000080
        /*00e0*/ 	.word	0x00000001
        /*00e4*/ 	.word	0x00000001


	//----- nvinfo : EIATTR_CRS_STACK_SIZE
	.align		4
.L_1577:
        /*00e8*/ 	.byte	0x04, 0x1e
        /*00ea*/ 	.short	(.L_1579 - .L_1578)
.L_1578:
        /*00ec*/ 	.word	0x00000000


	//----- nvinfo : EIATTR_CBANK_PARAM_SIZE
	.align		4
.L_1579:
        /*00f0*/ 	.byte	0x03, 0x19
        /*00f2*/ 	.short	0x0128


	//----- nvinfo : EIATTR_PARAM_CBANK
	.align		4
        /*00f4*/ 	.byte	0x04, 0x0a
        /*00f6*/ 	.short	(.L_1581 - .L_1580)
	.align		4
.L_1580:
        /*00f8*/ 	.word	index@(.nv.constant0._ZN10layer_norm31ln_parallel_residual_bwd_kernelINS_13Kernel_traitsI13__nv_bfloat16S2_fS2_fjLj2048ELj1ELj1ELj4ELj16ENS_18Kernel_traits_baseILj2048ES2_S2_fS2_fjLj128EEEEELb1ELb1ELb1EEEvNS_9BwdParamsE)
        /*00fc*/ 	.short	0x0210
        /*00fe*/ 	.short	0x0128


	//----- nvinfo : EIATTR_SW_WAR
	.align		4
.L_1581:
        /*0100*/ 	.byte	0x04, 0x36
        /*0102*/ 	.short	(.L_1583 - .L_1582)
.L_1582:
        /*0104*/ 	.word	0x00000008
.L_1583:


//--------------------- .nv.info._ZN10layer_norm31ln_parallel_residual_bwd_kernelINS_13Kernel_traitsIf13__nv_bfloat16fS2_fjLj2048ELj1ELj1ELj4ELj16ENS_18Kernel_traits_baseILj2048EfS2_fS2_fjLj128EEEEELb0ELb0ELb0EEEvNS_9BwdParamsE --------------------------
	.section	.nv.info._ZN10layer_norm31ln_parallel_residual_bwd_kernelINS_13Kernel_traitsIf13__nv_bfloat16fS2_fjLj2048ELj1ELj1ELj4ELj16ENS_18Kernel_traits_baseILj2048EfS2_fS2_fjLj128EEEEELb0ELb0ELb0EEEvNS_9BwdParamsE,"",@"SHT_CUDA_INFO"
	.sectionflags	@""
	.align	4


	//----- nvinfo : EIATTR_CUDA_API_VERSION
	.align		4
        /*0000*/ 	.byte	0x04, 0x37
        /*0002*/ 	.short	(.L_1585 - .L_1584)
.L_1584:
        /*0004*/ 	.word	0x00000082


	//----- nvinfo : EIATTR_KPARAM_INFO
	.align		4
.L_1585:
        /*0008*/ 	.byte	0x04, 0x17
        /*000a*/ 	.short	(.L_1587 - .L_1586)
.L_1586:
        /*000c*/ 	.word	0x00000000
        /*0010*/ 	.short	0x0000
        /*0012*/ 	.short	0x0000
        /*0014*/ 	.byte	0x00, 0xf0, 0xa1, 0x04


	//----- nvinfo : EIATTR_SPARSE_MMA_MASK
	.align		4
.L_1587:
        /*0018*/ 	.byte	0x03, 0x50
        /*001a*/ 	.short	0x0000


	//----- nvinfo : EIATTR_MAXREG_COUNT
	.align		4
        /*001c*/ 	.byte	0x03, 0x1b
        /*001e*/ 	.short	0x00ff


	//----- nvinfo : EIATTR_NUM_BARRIERS
	.align		4
        /*0020*/ 	.byte	0x02, 0x4c
        /*0022*/ 	.byte	0x01
	.zero		1


	//----- nvinfo : EIATTR_MERCURY_ISA_VERSION
	.align		4
        /*0024*/ 	.byte	0x03, 0x5f
        /*0026*/ 	.short	0x0101


	//----- nvinfo : EIATTR_COOP_GROUP_MASK_REGIDS
	.align		4
        /*0028*/ 	.byte	0x04, 0x29
        /*002a*/ 	.short	(.L_1589 - .L_1588)


	//   ....[0]....
.L_1588:
        /*002c*/ 	.word	0xffffffff


	//   ....[1]....
        /*0030*/ 	.word	0xffffffff


	//   ....[2]....
        /*0034*/ 	.word	0xffffffff


	//   ....[3]....
        /*0038*/ 	.word	0xffffffff


	//   ....[4]....
        /*003c*/ 	.word	0xffffffff


	//   ....[5]....
        /*0040*/ 	.word	0xffffffff


	//   ....[6]....
        /*0044*/ 	.word	0xffffffff


	//   ....[7]....
        /*0048*/ 	.word	0xffffffff


	//   ....[8]....
        /*004c*/ 	.word	0xffffffff


	//   ....[9]....
        /*0050*/ 	.word	0xffffffff


	//   ....[10]....
        /*0054*/ 	.word	0x0500008c


	//   ....[11]....
        /*0058*/ 	.word	0x0500008c


	//   ....[12]....
        /*005c*/ 	.word	0x0500008c


	//   ....[13]....
        /*0060*/ 	.word	0x0500008c


	//   ....[14]....
        /*0064*/ 	.word	0x0500008c


	//   ....[15]....
        /*0068*/ 	.word	0x0500008c


	//   ....[16]....
        /*006c*/ 	.word	0x0500008c


	//   ....[17]....
        /*0070*/ 	.word	0x0500008c


	//   ....[18]....
        /*0074*/ 	.word	0x0500008c


	//   ....[19]....
        /*0078*/ 	.word	0x0500008c


	//----- nvinfo : EIATTR_COOP_GROUP_INSTR_OFFSETS
	.align		4
.L_1589:
        /*007c*/ 	.byte	0x04, 0x28
        /*007e*/ 	.short	(.L_1591 - .L_1590)


	//   ....[0]....
.L_1590:
        /*0080*/ 	.word	0x000015d0


	//   ....[1]....
        /*0084*/ 	.word	0x000015e0


	//   ....[2]....
        /*0088*/ 	.word	0x00001610


	//   ....[3]....
        /*008c*/ 	.word	0x00001620


	//   ....[4]....
        /*0090*/ 	.word	0x00001650


	//   ....[5]....
        /*0094*/ 	.word	0x00001660


	//   ....[6]....
        /*0098*/ 	.word	0x00001690


	//   ....[7]....
        /*009c*/ 	.word	0x000016a0


	//   ....[8]....
        /*00a0*/ 	.word	0x000016d0


	//   ....[9]....
        /*00a4*/ 	.word	0x000016e0


	//   ....[10]....
        /*00a8*/ 	.word	0x000025c0


	//   ....[11]....
        /*00ac*/ 	.word	0x00002610


	//   ....[12]....
        /*00b0*/ 	.word	0x00002680


	//   ....[13]....
        /*00b4*/ 	.word	0x000026e0


	//   ....[14]....
        /*00b8*/ 	.word	0x00002750


	//   ....[15]....
        /*00bc*/ 	.word	0x000027b0


	//   ....[16]....
        /*00c0*/ 	.word	0x00002820


	//   ....[17]....
        /*00c4*/ 	.word	0x00002880


	//   ....[18]....
        /*00c8*/ 	.word	0x000028f0


	//   ....[19]....
        /*00cc*/ 	.word	0x00002950


	//----- nvinfo : EIATTR_EXIT_INSTR_OFFSETS
	.align		4
.L_1591:
        /*00d0*/ 	.byte	0x04, 0x1c
        /*00d2*/ 	.short	(.L_1593 - .L_1592)


	//   ....[0]....
.L_1592:
        /*00d4*/ 	.word	0x00002450


	//   ....[1]....
        /*00d8*/ 	.word	0x00002560


	//----- nvinfo : EIATTR_MAX_THREADS
	.align		4
.L_1593:
        /*00dc*/ 	.byte	0x04, 0x05
        /*00de*/ 	.short	(.L_1595 - .L_1594)
.L_1594:
        /*00e0*/ 	.word	0x00000080
        /*00e4*/ 	.word	0x00000001
        /*00e8*/ 	.word	0x00000001


	//----- nvinfo : EIATTR_CRS_STACK_SIZE
	.align		4
.L_1595:
        /*00ec*/ 	.byte	0x04, 0x1e
        /*00ee*/ 	.short	(.L_1597 - .L_1596)
.L_1596:
        /*00f0*/ 	.word	0x00000000


	//----- nvinfo : EIATTR_CBANK_PARAM_SIZE
	.align		4
.L_1597:
        /*00f4*/ 	.byte	0x03, 0x19
        /*00f6*/ 	.short	0x0128


	//----- nvinfo : EIATTR_PARAM_CBANK
	.align		4
        /*00f8*/ 	.byte	0x04, 0x0a
        /*00fa*/ 	.short	(.L_1599 - .L_1598)
	.align		4
.L_1598:
        /*00fc*/ 	.word	index@(.nv.constant0._ZN10layer_norm31ln_parallel_residual_bwd_kernelINS_13Kernel_traitsIf13__nv_bfloat16fS2_fjLj2048ELj1ELj1ELj4ELj16ENS_18Kernel_traits_baseILj2048EfS2_fS2_fjLj128EEEEELb0ELb0ELb0EEEvNS_9BwdParamsE)
        /*0100*/ 	.short	0x0210
        /*0102*/ 	.short	0x0128


	//----- nvinfo : EIATTR_SW_WAR
	.align		4
.L_1599:
        /*0104*/ 	.byte	0x04, 0x36
        /*0106*/ 	.short	(.L_1601 - .L_1600)
.L_1600:
        /*0108*/ 	.word	0x00000008
.L_1601:


//--------------------- .nv.info._ZN10layer_norm31ln_parallel_residual_bwd_kernelINS_13Kernel_traitsIf13__nv_bfloat16fS2_fjLj2048ELj1ELj1ELj4ELj16ENS_18Kernel_traits_baseILj2048EfS2_fS2_fjLj128EEEEELb0ELb0ELb1EEEvNS_9BwdParamsE --------------------------
	.section	.nv.info._ZN10layer_norm31ln_parallel_residual_bwd_kernelINS_13Kernel_traitsIf13__nv_bfloat16fS2_fjLj2048ELj1ELj1ELj4ELj16ENS_18Kernel_traits_baseILj2048EfS2_fS2_fjLj128EEEEELb0ELb0ELb1EEEvNS_9BwdParamsE,"",@"SHT_CUDA_INFO"
	.sectionflags	@""
	.align	4


	//----- nvinfo : EIATTR_CUDA_API_VERSION
	.align		4
        /*0000*/ 	.byte	0x04, 0x37
        /*0002*/ 	.short	(.L_1603 - .L_1602)
.L_1602:
        /*0004*/ 	.word	0x00000082


	//----- nvinfo : EIATTR_KPARAM_INFO
	.align		4
.L_1603:
        /*0008*/ 	.byte	0x04, 0x17
        /*000a*/ 	.short	(.L_1605 - .L_1604)
.L_1604:
        /*000c*/ 	.word	0x00000000
        /*0010*/ 	.short	0x0000
        /*0012*/ 	.short	0x0000
        /*0014*/ 	.byte	0x00, 0xf0, 0xa1, 0x04


	//----- nvinfo : EIATTR_SPARSE_MMA_MASK
	.align		4
.L_1605:
        /*0018*/ 	.byte	0x03, 0x50
        /*001a*/ 	.short	0x0000


	//----- nvinfo : EIATTR_MAXREG_COUNT
	.align		4
        /*001c*/ 	.byte	0x03, 0x1b
        /*001e*/ 	.short	0x00ff


	//----- nvinfo : EIATTR_NUM_BARRIERS
	.align		4
        /*0020*/ 	.byte	0x02, 0x4c
        /*0022*/ 	.byte	0x01
	.zero		1


	//----- nvinfo : EIATTR_MERCURY_ISA_VERSION
	.align		4
        /*0024*/ 	.byte	0x03, 0x5f
        /*0026*/ 	.short	0x0101


	//----- nvinfo : EIATTR_COOP_GROUP_MASK_REGIDS
	.align		4
        /*0028*/ 	.byte	0x04, 0x29
        /*002a*/ 	.short	(.L_1607 - .L_1606)


	//   ....[0]....
.L_1606:
        /*002c*/ 	.word	0xffffffff


	//   ....[1]....
        /*0030*/ 	.word	0xffffffff


	//   ....[2]....
        /*0034*/ 	.word	0xffffffff


	//   ....[3]....
        /*0038*/ 	.word	0xffffffff


	//   ....[4]....
        /*003c*/ 	.word	0xffffffff


	//   ....[5]....
        /*0040*/ 	.word	0xffffffff


	//   ....[6]....
        /*0044*/ 	.word	0xffffffff


	//   ....[7]....
        /*0048*/ 	.word	0xffffffff


	//   ....[8]....
        /*004c*/ 	.word	0xffffffff


	//   ....[9]....
        /*0050*/ 	.word	0xffffffff


	//   ....[10]....
        /*0054*/ 	.word	0x05000053


	//   ....[11]....
        /*0058*/ 	.word	0x05000053


	//   ....[12]....
        /*005c*/ 	.word	0x05000053


	//   ....[13]....
        /*0060*/ 	.word	0x05000053


	//   ....[14]....
        /*0064*/ 	.word	0x05000053


	//   ....[15]....
        /*0068*/ 	.word	0x05000053


	//   ....[16]....
        /*006c*/ 	.word	0x05000053


	//   ....[17]....
        /*0070*/ 	.word	0x05000053


	//   ....[18]....
        /*0074*/ 	.word	0x05000053


	//   ....[19]....
        /*0078*/ 	.word	0x05000053


	//----- nvinfo : EIATTR_COOP_GROUP_INSTR_OFFSETS
	.align		4
.L_1607:
        /*007c*/ 	.byte	0x04, 0x28
        /*007e*/ 	.short	(.L_1609 - .L_1608)


	//   ....[0]....
.L_1608:
        /*0080*/ 	.word	0x00001650


	//   ....[1]....
        /*0084*/ 	.word	0x00001660


	//   ....[2]....
        /*0088*/ 	.word	0x00001690


	//   ....[3]....
        /*008c*/ 	.word	0x000016a0


	//   ....[4]....
        /*0090*/ 	.word	0x000016d0


	//   ....[5]....
        /*0094*/ 	.word	0x000016e0


	//   ....[6]....
        /*0098*/ 	.word	0x00001710


	//   ....[7]....
        /*009c*/ 	.word	0x00001720


	//   ....[8]....
        /*00a0*/ 	.word	0x00001750


	//   ....[9]....
        /*00a4*/ 	.word	0x00001760


	//   ....[10]....
        /*00a8*/ 	.word	0x00002830


	//   ....[11]....
        /*00ac*/ 	.word	0x00002880


	//   ....[12]....
        /*00b0*/ 	.word	0x000028f0


	//   ....[13]....
        /*00b4*/ 	.word	0x00002950


	//   ....[14]....
        /*00b8*/ 	.word	0x000029c0


	//   ....[15]....
        /*00bc*/ 	.word	0x00002a20


	//   ....[16]....
        /*00c0*/ 	.word	0x00002a90


	//   ....[17]....
        /*00c4*/ 	.word	0x00002af0


	//   ....[18]....
        /*00c8*/ 	.word	0x00002b60


	//   ....[19]....
        /*00cc*/ 	.word	0x00002bc0


	//----- nvinfo : EIATTR_EXIT_INSTR_OFFSETS
	.align		4
.L_1609:
        /*00d0*/ 	.byte	0x04, 0x1c
        /*00d2*/ 	.short	(.L_1611 - .L_1610)


	//   ....[0]....
.L_1610:
        /*00d4*/ 	.word	0x000027d0


	//----- nvinfo : EIATTR_MAX_THREADS
	.align		4
.L_1611:
        /*00d8*/ 	.byte	0x04, 0x05
        /*00da*/ 	.short	(.L_1613 - .L_1612)
.L_1612:
        /*00dc*/ 	.word	0x00000080
        /*00e0*/ 	.word	0x00000001
        /*00e4*/ 	.word	0x00000001


	//----- nvinfo : EIATTR_CRS_STACK_SIZE
	.align		4
.L_1613:
        /*00e8*/ 	.byte	0x04, 0x1e
        /*00ea*/ 	.short	(.L_1615 - .L_1614)
.L_1614:
        /*00ec*/ 	.word	0x00000000


	//----- nvinfo : EIATTR_CBANK_PARAM_SIZE
	.align		4
.L_1615:
        /*00f0*/ 	.byte	0x03, 0x19
        /*00f2*/ 	.short	0x0128


	//----- nvinfo : EIATTR_PARAM_CBANK
	.align		4
        /*00f4*/ 	.byte	0x04, 0x0a
        /*00f6*/ 	.short	(.L_1617 - .L_1616)
	.align		4
.L_1616:
        /*00f8*/ 	.word	index@(.nv.constant0._ZN10layer_norm31ln_parallel_residual_bwd_kernelINS_13Kernel_traitsIf13__nv_bfloat16fS2_fjLj2048ELj1ELj1ELj4ELj16ENS_18Kernel_traits_baseILj2048EfS2_fS2_fjLj128EEEEELb0ELb0ELb1EEEvNS_9BwdParamsE)
        /*00fc*/ 	.short	0x0210
        /*00fe*/ 	.short	0x0128


	//----- nvinfo : EIATTR_SW_WAR
	.align		4
.L_1617:
        /*0100*/ 	.byte	0x04, 0x36
        /*0102*/ 	.short	(.L_1619 - .L_1618)
.L_1618:
        /*0104*/ 	.word	0x00000008
.L_1619:


//--------------------- .nv.info._ZN10layer_norm31ln_parallel_residual_bwd_kernelINS_13Kernel_traitsIf13__nv_bfloat16fS2_fjLj2048ELj1ELj1ELj4ELj16ENS_18Kernel_traits_baseILj2048EfS2_fS2_fjLj128EEEEELb0ELb1ELb0EEEvNS_9BwdParamsE --------------------------
	.section	.nv.info._ZN10layer_norm31ln_parallel_residual_bwd_kernelINS_13Kernel_traitsIf13__nv_bfloat16fS2_fjLj2048ELj1ELj1ELj4ELj16ENS_18Kernel_traits_baseILj2048EfS2_fS2_fjLj128EEEEELb0ELb1ELb0EEEvNS_9BwdParamsE,"",@"SHT_CUDA_INFO"
	.sectionflags	@""
	.align	4


	//----- nvinfo : EIATTR_CUDA_API_VERSION
	.align		4
        /*0000*/ 	.byte	0x04, 0x37
        /*0002*/ 	.short	(.L_1621 - .L_1620)
.L_1620:
        /*0004*/ 	.word	0x00000082


	//----- nvinfo : EIATTR_KPARAM_INFO
	.align		4
.L_1621:
        /*0008*/ 	.byte	0x04, 0x17
        /*000a*/ 	.short	(.L_1623 - .L_1622)
.L_1622:
        /*000c*/ 	.word	0x00000000
        /*0010*/ 	.short	0x0000
        /*0012*/ 	.short	0x0000
        /*0014*/ 	.byte	0x00, 0xf0, 0xa1, 0x04


	//----- nvinfo : EIATTR_SPARSE_MMA_MASK
	.align		4
.L_1623:
        /*0018*/ 	.byte	0x03, 0x50
        /*001a*/ 	.short	0x0000


	//----- nvinfo : EIATTR_MAXREG_COUNT
	.align		4
        /*001c*/ 	.byte	0x03, 0x1b
        /*001e*/ 	.short	0x00ff


	//----- nvinfo : EIATTR_NUM_BARRIERS
	.align		4
        /*0020*/ 	.byte	0x02, 0x4c
        /*0022*/ 	.byte	0x01
	.zero		1


	//----- nvinfo : EIATTR_MERCURY_ISA_VERSION
	.align		4
        /*0024*/ 	.byte	0x03, 0x5f
        /*0026*/ 	.short	0x0101


	//----- nvinfo : EIATTR_COOP_GROUP_MASK_REGIDS
	.align		4
        /*0028*/ 	.byte	0x04, 0x29
        /*002a*/ 	.short	(.L_1625 - .L_1624)


	//   ....[0]....
.L_1624:
        /*002c*/ 	.word	0xffffffff


	//   ....[1]....
        /*0030*/ 	.word	0xffffffff


	//   ....[2]....
        /*0034*/ 	.word	0xffffffff


	//   ....[3]....
        /*0038*/ 	.word	0xffffffff


	//   ....[4]....
        /*003c*/ 	.word	0xffffffff


	//   ....[5]....
        /*0040*/ 	.word	0xffffffff


	//   ....[6]....
        /*0044*/ 	.word	0xffffffff


	//   ....[7]....
        /*0048*/ 	.word	0xffffffff


	//   ....[8]....
        /*004c*/ 	.word	0xffffffff


	//   ....[9]....
        /*0050*/ 	.word	0xffffffff


	//   ....[10]....
        /*0054*/ 	.word	0x05000052


	//   ....[11]....
        /*0058*/ 	.word	0x05000052


	//   ....[12]....
        /*005c*/ 	.word	0x05000052


	//   ....[13]....
        /*0060*/ 	.word	0x05000052


	//   ....[14]....
        /*0064*/ 	.word	0x05000052


	//   ....[15]....
        /*0068*/ 	.word	0x05000052


	//   ....[16]....
        /*006c*/ 	.word	0x05000052


	//   ....[17]....
        /*0070*/ 	.word	0x05000052


	//   ....[18]....
        /*0074*/ 	.word	0x05000052


	//   ....[19]....
        /*0078*/ 	.word	0x05000052


	//----- nvinfo : EIATTR_COOP_GROUP_INSTR_OFFSETS
	.align		4
.L_1625:
        /*007c*/ 	.byte	0x04, 0x28
        /*007e*/ 	.short	(.L_1627 - .L_1626)


	//   ....[0]....
.L_1626:
        /*0080*/ 	.word	0x00000f70


	//   ....[1]....
        /*0084*/ 	.word	0x00000f80


	//   ....[2]....
        /*0088*/ 	.word	0x00000fb0


	//   ....[3]....
        /*008c*/ 	.word	0x00000fc0


	//   ....[4]....
        /*0090*/ 	.word	0x00000ff0


	//   ....[5]....
        /*0094*/ 	.word	0x00001000


	//   ....[6]....
        /*0098*/ 	.word	0x00001030


	//   ....[7]....
        /*009c*/ 	.word	0x00001040


	//   ....[8]....
        /*00a0*/ 	.word	0x00001070


	//   ....[9]....
        /*00a4*/ 	.word	0x00001080


	//   ....[10]....
        /*00a8*/ 	.word	0x00001e70


	//   ....[11]....
        /*00ac*/ 	.word	0x00001ec0


	//   ....[12]....
        /*00b0*/ 	.word	0x00001f20


	//   ....[13]....
        /*00b4*/ 	.word	0x00001f80


	//   ....[14]....
        /*00b8*/ 	.word	0x00001fe0


	//   ....[15]....
        /*00bc*/ 	.word	0x00002040


	//   ....[16]....
        /*00c0*/ 	.word	0x000020a0


	//   ....[17]....
        /*00c4*/ 	.word	0x00002100


	//   ....[18]....
        /*00c8*/ 	.word	0x00002160


	//   ....[19]....
        /*00cc*/ 	.word	0x000021c0


	//----- nvinfo : EIATTR_EXIT_INSTR_OFFSETS
	.align		4
.L_1627:
        /*00d0*/ 	.byte	0x04, 0x1c
        /*00d2*/ 	.short	(.L_1629 - .L_1628)


	//   ....[0]....
.L_1628:
        /*00d4*/ 	.word	0x00001d80


	//   ....[1]....
        /*00d8*/ 	.word	0x00001e10


	//----- nvinfo : EIATTR_MAX_THREADS
	.align		4
.L_1629:
        /*00dc*/ 	.byte	0x04, 0x05
        /*00de*/ 	.short	(.L_1631 - .L_1630)
.L_1630:
        /*00e0*/ 	.word	0x00000080
        /*00e4*/ 	.word	0x00000001
        /*00e8*/ 	.word	0x00000001


	//----- nvinfo : EIATTR_CRS_STACK_SIZE
	.align		4
.L_1631:
        /*00ec*/ 	.byte	0x04, 0x1e
        /*00ee*/ 	.short	(.L_1633 - .L_1632)
.L_1632:
        /*00f0*/ 	.word	0x00000000


	//----- nvinfo : EIATTR_CBANK_PARAM_SIZE
	.align		4
.L_1633:
        /*00f4*/ 	.byte	0x03, 0x19
        /*00f6*/ 	.short	0x0128


	//----- nvinfo : EIATTR_PARAM_CBANK
	.align		4
        /*00f8*/ 	.byte	0x04, 0x0a
        /*00fa*/ 	.short	(.L_1635 - .L_1634)
	.align		4
.L_1634:
        /*00fc*/ 	.word	index@(.nv.constant0._ZN10layer_norm31ln_parallel_residual_bwd_kernelINS_13Kernel_traitsIf13__nv_bfloat16fS2_fjLj2048ELj1ELj1ELj4ELj16ENS_18Kernel_traits_baseILj2048EfS2_fS2_fjLj128EEEEELb0ELb1ELb0EEEvNS_9BwdParamsE)
        /*0100*/ 	.short	0x0210
        /*0102*/ 	.short	0x0128


	//----- nvinfo : EIATTR_SW_WAR
	.align		4
.L_1635:
        /*0104*/ 	.byte	0x04, 0x36
        /*0106*/ 	.short	(.L_1637 - .L_1636)
.L_1636:
        /*0108*/ 	.word	0x00000008
.L_1637:


//--------------------- .nv.info._ZN10layer_norm31ln_parallel_residual_bwd_kernelINS_13Kernel_traitsIf13__nv_bfloat16fS2_fjLj2048ELj1ELj1ELj4ELj16ENS_18Kernel_traits_baseILj2048EfS2_fS2_fjLj128EEEEELb0ELb1ELb1EEEvNS_9BwdParamsE --------------------------
	.section	.nv.info._ZN10layer_norm31ln_parallel_residual_bwd_kernelINS_13Kernel_traitsIf13__nv_bfloat16fS2_fjLj2048ELj1ELj1ELj4ELj16ENS_18Kernel_traits_baseILj2048EfS2_fS2_fjLj128EEEEELb0ELb1ELb1EEEvNS_9BwdParamsE,"",@"SHT_CUDA_INFO"
	.sectionflags	@""
	.align	4


	//----- nvinfo : EIATTR_CUDA_API_VERSION
	.align		4
        /*0000*/ 	.byte	0x04, 0x37
        /*0002*/ 	.short	(.L_1639 - .L_1638)
.L_1638:
        /*0004*/ 	.word	0x00000082


	//----- nvinfo : EIATTR_KPARAM_INFO
	.align		4
.L_1639:
        /*0008*/ 	.byte	0x04, 0x17
        /*000a*/ 	.short	(.L_1641 - .L_1640)
.L_1640:
        /*000c*/ 	.word	0x00000000
        /*0010*/ 	.short	0x0000
        /*0012*/ 	.short	0x0000
        /*0014*/ 	.byte	0x00, 0xf0, 0xa1, 0x04


	//----- nvinfo : EIATTR_SPARSE_MMA_MASK
	.align		4
.L_1641:
        /*0018*/ 	.byte	0x03, 0x50
        /*001a*/ 	.short	0x0000


	//----- nvinfo : EIATTR_MAXREG_COUNT
	.align		4
        /*001c*/ 	.byte	0x03, 0x1b
        /*001e*/ 	.short	0x00ff


	//----- nvinfo : EIATTR_NUM_BARRIERS
	.align		4
        /*0020*/ 	.byte	0x02, 0x4c
        /*0022*/ 	.byte	0x01
	.zero		1


	//----- nvinfo : EIATTR_MERCURY_ISA_VERSION
	.align		4
        /*0024*/ 	.byte	0x03, 0x5f
        /*0026*/ 	.short	0x0101


	//----- nvinfo : EIATTR_COOP_GROUP_MASK_REGIDS
	.align		4
        /*0028*/ 	.byte	0x04, 0x29
        /*002a*/ 	.short	(.L_1643 - .L_1642)


	//   ....[0]....
.L_1642:
        /*002c*/ 	.word	0xffffffff


	//   ....[1]....
        /*0030*/ 	.word	0xffffffff


	//   ....[2]....
        /*0034*/ 	.word	0xffffffff


	//   ....[3]....
        /*0038*/ 	.word	0xffffffff


	//   ....[4]....
        /*003c*/ 	.word	0xffffffff


	//   ....[5]....
        /*0040*/ 	.word	0xffffffff


	//   ....[6]....
        /*0044*/ 	.word	0xffffffff


	//   ....[7]....
        /*0048*/ 	.word	0xffffffff


	//   ....[8]....
        /*004c*/ 	.word	0xffffffff


	//   ....[9]....
        /*0050*/ 	.word	0xffffffff


	//   ....[10]....
        /*0054*/ 	.word	0x05000042


	//   ....[11]....
        /*0058*/ 	.word	0x05000042


	//   ....[12]....
        /*005c*/ 	.word	0x05000042


	//   ....[13]....
        /*0060*/ 	.word	0x05000042


	//   ....[14]....
        /*0064*/ 	.word	0x05000042


	//   ....[15]....
        /*0068*/ 	.word	0x05000042


	//   ....[16]....
        /*006c*/ 	.word	0x05000042


	//   ....[17]....
        /*0070*/ 	.word	0x05000042


	//   ....[18]....
        /*0074*/ 	.word	0x05000042


	//   ....[19]....
        /*0078*/ 	.word	0x05000042


	//----- nvinfo : EIATTR_COOP_GROUP_INSTR_OFFSETS
	.align		4
.L_1643:
        /*007c*/ 	.byte	0x04, 0x28
        /*007e*/ 	.short	(.L_1645 - .L_1644)


	//   ....[0]....
.L_1644:
        /*0080*/ 	.word	0x00000f30


	//   ....[1]....
        /*0084*/ 	.word	0x00000f40


	//   ....[2]....
        /*0088*/ 	.word	0x00000f70


	//   ....[3]....
        /*008c*/ 	.word	0x00000f80


	//   ....[4]....
        /*0090*/ 	.word	0x00000fb0


	//   ....[5]....
        /*0094*/ 	.word	0x00000fc0


	//   ....[6]....
        /*0098*/ 	.word	0x00000ff0


	//   ....[7]....
        /*009c*/ 	.word	0x00001000


	//   ....[8]....
        /*00a0*/ 	.word	0x00001030


	//   ....[9]....
        /*00a4*/ 	.word	0x00001040


	//   ....[10]....
        /*00a8*/ 	.word	0x00001e40


	//   ....[11]....
        /*00ac*/ 	.word	0x00001e90


	//   ....[12]....
        /*00b0*/ 	.word	0x00001ef0


	//   ....[13]....
        /*00b4*/ 	.word	0x00001f50


	//   ....[14]....
        /*00b8*/ 	.word	0x00001fb0


	//   ....[15]....
        /*00bc*/ 	.word	0x00002010


	//   ....[16]....
        /*00c0*/ 	.word	0x00002070


	//   ....[17]....
        /*00c4*/ 	.word	0x000020d0


	//   ....[18]....
        /*00c8*/ 	.word	0x00002130


	//   ....[19]....
        /*00cc*/ 	.word	0x00002190


	//----- nvinfo : EIATTR_EXIT_INSTR_OFFSETS
	.align		4
.L_1645:
        /*00d0*/ 	.byte	0x04, 0x1c
        /*00d2*/ 	.short	(.L_1647 - .L_1646)


	//   ....[0]....
.L_1646:
        /*00d4*/ 	.word	0x00001df0


	//----- nvinfo : EIATTR_MAX_THREADS
	.align		4
.L_1647:
        /*00d8*/ 	.byte	0x04, 0x05
        /*00da*/ 	.short	(.L_1649 - .L_1648)
.L_1648:
        /*00dc*/ 	.word	0x00000080
        /*00e0*/ 	.word	0x00000001
        /*00e4*/ 	.word	0x00000001


	//----- nvinfo : EIATTR_CRS_STACK_SIZE
	.align		4
.L_1649:
        /*00e8*/ 	.byte	0x04, 0x1e
        /*00ea*/ 	.short	(.L_1651 - .L_1650)
.L_1650:
        /*00ec*/ 	.word	0x00000000


	//----- nvinfo : EIATTR_CBANK_PARAM_SIZE
	.align		4
.L_1651:
        /*00f0*/ 	.byte	0x03, 0x19
        /*00f2*/ 	.short	0x0128


	//----- nvinfo : EIATTR_PARAM_CBANK
	.align		4
        /*00f4*/ 	.byte	0x04, 0x0a
        /*00f6*/ 	.short	(.L_1653 - .L_1652)
	.align		4
.L_1652:
        /*00f8*/ 	.word	index@(.nv.constant0._ZN10layer_norm31ln_parallel_residual_bwd_kernelINS_13Kernel_traitsIf13__nv_bfloat16fS2_fjLj2048ELj1ELj1ELj4ELj16ENS_18Kernel_traits_baseILj2048EfS2_fS2_fjLj128EEEEELb0ELb1ELb1EEEvNS_9BwdParamsE)
        /*00fc*/ 	.short	0x0210
        /*00fe*/ 	.short	0x0128


	//----- nvinfo : EIATTR_SW_WAR
	.align		4
.L_1653:
        /*0100*/ 	.byte	0x04, 0x36
        /*0102*/ 	.short	(.L_1655 - .L_1654)
.L_1654:
        /*0104*/ 	.word	0x00000008
.L_1655:


//--------------------- .nv.info._ZN10layer_norm31ln_parallel_residual_bwd_kernelINS_13Kernel_traitsIf13__nv_bfloat16fS2_fjLj2048ELj1ELj1ELj4ELj16ENS_18Kernel_traits_baseILj2048EfS2_fS2_fjLj128EEEEELb1ELb0ELb0EEEvNS_9BwdParamsE --------------------------
	.section	.nv.info._ZN10layer_norm31ln_parallel_residual_bwd_kernelINS_13Kernel_traitsIf13__nv_bfloat16fS2_fjLj2048ELj1ELj1ELj4ELj16ENS_18Kernel_traits_baseILj2048EfS2_fS2_fjLj128EEEEELb1ELb0ELb0EEEvNS_9BwdParamsE,"",@"SHT_CUDA_INFO"
	.sectionflags	@""
	.align	4


	//----- nvinfo : EIATTR_CUDA_API_VERSION
	.align		4
        /*0000*/ 	.byte	0x04, 0x37
        /*0002*/ 	.short	(.L_1657 - .L_1656)
.L_1656:
        /*0004*/ 	.word	0x00000082


	//----- nvinfo : EIATTR_KPARAM_INFO
	.align		4
.L_1657:
        /*0008*/ 	.byte	0x04, 0x17
        /*000a*/ 	.short	(.L_1659 - .L_1658)
.L_1658:
        /*000c*/ 	.word	0x00000000
        /*0010*/ 	.short	0x0000
        /*0012*/ 	.short	0x0000
        /*0014*/ 	.byte	0x00, 0xf0, 0xa1, 0x04


	//----- nvinfo : EIATTR_SPARSE_MMA_MASK
	.align		4
.L_1659:
        /*0018*/ 	.byte	0x03, 0x50
        /*001a*/ 	.short	0x0000


	//----- nvinfo : EIATTR_MAXREG_COUNT
	.align		4
        /*001c*/ 	.byte	0x03, 0x1b
        /*001e*/ 	.short	0x00ff


	//----- nvinfo : EIATTR_NUM_BARRIERS
	.align		4
        /*0020*/ 	.byte	0x02, 0x4c
        /*0022*/ 	.byte	0x01
	.zero		1


	//----- nvinfo : EIATTR_MERCURY_ISA_VERSION
	.align		4
        /*0024*/ 	.byte	0x03, 0x5f
        /*0026*/ 	.short	0x0101


	//----- nvinfo : EIATTR_COOP_GROUP_MASK_REGIDS
	.align		4
        /*0028*/ 	.byte	0x04, 0x29
        /*002a*/ 	.short	(.L_1661 - .L_1660)


	//   ....[0]....
.L_1660:
        /*002c*/ 	.word	0xffffffff


	//   ....[1]....
        /*0030*/ 	.word	0xffffffff


	//   ....[2]....
        /*0034*/ 	.word	0xffffffff


	//   ....[3]....
        /*0038*/ 	.word	0xffffffff


	//   ....[4]....
        /*003c*/ 	.word	0xffffffff


	//   ....[5]....
        /*0040*/ 	.word	0xffffffff


	//   ....[6]....
        /*0044*/ 	.word	0xffffffff


	//   ....[7]....
        /*0048*/ 	.word	0xffffffff


	//   ....[8]....
        /*004c*/ 	.word	0xffffffff


	//   ....[9]....
        /*0050*/ 	.word	0xffffffff


	//   ....[10]....
        /*0054*/ 	.word	0x05000090


	//   ....[11]....
        /*0058*/ 	.word	0x05000090


	//   ....[12]....
        /*005c*/ 	.word	0x05000090


	//   ....[13]....
        /*0060*/ 	.word	0x05000090


	//   ....[14]....
        /*0064*/ 	.word	0x05000090


	//   ....[15]....
        /*0068*/ 	.word	0x05000090


	//   ....[16]....
        /*006c*/ 	.word	0x05000090


	//   ....[17]....
        /*0070*/ 	.word	0x05000090


	//   ....[18]....
        /*0074*/ 	.word	0x05000090


	//   ....[19]....
        /*0078*/ 	.word	0x05000090


	//----- nvinfo : EIATTR_COOP_GROUP_INSTR_OFFSETS
	.align		4
.L_1661:
        /*007c*/ 	.byte	0x04, 0x28
        /*007e*/ 	.short	(.L_1663 - .L_1662)


	//   ....[0]....
.L_1662:
        /*0080*/ 	.word	0x00001740


	//   ....[1]....
        /*0084*/ 	.word	0x00001750


	//   ....[2]....
        /*0088*/ 	.word	0x00001780


	//   ....[3]....
        /*008c*/ 	.word	0x00001790


	//   ....[4]....
        /*0090*/ 	.word	0x000017c0


	//   ....[5]....
        /*0094*/ 	.word	0x000017d0


	//   ....[6]....
        /*0098*/ 	.word	0x00001800


	//   ....[7]....
        /*009c*/ 	.word	0x00001810


	//   ....[8]....
        /*00a0*/ 	.word	0x00001840


	//   ....[9]....
        /*00a4*/ 	.word	0x00001850


	//   ....[10]....
        /*00a8*/ 	.word	0x00002c90


	//   ....[11]....
        /*00ac*/ 	.word	0x00002ce0


	//   ....[12]....
        /*00b0*/ 	.word	0x00002d50


	//   ....[13]....
        /*00b4*/ 	.word	0x00002db0


	//   ....[14]....
        /*00b8*/ 	.word	0x00002e20


	//   ....[15]....
        /*00bc*/ 	.word	0x00002e80


	//   ....[16]....
        /*00c0*/ 	.word	0x00002ef0


	//   ....[17]....
        /*00c4*/ 	.word	0x00002f50


	//   ....[18]....
        /*00c8*/ 	.word	0x00002fc0


	//   ....[19]....
        /*00cc*/ 	.word	0x00003020


	//----- nvinfo : EIATTR_EXIT_INSTR_OFFSETS
	.align		4
.L_1663:
        /*00d0*/ 	.byte	0x04, 0x1c
        /*00d2*/ 	.short	(.L_1665 - .L_1664)


	//   ....[0]....
.L_1664:
        /*00d4*/ 	.word	0x00002b20


	//   ....[1]....
        /*00d8*/ 	.word	0x00002c30


	//----- nvinfo : EIATTR_MAX_THREADS
	.align		4
.L_1665:
        /*00dc*/ 	.byte	0x04, 0x05
        /*00de*/ 	.short	(.L_1667 - .L_1666)
.L_1666:
        /*00e0*/ 	.word	0x00000080
        /*00e4*/ 	.word	0x00000001
        /*00e8*/ 	.word	0x00000001


	//----- nvinfo : EIATTR_CRS_STACK_SIZE
	.align		4
.L_1667:
        /*00ec*/ 	.byte	0x04, 0x1e
        /*00ee*/ 	.short	(.L_1669 - .L_1668)
.L_1668:
        /*00f0*/ 	.word	0x00000000


	//----- nvinfo : EIATTR_CBANK_PARAM_SIZE
	.align		4
.L_1669:
        /*00f4*/ 	.byte	0x03, 0x19
        /*00f6*/ 	.short	0x0128


	//----- nvinfo : EIATTR_PARAM_CBANK
	.align		4
        /*00f8*/ 	.byte	0x04, 0x0a
        /*00fa*/ 	.short	(.L_1671 - .L_1670)
	.align		4
.L_1670:
        /*00fc*/ 	.word	index@(.nv.constant0._ZN10layer_norm31ln_parallel_residual_bwd_kernelINS_13Kernel_traitsIf13__nv_bfloat16fS2_fjLj2048ELj1ELj1ELj4ELj16ENS_18Kernel_traits_baseILj2048EfS2_fS2_fjLj128EEEEELb1ELb0ELb0EEEvNS_9BwdParamsE)
        /*0100*/ 	.short	0x0210
        /*0102*/ 	.short	0x0128


	//----- nvinfo : EIATTR_SW_WAR
	.align		4
.L_1671:
        /*0104*/ 	.byte	0x04, 0x36
        /*0106*/ 	.short	(.L_1673 - .L_1672)
.L_1672:
        /*0108*/ 	.word	0x00000008
.L_1673:


//--------------------- .nv.info._ZN10layer_norm31ln_parallel_residual_bwd_kernelINS_13Kernel_traitsIf13__nv_bfloat16fS2_fjLj2048ELj1ELj1ELj4ELj16ENS_18Kernel_traits_baseILj2048EfS2_fS2_fjLj128EEEEELb1ELb0ELb1EEEvNS_9BwdParamsE --------------------------
	.section	.nv.info._ZN10layer_norm31ln_parallel_residual_bwd_kernelINS_13Kernel_traitsIf13__nv_bfloat16fS2_fjLj2048ELj1ELj1ELj4ELj16ENS_18Kernel_traits_baseILj2048EfS2_fS2_fjLj128EEEEELb1ELb0ELb1EEEvNS_9BwdParamsE,"",@"SHT_CUDA_INFO"
	.sectionflags	@""
	.align	4


	//----- nvinfo : EIATTR_CUDA_API_VERSION
	.align		4
        /*0000*/ 	.byte	0x04, 0x37
        /*0002*/ 	.short	(.L_1675 - .L_1674)
.L_1674:
        /*0004*/ 	.word	0x00000082


	//----- nvinfo : EIATTR_KPARAM_INFO
	.align		4
.L_1675:
        /*0008*/ 	.byte	0x04, 0x17
        /*000a*/ 	.short	(.L_1677 - .L_1676)
.L_1676:
        /*000c*/ 	.word	0x00000000
        /*0010*/ 	.short	0x0000
        /*0012*/ 	.short	0x0000
        /*0014*/ 	.byte	0x00, 0xf0, 0xa1, 0x04


	//----- nvinfo : EIATTR_SPARSE_MMA_MASK
	.align		4
.L_1677:
        /*0018*/ 	.byte	0x03, 0x50
        /*001a*/ 	.short	0x0000


	//----- nvinfo : EIATTR_MAXREG_COUNT
	.align		4
        /*001c*/ 	.byte	0x03, 0x1b
        /*001e*/ 	.short	0x00ff


	//----- nvinfo : EIATTR_NUM_BARRIERS
	.align		4
        /*0020*/ 	.byte	0x02, 0x4c
        /*0022*/ 	.byte	0x01
	.zero		1


	//----- nvinfo : EIATTR_MERCURY_ISA_VERSION
	.align		4
        /*0024*/ 	.byte	0x03, 0x5f
        /*0026*/ 	.short	0x0101


	//----- nvinfo : EIATTR_COOP_GROUP_MASK_REGIDS
	.align		4
        /*0028*/ 	.byte	0x04, 0x29
        /*002a*/ 	.short	(.L_1679 - .L_1678)


	//   ....[0]....
.L_1678:
        /*002c*/ 	.word	0xffffffff


	//   ....[1]....
        /*0030*/ 	.word	0xffffffff


	//   ....[2]....
        /*0034*/ 	.word	0xffffffff


	//   ....[3]....
        /*0038*/ 	.word	0xffffffff


	//   ....[4]....
        /*003c*/ 	.word	0xffffffff


	//   ....[5]....
        /*0040*/ 	.word	0xffffffff


	//   ....[6]....
        /*0044*/ 	.word	0xffffffff


	//   ....[7]....
        /*0048*/ 	.word	0xffffffff


	//   ....[8]....
        /*004c*/ 	.word	0xffffffff


	//   ....[9]....
        /*0050*/ 	.word	0xffffffff


	//   ....[10]....
        /*0054*/ 	.word	0x05000053


	//   ....[11]....
        /*0058*/ 	.word	0x05000053


	//   ....[12]....
        /*005c*/ 	.word	0x05000053


	//   ....[13]....
        /*0060*/ 	.word	0x05000053


	//   ....[14]....
        /*0064*/ 	.word	0x05000053


	//   ....[15]....
        /*0068*/ 	.word	0x05000053


	//   ....[16]....
        /*006c*/ 	.word	0x05000053


	//   ....[17]....
        /*0070*/ 	.word	0x05000053


	//   ....[18]....
        /*0074*/ 	.word	0x05000053


	//   ....[19]....
        /*0078*/ 	.word	0x05000053


	//----- nvinfo : EIATTR_COOP_GROUP_INSTR_OFFSETS
	.align		4
.L_1679:
        /*007c*/ 	.byte	0x04, 0x28
        /*007e*/ 	.short	(.L_1681 - .L_1680)


	//   ....[0]....
.L_1680:
        /*0080*/ 	.word	0x00001730


	//   ....[1]....
        /*0084*/ 	.word	0x00001740


	//   ....[2]....
        /*0088*/ 	.word	0x00001770


	//   ....[3]....
        /*008c*/ 	.word	0x00001780


	//   ....[4]....
        /*0090*/ 	.word	0x000017b0


	//   ....[5]....
        /*0094*/ 	.word	0x000017c0


	//   ....[6]....
        /*0098*/ 	.word	0x000017f0


	//   ....[7]....
        /*009c*/ 	.word	0x00001800


	//   ....[8]....
        /*00a0*/ 	.word	0x00001830


	//   ....[9]....
        /*00a4*/ 	.word	0x00001840


	//   ....[10]....
        /*00a8*/ 	.word	0x00002e80


	//   ....[11]....
        /*00ac*/ 	.word	0x00002ed0


	//   ....[12]....
        /*00b0*/ 	.word	0x00002f40


	//   ....[13]....
        /*00b4*/ 	.word	0x00002fa0


	//   ....[14]....
        /*00b8*/ 	.word	0x00003010


	//   ....[15]....
        /*00bc*/ 	.word	0x00003070


	//   ....[16]....
        /*00c0*/ 	.word	0x000030e0


	//   ....[17]....
        /*00c4*/ 	.word	0x00003140


	//   ....[18]....
        /*00c8*/ 	.word	0x000031b0


	//   ....[19]....
        /*00cc*/ 	.word	0x00003210


	//----- nvinfo : EIATTR_EXIT_INSTR_OFFSETS
	.align		4
.L_1681:
        /*00d0*/ 	.byte	0x04, 0x1c
        /*00d2*/ 	.short	(.L_1683 - .L_1682)


	//   ....[0]....
.L_1682:
        /*00d4*/ 	.word	0x00002e20


	//----- nvinfo : EIATTR_MAX_THREADS
	.align		4
.L_1683:
        /*00d8*/ 	.byte	0x04, 0x05
        /*00da*/ 	.short	(.L_1685 - .L_1684)
.L_1684:
        /*00dc*/ 	.word	0x00000080
        /*00e0*/ 	.word	0x00000001
        /*00e4*/ 	.word	0x00000001


	//----- nvinfo : EIATTR_CRS_STACK_SIZE
	.align		4
.L_1685:
        /*00e8*/ 	.byte	0x04, 0x1e
        /*00ea*/ 	.short	(.L_1687 - .L_1686)
.L_1686:
        /*00ec*/ 	.word	0x00000000


	//----- nvinfo : EIATTR_CBANK_PARAM_SIZE
	.align		4
.L_1687:
        /*00f0*/ 	.byte	0x03, 0x19
        /*00f2*/ 	.short	0x0128


	//----- nvinfo : EIATTR_PARAM_CBANK
	.align		4
        /*00f4*/ 	.byte	0x04, 0x0a
        /*00f6*/ 	.short	(.L_1689 - .L_1688)
	.align		4
.L_1688:
        /*00f8*/ 	.word	index@(.nv.constant0._ZN10layer_norm31ln_parallel_residual_bwd_kernelINS_13Kernel_traitsIf13__nv_bfloat16fS2_fjLj2048ELj1ELj1ELj4ELj16ENS_18Kernel_traits_baseILj2048EfS2_fS2_fjLj128EEEEELb1ELb0ELb1EEEvNS_9BwdParamsE)
        /*00fc*/ 	.short	0x0210
        /*00fe*/ 	.short	0x0128


	//----- nvinfo : EIATTR_SW_WAR
	.align		4
.L_1689:
        /*0100*/ 	.byte	0x04, 0x36
        /*0102*/ 	.short	(.L_1691 - .L_1690)
.L_1690:
        /*0104*/ 	.word	0x00000008
.L_1691:


//--------------------- .nv.info._ZN10layer_norm22ln_bwd_finalize_kernelINS_22Kernel_traits_finalizeILj2048Ef13__nv_bfloat16fS2_fjLb0ELj1024ELj4ENS_18Kernel_traits_baseILj2048EfS2_fS2_fjLj1024EEEEELb0ELb0EEEvNS_9BwdParamsE --------------------------
	.section	.nv.info._ZN10layer_norm22ln_bwd_finalize_kernelINS_22Kernel_traits_finalizeILj2048Ef13__nv_bfloat16fS2_fjLb0ELj1024ELj4ENS_18Kernel_traits_baseILj2048EfS2_fS2_fjLj1024EEEEELb0ELb0EEEvNS_9BwdParamsE,"",@"SHT_CUDA_INFO"
	.sectionflags	@""
	.align	4


	//----- nvinfo : EIATTR_CUDA_API_VERSION
	.align		4
        /*0000*/ 	.byte	0x04, 0x37
        /*0002*/ 	.short	(.L_1693 - .L_1692)
.L_1692:
        /*0004*/ 	.word	0x00000082


	//----- nvinfo : EIATTR_KPARAM_INFO
	.align		4
.L_1693:
        /*0008*/ 	.byte	0x04, 0x17
        /*000a*/ 	.short	(.L_1695 - .L_1694)
.L_1694:
        /*000c*/ 	.word	0x00000000
        /*0010*/ 	.short	0x0000
        /*0012*/ 	.short	0x0000
        /*0014*/ 	.byte	0x00, 0xf0, 0xa1, 0x04


	//----- nvinfo : EIATTR_SPARSE_MMA_MASK
	.align		4
.L_1695:
        /*0018*/ 	.byte	0x03, 0x50
        /*001a*/ 	.short	0x0000


	//----- nvinfo : EIATTR_MAXREG_COUNT
	.align		4
        /*001c*/ 	.byte	0x03, 0x1b
        /*001e*/ 	.short	0x0040


	//----- nvinfo : EIATTR_NUM_BARRIERS
	.align		4
        /*0020*/ 	.byte	0x02, 0x4c
        /*0022*/ 	.byte	0x01
	.zero		1


	//----- nvinfo : EIATTR_MERCURY_ISA_VERSION
	.align		4
        /*0024*/ 	.byte	0x03, 0x5f
        /*0026*/ 	.short	0x0101


	//----- nvinfo : EIATTR_COOP_GROUP_MASK_REGIDS
	.align		4
        /*0028*/ 	.byte	0x04, 0x29
        /*002a*/ 	.short	(.L_1697 - .L_1696)


	//   ....[0]....
.L_1696:
        /*002c*/ 	.word	0xffffffff


	//   ....[1]....
        /*0030*/ 	.word	0xffffffff


	//   ....[2]....
        /*0034*/ 	.word	0xffffffff


	//   ....[3]....
        /*0038*/ 	.word	0xffffffff


	//   ....[4]....
        /*003c*/ 	.word	0xffffffff


	//   ....[5]....
        /*0040*/ 	.word	0xffffffff


	//   ....[6]....
        /*0044*/ 	.word	0xffffffff


	//   ....[7]....
        /*0048*/ 	.word	0xffffffff


	//   ....[8]....
        /*004c*/ 	.word	0xffffffff


	//   ....[9]....
        /*0050*/ 	.word	0xffffffff


	//   ....[10]....
        /*0054*/ 	.word	0x05000013


	//   ....[11]....
        /*0058*/ 	.word	0x05000013


	//   ....[12]....
        /*005c*/ 	.word	0x05000013


	//   ....[13]....
        /*0060*/ 	.word	0x05000013


	//   ....[14]....
        /*0064*/ 	.word	0x05000013


	//   ....[15]....
        /*0068*/ 	.word	0x05000013


	//   ....[16]....
        /*006c*/ 	.word	0x05000013


	//   ....[17]....
        /*0070*/ 	.word	0x05000013


	//   ....[18]....
        /*0074*/ 	.word	0x05000013


	//   ....[19]....
        /*0078*/ 	.word	0x05000013


	//----- nvinfo : EIATTR_COOP_GROUP_INSTR_OFFSETS
	.align		4
.L_1697:
        /*007c*/ 	.byte	0x04, 0x28
        /*007e*/ 	.short	(.L_1699 - .L_1698)


	//   ....[0]....
.L_1698:
        /*0080*/ 	.word	0x000008e0


	//   ....[1]....
        /*0084*/ 	.word	0x000008f0


	//   ....[2]....
        /*0088*/ 	.word	0x00000920


	//   ....[3]....
        /*008c*/ 	.word	0x00000930


	//   ....[4]....
        /*0090*/ 	.word	0x00000960


	//   ....[5]....
        /*0094*/ 	.word	0x00000970


	//   ....[6]....
        /*0098*/ 	.word	0x000009a0


	//   ....[7]....
        /*009c*/ 	.word	0x000009b0


	//   ....[8]....
        /*00a0*/ 	.word	0x000009e0


	//   ....[9]....
        /*00a4*/ 	.word	0x000009f0


	//   ....[10]....
        /*00a8*/ 	.word	0x00000bf0


	//   ....[11]....
        /*00ac*/ 	.word	0x00000c60


	//   ....[12]....
        /*00b0*/ 	.word	0x00000cd0


	//   ....[13]....
        /*00b4*/ 	.word	0x00000d40


	//   ....[14]....
        /*00b8*/ 	.word	0x00000db0


	//   ....[15]....
        /*00bc*/ 	.word	0x00000e10


	//   ....[16]....
        /*00c0*/ 	.word	0x00000e80


	//   ....[17]....
        /*00c4*/ 	.word	0x00000ef0


	//   ....[18]....
        /*00c8*/ 	.word	0x00000f60


	//   ....[19]....
        /*00cc*/ 	.word	0x00000fd0


	//----- nvinfo : EIATTR_EXIT_INSTR_OFFSETS
	.align		4
.L_1699:
        /*00d0*/ 	.byte	0x04, 0x1c
        /*00d2*/ 	.short	(.L_1701 - .L_1700)


	//   ....[0]....
.L_1700:
        /*00d4*/ 	.word	0x00000070


	//   ....[1]....
        /*00d8*/ 	.word	0x00000b90


	//----- nvinfo : EIATTR_MAX_THREADS
	.align		4
.L_1701:
        /*00dc*/ 	.byte	0x04, 0x05
        /*00de*/ 	.short	(.L_1703 - .L_1702)
.L_1702:
        /*00e0*/ 	.word	0x00000400
        /*00e4*/ 	.word	0x00000001
        /*00e8*/ 	.word	0x00000001


	//----- nvinfo : EIATTR_CRS_STACK_SIZE
	.align		4
.L_1703:
        /*00ec*/ 	.byte	0x04, 0x1e
        /*00ee*/ 	.short	(.L_1705 - .L_1704)
.L_1704:
        /*00f0*/ 	.word	0x00000000


	//----- nvinfo : EIATTR_CBANK_PARAM_SIZE
	.align		4
.L_1705:
        /*00f4*/ 	.byte	0x03, 0x19
        /*00f6*/ 	.short	0x0128


	//----- nvinfo : EIATTR_PARAM_CBANK
	.align		4
        /*00f8*/ 	.byte	0x04, 0x0a
        /*00fa*/ 	.short	(.L_1707 - .L_1706)
	.align		4
.L_1706:
        /*00fc*/ 	.word	index@(.nv.constant0._ZN10layer_norm22ln_bwd_finalize_kernelINS_22Kernel_traits_finalizeILj2048Ef13__nv_bfloat16fS2_fjLb0ELj1024ELj4ENS_18Kernel_traits_baseILj2048EfS2_fS2_fjLj1024EEEEELb0ELb0EEEvNS_9BwdParamsE)
        /*0100*/ 	.short	0x0210
        /*0102*/ 	.short	0x0128


	//----- nvinfo : EIATTR_SW_WAR
	.align		4
.L_1707:
        /*0104*/ 	.byte	0x04, 0x36
        /*0106*/ 	.short	(.L_1709 - .L_1708)
.L_1708:
        /*0108*/ 	.word	0x00000008
.L_1709:


//--------------------- .nv.info._ZN10layer_norm40ln_parallel_residual_bwd_finalize_kernelINS_22Kernel_traits_finalizeILj2048Ef13__nv_bfloat16fS2_fjLb0ELj1024ELj4ENS_18Kernel_traits_baseILj2048EfS2_fS2_fjLj1024EEEEELb0EEEvNS_9BwdParamsE --------------------------
	.section	.nv.info._ZN10layer_norm40ln_parallel_residual_bwd_finalize_kernelINS_22Kernel_traits_finalizeILj2048Ef13__nv_bfloat16fS2_fjLb0ELj1024ELj4ENS_18Kernel_traits_baseILj2048EfS2_fS2_fjLj1024EEEEELb0EEEvNS_9BwdParamsE,"",@"SHT_CUDA_INFO"
	.sectionflags	@""
	.align	4


	//----- nvinfo : EIATTR_CUDA_API_VERSION
	.align		4
        /*0000*/ 	.byte	0x04, 0x37
        /*0002*/ 	.short	(.L_1711 - .L_1710)
.L_1710:
        /*0004*/ 	.word	0x00000082


	//----- nvinfo : EIATTR_KPARAM_INFO
	.align		4
.L_1711:
        /*0008*/ 	.byte	0x04, 0x17
        /*000a*/ 	.short	(.L_1713 - .L_1712)
.L_1712:
        /*000c*/ 	.word	0x00000000
        /*0010*/ 	.short	0x0000
        /*0012*/ 	.short	0x0000
        /*0014*/ 	.byte	0x00, 0xf0, 0xa1, 0x04


	//----- nvinfo : EIATTR_SPARSE_MMA_MASK
	.align		4
.L_1713:
        /*0018*/ 	.byte	0x03, 0x50
        /*001a*/ 	.short	0x0000


	//----- nvinfo : EIATTR_MAXREG_COUNT
	.align		4
        /*001c*/ 	.byte	0x03, 0x1b
        /*001e*/ 	.short	0x0040


	//----- nvinfo : EIATTR_NUM_BARRIERS
	.align		4
        /*0020*/ 	.byte	0x02, 0x4c
        /*0022*/ 	.byte	0x01
	.zero		1


	//----- nvinfo : EIATTR_MERCURY_ISA_VERSION
	.align		4
        /*0024*/ 	.byte	0x03, 0x5f
        /*0026*/ 	.short	0x0101


	//----- nvinfo : EIATTR_COOP_GROUP_MASK_REGIDS
	.align		4
        /*0028*/ 	.byte	0x04, 0x29
        /*002a*/ 	.short	(.L_1715 - .L_1714)


	//   ....[0]....
.L_1714:
        /*002c*/ 	.word	0xffffffff


	//   ....[1]....
        /*0030*/ 	.word	0xffffffff


	//   ....[2]....
        /*0034*/ 	.word	0xffffffff


	//   ....[3]....
        /*0038*/ 	.word	0xffffffff


	//   ....[4]....
        /*003c*/ 	.word	0xffffffff


	//   ....[5]....
        /*0040*/ 	.word	0xffffffff


	//   ....[6]....
        /*0044*/ 	.word	0xffffffff


	//   ....[7]....
        /*0048*/ 	.word	0xffffffff


	//   ....[8]....
        /*004c*/ 	.word	0xffffffff


	//   ....[9]....
        /*0050*/ 	.word	0xffffffff


	//   ....[10]....
        /*0054*/ 	.word	0xffffffff


	//   ....[11]....
        /*0058*/ 	.word	0xffffffff


	//   ....[12]....
        /*005c*/ 	.word	0xffffffff


	//   ....[13]....
        /*0060*/ 	.word	0xffffffff


	//   ....[14]....
        /*0064*/ 	.word	0xffffffff


	//   ....[15]....
        /*0068*/ 	.word	0xffffffff


	//   ....[16]....
        /*006c*/ 	.word	0xffffffff


	//   ....[17]....
        /*0070*/ 	.word	0xffffffff


	//   ....[18]....
        /*0074*/ 	.word	0xffffffff


	//   ....[19]....
        /*0078*/ 	.word	0xffffffff


	//   ....[20]....
        /*007c*/ 	.word	0x0500000c


	//   ....[21]....
        /*0080*/ 	.word	0x0500000c


	//   ....[22]....
        /*0084*/ 	.word	0x0500000c


	//   ....[23]....
        /*0088*/ 	.word	0x0500000c


	//   ....[24]....
        /*008c*/ 	.word	0x0500000c


	//   ....[25]....
        /*0090*/ 	.word	0x0500000c


	//   ....[26]....
        /*0094*/ 	.word	0x0500000c


	//   ....[27]....
        /*0098*/ 	.word	0x0500000c


	//   ....[28]....
        /*009c*/ 	.word	0x0500000c


	//   ....[29]....
        /*00a0*/ 	.word	0x0500000c


	//   ....[30]....
        /*00a4*/ 	.word	0x0500000c


	//   ....[31]....
        /*00a8*/ 	.word	0x0500000c


	//   ....[32]....
        /*00ac*/ 	.word	0x0500000c


	//   ....[33]....
        /*00b0*/ 	.word	0x0500000c


	//   ....[34]....
        /*00b4*/ 	.word	0x0500000c


	//   ....[35]....
        /*00b8*/ 	.word	0x0500000c


	//   ....[36]....
        /*00bc*/ 	.word	0x0500000c


	//   ....[37]....
        /*00c0*/ 	.word	0x0500000c


	//   ....[38]....
        /*00c4*/ 	.word	0x0500000c


	//   ....[39]....
        /*00c8*/ 	.word	0x0500000c


	//----- nvinfo : EIATTR_COOP_GROUP_INSTR_OFFSETS
	.align		4
.L_1715:
        /*00cc*/ 	.byte	0x04, 0x28
        /*00ce*/ 	.short	(.L_1717 - .L_1716)


	//   ....[0]....
.L_1716:
        /*00d0*/ 	.word	0x00000ce0


	//   ....[1]....
        /*00d4*/ 	.word	0x00000cf0


	//   ....[2]....
        /*00d8*/ 	.word	0x00000d00


	//   ....[3]....
        /*00dc*/ 	.word	0x00000d10


	//   ....[4]....
        /*00e0*/ 	.word	0x00000d40


	//   ....[5]....
        /*00e4*/ 	.word	0x00000d70


	//   ....[6]....
        /*00e8*/ 	.word	0x00000d80


	//   ....[7]....
        /*00ec*/ 	.word	0x00000d90


	//   ....[8]....
        /*00f0*/ 	.word	0x00000db0


	//   ....[9]....
        /*00f4*/ 	.word	0x00000df0


	//   ....[10]....
        /*00f8*/ 	.word	0x00000e00


	//   ....[11]....
        /*00fc*/ 	.word	0x00000e10


	//   ....[12]....
        /*0100*/ 	.word	0x00000e30


	//   ....[13]....
        /*0104*/ 	.word	0x00000e70


	//   ....[14]....
        /*0108*/ 	.word	0x00000e80


	//   ....[15]....
        /*010c*/ 	.word	0x00000e90


	//   ....[16]....
        /*0110*/ 	.word	0x00000eb0


	//   ....[17]....
        /*0114*/ 	.word	0x00000ee0


	//   ....[18]....
        /*0118*/ 	.word	0x00000f00


	//   ....[19]....
        /*011c*/ 	.word	0x00000f10


	//   ....[20]....
        /*0120*/ 	.word	0x000011f0


	//   ....[21]....
        /*0124*/ 	.word	0x00001250


	//   ....[22]....
        /*0128*/ 	.word	0x000012b0


	//   ....[23]....
        /*012c*/ 	.word	0x00001310


	//   ....[24]....
        /*0130*/ 	.word	0x00001370


	//   ....[25]....
        /*0134*/ 	.word	0x000013d0


	//   ....[26]....
        /*0138*/ 	.word	0x00001440


	//   ....[27]....
        /*013c*/ 	.word	0x000014b0


	//   ....[28]....
        /*0140*/ 	.word	0x00001520


	//   ....[29]....
        /*0144*/ 	.word	0x00001590


	//   ....[30]....
        /*0148*/ 	.word	0x000015f0


	//   ....[31]....
        /*014c*/ 	.word	0x00001660


	//   ....[32]....
        /*0150*/ 	.word	0x000016d0


	//   ....[33]....
        /*0154*/ 	.word	0x00001740


	//   ....[34]....
        /*0158*/ 	.word	0x000017b0


	//   ....[35]....
        /*015c*/ 	.word	0x00001810


	//   ....[36]....
        /*0160*/ 	.word	0x00001880


	//   ....[37]....
        /*0164*/ 	.word	0x000018f0


	//   ....[38]....
        /*0168*/ 	.word	0x00001960


	//   ....[39]....
        /*016c*/ 	.word	0x000019d0


	//----- nvinfo : EIATTR_EXIT_INSTR_OFFSETS
	.align		4
.L_1717:
        /*0170*/ 	.byte	0x04, 0x1c
        /*0172*/ 	.short	(.L_1719 - .L_1718)


	//   ....[0]....
.L_1718:
        /*0174*/ 	.word	0x00000070


	//   ....[1]....
        /*0178*/ 	.word	0x00001190


	//----- nvinfo : EIATTR_MAX_THREADS
	.align		4
.L_1719:
        /*017c*/ 	.byte	0x04, 0x05
        /*017e*/ 	.short	(.L_1721 - .L_1720)
.L_1720:
        /*0180*/ 	.word	0x00000400
        /*0184*/ 	.word	0x00000001
        /*0188*/ 	.word	0x00000001


	//----- nvinfo : EIATTR_CRS_STACK_SIZE
	.align		4
.L_1721:
        /*018c*/ 	.byte	0x04, 0x1e
        /*018e*/ 	.short	(.L_1723 - .L_1722)
.L_1722:
        /*0190*/ 	.word	0x00000000


	//----- nvinfo : EIATTR_CBANK_PARAM_SIZE
	.align		4
.L_1723:
        /*0194*/ 	.byte	0x03, 0x19
        /*0196*/ 	.short	0x0128


	//----- nvinfo : EIATTR_PARAM_CBANK
	.align		4
        /*0198*/ 	.byte	0x04, 0x0a
        /*019a*/ 	.short	(.L_1725 - .L_1724)
	.align		4
.L_1724:
        /*019c*/ 	.word	index@(.nv.constant0._ZN10layer_norm40ln_parallel_residual_bwd_finalize_kernelINS_22Kernel_traits_finalizeILj2048Ef13__nv_bfloat16fS2_fjLb0ELj1024ELj4ENS_18Kernel_traits_baseILj2048EfS2_fS2_fjLj1024EEEEELb0EEEvNS_9BwdParamsE)
        /*01a0*/ 	.short	0x0210
        /*01a2*/ 	.short	0x0128


	//----- nvinfo : EIATTR_SW_WAR
	.align		4
.L_1725:
        /*01a4*/ 	.byte	0x04, 0x36
        /*01a6*/ 	.short	(.L_1727 - .L_1726)
.L_1726:
        /*01a8*/ 	.word	0x00000008
.L_1727:


//--------------------- .nv.info._ZN10layer_norm31ln_parallel_residual_bwd_kernelINS_13Kernel_traitsIf13__nv_bfloat16fS2_fjLj2048ELj1ELj1ELj4ELj16ENS_18Kernel_traits_baseILj2048EfS2_fS2_fjLj128EEEEELb1ELb1ELb0EEEvNS_9BwdParamsE --------------------------
	.section	.nv.info._ZN10layer_norm31ln_parallel_residual_bwd_kernelINS_13Kernel_traitsIf13__nv_bfloat16fS2_fjLj2048ELj1ELj1ELj4ELj16ENS_18Kernel_traits_baseILj2048EfS2_fS2_fjLj128EEEEELb1ELb1ELb0EEEvNS_9BwdParamsE,"",@"SHT_CUDA_INFO"
	.sectionflags	@""
	.align	4


	//----- nvinfo : EIATTR_CUDA_API_VERSION
	.align		4
        /*0000*/ 	.byte	0x04, 0x37
        /*0002*/ 	.short	(.L_1729 - .L_1728)
.L_1728:
        /*0004*/ 	.word	0x00000082


	//----- nvinfo : EIATTR_KPARAM_INFO
	.align		4
.L_1729:
        /*0008*/ 	.byte	0x04, 0x17
        /*000a*/ 	.short	(.L_1731 - .L_1730)
.L_1730:
        /*000c*/ 	.word	0x00000000
        /*0010*/ 	.short	0x0000
        /*0012*/ 	.short	0x0000
        /*0014*/ 	.byte	0x00, 0xf0, 0xa1, 0x04


	//----- nvinfo : EIATTR_SPARSE_MMA_MASK
	.align		4
.L_1731:
        /*0018*/ 	.byte	0x03, 0x50
        /*001a*/ 	.short	0x0000


	//----- nvinfo : EIATTR_MAXREG_COUNT
	.align		4
        /*001c*/ 	.byte	0x03, 0x1b
        /*001e*/ 	.short	0x00ff


	//----- nvinfo : EIATTR_NUM_BARRIERS
	.align		4
        /*0020*/ 	.byte	0x02, 0x4c
        /*0022*/ 	.byte	0x01
	.zero		1


	//----- nvinfo : EIATTR_MERCURY_ISA_VERSION
	.align		4
        /*0024*/ 	.byte	0x03, 0x5f
        /*0026*/ 	.short	0x0101


	//----- nvinfo : EIATTR_COOP_GROUP_MASK_REGIDS
	.align		4
        /*0028*/ 	.byte	0x04, 0x29
        /*002a*/ 	.short	(.L_1733 - .L_1732)


	//   ....[0]....
.L_1732:
        /*002c*/ 	.word	0xffffffff


	//   ....[1]....
        /*0030*/ 	.word	0xffffffff


	//   ....[2]....
        /*0034*/ 	.word	0xffffffff


	//   ....[3]....
        /*0038*/ 	.word	0xffffffff


	//   ....[4]....
        /*003c*/ 	.word	0xffffffff


	//   ....[5]....
        /*0040*/ 	.word	0xffffffff


	//   ....[6]....
        /*0044*/ 	.word	0xffffffff


	//   ....[7]....
        /*0048*/ 	.word	0xffffffff


	//   ....[8]....
        /*004c*/ 	.word	0xffffffff


	//   ....[9]....
        /*0050*/ 	.word	0xffffffff


	//   ....[10]....
        /*0054*/ 	.word	0x05000086


	//   ....[11]....
        /*0058*/ 	.word	0x05000086


	//   ....[12]....
        /*005c*/ 	.word	0x05000086


	//   ....[13]....
        /*0060*/ 	.word	0x05000086


	//   ....[14]....
        /*0064*/ 	.word	0x05000086


	//   ....[15]....
        /*0068*/ 	.word	0x05000086


	//   ....[16]....
        /*006c*/ 	.word	0x05000086


	//   ....[17]....
        /*0070*/ 	.word	0x05000086


	//   ....[18]....
        /*0074*/ 	.word	0x05000086


	//   ....[19]....
        /*0078*/ 	.word	0x05000086


	//----- nvinfo : EIATTR_COOP_GROUP_INSTR_OFFSETS
	.align		4
.L_1733:
        /*007c*/ 	.byte	0x04, 0x28
        /*007e*/ 	.short	(.L_1735 - .L_1734)


	//   ....[0]....
.L_1734:
        /*0080*/ 	.word	0x000010f0


	//   ....[1]....
        /*0084*/ 	.word	0x00001100


	//   ....[2]....
        /*0088*/ 	.word	0x00001130


	//   ....[3]....
        /*008c*/ 	.word	0x00001140


	//   ....[4]....
        /*0090*/ 	.word	0x00001170


	//   ....[5]....
        /*0094*/ 	.word	0x00001180


	//   ....[6]....
        /*0098*/ 	.word	0x000011b0


	//   ....[7]....
        /*009c*/ 	.word	0x000011c0


	//   ....[8]....
        /*00a0*/ 	.word	0x000011f0


	//   ....[9]....
        /*00a4*/ 	.word	0x00001200


	//   ....[10]....
        /*00a8*/ 	.word	0x00002530


	//   ....[11]....
        /*00ac*/ 	.word	0x00002580


	//   ....[12]....
        /*00b0*/ 	.word	0x000025f0


	//   ....[13]....
        /*00b4*/ 	.word	0x00002650


	//   ....[14]....
        /*00b8*/ 	.word	0x000026c0


	//   ....[15]....
        /*00bc*/ 	.word	0x00002720


	//   ....[16]....
        /*00c0*/ 	.word	0x00002790


	//   ....[17]....
        /*00c4*/ 	.word	0x000027f0


	//   ....[18]....
        /*00c8*/ 	.word	0x00002860


	//   ....[19]....
        /*00cc*/ 	.word	0x000028c0


	//----- nvinfo : EIATTR_EXIT_INSTR_OFFSETS
	.align		4
.L_1735:
        /*00d0*/ 	.byte	0x04, 0x1c
        /*00d2*/ 	.short	(.L_1737 - .L_1736)


	//   ....[0]....
.L_1736:
        /*00d4*/ 	.word	0x00002440


	//   ....[1]....
        /*00d8*/ 	.word	0x000024d0


	//----- nvinfo : EIATTR_MAX_THREADS
	.align		4
.L_1737:
        /*00dc*/ 	.byte	0x04, 0x05
        /*00de*/ 	.short	(.L_1739 - .L_1738)
.L_1738:
        /*00e0*/ 	.word	0x00000080
        /*00e4*/ 	.word	0x00000001
        /*00e8*/ 	.word	0x00000001


	//----- nvinfo : EIATTR_CRS_STACK_SIZE
	.align		4
.L_1739:
        /*00ec*/ 	.byte	0x04, 0x1e
        /*00ee*/ 	.short	(.L_1741 - .L_1740)
.L_1740:
        /*00f0*/ 	.word	0x00000000


	//----- nvinfo : EIATTR_CBANK_PARAM_SIZE
	.align		4
.L_1741:
        /*00f4*/ 	.byte	0x03, 0x19
        /*00f6*/ 	.short	0x0128


	//----- nvinfo : EIATTR_PARAM_CBANK
	.align		4
        /*00f8*/ 	.byte	0x04, 0x0a
        /*00fa*/ 	.short	(.L_1743 - .L_1742)
	.align		4
.L_1742:
        /*00fc*/ 	.word	index@(.nv.constant0._ZN10layer_norm31ln_parallel_residual_bwd_kernelINS_13Kernel_traitsIf13__nv_bfloat16fS2_fjLj2048ELj1ELj1ELj4ELj16ENS_18Kernel_traits_baseILj2048EfS2_fS2_fjLj128EEEEELb1ELb1ELb0EEEvNS_9BwdParamsE)
        /*0100*/ 	.short	0x0210
        /*0102*/ 	.short	0x0128


	//----- nvinfo : EIATTR_SW_WAR
	.align		4
.L_1743:
        /*0104*/ 	.byte	0x04, 0x36
        /*0106*/ 	.short	(.L_1745 - .L_1744)
.L_1744:
        /*0108*/ 	.word	0x00000008
.L_1745:


//--------------------- .nv.info._ZN10layer_norm22ln_bwd_finalize_kernelINS_22Kernel_traits_finalizeILj2048Ef13__nv_bfloat16fS2_fjLb0ELj1024ELj4ENS_18Kernel_traits_baseILj2048EfS2_fS2_fjLj1024EEEEELb0ELb1EEEvNS_9BwdParamsE --------------------------
	.section	.nv.info._ZN10layer_norm22ln_bwd_finalize_kernelINS_22Kernel_traits_finalizeILj2048Ef13__nv_bfloat16fS2_fjLb0ELj1024ELj4ENS_18Kernel_traits_baseILj2048EfS2_fS2_fjLj1024EEEEELb0ELb1EEEvNS_9BwdParamsE,"",@"SHT_CUDA_INFO"
	.sectionflags	@""
	.align	4


	//----- nvinfo : EIATTR_CUDA_API_VERSION
	.align		4
        /*0000*/ 	.byte	0x04, 0x37
        /*0002*/ 	.short	(.L_1747 - .L_1746)
.L_1746:
        /*0004*/ 	.word	0x00000082


	//----- nvinfo : EIATTR_KPARAM_INFO
	.align		4
.L_1747:
        /*0008*/ 	.byte	0x04, 0x17
        /*000a*/ 	.short	(.L_1749 - .L_1748)
.L_1748:
        /*000c*/ 	.word	0x00000000
        /*0010*/ 	.short	0x0000
        /*0012*/ 	.short	0x0000
        /*0014*/ 	.byte	0x00, 0xf0, 0xa1, 0x04


	//----- nvinfo : EIATTR_SPARSE_MMA_MASK
	.align		4
.L_1749:
        /*0018*/ 	.byte	0x03, 0x50
        /*001a*/ 	.short	0x0000


	//----- nvinfo : EIATTR_MAXREG_COUNT
	.align		4
        /*001c*/ 	.byte	0x03, 0x1b
        /*001e*/ 	.short	0x0040


	//----- nvinfo : EIATTR_NUM_BARRIERS
	.align		4
        /*0020*/ 	.byte	0x02, 0x4c
        /*0022*/ 	.byte	0x01
	.zero		1


	//----- nvinfo : EIATTR_MERCURY_ISA_VERSION
	.align		4
        /*0024*/ 	.byte	0x03, 0x5f
        /*0026*/ 	.short	0x0101


	//----- nvinfo : EIATTR_COOP_GROUP_MASK_REGIDS
	.align		4
        /*0028*/ 	.byte	0x04, 0x29
        /*002a*/ 	.short	(.L_1751 - .L_1750)


	//   ....[0]....
.L_1750:
        /*002c*/ 	.word	0xffffffff


	//   ....[1]....
        /*0030*/ 	.word	0xffffffff


	//   ....[2]....
        /*0034*/ 	.word	0xffffffff


	//   ....[3]....
        /*0038*/ 	.word	0xffffffff


	//   ....[4]....
        /*003c*/ 	.word	0xffffffff


	//   ....[5]....
        /*0040*/ 	.word	0xffffffff


	//   ....[6]....
        /*0044*/ 	.word	0xffffffff


	//   ....[7]....
        /*0048*/ 	.word	0xffffffff


	//   ....[8]....
        /*004c*/ 	.word	0xffffffff


	//   ....[9]....
        /*0050*/ 	.word	0xffffffff


	//   ....[10]....
        /*0054*/ 	.word	0x05000011


	//   ....[11]....
        /*0058*/ 	.word	0x05000011


	//   ....[12]....
        /*005c*/ 	.word	0x05000011


	//   ....[13]....
        /*0060*/ 	.word	0x05000011


	//   ....[14]....
        /*0064*/ 	.word	0x05000011


	//   ....[15]....
        /*0068*/ 	.word	0x05000011


	//   ....[16]....
        /*006c*/ 	.word	0x05000011


	//   ....[17]....
        /*0070*/ 	.word	0x05000011


	//   ....[18]....
        /*0074*/ 	.word	0x05000011


	//   ....[19]....
        /*0078*/ 	.word	0x05000011


	//----- nvinfo : EIATTR_COOP_GROUP_INSTR_OFFSETS
	.align		4
.L_1751:
        /*007c*/ 	.byte	0x04, 0x28
        /*007e*/ 	.short	(.L_1753 - .L_1752)


	//   ....[0]....
.L_1752:
        /*0080*/ 	.word	0x000008e0


	//   ....[1]....
        /*0084*/ 	.word	0x000008f0


	//   ....[2]....
        /*0088*/ 	.word	0x00000920


	//   ....[3]....
        /*008c*/ 	.word	0x00000930


	//   ....[4]....
        /*0090*/ 	.word	0x00000960


	//   ....[5]....
        /*0094*/ 	.word	0x00000970


	//   ....[6]....
        /*0098*/ 	.word	0x000009a0


	//   ....[7]....
        /*009c*/ 	.word	0x000009b0


	//   ....[8]....
        /*00a0*/ 	.word	0x000009e0


	//   ....[9]....
        /*00a4*/ 	.word	0x000009f0


	//   ....[10]....
        /*00a8*/ 	.word	0x00000ba0


	//   ....[11]....
        /*00ac*/ 	.word	0x00000c10


	//   ....[12]....
        /*00b0*/ 	.word	0x00000c80


	//   ....[13]....
        /*00b4*/ 	.word	0x00000cf0


	//   ....[14]....
        /*00b8*/ 	.word	0x00000d60


	//   ....[15]....
        /*00bc*/ 	.word	0x00000dc0


	//   ....[16]....
        /*00c0*/ 	.word	0x00000e30


	//   ....[17]....
        /*00c4*/ 	.word	0x00000ea0


	//   ....[18]....
        /*00c8*/ 	.word	0x00000f10


	//   ....[19]....
        /*00cc*/ 	.word	0x00000f80


	//----- nvinfo : EIATTR_EXIT_INSTR_OFFSETS
	.align		4
.L_1753:
        /*00d0*/ 	.byte	0x04, 0x1c
        /*00d2*/ 	.short	(.L_1755 - .L_1754)


	//   ....[0]....
.L_1754:
        /*00d4*/ 	.word	0x00000070


	//   ....[1]....
        /*00d8*/ 	.word	0x00000b40


	//----- nvinfo : EIATTR_MAX_THREADS
	.align		4
.L_1755:
        /*00dc*/ 	.byte	0x04, 0x05
        /*00de*/ 	.short	(.L_1757 - .L_1756)
.L_1756:
        /*00e0*/ 	.word	0x00000400
        /*00e4*/ 	.word	0x00000001
        /*00e8*/ 	.word	0x00000001


	//----- nvinfo : EIATTR_CRS_STACK_SIZE
	.align		4
.L_1757:
        /*00ec*/ 	.byte	0x04, 0x1e
        /*00ee*/ 	.short	(.L_1759 - .L_1758)
.L_1758:
        /*00f0*/ 	.word	0x00000000


	//----- nvinfo : EIATTR_CBANK_PARAM_SIZE
	.align		4
.L_1759:
        /*00f4*/ 	.byte	0x03, 0x19
        /*00f6*/ 	.short	0x0128


	//----- nvinfo : EIATTR_PARAM_CBANK
	.align		4
        /*00f8*/ 	.byte	0x04, 0x0a
        /*00fa*/ 	.short	(.L_1761 - .L_1760)
	.align		4
.L_1760:
        /*00fc*/ 	.word	index@(.nv.constant0._ZN10layer_norm22ln_bwd_finalize_kernelINS_22Kernel_traits_finalizeILj2048Ef13__nv_bfloat16fS2_fjLb0ELj1024ELj4ENS_18Kernel_traits_baseILj2048EfS2_fS2_fjLj1024EEEEELb0ELb1EEEvNS_9BwdParamsE)
        /*0100*/ 	.short	0x0210
        /*0102*/ 	.short	0x0128


	//----- nvinfo : EIATTR_SW_WAR
	.align		4
.L_1761:
        /*0104*/ 	.byte	0x04, 0x36
        /*0106*/ 	.short	(.L_1763 - .L_1762)
.L_1762:
        /*0108*/ 	.word	0x00000008
.L_1763:


//--------------------- .nv.info._ZN10layer_norm40ln_parallel_residual_bwd_finalize_kernelINS_22Kernel_traits_finalizeILj2048Ef13__nv_bfloat16fS2_fjLb0ELj1024ELj4ENS_18Kernel_traits_baseILj2048EfS2_fS2_fjLj1024EEEEELb1EEEvNS_9BwdParamsE --------------------------
	.section	.nv.info._ZN10layer_norm40ln_parallel_residual_bwd_finalize_kernelINS_22Kernel_traits_finalizeILj2048Ef13__nv_bfloat16fS2_fjLb0ELj1024ELj4ENS_18Kernel_traits_baseILj2048EfS2_fS2_fjLj1024EEEEELb1EEEvNS_9BwdParamsE,"",@"SHT_CUDA_INFO"
	.sectionflags	@""
	.align	4


	//----- nvinfo : EIATTR_CUDA_API_VERSION
	.align		4
        /*0000*/ 	.byte	0x04, 0x37
        /*0002*/ 	.short	(.L_1765 - .L_1764)
.L_1764:
        /*0004*/ 	.word	0x00000082


	//----- nvinfo : EIATTR_KPARAM_INFO
	.align		4
.L_1765:
        /*0008*/ 	.byte	0x04, 0x17
        /*000a*/ 	.short	(.L_1767 - .L_1766)
.L_1766:
        /*000c*/ 	.word	0x00000000
        /*0010*/ 	.short	0x0000
        /*0012*/ 	.short	0x0000
        /*0014*/ 	.byte	0x00, 0xf0, 0xa1, 0x04


	//----- nvinfo : EIATTR_SPARSE_MMA_MASK
	.align		4
.L_1767:
        /*0018*/ 	.byte	0x03, 0x50
        /*001a*/ 	.short	0x0000


	//----- nvinfo : EIATTR_MAXREG_COUNT
	.align		4
        /*001c*/ 	.byte	0x03, 0x1b
        /*001e*/ 	.short	0x0040


	//----- nvinfo : EIATTR_NUM_BARRIERS
	.align		4
        /*0020*/ 	.byte	0x02, 0x4c
        /*0022*/ 	.byte	0x01
	.zero		1


	//----- nvinfo : EIATTR_MERCURY_ISA_VERSION
	.align		4
        /*0024*/ 	.byte	0x03, 0x5f
        /*0026*/ 	.short	0x0101


	//----- nvinfo : EIATTR_COOP_GROUP_MASK_REGIDS
	.align		4
        /*0028*/ 	.byte	0x04, 0x29
        /*002a*/ 	.short	(.L_1769 - .L_1768)


	//   ....[0]....
.L_1768:
        /*002c*/ 	.word	0xffffffff


	//   ....[1]....
        /*0030*/ 	.word	0xffffffff


	//   ....[2]....
        /*0034*/ 	.word	0xffffffff


	//   ....[3]....
        /*0038*/ 	.word	0xffffffff


	//   ....[4]....
        /*003c*/ 	.word	0xffffffff


	//   ....[5]....
        /*0040*/ 	.word	0xffffffff


	//   ....[6]....
        /*0044*/ 	.word	0xffffffff


	//   ....[7]....
        /*0048*/ 	.word	0xffffffff


	//   ....[8]....
        /*004c*/ 	.word	0xffffffff


	//   ....[9]....
        /*0050*/ 	.word	0xffffffff


	//   ....[10]....
        /*0054*/ 	.word	0xffffffff


	//   ....[11]....
        /*0058*/ 	.word	0xffffffff


	//   ....[12]....
        /*005c*/ 	.word	0xffffffff


	//   ....[13]....
        /*0060*/ 	.word	0xffffffff


	//   ....[14]....
        /*0064*/ 	.word	0xffffffff


	//   ....[15]....
        /*0068*/ 	.word	0xffffffff


	//   ....[16]....
        /*006c*/ 	.word	0xffffffff


	//   ....[17]....
        /*0070*/ 	.word	0xffffffff


	//   ....[18]....
        /*0074*/ 	.word	0xffffffff


	//   ....[19]....
        /*0078*/ 	.word	0xffffffff


	//   ....[20]....
        /*007c*/ 	.word	0x0500000b


	//   ....[21]....
        /*0080*/ 	.word	0x0500000b


	//   ....[22]....
        /*0084*/ 	.word	0x0500000b


	//   ....[23]....
        /*0088*/ 	.word	0x0500000b


	//   ....[24]....
        /*008c*/ 	.word	0x0500000b


	//   ....[25]....
        /*0090*/ 	.word	0x0500000b


	//   ....[26]....
        /*0094*/ 	.word	0x0500000b


	//   ....[27]....
        /*0098*/ 	.word	0x0500000b


	//   ....[28]....
        /*009c*/ 	.word	0x0500000b


	//   ....[29]....
        /*00a0*/ 	.word	0x0500000b


	//   ....[30]....
        /*00a4*/ 	.word	0x0500000b


	//   ....[31]....
        /*00a8*/ 	.word	0x0500000b


	//   ....[32]....
        /*00ac*/ 	.word	0x0500000b


	//   ....[33]....
        /*00b0*/ 	.word	0x0500000b


	//   ....[34]....
        /*00b4*/ 	.word	0x0500000b


	//   ....[35]....
        /*00b8*/ 	.word	0x0500000b


	//   ....[36]....
        /*00bc*/ 	.word	0x0500000b


	//   ....[37]....
        /*00c0*/ 	.word	0x0500000b


	//   ....[38]....
        /*00c4*/ 	.word	0x0500000b


	//   ....[39]....
        /*00c8*/ 	.word	0x0500000b


	//----- nvinfo : EIATTR_COOP_GROUP_INSTR_OFFSETS
	.align		4
.L_1769:
        /*00cc*/ 	.byte	0x04, 0x28
        /*00ce*/ 	.short	(.L_1771 - .L_1770)


	//   ....[0]....
.L_1770:
        /*00d0*/ 	.word	0x00000ce0


	//   ....[1]....
        /*00d4*/ 	.word	0x00000cf0


	//   ....[2]....
        /*00d8*/ 	.word	0x00000d00


	//   ....[3]....
        /*00dc*/ 	.word	0x00000d10


	//   ....[4]....
        /*00e0*/ 	.word	0x00000d40


	//   ....[5]....
        /*00e4*/ 	.word	0x00000d70


	//   ....[6]....
        /*00e8*/ 	.word	0x00000d80


	//   ....[7]....
        /*00ec*/ 	.word	0x00000d90


	//   ....[8]....
        /*00f0*/ 	.word	0x00000db0


	//   ....[9]....
        /*00f4*/ 	.word	0x00000df0


	//   ....[10]....
        /*00f8*/ 	.word	0x00000e00


	//   ....[11]....
        /*00fc*/ 	.word	0x00000e10


	//   ....[12]....
        /*0100*/ 	.word	0x00000e30


	//   ....[13]....
        /*0104*/ 	.word	0x00000e70


	//   ....[14]....
        /*0108*/ 	.word	0x00000e80


	//   ....[15]....
        /*010c*/ 	.word	0x00000e90


	//   ....[16]....
        /*0110*/ 	.word	0x00000eb0


	//   ....[17]....
        /*0114*/ 	.word	0x00000ee0


	//   ....[18]....
        /*0118*/ 	.word	0x00000f00


	//   ....[19]....
        /*011c*/ 	.word	0x00000f10


	//   ....[20]....
        /*0120*/ 	.word	0x000011d0


	//   ....[21]....
        /*0124*/ 	.word	0x00001230


	//   ....[22]....
        /*0128*/ 	.word	0x00001290


	//   ....[23]....
        /*012c*/ 	.word	0x000012f0


	//   ....[24]....
        /*0130*/ 	.word	0x00001350


	//   ....[25]....
        /*0134*/ 	.word	0x000013b0


	//   ....[26]....
        /*0138*/ 	.word	0x00001420


	//   ....[27]....
        /*013c*/ 	.word	0x00001490


	//   ....[28]....
        /*0140*/ 	.word	0x00001500


	//   ....[29]....
        /*0144*/ 	.word	0x00001570


	//   ....[30]....
        /*0148*/ 	.word	0x000015d0


	//   ....[31]....
        /*014c*/ 	.word	0x00001640


	//   ....[32]....
        /*0150*/ 	.word	0x000016b0


	//   ....[33]....
        /*0154*/ 	.word	0x00001720


	//   ....[34]....
        /*0158*/ 	.word	0x00001790


	//   ....[35]....
        /*015c*/ 	.word	0x000017f0


	//   ....[36]....
        /*0160*/ 	.word	0x00001860


	//   ....[37]....
        /*0164*/ 	.word	0x000018d0


	//   ....[38]....
        /*0168*/ 	.word	0x00001940


	//   ....[39]....
        /*016c*/ 	.word	0x000019b0


	//----- nvinfo : EIATTR_EXIT_INSTR_OFFSETS
	.align		4
.L_1771:
        /*0170*/ 	.byte	0x04, 0x1c
        /*0172*/ 	.short	(.L_1773 - .L_1772)


	//   ....[0]....
.L_1772:
        /*0174*/ 	.word	0x00000070


	//   ....[1]....
        /*0178*/ 	.word	0x00001170


	//----- nvinfo : EIATTR_MAX_THREADS
	.align		4
.L_1773:
        /*017c*/ 	.byte	0x04, 0x05
        /*017e*/ 	.short	(.L_1775 - .L_1774)
.L_1774:
        /*0180*/ 	.word	0x00000400
        /*0184*/ 	.word	0x00000001
        /*0188*/ 	.word	0x00000001


	//----- nvinfo : EIATTR_CRS_STACK_SIZE
	.align		4
.L_1775:
        /*018c*/ 	.byte	0x04, 0x1e
        /*018e*/ 	.short	(.L_1777 - .L_1776)
.L_1776:
        /*0190*/ 	.word	0x00000000


	//----- nvinfo : EIATTR_CBANK_PARAM_SIZE
	.align		4
.L_1777:
        /*0194*/ 	.byte	0x03, 0x19
        /*0196*/ 	.short	0x0128


	//----- nvinfo : EIATTR_PARAM_CBANK
	.align		4
        /*0198*/ 	.byte	0x04, 0x0a
        /*019a*/ 	.short	(.L_1779 - .L_1778)
	.align		4
.L_1778:
        /*019c*/ 	.word	index@(.nv.constant0._ZN10layer_norm40ln_parallel_residual_bwd_finalize_kernelINS_22Kernel_traits_finalizeILj2048Ef13__nv_bfloat16fS2_fjLb0ELj1024ELj4ENS_18Kernel_traits_baseILj2048EfS2_fS2_fjLj1024EEEEELb1EEEvNS_9BwdParamsE)
        /*01a0*/ 	.short	0x0210
        /*01a2*/ 	.short	0x0128


	//----- nvinfo : EIATTR_SW_WAR
	.align		4
.L_1779:
        /*01a4*/ 	.byte	0x04, 0x36
        /*01a6*/ 	.short	(.L_1781 - .L_1780)
.L_1780:
        /*01a8*/ 	.word	0x00000008
.L_1781:


//--------------------- .nv.info._ZN10layer_norm31ln_parallel_residual_bwd_kernelINS_13Kernel_traitsIf13__nv_bfloat16fS2_fjLj2048ELj1ELj1ELj4ELj16ENS_18Kernel_traits_baseILj2048EfS2_fS2_fjLj128EEEEELb1ELb1ELb1EEEvNS_9BwdParamsE --------------------------
	.section	.nv.info._ZN10layer_norm31ln_parallel_residual_bwd_kernelINS_13Kernel_traitsIf13__nv_bfloat16fS2_fjLj2048ELj1ELj1ELj4ELj16ENS_18Kernel_traits_baseILj2048EfS2_fS2_fjLj128EEEEELb1ELb1ELb1EEEvNS_9BwdParamsE,"",@"SHT_CUDA_INFO"
	.sectionflags	@""
	.align	4


	//----- nvinfo : EIATTR_CUDA_API_VERSION
	.align		4
        /*0000*/ 	.byte	0x04, 0x37
        /*0002*/ 	.short	(.L_1783 - .L_1782)
.L_1782:
        /*0004*/ 	.word	0x00000082


	//----- nvinfo : EIATTR_KPARAM_INFO
	.align		4
.L_1783:
        /*0008*/ 	.byte	0x04, 0x17
        /*000a*/ 	.short	(.L_1785 - .L_1784)
.L_1784:
        /*000c*/ 	.word	0x00000000
        /*0010*/ 	.short	0x0000
        /*0012*/ 	.short	0x0000
        /*0014*/ 	.byte	0x00, 0xf0, 0xa1, 0x04


	//----- nvinfo : EIATTR_SPARSE_MMA_MASK
	.align		4
.L_1785:
        /*0018*/ 	.byte	0x03, 0x50
        /*001a*/ 	.short	0x0000


	//----- nvinfo : EIATTR_MAXREG_COUNT
	.align		4
        /*001c*/ 	.byte	0x03, 0x1b
        /*001e*/ 	.short	0x00ff


	//----- nvinfo : EIATTR_NUM_BARRIERS
	.align		4
        /*0020*/ 	.byte	0x02, 0x4c
        /*0022*/ 	.byte	0x01
	.zero		1


	//----- nvinfo : EIATTR_MERCURY_ISA_VERSION
	.align		4
        /*0024*/ 	.byte	0x03, 0x5f
        /*0026*/ 	.short	0x0101


	//----- nvinfo : EIATTR_COOP_GROUP_MASK_REGIDS
	.align		4
        /*0028*/ 	.byte	0x04, 0x29
        /*002a*/ 	.short	(.L_1787 - .L_1786)


	//   ....[0]....
.L_1786:
        /*002c*/ 	.word	0xffffffff


	//   ....[1]....
        /*0030*/ 	.word	0xffffffff


	//   ....[2]....
        /*0034*/ 	.word	0xffffffff


	//   ....[3]....
        /*0038*/ 	.word	0xffffffff


	//   ....[4]....
        /*003c*/ 	.word	0xffffffff


	//   ....[5]....
        /*0040*/ 	.word	0xffffffff


	//   ....[6]....
        /*0044*/ 	.word	0xffffffff


	//   ....[7]....
        /*0048*/ 	.word	0xffffffff


	//   ....[8]....
        /*004c*/ 	.word	0xffffffff


	//   ....[9]....
        /*0050*/ 	.word	0xffffffff


	//   ....[10]....
        /*0054*/ 	.word	0x05000084


	//   ....[11]....
        /*0058*/ 	.word	0x05000084


	//   ....[12]....
        /*005c*/ 	.word	0x05000084


	//   ....[13]....
        /*0060*/ 	.word	0x05000084


	//   ....[14]....
        /*0064*/ 	.word	0x05000084


	//   ....[15]....
        /*0068*/ 	.word	0x05000084


	//   ....[16]....
        /*006c*/ 	.word	0x05000084


	//   ....[17]....
        /*0070*/ 	.word	0x05000084


	//   ....[18]....
        /*0074*/ 	.word	0x05000084


	//   ....[19]....
        /*0078*/ 	.word	0x05000084


	//----- nvinfo : EIATTR_COOP_GROUP_INSTR_OFFSETS
	.align		4
.L_1787:
        /*007c*/ 	.byte	0x04, 0x28
        /*007e*/ 	.short	(.L_1789 - .L_1788)


	//   ....[0]....
.L_1788:
        /*0080*/ 	.word	0x00001000


	//   ....[1]....
        /*0084*/ 	.word	0x00001010


	//   ....[2]....
        /*0088*/ 	.word	0x00001040


	//   ....[3]....
        /*008c*/ 	.word	0x00001050


	//   ....[4]....
        /*0090*/ 	.word	0x00001080


	//   ....[5]....
        /*0094*/ 	.word	0x00001090


	//   ....[6]....
        /*0098*/ 	.word	0x000010c0


	//   ....[7]....
        /*009c*/ 	.word	0x000010d0


	//   ....[8]....
        /*00a0*/ 	.word	0x00001100


	//   ....[9]....
        /*00a4*/ 	.word	0x00001110


	//   ....[10]....
        /*00a8*/ 	.word	0x000024c0


	//   ....[11]....
        /*00ac*/ 	.word	0x00002510


	//   ....[12]....
        /*00b0*/ 	.word	0x00002580


	//   ....[13]....
        /*00b4*/ 	.word	0x000025e0


	//   ....[14]....
        /*00b8*/ 	.word	0x00002650


	//   ....[15]....
        /*00bc*/ 	.word	0x000026b0


	//   ....[16]....
        /*00c0*/ 	.word	0x00002720


	//   ....[17]....
        /*00c4*/ 	.word	0x00002780


	//   ....[18]....
        /*00c8*/ 	.word	0x000027f0


	//   ....[19]....
        /*00cc*/ 	.word	0x00002850


	//----- nvinfo : EIATTR_EXIT_INSTR_OFFSETS
	.align		4
.L_1789:
        /*00d0*/ 	.byte	0x04, 0x1c
        /*00d2*/ 	.short	(.L_1791 - .L_1790)


	//   ....[0]....
.L_1790:
        /*00d4*/ 	.word	0x00002460


	//----- nvinfo : EIATTR_MAX_THREADS
	.align		4
.L_1791:
        /*00d8*/ 	.byte	0x04, 0x05
        /*00da*/ 	.short	(.L_1793 - .L_1792)
.L_1792:
        /*00dc*/ 	.word	0x00000080
        /*00e0*/ 	.word	0x00000001
        /*00e4*/ 	.word	0x00000001


	//----- nvinfo : EIATTR_CRS_STACK_SIZE
	.align		4
.L_1793:
        /*00e8*/ 	.byte	0x04, 0x1e
        /*00ea*/ 	.short	(.L_1795 - .L_1794)
.L_1794:
        /*00ec*/ 	.word	0x00000000


	//----- nvinfo : EIATTR_CBANK_PARAM_SIZE
	.align		4
.L_1795:
        /*00f0*/ 	.byte	0x03, 0x19
        /*00f2*/ 	.short	0x0128


	//----- nvinfo : EIATTR_PARAM_CBANK
	.align		4
        /*00f4*/ 	.byte	0x04, 0x0a
        /*00f6*/ 	.short	(.L_1797 - .L_1796)
	.align		4
.L_1796:
        /*00f8*/ 	.word	index@(.nv.constant0._ZN10layer_norm31ln_parallel_residual_bwd_kernelINS_13Kernel_traitsIf13__nv_bfloat16fS2_fjLj2048ELj1ELj1ELj4ELj16ENS_18Kernel_traits_baseILj2048EfS2_fS2_fjLj128EEEEELb1ELb1ELb1EEEvNS_9BwdParamsE)
        /*00fc*/ 	.short	0x0210
        /*00fe*/ 	.short	0x0128


	//----- nvinfo : EIATTR_SW_WAR
	.align		4
.L_1797:
        /*0100*/ 	.byte	0x04, 0x36
        /*0102*/ 	.short	(.L_1799 - .L_1798)
.L_1798:
        /*0104*/ 	.word	0x00000008
.L_1799:


//--------------------- .nv.info._ZN10layer_norm31ln_parallel_residual_bwd_kernelINS_13Kernel_traitsIf6__halfS2_S2_fjLj2048ELj1ELj1ELj4ELj16ENS_18Kernel_traits_baseILj2048EfS2_S2_S2_fjLj128EEEEELb0ELb0ELb0EEEvNS_9BwdParamsE --------------------------
	.section	.nv.info._ZN10layer_norm31ln_parallel_residual_bwd_kernelINS_13Kernel_traitsIf6__halfS2_S2_fjLj2048ELj1ELj1ELj4ELj16ENS_18Kernel_traits_baseILj2048EfS2_S2_S2_fjLj128EEEEELb0ELb0ELb0EEEvNS_9BwdParamsE,"",@"SHT_CUDA_INFO"
	.sectionflags	@""
	.align	4


	//----- nvinfo : EIATTR_CUDA_API_VERSION
	.align		4
        /*0000*/ 	.byte	0x04, 0x37
        /*0002*/ 	.short	(.L_1801 - .L_1800)
.L_1800:
        /*0004*/ 	.word	0x00000082


	//----- nvinfo : EIATTR_KPARAM_INFO
	.align		4
.L_1801:
        /*0008*/ 	.byte	0x04, 0x17
        /*000a*/ 	.short	(.L_1803 - .L_1802)
.L_1802:
        /*000c*/ 	.word	0x00000000
        /*0010*/ 	.short	0x0000
        /*0012*/ 	.short	0x0000
        /*0014*/ 	.byte	0x00, 0xf0, 0xa1, 0x04


	//----- nvinfo : EIATTR_SPARSE_MMA_MASK
	.align		4
.L_1803:
        /*0018*/ 	.byte	0x03, 0x50
        /*001a*/ 	.short	0x0000


	//----- nvinfo : EIATTR_MAXREG_COUNT
	.align		4
        /*001c*/ 	.byte	0x03, 0x1b
        /*001e*/ 	.short	0x00ff


	//----- nvinfo : EIATTR_NUM_BARRIERS
	.align		4
        /*0020*/ 	.byte	0x02, 0x4c
        /*0022*/ 	.byte	0x01
	.zero		1


	//----- nvinfo : EIATTR_MERCURY_ISA_VERSION
	.align		4
        /*0024*/ 	.byte	0x03, 0x5f
        /*0026*/ 	.short	0x0101


	//----- nvinfo : EIATTR_COOP_GROUP_MASK_REGIDS
	.align		4
        /*0028*/ 	.byte	0x04, 0x29
        /*002a*/ 	.short	(.L_1805 - .L_1804)


	//   ....[0]....
.L_1804:
        /*002c*/ 	.word	0xffffffff


	//   ....[1]....
        /*0030*/ 	.word	0xffffffff


	//   ....[2]....
        /*0034*/ 	.word	0xffffffff


	//   ....[3]....
        /*0038*/ 	.word	0xffffffff


	//   ....[4]....
        /*003c*/ 	.word	0xffffffff


	//   ....[5]....
        /*0040*/ 	.word	0xffffffff


	//   ....[6]....
        /*0044*/ 	.word	0xffffffff


	//   ....[7]....
        /*0048*/ 	.word	0xffffffff


	//   ....[8]....
        /*004c*/ 	.word	0xffffffff


	//   ....[9]....
        /*0050*/ 	.word	0xffffffff


	//   ....[10]....
        /*0054*/ 	.word	0x0500007e


	//   ....[11]....
        /*0058*/ 	.word	0x0500007e


	//   ....[12]....
        /*005c*/ 	.word	0x0500007e


	//   ....[13]....
        /*0060*/ 	.word	0x0500007e


	//   ....[14]....
        /*0064*/ 	.word	0x0500007e


	//   ....[15]....
        /*0068*/ 	.word	0x0500007e


	//   ....[16]....
        /*006c*/ 	.word	0x0500007e


	//   ....[17]....
        /*0070*/ 	.word	0x0500007e


	//   ....[18]....
        /*0074*/ 	.word	0x0500007e


	//   ....[19]....
        /*0078*/ 	.word	0x0500007e


	//----- nvinfo : EIATTR_COOP_GROUP_INSTR_OFFSETS
	.align		4
.L_1805:
        /*007c*/ 	.byte	0x04, 0x28
        /*007e*/ 	.short	(.L_1807 - .L_1806)


	//   ....[0]....
.L_1806:
        /*0080*/ 	.word	0x000015b0


	//   ....[1]....
        /*0084*/ 	.word	0x000015c0


	//   ....[2]....
        /*0088*/ 	.word	0x000015f0


	//   ....[3]....
        /*008c*/ 	.word	0x00001600


	//   ....[4]....
        /*0090*/ 	.word	0x00001630


	//   ....[5]....
        /*0094*/ 	.word	0x00001640


	//   ....[6]....
        /*0098*/ 	.word	0x00001670


	//   ....[7]....
        /*009c*/ 	.word	0x00001680


	//   ....[8]....
        /*00a0*/ 	.word	0x000016b0


	//   ....[9]....
        /*00a4*/ 	.word	0x000016c0


	//   ....[10]....
        /*00a8*/ 	.word	0x00002790


	//   ....[11]....
        /*00ac*/ 	.word	0x00002800


	//   ....[12]....
        /*00b0*/ 	.word	0x00002880


	//   ....[13]....
        /*00b4*/ 	.word	0x000028f0


	//   ....[14]....
        /*00b8*/ 	.word	0x00002970


	//   ....[15]....
        /*00bc*/ 	.word	0x000029e0


	//   ....[16]....
        /*00c0*/ 	.word	0x00002a60


	//   ....[17]....
        /*00c4*/ 	.word	0x00002ad0


	//   ....[18]....
        /*00c8*/ 	.word	0x00002b50


	//   ....[19]....
        /*00cc*/ 	.word	0x00002bb0


	//----- nvinfo : EIATTR_EXIT_INSTR_OFFSETS
	.align		4
.L_1807:
        /*00d0*/ 	.byte	0x04, 0x1c
        /*00d2*/ 	.short	(.L_1809 - .L_1808)


	//   ....[0]....
.L_1808:
        /*00d4*/ 	.word	0x00002630


	//   ....[1]....
        /*00d8*/ 	.word	0x00002740


	//----- nvinfo : EIATTR_MAX_THREADS
	.align		4
.L_1809:
        /*00dc*/ 	.byte	0x04, 0x05
        /*00de*/ 	.short	(.L_1811 - .L_1810)
.L_1810:
        /*00e0*/ 	.word	0x00000080
        /*00e4*/ 	.word	0x00000001
        /*00e8*/ 	.word	0x00000001


	//----- nvinfo : EIATTR_CRS_STACK_SIZE
	.align		4
.L_1811:
        /*00ec*/ 	.byte	0x04, 0x1e
        /*00ee*/ 	.short	(.L_1813 - .L_1812)
.L_1812:
        /*00f0*/ 	.word	0x00000000


	//----- nvinfo : EIATTR_CBANK_PARAM_SIZE
	.align		4
.L_1813:
        /*00f4*/ 	.byte	0x03, 0x19
        /*00f6*/ 	.short	0x0128


	//----- nvinfo : EIATTR_PARAM_CBANK
	.align		4
        /*00f8*/ 	.byte	0x04, 0x0a
        /*00fa*/ 	.short	(.L_1815 - .L_1814)
	.align		4
.L_1814:
        /*00fc*/ 	.word	index@(.nv.constant0._ZN10layer_norm31ln_parallel_residual_bwd_kernelINS_13Kernel_traitsIf6__halfS2_S2_fjLj2048ELj1ELj1ELj4ELj16ENS_18Kernel_traits_baseILj2048EfS2_S2_S2_fjLj128EEEEELb0ELb0ELb0EEEvNS_9BwdParamsE)
        /*0100*/ 	.short	0x0210
        /*0102*/ 	.short	0x0128


	//----- nvinfo : EIATTR_SW_WAR
	.align		4
.L_1815:
        /*0104*/ 	.byte	0x04, 0x36
        /*0106*/ 	.short	(.L_1817 - .L_1816)
.L_1816:
        /*0108*/ 	.word	0x00000008
.L_1817:


//--------------------- .nv.info._ZN10layer_norm31ln_parallel_residual_bwd_kernelINS_13Kernel_traitsIf6__halfS2_S2_fjLj2048ELj1ELj1ELj4ELj16ENS_18Kernel_traits_baseILj2048EfS2_S2_S2_fjLj128EEEEELb0ELb0ELb1EEEvNS_9BwdParamsE --------------------------
	.section	.nv.info._ZN10layer_norm31ln_parallel_residual_bwd_kernelINS_13Kernel_traitsIf6__halfS2_S2_fjLj2048ELj1ELj1ELj4ELj16ENS_18Kernel_traits_baseILj2048EfS2_S2_S2_fjLj128EEEEELb0ELb0ELb1EEEvNS_9BwdParamsE,"",@"SHT_CUDA_INFO"
	.sectionflags	@""
	.align	4


	//----- nvinfo : EIATTR_CUDA_API_VERSION
	.align		4
        /*0000*/ 	.byte	0x04, 0x37
        /*0002*/ 	.short	(.L_1819 - .L_1818)
.L_1818:
        /*0004*/ 	.word	0x00000082


	//----- nvinfo : EIATTR_KPARAM_INFO
	.align		4
.L_1819:
        /*0008*/ 	.byte	0x04, 0x17
        /*000a*/ 	.short	(.L_1821 - .L_1820)
.L_1820:
        /*000c*/ 	.word	0x00000000
        /*0010*/ 	.short	0x0000
        /*0012*/ 	.short	0x0000
        /*0014*/ 	.byte	0x00, 0xf0, 0xa1, 0x04


	//----- nvinfo : EIATTR_SPARSE_MMA_MASK
	.align		4
.L_1821:
        /*0018*/ 	.byte	0x03, 0x50
        /*001a*/ 	.short	0x0000


	//----- nvinfo : EIATTR_MAXREG_COUNT
	.align		4
        /*001c*/ 	.byte	0x03, 0x1b
        /*001e*/ 	.short	0x00ff


	//----- nvinfo : EIATTR_NUM_BARRIERS
	.align		4
        /*0020*/ 	.byte	0x02, 0x4c
        /*0022*/ 	.byte	0x01
	.zero		1


	//----- nvinfo : EIATTR_MERCURY_ISA_VERSION
	.align		4
        /*0024*/ 	.byte	0x03, 0x5f
        /*0026*/ 	.short	0x0101


	//----- nvinfo : EIATTR_COOP_GROUP_MASK_REGIDS
	.align		4
        /*0028*/ 	.byte	0x04, 0x29
        /*002a*/ 	.short	(.L_1823 - .L_1822)


	//   ....[0]....
.L_1822:
        /*002c*/ 	.word	0xffffffff


	//   ....[1]....
        /*0030*/ 	.word	0xffffffff


	//   ....[2]....
        /*0034*/ 	.word	0xffffffff


	//   ....[3]....
        /*0038*/ 	.word	0xffffffff


	//   ....[4]....
        /*003c*/ 	.word	0xffffffff


	//   ....[5]....
        /*0040*/ 	.word	0xffffffff


	//   ....[6]....
        /*0044*/ 	.word	0xffffffff


	//   ....[7]....
        /*0048*/ 	.word	0xffffffff


	//   ....[8]....
        /*004c*/ 	.word	0xffffffff


	//   ....[9]....
        /*0050*/ 	.word	0xffffffff


	//   ....[10]....
        /*0054*/ 	.word	0x0500009f


	//   ....[11]....
        /*0058*/ 	.word	0x0500009f


	//   ....[12]....
        /*005c*/ 	.word	0x0500009f


	//   ....[13]....
        /*0060*/ 	.word	0x0500009f


	//   ....[14]....
        /*0064*/ 	.word	0x0500009f


	//   ....[15]....
        /*0068*/ 	.word	0x0500009f


	//   ....[16]....
        /*006c*/ 	.word	0x0500009f


	//   ....[17]....
        /*0070*/ 	.word	0x0500009f


	//   ....[18]....
        /*0074*/ 	.word	0x0500009f


	//   ....[19]....
        /*0078*/ 	.word	0x0500009f


	//----- nvinfo : EIATTR_COOP_GROUP_INSTR_OFFSETS
	.align		4
.L_1823:
        /*007c*/ 	.byte	0x04, 0x28
        /*007e*/ 	.short	(.L_1825 - .L_1824)


	//   ....[0]....
.L_1824:
        /*0080*/ 	.word	0x000016d0


	//   ....[1]....
        /*0084*/ 	.word	0x000016e0


	//   ....[2]....
        /*0088*/ 	.word	0x00001710


	//   ....[3]....
        /*008c*/ 	.word	0x00001720


	//   ....[4]....
        /*0090*/ 	.word	0x00001750


	//   ....[5]....
        /*0094*/ 	.word	0x00001760


	//   ....[6]....
        /*0098*/ 	.word	0x00001790


	//   ....[7]....
        /*009c*/ 	.word	0x000017a0


	//   ....[8]....
        /*00a0*/ 	.word	0x000017d0


	//   ....[9]....
        /*00a4*/ 	.word	0x000017e0


	//   ....[10]....
        /*00a8*/ 	.word	0x00002a50


	//   ....[11]....
        /*00ac*/ 	.word	0x00002aa0


	//   ....[12]....
        /*00b0*/ 	.word	0x00002b00


	//   ....[13]....
        /*00b4*/ 	.word	0x00002b60


	//   ....[14]....
        /*00b8*/ 	.word	0x00002bc0


	//   ....[15]....
        /*00bc*/ 	.word	0x00002c20


	//   ....[16]....
        /*00c0*/ 	.word	0x00002c80


	//   ....[17]....
        /*00c4*/ 	.word	0x00002ce0


	//   ....[18]....
        /*00c8*/ 	.word	0x00002d40


	//   ....[19]....
        /*00cc*/ 	.word	0x00002da0


	//----- nvinfo : EIATTR_EXIT_INSTR_OFFSETS
	.align		4
.L_1825:
        /*00d0*/ 	.byte	0x04, 0x1c
        /*00d2*/ 	.short	(.L_1827 - .L_1826)


	//   ....[0]....
.L_1826:
        /*00d4*/ 	.word	0x00002a00


	//----- nvinfo : EIATTR_MAX_THREADS
	.align		4
.L_1827:
        /*00d8*/ 	.byte	0x04, 0x05
        /*00da*/ 	.short	(.L_1829 - .L_1828)
.L_1828:
        /*00dc*/ 	.word	0x00000080
        /*00e0*/ 	.word	0x00000001
        /*00e4*/ 	.word	0x00000001


	//----- nvinfo : EIATTR_CRS_STACK_SIZE
	.align		4
.L_1829:
        /*00e8*/ 	.byte	0x04, 0x1e
        /*00ea*/ 	.short	(.L_1831 - .L_1830)
.L_1830:
        /*00ec*/ 	.word	0x00000000


	//----- nvinfo : EIATTR_CBANK_PARAM_SIZE
	.align		4
.L_1831:
        /*00f0*/ 	.byte	0x03, 0x19
        /*00f2*/ 	.short	0x0128


	//----- nvinfo : EIATTR_PARAM_CBANK
	.align		4
        /*00f4*/ 	.byte	0x04, 0x0a
        /*00f6*/ 	.short	(.L_1833 - .L_1832)
	.align		4
.L_1832:
        /*00f8*/ 	.word	index@(.nv.constant0._ZN10layer_norm31ln_parallel_residual_bwd_kernelINS_13Kernel_traitsIf6__halfS2_S2_fjLj2048ELj1ELj1ELj4ELj16ENS_18Kernel_traits_baseILj2048EfS2_S2_S2_fjLj128EEEEELb0ELb0ELb1EEEvNS_9BwdParamsE)
        /*00fc*/ 	.short	0x0210
        /*00fe*/ 	.short	0x0128


	//----- nvinfo : EIATTR_SW_WAR
	.align		4
.L_1833:
        /*0100*/ 	.byte	0x04, 0x36
        /*0102*/ 	.short	(.L_1835 - .L_1834)
.L_1834:
        /*0104*/ 	.word	0x00000008
.L_1835:


//--------------------- .nv.info._ZN10layer_norm31ln_parallel_residual_bwd_kernelINS_13Kernel_traitsIf6__halfS2_S2_fjLj2048ELj1ELj1ELj4ELj16ENS_18Kernel_traits_baseILj2048EfS2_S2_S2_fjLj128EEEEELb0ELb1ELb0EEEvNS_9BwdParamsE --------------------------
	.section	.nv.info._ZN10layer_norm31ln_parallel_residual_bwd_kernelINS_13Kernel_traitsIf6__halfS2_S2_fjLj2048ELj1ELj1ELj4ELj16ENS_18Kernel_traits_baseILj2048EfS2_S2_S2_fjLj128EEEEELb0ELb1ELb0EEEvNS_9BwdParamsE,"",@"SHT_CUDA_INFO"
	.sectionflags	@""
	.align	4


	//----- nvinfo : EIATTR_CUDA_API_VERSION
	.align		4
        /*0000*/ 	.byte	0x04, 0x37
        /*0002*/ 	.short	(.L_1837 - .L_1836)
.L_1836:
        /*0004*/ 	.word	0x00000082


	//----- nvinfo : EIATTR_KPARAM_INFO
	.align		4
.L_1837:
        /*0008*/ 	.byte	0x04, 0x17
        /*000a*/ 	.short	(.L_1839 - .L_1838)
.L_1838:
        /*000c*/ 	.word	0x00000000
        /*0010*/ 	.short	0x0000
        /*0012*/ 	.short	0x0000
        /*0014*/ 	.byte	0x00, 0xf0, 0xa1, 0x04


	//----- nvinfo : EIATTR_SPARSE_MMA_MASK
	.align		4
.L_1839:
        /*0018*/ 	.byte	0x03, 0x50
        /*001a*/ 	.short	0x0000


	//----- nvinfo : EIATTR_MAXREG_COUNT
	.align		4
        /*001c*/ 	.byte	0x03, 0x1b
        /*001e*/ 	.short	0x00ff


	//----- nvinfo : EIATTR_NUM_BARRIERS
	.align		4
        /*0020*/ 	.byte	0x02, 0x4c
        /*0022*/ 	.byte	0x01
	.zero		1


	//----- nvinfo : EIATTR_MERCURY_ISA_VERSION
	.align		4
        /*0024*/ 	.byte	0x03, 0x5f
        /*0026*/ 	.short	0x0101


	//----- nvinfo : EIATTR_COOP_GROUP_MASK_REGIDS
	.align		4
        /*0028*/ 	.byte	0x04, 0x29
        /*002a*/ 	.short	(.L_1841 - .L_1840)


	//   ....[0]....
.L_1840:
        /*002c*/ 	.word	0xffffffff


	//   ....[1]....
        /*0030*/ 	.word	0xffffffff


	//   ....[2]....
        /*0034*/ 	.word	0xffffffff


	//   ....[3]....
        /*0038*/ 	.word	0xffffffff


	//   ....[4]....
        /*003c*/ 	.word	0xffffffff


	//   ....[5]....
        /*0040*/ 	.word	0xffffffff


	//   ....[6]....
        /*0044*/ 	.word	0xffffffff


	//   ....[7]....
        /*0048*/ 	.word	0xffffffff


	//   ....[8]....
        /*004c*/ 	.word	0xffffffff


	//   ....[9]....
        /*0050*/ 	.word	0xffffffff


	//   ....[10]....
        /*0054*/ 	.word	0x0500006f


	//   ....[11]....
        /*0058*/ 	.word	0x0500006f


	//   ....[12]....
        /*005c*/ 	.word	0x0500006f


	//   ....[13]....
        /*0060*/ 	.word	0x0500006f


	//   ....[14]....
        /*0064*/ 	.word	0x0500006f


	//   ....[15]....
        /*0068*/ 	.word	0x0500006f


	//   ....[16]....
        /*006c*/ 	.word	0x0500006f


	//   ....[17]....
        /*0070*/ 	.word	0x0500006f


	//   ....[18]....
        /*0074*/ 	.word	0x0500006f


	//   ....[19]....
        /*0078*/ 	.word	0x0500006f


	//----- nvinfo : EIATTR_COOP_GROUP_INSTR_OFFSETS
	.align		4
.L_1841:
        /*007c*/ 	.byte	0x04, 0x28
        /*007e*/ 	.short	(.L_1843 - .L_1842)


	//   ....[0]....
.L_1842:
        /*0080*/ 	.word	0x00000fd0


	//   ....[1]....
        /*0084*/ 	.word	0x00000fe0


	//   ....[2]....
        /*0088*/ 	.word	0x00001010


	//   ....[3]....
        /*008c*/ 	.word	0x00001020


	//   ....[4]....
        /*0090*/ 	.word	0x00001050


	//   ....[5]....
        /*0094*/ 	.word	0x00001060


	//   ....[6]....
        /*0098*/ 	.word	0x00001090


	//   ....[7]....
        /*009c*/ 	.word	0x000010a0


	//   ....[8]....
        /*00a0*/ 	.word	0x000010d0


	//   ....[9]....
        /*00a4*/ 	.word	0x000010e0


	//   ....[10]....
        /*00a8*/ 	.word	0x000020d0


	//   ....[11]....
        /*00ac*/ 	.word	0x00002120


	//   ....[12]....
        /*00b0*/ 	.word	0x00002190


	//   ....[13]....
        /*00b4*/ 	.word	0x000021f0


	//   ....[14]....
        /*00b8*/ 	.word	0x00002260


	//   ....[15]....
        /*00bc*/ 	.word	0x000022c0


	//   ....[16]....
        /*00c0*/ 	.word	0x00002330


	//   ....[17]....
        /*00c4*/ 	.word	0x00002390


	//   ....[18]....
        /*00c8*/ 	.word	0x00002400


	//   ....[19]....
        /*00cc*/ 	.word	0x00002460


	//----- nvinfo : EIATTR_EXIT_INSTR_OFFSETS
	.align		4
.L_1843:
        /*00d0*/ 	.byte	0x04, 0x1c
        /*00d2*/ 	.short	(.L_1845 - .L_1844)


	//   ....[0]....
.L_1844:
        /*00d4*/ 	.word	0x00001fe0


	//   ....[1]....
        /*00d8*/ 	.word	0x00002070


	//----- nvinfo : EIATTR_MAX_THREADS
	.align		4
.L_1845:
        /*00dc*/ 	.byte	0x04, 0x05
        /*00de*/ 	.short	(.L_1847 - .L_1846)
.L_1846:
        /*00e0*/ 	.word	0x00000080
        /*00e4*/ 	.word	0x00000001
        /*00e8*/ 	.word	0x00000001


	//----- nvinfo : EIATTR_CRS_STACK_SIZE
	.align		4
.L_1847:
        /*00ec*/ 	.byte	0x04, 0x1e
        /*00ee*/ 	.short	(.L_1849 - .L_1848)
.L_1848:
        /*00f0*/ 	.word	0x00000000


	//----- nvinfo : EIATTR_CBANK_PARAM_SIZE
	.align		4
.L_1849:
        /*00f4*/ 	.byte	0x03, 0x19
        /*00f6*/ 	.short	0x0128


	//----- nvinfo : EIATTR_PARAM_CBANK
	.align		4
        /*00f8*/ 	.byte	0x04, 0x0a
        /*00fa*/ 	.short	(.L_1851 - .L_1850)
	.align		4
.L_1850:
        /*00fc*/ 	.word	index@(.nv.constant0._ZN10layer_norm31ln_parallel_residual_bwd_kernelINS_13Kernel_traitsIf6__halfS2_S2_fjLj2048ELj1ELj1ELj4ELj16ENS_18Kernel_traits_baseILj2048EfS2_S2_S2_fjLj128EEEEELb0ELb1ELb0EEEvNS_9BwdParamsE)
        /*0100*/ 	.short	0x0210
        /*0102*/ 	.short	0x0128


	//----- nvinfo : EIATTR_SW_WAR
	.align		4
.L_1851:
        /*0104*/ 	.byte	0x04, 0x36
        /*0106*/ 	.short	(.L_1853 - .L_1852)
.L_1852:
        /*0108*/ 	.word	0x00000008
.L_1853:


//--------------------- .nv.info._ZN10layer_norm31ln_parallel_residual_bwd_kernelINS_13Kernel_traitsIf6__halfS2_S2_fjLj2048ELj1ELj1ELj4ELj16ENS_18Kernel_traits_baseILj2048EfS2_S2_S2_fjLj128EEEEELb0ELb1ELb1EEEvNS_9BwdParamsE --------------------------
	.section	.nv.info._ZN10layer_norm31ln_parallel_residual_bwd_kernelINS_13Kernel_traitsIf6__halfS2_S2_fjLj2048ELj1ELj1ELj4ELj16ENS_18Kernel_traits_baseILj2048EfS2_S2_S2_fjLj128EEEEELb0ELb1ELb1EEEvNS_9BwdParamsE,"",@"SHT_CUDA_INFO"
	.sectionflags	@""
	.align	4


	//----- nvinfo : EIATTR_CUDA_API_VERSION
	.align		4
        /*0000*/ 	.byte	0x04, 0x37
        /*0002*/ 	.short	(.L_1855 - .L_1854)
.L_1854:
        /*0004*/ 	.word	0x00000082


	//----- nvinfo : EIATTR_KPARAM_INFO
	.align		4
.L_1855:
        /*0008*/ 	.byte	0x04, 0x17
        /*000a*/ 	.short	(.L_1857 - .L_1856)
.L_1856:
        /*000c*/ 	.word	0x00000000
        /*0010*/ 	.short	0x0000
        /*0012*/ 	.short	0x0000
        /*0014*/ 	.byte	0x00, 0xf0, 0xa1, 0x04


	//----- nvinfo : EIATTR_SPARSE_MMA_MASK
	.align		4
.L_1857:
        /*0018*/ 	.byte	0x03, 0x50
        /*001a*/ 	.short	0x0000


	//----- nvinfo : EIATTR_MAXREG_COUNT
	.align		4
        /*001c*/ 	.byte	0x03, 0x1b
        /*001e*/ 	.short	0x00ff


	//----- nvinfo : EIATTR_NUM_BARRIERS
	.align		4
        /*0020*/ 	.byte	0x02, 0x4c
        /*0022*/ 	.byte	0x01
	.zero		1


	//----- nvinfo : EIATTR_MERCURY_ISA_VERSION
	.align		4
        /*0024*/ 	.byte	0x03, 0x5f
        /*0026*/ 	.short	0x0101


	//----- nvinfo : EIATTR_COOP_GROUP_MASK_REGIDS
	.align		4
        /*0028*/ 	.byte	0x04, 0x29
        /*002a*/ 	.short	(.L_1859 - .L_1858)


	//   ....[0]....
.L_1858:
        /*002c*/ 	.word	0xffffffff


	//   ....[1]....
        /*0030*/ 	.word	0xffffffff


	//   ....[2]....
        /*0034*/ 	.word	0xffffffff


	//   ....[3]....
        /*0038*/ 	.word	0xffffffff


	//   ....[4]....
        /*003c*/ 	.word	0xffffffff


	//   ....[5]....
        /*0040*/ 	.word	0xffffffff


	//   ....[6]....
        /*0044*/ 	.word	0xffffffff


	//   ....[7]....
        /*0048*/ 	.word	0xffffffff


	//   ....[8]....
        /*004c*/ 	.word	0xffffffff


	//   ....[9]....
        /*0050*/ 	.word	0xffffffff


	//   ....[10]....
        /*0054*/ 	.word	0x0500002a


	//   ....[11]....
        /*0058*/ 	.word	0x0500002a


	//   ....[12]....
        /*005c*/ 	.word	0x0500002a


	//   ....[13]....
        /*0060*/ 	.word	0x0500002a


	//   ....[14]....
        /*0064*/ 	.word	0x0500002a


	//   ....[15]....
        /*0068*/ 	.word	0x0500002a


	//   ....[16]....
        /*006c*/ 	.word	0x0500002a


	//   ....[17]....
        /*0070*/ 	.word	0x0500002a


	//   ....[18]....
        /*0074*/ 	.word	0x0500002a


	//   ....[19]....
        /*0078*/ 	.word	0x0500002a


	//----- nvinfo : EIATTR_COOP_GROUP_INSTR_OFFSETS
	.align		4
.L_1859:
        /*007c*/ 	.byte	0x04, 0x28
        /*007e*/ 	.short	(.L_1861 - .L_1860)


	//   ....[0]....
.L_1860:
        /*0080*/ 	.word	0x00000ef0


	//   ....[1]....
        /*0084*/ 	.word	0x00000f00


	//   ....[2]....
        /*0088*/ 	.word	0x00000f30


	//   ....[3]....
        /*008c*/ 	.word	0x00000f40


	//   ....[4]....
        /*0090*/ 	.word	0x00000f70


	//   ....[5]....
        /*0094*/ 	.word	0x00000f80


	//   ....[6]....
        /*0098*/ 	.word	0x00000fb0


	//   ....[7]....
        /*009c*/ 	.word	0x00000fc0


	//   ....[8]....
        /*00a0*/ 	.word	0x00000ff0


	//   ....[9]....
        /*00a4*/ 	.word	0x00001000


	//   ....[10]....
        /*00a8*/ 	.word	0x000020c0


	//   ....[11]....
        /*00ac*/ 	.word	0x00002110


	//   ....[12]....
        /*00b0*/ 	.word	0x00002180


	//   ....[13]....
        /*00b4*/ 	.word	0x000021e0


	//   ....[14]....
        /*00b8*/ 	.word	0x00002250


	//   ....[15]....
        /*00bc*/ 	.word	0x000022b0


	//   ....[16]....
        /*00c0*/ 	.word	0x00002320


	//   ....[17]....
        /*00c4*/ 	.word	0x00002380


	//   ....[18]....
        /*00c8*/ 	.word	0x000023f0


	//   ....[19]....
        /*00cc*/ 	.word	0x00002450


	//----- nvinfo : EIATTR_EXIT_INSTR_OFFSETS
	.align		4
.L_1861:
        /*00d0*/ 	.byte	0x04, 0x1c
        /*00d2*/ 	.short	(.L_1863 - .L_1862)


	//   ....[0]....
.L_1862:
        /*00d4*/ 	.word	0x00002060


	//----- nvinfo : EIATTR_MAX_THREADS
	.align		4
.L_1863:
        /*00d8*/ 	.byte	0x04, 0x05
        /*00da*/ 	.short	(.L_1865 - .L_1864)
.L_1864:
        /*00dc*/ 	.word	0x00000080
        /*00e0*/ 	.word	0x00000001
        /*00e4*/ 	.word	0x00000001


	//----- nvinfo : EIATTR_CRS_STACK_SIZE
	.align		4
.L_1865:
        /*00e8*/ 	.byte	0x04, 0x1e
        /*00ea*/ 	.short	(.L_1867 - .L_1866)
.L_1866:
        /*00ec*/ 	.word	0x00000000


	//----- nvinfo : EIATTR_CBANK_PARAM_SIZE
	.align		4
.L_1867:
        /*00f0*/ 	.byte	0x03, 0x19
        /*00f2*/ 	.short	0x0128


	//----- nvinfo : EIATTR_PARAM_CBANK
	.align		4
        /*00f4*/ 	.byte	0x04, 0x0a
        /*00f6*/ 	.short	(.L_1869 - .L_1868)
	.align		4
.L_1868:
        /*00f8*/ 	.word	index@(.nv.constant0._ZN10layer_norm31ln_parallel_residual_bwd_kernelINS_13Kernel_traitsIf6__halfS2_S2_fjLj2048ELj1ELj1ELj4ELj16ENS_18Kernel_traits_baseILj2048EfS2_S2_S2_fjLj128EEEEELb0ELb1ELb1EEEvNS_9BwdParamsE)
        /*00fc*/ 	.short	0x0210
        /*00fe*/ 	.short	0x0128


	//----- nvinfo : EIATTR_SW_WAR
	.align		4
.L_1869:
        /*0100*/ 	.byte	0x04, 0x36
        /*0102*/ 	.short	(.L_1871 - .L_1870)
.L_1870:
        /*0104*/ 	.word	0x00000008
.L_1871:


//--------------------- .nv.info._ZN10layer_norm31ln_parallel_residual_bwd_kernelINS_13Kernel_traitsIf6__halfS2_S2_fjLj2048ELj1ELj1ELj4ELj16ENS_18Kernel_traits_baseILj2048EfS2_S2_S2_fjLj128EEEEELb1ELb0ELb0EEEvNS_9BwdParamsE --------------------------
	.section	.nv.info._ZN10layer_norm31ln_parallel_residual_bwd_kernelINS_13Kernel_traitsIf6__halfS2_S2_fjLj2048ELj1ELj1ELj4ELj16ENS_18Kernel_traits_baseILj2048EfS2_S2_S2_fjLj128EEEEELb1ELb0ELb0EEEvNS_9BwdParamsE,"",@"SHT_CUDA_INFO"
	.sectionflags	@""
	.align	4


	//----- nvinfo : EIATTR_CUDA_API_VERSION
	.align		4
        /*0000*/ 	.byte	0x04, 0x37
        /*0002*/ 	.short	(.L_1873 - .L_1872)
.L_1872:
        /*0004*/ 	.word	0x00000082


	//----- nvinfo : EIATTR_KPARAM_INFO
	.align		4
.L_1873:
        /*0008*/ 	.byte	0x04, 0x17
        /*000a*/ 	.short	(.L_1875 - .L_1874)
.L_1874:
        /*000c*/ 	.word	0x00000000
        /*0010*/ 	.short	0x0000
        /*0012*/ 	.short	0x0000
        /*0014*/ 	.byte	0x00, 0xf0, 0xa1, 0x04


	//----- nvinfo : EIATTR_SPARSE_MMA_MASK
	.align		4
.L_1875:
        /*0018*/ 	.byte	0x03, 0x50
        /*001a*/ 	.short	0x0000


	//----- nvinfo : EIATTR_MAXREG_COUNT
	.align		4
        /*001c*/ 	.byte	0x03, 0x1b
        /*001e*/ 	.short	0x00ff


	//----- nvinfo : EIATTR_NUM_BARRIERS
	.align		4
        /*0020*/ 	.byte	0x02, 0x4c
        /*0022*/ 	.byte	0x01
	.zero		1


	//----- nvinfo : EIATTR_MERCURY_ISA_VERSION
	.align		4
        /*0024*/ 	.byte	0x03, 0x5f
        /*0026*/ 	.short	0x0101


	//----- nvinfo : EIATTR_COOP_GROUP_MASK_REGIDS
	.align		4
        /*0028*/ 	.byte	0x04, 0x29
        /*002a*/ 	.short	(.L_1877 - .L_1876)


	//   ....[0]....
.L_1876:
        /*002c*/ 	.word	0xffffffff


	//   ....[1]....
        /*0030*/ 	.word	0xffffffff


	//   ....[2]....
        /*0034*/ 	.word	0xffffffff


	//   ....[3]....
        /*0038*/ 	.word	0xffffffff


	//   ....[4]....
        /*003c*/ 	.word	0xffffffff


	//   ....[5]....
        /*0040*/ 	.word	0xffffffff


	//   ....[6]....
        /*0044*/ 	.word	0xffffffff


	//   ....[7]....
        /*0048*/ 	.word	0xffffffff


	//   ....[8]....
        /*004c*/ 	.word	0xffffffff


	//   ....[9]....
        /*0050*/ 	.word	0xffffffff


	//   ....[10]....
        /*0054*/ 	.word	0x05000084


	//   ....[11]....
        /*0058*/ 	.word	0x05000084


	//   ....[12]....
        /*005c*/ 	.word	0x05000084


	//   ....[13]....
        /*0060*/ 	.word	0x05000084


	//   ....[14]....
        /*0064*/ 	.word	0x05000084


	//   ....[15]....
        /*0068*/ 	.word	0x05000084


	//   ....[16]....
        /*006c*/ 	.word	0x05000084


	//   ....[17]....
        /*0070*/ 	.word	0x05000084


	//   ....[18]....
        /*0074*/ 	.word	0x05000084


	//   ....[19]....
        /*0078*/ 	.word	0x05000084


	//----- nvinfo : EIATTR_COOP_GROUP_INSTR_OFFSETS
	.align		4
.L_1877:
        /*007c*/ 	.byte	0x04, 0x28
        /*007e*/ 	.short	(.L_1879 - .L_1878)


	//   ....[0]....
.L_1878:
        /*0080*/ 	.word	0x00001740


	//   ....[1]....
        /*0084*/ 	.word	0x00001750


	//   ....[2]....
        /*0088*/ 	.word	0x00001780


	//   ....[3]....
        /*008c*/ 	.word	0x00001790


	//   ....[4]....
        /*0090*/ 	.word	0x000017c0


	//   ....[5]....
        /*0094*/ 	.word	0x000017d0


	//   ....[6]....
        /*0098*/ 	.word	0x00001800


	//   ....[7]....
        /*009c*/ 	.word	0x00001810


	//   ....[8]....
        /*00a0*/ 	.word	0x00001840


	//   ....[9]....
        /*00a4*/ 	.word	0x00001850


	//   ....[10]....
        /*00a8*/ 	.word	0x00002ea0


	//   ....[11]....
        /*00ac*/ 	.word	0x00002ef0


	//   ....[12]....
        /*00b0*/ 	.word	0x00002f60


	//   ....[13]....
        /*00b4*/ 	.word	0x00002fc0


	//   ....[14]....
        /*00b8*/ 	.word	0x00003030


	//   ....[15]....
        /*00bc*/ 	.word	0x00003090


	//   ....[16]....
        /*00c0*/ 	.word	0x00003100


	//   ....[17]....
        /*00c4*/ 	.word	0x00003160


	//   ....[18]....
        /*00c8*/ 	.word	0x000031d0


	//   ....[19]....
        /*00cc*/ 	.word	0x00003230


	//----- nvinfo : EIATTR_EXIT_INSTR_OFFSETS
	.align		4
.L_1879:
        /*00d0*/ 	.byte	0x04, 0x1c
        /*00d2*/ 	.short	(.L_1881 - .L_1880)


	//   ....[0]....
.L_1880:
        /*00d4*/ 	.word	0x00002d30


	//   ....[1]....
        /*00d8*/ 	.word	0x00002e40


	//----- nvinfo : EIATTR_MAX_THREADS
	.align		4
.L_1881:
        /*00dc*/ 	.byte	0x04, 0x05
        /*00de*/ 	.short	(.L_1883 - .L_1882)
.L_1882:
        /*00e0*/ 	.word	0x00000080
        /*00e4*/ 	.word	0x00000001
        /*00e8*/ 	.word	0x00000001


	//----- nvinfo : EIATTR_CRS_STACK_SIZE
	.align		4
.L_1883:
        /*00ec*/ 	.byte	0x04, 0x1e
        /*00ee*/ 	.short	(.L_1885 - .L_1884)
.L_1884:
        /*00f0*/ 	.word	0x00000000


	//----- nvinfo : EIATTR_CBANK_PARAM_SIZE
	.align		4
.L_1885:
        /*00f4*/ 	.byte	0x03, 0x19
        /*00f6*/ 	.short	0x0128


	//----- nvinfo : EIATTR_PARAM_CBANK
	.align		4
        /*00f8*/ 	.byte	0x04, 0x0a
        /*00fa*/ 	.short	(.L_1887 - .L_1886)
	.align		4
.L_1886:
        /*00fc*/ 	.word	index@(.nv.constant0._ZN10layer_norm31ln_parallel_residual_bwd_kernelINS_13Kernel_traitsIf6__halfS2_S2_fjLj2048ELj1ELj1ELj4ELj16ENS_18Kernel_traits_baseILj2048EfS2_S2_S2_fjLj128EEEEELb1ELb0ELb0EEEvNS_9BwdParamsE)
        /*0100*/ 	.short	0x0210
        /*0102*/ 	.short	0x0128


	//----- nvinfo : EIATTR_SW_WAR
	.align		4
.L_1887:
        /*0104*/ 	.byte	0x04, 0x36
        /*0106*/ 	.short	(.L_1889 - .L_1888)
.L_1888:
        /*0108*/ 	.word	0x00000008
.L_1889:


//--------------------- .nv.info._ZN10layer_norm31ln_parallel_residual_bwd_kernelINS_13Kernel_traitsIf6__halfS2_S2_fjLj2048ELj1ELj1ELj4ELj16ENS_18Kernel_traits_baseILj2048EfS2_S2_S2_fjLj128EEEEELb1ELb0ELb1EEEvNS_9BwdParamsE --------------------------
	.section	.nv.info._ZN10layer_norm31ln_parallel_residual_bwd_kernelINS_13Kernel_traitsIf6__halfS2_S2_fjLj2048ELj1ELj1ELj4ELj16ENS_18Kernel_traits_baseILj2048EfS2_S2_S2_fjLj128EEEEELb1ELb0ELb1EEEvNS_9BwdParamsE,"",@"SHT_CUDA_INFO"
	.sectionflags	@""
	.align	4


	//----- nvinfo : EIATTR_CUDA_API_VERSION
	.align		4
        /*0000*/ 	.byte	0x04, 0x37
        /*0002*/ 	.short	(.L_1891 - .L_1890)
.L_1890:
        /*0004*/ 	.word	0x00000082


	//----- nvinfo : EIATTR_KPARAM_INFO
	.align		4
.L_1891:
        /*0008*/ 	.byte	0x04, 0x17
        /*000a*/ 	.short	(.L_1893 - .L_1892)
.L_1892:
        /*000c*/ 	.word	0x00000000
        /*0010*/ 	.short	0x0000
        /*0012*/ 	.short	0x0000
        /*0014*/ 	.byte	0x00, 0xf0, 0xa1, 0x04


	//----- nvinfo : EIATTR_SPARSE_MMA_MASK
	.align		4
.L_1893:
        /*0018*/ 	.byte	0x03, 0x50
        /*001a*/ 	.short	0x0000


	//----- nvinfo : EIATTR_MAXREG_COUNT
	.align		4
        /*001c*/ 	.byte	0x03, 0x1b
        /*001e*/ 	.short	0x00ff


	//----- nvinfo : EIATTR_NUM_BARRIERS
	.align		4
        /*0020*/ 	.byte	0x02, 0x4c
        /*0022*/ 	.byte	0x01
	.zero		1


	//----- nvinfo : EIATTR_MERCURY_ISA_VERSION
	.align		4
        /*0024*/ 	.byte	0x03, 0x5f
        /*0026*/ 	.short	0x0101


	//----- nvinfo : EIATTR_COOP_GROUP_MASK_REGIDS
	.align		4
        /*0028*/ 	.byte	0x04, 0x29
        /*002a*/ 	.short	(.L_1895 - .L_1894)


	//   ....[0]....
.L_1894:
        /*002c*/ 	.word	0xffffffff


	//   ....[1]....
        /*0030*/ 	.word	0xffffffff


	//   ....[2]....
        /*0034*/ 	.word	0xffffffff


	//   ....[3]....
        /*0038*/ 	.word	0xffffffff


	//   ....[4]....
        /*003c*/ 	.word	0xffffffff


	//   ....[5]....
        /*0040*/ 	.word	0xffffffff


	//   ....[6]....
        /*0044*/ 	.word	0xffffffff


	//   ....[7]....
        /*0048*/ 	.word	0xffffffff


	//   ....[8]....
        /*004c*/ 	.word	0xffffffff


	//   ....[9]....
        /*0050*/ 	.word	0xffffffff


	//   ....[10]....
        /*0054*/ 	.word	0x0500003c


	//   ....[11]....
        /*0058*/ 	.word	0x0500003c


	//   ....[12]....
        /*005c*/ 	.word	0x0500003c


	//   ....[13]....
        /*0060*/ 	.word	0x0500003c


	//   ....[14]....
        /*0064*/ 	.word	0x0500003c


	//   ....[15]....
        /*0068*/ 	.word	0x0500003c


	//   ....[16]....
        /*006c*/ 	.word	0x0500003c


	//   ....[17]....
        /*0070*/ 	.word	0x0500003c


	//   ....[18]....
        /*0074*/ 	.word	0x0500003c


	//   ....[19]....
        /*0078*/ 	.word	0x0500003c


	//----- nvinfo : EIATTR_COOP_GROUP_INSTR_OFFSETS
	.align		4
.L_1895:
        /*007c*/ 	.byte	0x04, 0x28
        /*007e*/ 	.short	(.L_1897 - .L_1896)


	//   ....[0]....
.L_1896:
        /*0080*/ 	.word	0x00001830


	//   ....[1]....
        /*0084*/ 	.word	0x00001840


	//   ....[2]....
        /*0088*/ 	.word	0x00001870


	//   ....[3]....
        /*008c*/ 	.word	0x00001880


	//   ....[4]....
        /*0090*/ 	.word	0x000018b0


	//   ....[5]....
        /*0094*/ 	.word	0x000018c0


	//   ....[6]....
        /*0098*/ 	.word	0x000018f0


	//   ....[7]....
        /*009c*/ 	.word	0x00001900


	//   ....[8]....
        /*00a0*/ 	.word	0x00001930


	//   ....[9]....
        /*00a4*/ 	.word	0x00001940


	//   ....[10]....
        /*00a8*/ 	.word	0x00003110


	//   ....[11]....
        /*00ac*/ 	.word	0x00003160


	//   ....[12]....
        /*00b0*/ 	.word	0x000031d0


	//   ....[13]....
        /*00b4*/ 	.word	0x00003230


	//   ....[14]....
        /*00b8*/ 	.word	0x000032a0


	//   ....[15]....
        /*00bc*/ 	.word	0x00003300


	//   ....[16]....
        /*00c0*/ 	.word	0x00003370


	//   ....[17]....
        /*00c4*/ 	.word	0x000033d0


	//   ....[18]....
        /*00c8*/ 	.word	0x00003440


	//   ....[19]....
        /*00cc*/ 	.word	0x000034a0


	//----- nvinfo : EIATTR_EXIT_INSTR_OFFSETS
	.align		4
.L_1897:
        /*00d0*/ 	.byte	0x04, 0x1c
        /*00d2*/ 	.short	(.L_1899 - .L_1898)


	//   ....[0]....
.L_1898:
        /*00d4*/ 	.word	0x000030b0


	//----- nvinfo : EIATTR_MAX_THREADS
	.align		4
.L_1899:
        /*00d8*/ 	.byte	0x04, 0x05
        /*00da*/ 	.short	(.L_1901 - .L_1900)
.L_1900:
        /*00dc*/ 	.word	0x00000080
        /*00e0*/ 	.word	0x00000001
        /*00e4*/ 	.word	0x00000001


	//----- nvinfo : EIATTR_CRS_STACK_SIZE
	.align		4
.L_1901:
        /*00e8*/ 	.byte	0x04, 0x1e
        /*00ea*/ 	.short	(.L_1903 - .L_1902)
.L_1902:
        /*00ec*/ 	.word	0x00000000


	//----- nvinfo : EIATTR_CBANK_PARAM_SIZE
	.align		4
.L_1903:
        /*00f0*/ 	.byte	0x03, 0x19
        /*00f2*/ 	.short	0x0128


	//----- nvinfo : EIATTR_PARAM_CBANK
	.align		4
        /*00f4*/ 	.byte	0x04, 0x0a
        /*00f6*/ 	.short	(.L_1905 - .L_1904)
	.align		4
.L_1904:
        /*00f8*/ 	.word	index@(.nv.constant0._ZN10layer_norm31ln_parallel_residual_bwd_kernelINS_13Kernel_traitsIf6__halfS2_S2_fjLj2048ELj1ELj1ELj4ELj16ENS_18Kernel_traits_baseILj2048EfS2_S2_S2_fjLj128EEEEELb1ELb0ELb1EEEvNS_9BwdParamsE)
        /*00fc*/ 	.short	0x0210
        /*00fe*/ 	.short	0x0128


	//----- nvinfo : EIATTR_SW_WAR
	.align		4
.L_1905:
        /*0100*/ 	.byte	0x04, 0x36
        /*0102*/ 	.short	(.L_1907 - .L_1906)
.L_1906:
        /*0104*/ 	.word	0x00000008
.L_1907:


//--------------------- .nv.info._ZN10layer_norm22ln_bwd_finalize_kernelINS_22Kernel_traits_finalizeILj2048Ef6__halfS2_S2_fjLb0ELj1024ELj4ENS_18Kernel_traits_baseILj2048EfS2_S2_S2_fjLj1024EEEEELb0ELb0EEEvNS_9BwdParamsE --------------------------
	.section	.nv.info._ZN10layer_norm22ln_bwd_finalize_kernelINS_22Kernel_traits_finalizeILj2048Ef6__halfS2_S2_fjLb0ELj1024ELj4ENS_18Kernel_traits_baseILj2048EfS2_S2_S2_fjLj1024EEEEELb0ELb0EEEvNS_9BwdParamsE,"",@"SHT_CUDA_INFO"
	.sectionflags	@""
	.align	4


	//----- nvinfo : EIATTR_CUDA_API_VERSION
	.align		4
        /*0000*/ 	.byte	0x04, 0x37
        /*0002*/ 	.short	(.L_1909 - .L_1908)
.L_1908:
        /*0004*/ 	.word	0x00000082


	//----- nvinfo : EIATTR_KPARAM_INFO
	.align		4
.L_1909:
        /*0008*/ 	.byte	0x04, 0x17
        /*000a*/ 	.short	(.L_1911 - .L_1910)
.L_1910:
        /*000c*/ 	.word	0x00000000
        /*0010*/ 	.short	0x0000
        /*0012*/ 	.short	0x0000
        /*0014*/ 	.byte	0x00, 0xf0, 0xa1, 0x04


	//----- nvinfo : EIATTR_SPARSE_MMA_MASK
	.align		4
.L_1911:
        /*0018*/ 	.byte	0x03, 0x50
        /*001a*/ 	.short	0x0000


	//----- nvinfo : EIATTR_MAXREG_COUNT
	.align		4
        /*001c*/ 	.byte	0x03, 0x1b
        /*001e*/ 	.short	0x0040


	//----- nvinfo : EIATTR_NUM_BARRIERS
	.align		4
        /*0020*/ 	.byte	0x02, 0x4c
        /*0022*/ 	.byte	0x01
	.zero		1


	//----- nvinfo : EIATTR_MERCURY_ISA_VERSION
	.align		4
        /*0024*/ 	.byte	0x03, 0x5f
        /*0026*/ 	.short	0x0101


	//----- nvinfo : EIATTR_COOP_GROUP_MASK_REGIDS
	.align		4
        /*0028*/ 	.byte	0x04, 0x29
        /*002a*/ 	.short	(.L_1913 - .L_1912)


	//   ....[0]....
.L_1912:
        /*002c*/ 	.word	0xffffffff


	//   ....[1]....
        /*0030*/ 	.word	0xffffffff


	//   ....[2]....
        /*0034*/ 	.word	0xffffffff


	//   ....[3]....
        /*0038*/ 	.word	0xffffffff


	//   ....[4]....
        /*003c*/ 	.word	0xffffffff


	//   ....[5]....
        /*0040*/ 	.word	0xffffffff


	//   ....[6]....
        /*0044*/ 	.word	0xffffffff


	//   ....[7]....
        /*0048*/ 	.word	0xffffffff


	//   ....[8]....
        /*004c*/ 	.word	0xffffffff


	//   ....[9]....
        /*0050*/ 	.word	0xffffffff


	//   ....[10]....
        /*0054*/ 	.word	0x05000013


	//   ....[11]....
        /*0058*/ 	.word	0x05000013


	//   ....[12]....
        /*005c*/ 	.word	0x05000013


	//   ....[13]....
        /*0060*/ 	.word	0x05000013


	//   ....[14]....
        /*0064*/ 	.word	0x05000013


	//   ....[15]....
        /*0068*/ 	.word	0x05000013


	//   ....[16]....
        /*006c*/ 	.word	0x05000013


	//   ....[17]....
        /*0070*/ 	.word	0x05000013


	//   ....[18]....
        /*0074*/ 	.word	0x05000013


	//   ....[19]....
        /*0078*/ 	.word	0x05000013


	//----- nvinfo : EIATTR_COOP_GROUP_INSTR_OFFSETS
	.align		4
.L_1913:
        /*007c*/ 	.byte	0x04, 0x28
        /*007e*/ 	.short	(.L_1915 - .L_1914)


	//   ....[0]....
.L_1914:
        /*0080*/ 	.word	0x000008e0


	//   ....[1]....
        /*0084*/ 	.word	0x000008f0


	//   ....[2]....
        /*0088*/ 	.word	0x00000920


	//   ....[3]....
        /*008c*/ 	.word	0x00000930


	//   ....[4]....
        /*0090*/ 	.word	0x00000960


	//   ....[5]....
        /*0094*/ 	.word	0x00000970


	//   ....[6]....
        /*0098*/ 	.word	0x000009a0


	//   ....[7]....
        /*009c*/ 	.word	0x000009b0


	//   ....[8]....
        /*00a0*/ 	.word	0x000009e0


	//   ....[9]....
        /*00a4*/ 	.word	0x000009f0


	//   ....[10]....
        /*00a8*/ 	.word	0x00000bf0


	//   ....[11]....
        /*00ac*/ 	.word	0x00000c60


	//   ....[12]....
        /*00b0*/ 	.word	0x00000cd0


	//   ....[13]....
        /*00b4*/ 	.word	0x00000d40


	//   ....[14]....
        /*00b8*/ 	.word	0x00000db0


	//   ....[15]....
        /*00bc*/ 	.word	0x00000e10


	//   ....[16]....
        /*00c0*/ 	.word	0x00000e80


	//   ....[17]....
        /*00c4*/ 	.word	0x00000ef0


	//   ....[18]....
        /*00c8*/ 	.word	0x00000f60


	//   ....[19]....
        /*00cc*/ 	.word	0x00000fd0


	//----- nvinfo : EIATTR_EXIT_INSTR_OFFSETS
	.align		4
.L_1915:
        /*00d0*/ 	.byte	0x04, 0x1c
        /*00d2*/ 	.short	(.L_1917 - .L_1916)


	//   ....[0]....
.L_1916:
        /*00d4*/ 	.word	0x00000070


	//   ....[1]....
        /*00d8*/ 	.word	0x00000b90


	//----- nvinfo : EIATTR_MAX_THREADS
	.align		4
.L_1917:
        /*00dc*/ 	.byte	0x04, 0x05
        /*00de*/ 	.short	(.L_1919 - .L_1918)
.L_1918:
        /*00e0*/ 	.word	0x00000400
        /*00e4*/ 	.word	0x00000001
        /*00e8*/ 	.word	0x00000001


	//----- nvinfo : EIATTR_CRS_STACK_SIZE
	.align		4
.L_1919:
        /*00ec*/ 	.byte	0x04, 0x1e
        /*00ee*/ 	.short	(.L_1921 - .L_1920)
.L_1920:
        /*00f0*/ 	.word	0x00000000


	//----- nvinfo : EIATTR_CBANK_PARAM_SIZE
	.align		4
.L_1921:
        /*00f4*/ 	.byte	0x03, 0x19
        /*00f6*/ 	.short	0x0128


	//----- nvinfo : EIATTR_PARAM_CBANK
	.align		4
        /*00f8*/ 	.byte	0x04, 0x0a
        /*00fa*/ 	.short	(.L_1923 - .L_1922)
	.align		4
.L_1922:
        /*00fc*/ 	.word	index@(.nv.constant0._ZN10layer_norm22ln_bwd_finalize_kernelINS_22Kernel_traits_finalizeILj2048Ef6__halfS2_S2_fjLb0ELj1024ELj4ENS_18Kernel_traits_baseILj2048EfS2_S2_S2_fjLj1024EEEEELb0ELb0EEEvNS_9BwdParamsE)
        /*0100*/ 	.short	0x0210
        /*0102*/ 	.short	0x0128


	//----- nvinfo : EIATTR_SW_WAR
	.align		4
.L_1923:
        /*0104*/ 	.byte	0x04, 0x36
        /*0106*/ 	.short	(.L_1925 - .L_1924)
.L_1924:
        /*0108*/ 	.word	0x00000008
.L_1925:


//--------------------- .nv.info._ZN10layer_norm40ln_parallel_residual_bwd_finalize_kernelINS_22Kernel_traits_finalizeILj2048Ef6__halfS2_S2_fjLb0ELj1024ELj4ENS_18Kernel_traits_baseILj2048EfS2_S2_S2_fjLj1024EEEEELb0EEEvNS_9BwdParamsE --------------------------
	.section	.nv.info._ZN10layer_norm40ln_parallel_residual_bwd_finalize_kernelINS_22Kernel_traits_finalizeILj2048Ef6__halfS2_S2_fjLb0ELj1024ELj4ENS_18Kernel_traits_baseILj2048EfS2_S2_S2_fjLj1024EEEEELb0EEEvNS_9BwdParamsE,"",@"SHT_CUDA_INFO"
	.sectionflags	@""
	.align	4


	//----- nvinfo : EIATTR_CUDA_API_VERSION
	.align		4
        /*0000*/ 	.byte	0x04, 0x37
        /*0002*/ 	.short	(.L_1927 - .L_1926)
.L_1926:
        /*0004*/ 	.word	0x00000082


	//----- nvinfo : EIATTR_KPARAM_INFO
	.align		4
.L_1927:
        /*0008*/ 	.byte	0x04, 0x17
        /*000a*/ 	.short	(.L_1929 - .L_1928)
.L_1928:
        /*000c*/ 	.word	0x00000000
        /*0010*/ 	.short	0x0000
        /*0012*/ 	.short	0x0000
        /*0014*/ 	.byte	0x00, 0xf0, 0xa1, 0x04


	//----- nvinfo : EIATTR_SPARSE_MMA_MASK
	.align		4
.L_1929:
        /*0018*/ 	.byte	0x03, 0x50
        /*001a*/ 	.short	0x0000


	//----- nvinfo : EIATTR_MAXREG_COUNT
	.align		4
        /*001c*/ 	.byte	0x03, 0x1b
        /*001e*/ 	.short	0x0040


	//----- nvinfo : EIATTR_NUM_BARRIERS
	.align		4
        /*0020*/ 	.byte	0x02, 0x4c
        /*0022*/ 	.byte	0x01
	.zero		1


	//----- nvinfo : EIATTR_MERCURY_ISA_VERSION
	.align		4
        /*0024*/ 	.byte	0x03, 0x5f
        /*0026*/ 	.short	0x0101


	//----- nvinfo : EIATTR_COOP_GROUP_MASK_REGIDS
	.align		4
        /*0028*/ 	.byte	0x04, 0x29
        /*002a*/ 	.short	(.L_1931 - .L_1930)


	//   ....[0]....
.L_1930:
        /*002c*/ 	.word	0xffffffff


	//   ....[1]....
        /*0030*/ 	.word	0xffffffff


	//   ....[2]....
        /*0034*/ 	.word	0xffffffff


	//   ....[3]....
        /*0038*/ 	.word	0xffffffff


	//   ....[4]....
        /*003c*/ 	.word	0xffffffff


	//   ....[5]....
        /*0040*/ 	.word	0xffffffff


	//   ....[6]....
        /*0044*/ 	.word	0xffffffff


	//   ....[7]....
        /*0048*/ 	.word	0xffffffff


	//   ....[8]....
        /*004c*/ 	.word	0xffffffff


	//   ....[9]....
        /*0050*/ 	.word	0xffffffff


	//   ....[10]....
        /*0054*/ 	.word	0xffffffff


	//   ....[11]....
        /*0058*/ 	.word	0xffffffff


	//   ....[12]....
        /*005c*/ 	.word	0xffffffff


	//   ....[13]....
        /*0060*/ 	.word	0xffffffff


	//   ....[14]....
        /*0064*/ 	.word	0xffffffff


	//   ....[15]....
        /*0068*/ 	.word	0xffffffff


	//   ....[16]....
        /*006c*/ 	.word	0xffffffff


	//   ....[17]....
        /*0070*/ 	.word	0xffffffff


	//   ....[18]....
        /*0074*/ 	.word	0xffffffff


	//   ....[19]....
        /*0078*/ 	.word	0xffffffff


	//   ....[20]....
        /*007c*/ 	.word	0x0500000c


	//   ....[21]....
        /*0080*/ 	.word	0x0500000c


	//   ....[22]....
        /*0084*/ 	.word	0x0500000c


	//   ....[23]....
        /*0088*/ 	.word	0x0500000c


	//   ....[24]....
        /*008c*/ 	.word	0x0500000c


	//   ....[25]....
        /*0090*/ 	.word	0x0500000c


	//   ....[26]....
        /*0094*/ 	.word	0x0500000c


	//   ....[27]....
        /*0098*/ 	.word	0x0500000c


	//   ....[28]....
        /*009c*/ 	.word	0x0500000c


	//   ....[29]....
        /*00a0*/ 	.word	0x0500000c


	//   ....[30]....
        /*00a4*/ 	.word	0x0500000c


	//   ....[31]....
        /*00a8*/ 	.word	0x0500000c


	//   ....[32]....
        /*00ac*/ 	.word	0x0500000c


	//   ....[33]....
        /*00b0*/ 	.word	0x0500000c


	//   ....[34]....
        /*00b4*/ 	.word	0x0500000c


	//   ....[35]....
        /*00b8*/ 	.word	0x0500000c


	//   ....[36]....
        /*00bc*/ 	.word	0x0500000c


	//   ....[37]....
        /*00c0*/ 	.word	0x0500000c


	//   ....[38]....
        /*00c4*/ 	.word	0x0500000c


	//   ....[39]....
        /*00c8*/ 	.word	0x0500000c


	//----- nvinfo : EIATTR_COOP_GROUP_INSTR_OFFSETS
	.align		4
.L_1931:
        /*00cc*/ 	.byte	0x04, 0x28
        /*00ce*/ 	.short	(.L_1933 - .L_1932)


	//   ....[0]....
.L_1932:
        /*00d0*/ 	.word	0x00000ce0


	//   ....[1]....
        /*00d4*/ 	.word	0x00000cf0


	//   ....[2]....
        /*00d8*/ 	.word	0x00000d00


	//   ....[3]....
        /*00dc*/ 	.word	0x00000d10


	//   ....[4]....
        /*00e0*/ 	.word	0x00000d40


	//   ....[5]....
        /*00e4*/ 	.word	0x00000d70


	//   ....[6]....
        /*00e8*/ 	.word	0x00000d80


	//   ....[7]....
        /*00ec*/ 	.word	0x00000d90


	//   ....[8]....
        /*00f0*/ 	.word	0x00000db0


	//   ....[9]....
        /*00f4*/ 	.word	0x00000df0


	//   ....[10]....
        /*00f8*/ 	.word	0x00000e00


	//   ....[11]....
        /*00fc*/ 	.word	0x00000e10


	//   ....[12]....
        /*0100*/ 	.word	0x00000e30


	//   ....[13]....
        /*0104*/ 	.word	0x00000e70


	//   ....[14]....
        /*0108*/ 	.word	0x00000e80


	//   ....[15]....
        /*010c*/ 	.word	0x00000e90


	//   ....[16]....
        /*0110*/ 	.word	0x00000eb0


	//   ....[17]....
        /*0114*/ 	.word	0x00000ee0


	//   ....[18]....
        /*0118*/ 	.word	0x00000f00


	//   ....[19]....
        /*011c*/ 	.word	0x00000f10


	//   ....[20]....
        /*0120*/ 	.word	0x000011f0


	//   ....[21]....
        /*0124*/ 	.word	0x00001250


	//   ....[22]....
        /*0128*/ 	.word	0x000012b0


	//   ....[23]....
        /*012c*/ 	.word	0x00001310


	//   ....[24]....
        /*0130*/ 	.word	0x00001370


	//   ....[25]....
        /*0134*/ 	.word	0x000013d0


	//   ....[26]....
        /*0138*/ 	.word	0x00001440


	//   ....[27]....
        /*013c*/ 	.word	0x000014b0


	//   ....[28]....
        /*0140*/ 	.word	0x00001520


	//   ....[29]....
        /*0144*/ 	.word	0x00001590


	//   ....[30]....
        /*0148*/ 	.word	0x000015f0


	//   ....[31]....
        /*014c*/ 	.word	0x00001660


	//   ....[32]....
        /*0150*/ 	.word	0x000016d0


	//   ....[33]....
        /*0154*/ 	.word	0x00001740


	//   ....[34]....
        /*0158*/ 	.word	0x000017b0


	//   ....[35]....
        /*015c*/ 	.word	0x00001810


	//   ....[36]....
        /*0160*/ 	.word	0x00001880


	//   ....[37]....
        /*0164*/ 	.word	0x000018f0


	//   ....[38]....
        /*0168*/ 	.word	0x00001960


	//   ....[39]....
        /*016c*/ 	.word	0x000019d0


	//----- nvinfo : EIATTR_EXIT_INSTR_OFFSETS
	.align		4
.L_1933:
        /*0170*/ 	.byte	0x04, 0x1c
        /*0172*/ 	.short	(.L_1935 - .L_1934)


	//   ....[0]....
.L_1934:
        /*0174*/ 	.word	0x00000070


	//   ....[1]....
        /*0178*/ 	.word	0x00001190


	//----- nvinfo : EIATTR_MAX_THREADS
	.align		4
.L_1935:
        /*017c*/ 	.byte	0x04, 0x05
        /*017e*/ 	.short	(.L_1937 - .L_1936)
.L_1936:
        /*0180*/ 	.word	0x00000400
        /*0184*/ 	.word	0x00000001
        /*0188*/ 	.word	0x00000001


	//----- nvinfo : EIATTR_CRS_STACK_SIZE
	.align		4
.L_1937:
        /*018c*/ 	.byte	0x04, 0x1e
        /*018e*/ 	.short	(.L_1939 - .L_1938)
.L_1938:
        /*0190*/ 	.word	0x00000000


	//----- nvinfo : EIATTR_CBANK_PARAM_SIZE
	.align		4
.L_1939:
        /*0194*/ 	.byte	0x03, 0x19
        /*0196*/ 	.short	0x0128


	//----- nvinfo : EIATTR_PARAM_CBANK
	.align		4
        /*0198*/ 	.byte	0x04, 0x0a
        /*019a*/ 	.short	(.L_1941 - .L_1940)
	.align		4
.L_1940:
        /*019c*/ 	.word	index@(.nv.constant0._ZN10layer_norm40ln_parallel_residual_bwd_finalize_kernelINS_22Kernel_traits_finalizeILj2048Ef6__halfS2_S2_fjLb0ELj1024ELj4ENS_18Kernel_traits_baseILj2048EfS2_S2_S2_fjLj1024EEEEELb0EEEvNS_9BwdParamsE)
        /*01a0*/ 	.short	0x0210
        /*01a2*/ 	.short	0x0128


	//----- nvinfo : EIATTR_SW_WAR
	.align		4
.L_1941:
        /*01a4*/ 	.byte	0x04, 0x36
        /*01a6*/ 	.short	(.L_1943 - .L_1942)
.L_1942:
        /*01a8*/ 	.word	0x00000008
.L_1943:


//--------------------- .nv.info._ZN10layer_norm31ln_parallel_residual_bwd_kernelINS_13Kernel_traitsIf6__halfS2_S2_fjLj2048ELj1ELj1ELj4ELj16ENS_18Kernel_traits_baseILj2048EfS2_S2_S2_fjLj128EEEEELb1ELb1ELb0EEEvNS_9BwdParamsE --------------------------
	.section	.nv.info._ZN10layer_norm31ln_parallel_residual_bwd_kernelINS_13Kernel_traitsIf6__halfS2_S2_fjLj2048ELj1ELj1ELj4ELj16ENS_18Kernel_traits_baseILj2048EfS2_S2_S2_fjLj128EEEEELb1ELb1ELb0EEEvNS_9BwdParamsE,"",@"SHT_CUDA_INFO"
	.sectionflags	@""
	.align	4


	//----- nvinfo : EIATTR_CUDA_API_VERSION
	.align		4
        /*0000*/ 	.byte	0x04, 0x37
        /*0002*/ 	.short	(.L_1945 - .L_1944)
.L_1944:
        /*0004*/ 	.word	0x00000082


	//----- nvinfo : EIATTR_KPARAM_INFO
	.align		4
.L_1945:
        /*0008*/ 	.byte	0x04, 0x17
        /*000a*/ 	.short	(.L_1947 - .L_1946)
.L_1946:
        /*000c*/ 	.word	0x00000000
        /*0010*/ 	.short	0x0000
        /*0012*/ 	.short	0x0000
        /*0014*/ 	.byte	0x00, 0xf0, 0xa1, 0x04


	//----- nvinfo : EIATTR_SPARSE_MMA_MASK
	.align		4
.L_1947:
        /*0018*/ 	.byte	0x03, 0x50
        /*001a*/ 	.short	0x0000


	//----- nvinfo : EIATTR_MAXREG_COUNT
	.align		4
        /*001c*/ 	.byte	0x03, 0x1b
        /*001e*/ 	.short	0x00ff


	//----- nvinfo : EIATTR_NUM_BARRIERS
	.align		4
        /*0020*/ 	.byte	0x02, 0x4c
        /*0022*/ 	.byte	0x01
	.zero		1


	//----- nvinfo : EIATTR_MERCURY_ISA_VERSION
	.align		4
        /*0024*/ 	.byte	0x03, 0x5f
        /*0026*/ 	.short	0x0101


	//----- nvinfo : EIATTR_COOP_GROUP_MASK_REGIDS
	.align		4
        /*0028*/ 	.byte	0x04, 0x29
        /*002a*/ 	.short	(.L_1949 - .L_1948)


	//   ....[0]....
.L_1948:
        /*002c*/ 	.word	0xffffffff


	//   ....[1]....
        /*0030*/ 	.word	0xffffffff


	//   ....[2]....
        /*0034*/ 	.word	0xffffffff


	//   ....[3]....
        /*0038*/ 	.word	0xffffffff


	//   ....[4]....
        /*003c*/ 	.word	0xffffffff


	//   ....[5]....
        /*0040*/ 	.word	0xffffffff


	//   ....[6]....
        /*0044*/ 	.word	0xffffffff


	//   ....[7]....
        /*0048*/ 	.word	0xffffffff


	//   ....[8]....
        /*004c*/ 	.word	0xffffffff


	//   ....[9]....
        /*0050*/ 	.word	0xffffffff


	//   ....[10]....
        /*0054*/ 	.word	0x05000054


	//   ....[11]....
        /*0058*/ 	.word	0x05000054


	//   ....[12]....
        /*005c*/ 	.word	0x05000054


	//   ....[13]....
        /*0060*/ 	.word	0x05000054


	//   ....[14]....
        /*0064*/ 	.word	0x05000054


	//   ....[15]....
        /*0068*/ 	.word	0x05000054


	//   ....[16]....
        /*006c*/ 	.word	0x05000054


	//   ....[17]....
        /*0070*/ 	.word	0x05000054


	//   ....[18]....
        /*0074*/ 	.word	0x05000054


	//   ....[19]....
        /*0078*/ 	.word	0x05000054


	//----- nvinfo : EIATTR_COOP_GROUP_INSTR_OFFSETS
	.align		4
.L_1949:
        /*007c*/ 	.byte	0x04, 0x28
        /*007e*/ 	.short	(.L_1951 - .L_1950)


	//   ....[0]....
.L_1950:
        /*0080*/ 	.word	0x00001150


	//   ....[1]....
        /*0084*/ 	.word	0x00001160


	//   ....[2]....
        /*0088*/ 	.word	0x00001190


	//   ....[3]....
        /*008c*/ 	.word	0x000011a0


	//   ....[4]....
        /*0090*/ 	.word	0x000011d0


	//   ....[5]....
        /*0094*/ 	.word	0x000011e0


	//   ....[6]....
        /*0098*/ 	.word	0x00001210


	//   ....[7]....
        /*009c*/ 	.word	0x00001220


	//   ....[8]....
        /*00a0*/ 	.word	0x00001250


	//   ....[9]....
        /*00a4*/ 	.word	0x00001260


	//   ....[10]....
        /*00a8*/ 	.word	0x00002780


	//   ....[11]....
        /*00ac*/ 	.word	0x000027f0


	//   ....[12]....
        /*00b0*/ 	.word	0x00002860


	//   ....[13]....
        /*00b4*/ 	.word	0x000028d0


	//   ....[14]....
        /*00b8*/ 	.word	0x00002940


	//   ....[15]....
        /*00bc*/ 	.word	0x000029b0


	//   ....[16]....
        /*00c0*/ 	.word	0x00002a20


	//   ....[17]....
        /*00c4*/ 	.word	0x00002a90


	//   ....[18]....
        /*00c8*/ 	.word	0x00002b00


	//   ....[19]....
        /*00cc*/ 	.word	0x00002b60


	//----- nvinfo : EIATTR_EXIT_INSTR_OFFSETS
	.align		4
.L_1951:
        /*00d0*/ 	.byte	0x04, 0x1c
        /*00d2*/ 	.short	(.L_1953 - .L_1952)


	//   ....[0]....
.L_1952:
        /*00d4*/ 	.word	0x000026a0


	//   ....[1]....
        /*00d8*/ 	.word	0x00002730


	//----- nvinfo : EIATTR_MAX_THREADS
	.align		4
.L_1953:
        /*00dc*/ 	.byte	0x04, 0x05
        /*00de*/ 	.short	(.L_1955 - .L_1954)
.L_1954:
        /*00e0*/ 	.word	0x00000080
        /*00e4*/ 	.word	0x00000001
        /*00e8*/ 	.word	0x00000001


	//----- nvinfo : EIATTR_CRS_STACK_SIZE
	.align		4
.L_1955:
        /*00ec*/ 	.byte	0x04, 0x1e
        /*00ee*/ 	.short	(.L_1957 - .L_1956)
.L_1956:
        /*00f0*/ 	.word	0x00000000


	//----- nvinfo : EIATTR_CBANK_PARAM_SIZE
	.align		4
.L_1957:
        /*00f4*/ 	.byte	0x03, 0x19
        /*00f6*/ 	.short	0x0128


	//----- nvinfo : EIATTR_PARAM_CBANK
	.align		4
        /*00f8*/ 	.byte	0x04, 0x0a
        /*00fa*/ 	.short	(.L_1959 - .L_1958)
	.align		4
.L_1958:
        /*00fc*/ 	.word	index@(.nv.constant0._ZN10layer_norm31ln_parallel_residual_bwd_kernelINS_13Kernel_traitsIf6__halfS2_S2_fjLj2048ELj1ELj1ELj4ELj16ENS_18Kernel_traits_baseILj2048EfS2_S2_S2_fjLj128EEEEELb1ELb1ELb0EEEvNS_9BwdParamsE)
        /*0100*/ 	.short	0x0210
        /*0102*/ 	.short	0x0128


	//----- nvinfo : EIATTR_SW_WAR
	.align		4
.L_1959:
        /*0104*/ 	.byte	0x04, 0x36
        /*0106*/ 	.short	(.L_1961 - .L_1960)
.L_1960:
        /*0108*/ 	.word	0x00000008
.L_1961:


//--------------------- .nv.info._ZN10layer_norm22ln_bwd_finalize_kernelINS_22Kernel_traits_finalizeILj2048Ef6__halfS2_S2_fjLb0ELj1024ELj4ENS_18Kernel_traits_baseILj2048EfS2_S2_S2_fjLj1024EEEEELb0ELb1EEEvNS_9BwdParamsE --------------------------
	.section	.nv.info._ZN10layer_norm22ln_bwd_finalize_kernelINS_22Kernel_traits_finalizeILj2048Ef6__halfS2_S2_fjLb0ELj1024ELj4ENS_18Kernel_traits_baseILj2048EfS2_S2_S2_fjLj1024EEEEELb0ELb1EEEvNS_9BwdParamsE,"",@"SHT_CUDA_INFO"
	.sectionflags	@""
	.align	4


	//----- nvinfo : EIATTR_CUDA_API_VERSION
	.align		4
        /*0000*/ 	.byte	0x04, 0x37
        /*0002*/ 	.short	(.L_1963 - .L_1962)
.L_1962:
        /*0004*/ 	.word	0x00000082


	//----- nvinfo : EIATTR_KPARAM_INFO
	.align		4
.L_1963:
        /*0008*/ 	.byte	0x04, 0x17
        /*000a*/ 	.short	(.L_1965 - .L_1964)
.L_1964:
        /*000c*/ 	.word	0x00000000
        /*0010*/ 	.short	0x0000
        /*0012*/ 	.short	0x0000
        /*0014*/ 	.byte	0x00, 0xf0, 0xa1, 0x04


	//----- nvinfo : EIATTR_SPARSE_MMA_MASK
	.align		4
.L_1965:
        /*0018*/ 	.byte	0x03, 0x50
        /*001a*/ 	.short	0x0000


	//----- nvinfo : EIATTR_MAXREG_COUNT
	.align		4
        /*001c*/ 	.byte	0x03, 0x1b
        /*001e*/ 	.short	0x0040


	//----- nvinfo : EIATTR_NUM_BARRIERS
	.align		4
        /*0020*/ 	.byte	0x02, 0x4c
        /*0022*/ 	.byte	0x01
	.zero		1


	//----- nvinfo : EIATTR_MERCURY_ISA_VERSION
	.align		4
        /*0024*/ 	.byte	0x03, 0x5f
        /*0026*/ 	.short	0x0101


	//----- nvinfo : EIATTR_COOP_GROUP_MASK_REGIDS
	.align		4
        /*0028*/ 	.byte	0x04, 0x29
        /*002a*/ 	.short	(.L_1967 - .L_1966)


	//   ....[0]....
.L_1966:
        /*002c*/ 	.word	0xffffffff


	//   ....[1]....
        /*0030*/ 	.word	0xffffffff


	//   ....[2]....
        /*0034*/ 	.word	0xffffffff


	//   ....[3]....
        /*0038*/ 	.word	0xffffffff


	//   ....[4]....
        /*003c*/ 	.word	0xffffffff


	//   ....[5]....
        /*0040*/ 	.word	0xffffffff


	//   ....[6]....
        /*0044*/ 	.word	0xffffffff


	//   ....[7]....
        /*0048*/ 	.word	0xffffffff


	//   ....[8]....
        /*004c*/ 	.word	0xffffffff


	//   ....[9]....
        /*0050*/ 	.word	0xffffffff


	//   ....[10]....
        /*0054*/ 	.word	0x05000011


	//   ....[11]....
        /*0058*/ 	.word	0x05000011


	//   ....[12]....
        /*005c*/ 	.word	0x05000011


	//   ....[13]....
        /*0060*/ 	.word	0x05000011


	//   ....[14]....
        /*0064*/ 	.word	0x05000011


	//   ....[15]....
        /*0068*/ 	.word	0x05000011


	//   ....[16]....
        /*006c*/ 	.word	0x05000011


	//   ....[17]....
        /*0070*/ 	.word	0x05000011


	//   ....[18]....
        /*0074*/ 	.word	0x05000011


	//   ....[19]....
        /*0078*/ 	.word	0x05000011


	//----- nvinfo : EIATTR_COOP_GROUP_INSTR_OFFSETS
	.align		4
.L_1967:
        /*007c*/ 	.byte	0x04, 0x28
        /*007e*/ 	.short	(.L_1969 - .L_1968)


	//   ....[0]....
.L_1968:
        /*0080*/ 	.word	0x000008e0


	//   ....[1]....
        /*0084*/ 	.word	0x000008f0


	//   ....[2]....
        /*0088*/ 	.word	0x00000920


	//   ....[3]....
        /*008c*/ 	.word	0x00000930


	//   ....[4]....
        /*0090*/ 	.word	0x00000960


	//   ....[5]....
        /*0094*/ 	.word	0x00000970


	//   ....[6]....
        /*0098*/ 	.word	0x000009a0


	//   ....[7]....
        /*009c*/ 	.word	0x000009b0


	//   ....[8]....
        /*00a0*/ 	.word	0x000009e0


	//   ....[9]....
        /*00a4*/ 	.word	0x000009f0


	//   ....[10]....
        /*00a8*/ 	.word	0x00000ba0


	//   ....[11]....
        /*00ac*/ 	.word	0x00000c10


	//   ....[12]....
        /*00b0*/ 	.word	0x00000c80


	//   ....[13]....
        /*00b4*/ 	.word	0x00000cf0


	//   ....[14]....
        /*00b8*/ 	.word	0x00000d60


	//   ....[15]....
        /*00bc*/ 	.word	0x00000dc0


	//   ....[16]....
        /*00c0*/ 	.word	0x00000e30


	//   ....[17]....
        /*00c4*/ 	.word	0x00000ea0


	//   ....[18]....
        /*00c8*/ 	.word	0x00000f10


	//   ....[19]....
        /*00cc*/ 	.word	0x00000f80


	//----- nvinfo : EIATTR_EXIT_INSTR_OFFSETS
	.align		4
.L_1969:
        /*00d0*/ 	.byte	0x04, 0x1c
        /*00d2*/ 	.short	(.L_1971 - .L_1970)


	//   ....[0]....
.L_1970:
        /*00d4*/ 	.word	0x00000070


	//   ....[1]....
        /*00d8*/ 	.word	0x00000b40


	//----- nvinfo : EIATTR_MAX_THREADS
	.align		4
.L_1971:
        /*00dc*/ 	.byte	0x04, 0x05
        /*00de*/ 	.short	(.L_1973 - .L_1972)
.L_1972:
        /*00e0*/ 	.word	0x00000400
        /*00e4*/ 	.word	0x00000001
        /*00e8*/ 	.word	0x00000001


	//----- nvinfo : EIATTR_CRS_STACK_SIZE
	.align		4
.L_1973:
        /*00ec*/ 	.byte	0x04, 0x1e
        /*00ee*/ 	.short	(.L_1975 - .L_1974)
.L_1974:
        /*00f0*/ 	.word	0x00000000


	//----- nvinfo : EIATTR_CBANK_PARAM_SIZE
	.align		4
.L_1975:
        /*00f4*/ 	.byte	0x03, 0x19
        /*00f6*/ 	.short	0x0128


	//----- nvinfo : EIATTR_PARAM_CBANK
	.align		4
        /*00f8*/ 	.byte	0x04, 0x0a
        /*00fa*/ 	.short	(.L_1977 - .L_1976)
	.align		4
.L_1976:
        /*00fc*/ 	.word	index@(.nv.constant0._ZN10layer_norm22ln_bwd_finalize_kernelINS_22Kernel_traits_finalizeILj2048Ef6__halfS2_S2_fjLb0ELj1024ELj4ENS_18Kernel_traits_baseILj2048EfS2_S2_S2_fjLj1024EEEEELb0ELb1EEEvNS_9BwdParamsE)
        /*0100*/ 	.short	0x0210
        /*0102*/ 	.short	0x0128


	//----- nvinfo : EIATTR_SW_WAR
	.align		4
.L_1977:
        /*0104*/ 	.byte	0x04, 0x36
        /*0106*/ 	.short	(.L_1979 - .L_1978)
.L_1978:
        /*0108*/ 	.word	0x00000008
.L_1979:


//--------------------- .nv.info._ZN10layer_norm40ln_parallel_residual_bwd_finalize_kernelINS_22Kernel_traits_finalizeILj2048Ef6__halfS2_S2_fjLb0ELj1024ELj4ENS_18Kernel_traits_baseILj2048EfS2_S2_S2_fjLj1024EEEEELb1EEEvNS_9BwdParamsE --------------------------
	.section	.nv.info._ZN10layer_norm40ln_parallel_residual_bwd_finalize_kernelINS_22Kernel_traits_finalizeILj2048Ef6__halfS2_S2_fjLb0ELj1024ELj4ENS_18Kernel_traits_baseILj2048EfS2_S2_S2_fjLj1024EEEEELb1EEEvNS_9BwdParamsE,"",@"SHT_CUDA_INFO"
	.sectionflags	@""
	.align	4


	//----- nvinfo : EIATTR_CUDA_API_VERSION
	.align		4
        /*0000*/ 	.byte	0x04, 0x37
        /*0002*/ 	.short	(.L_1981 - .L_1980)
.L_1980:
        /*0004*/ 	.word	0x00000082


	//----- nvinfo : EIATTR_KPARAM_INFO
	.align		4
.L_1981:
        /*0008*/ 	.byte	0x04, 0x17
        /*000a*/ 	.short	(.L_1983 - .L_1982)
.L_1982:
        /*000c*/ 	.word	0x00000000
        /*0010*/ 	.short	0x0000
        /*0012*/ 	.short	0x0000
        /*0014*/ 	.byte	0x00, 0xf0, 0xa1, 0x04


	//----- nvinfo : EIATTR_SPARSE_MMA_MASK
	.align		4
.L_1983:
        /*0018*/ 	.byte	0x03, 0x50
        /*001a*/ 	.short	0x0000


	//----- nvinfo : EIATTR_MAXREG_COUNT
	.align		4
        /*001c*/ 	.byte	0x03, 0x1b
        /*001e*/ 	.short	0x0040


	//----- nvinfo : EIATTR_NUM_BARRIERS
	.align		4
        /*0020*/ 	.byte	0x02, 0x4c
        /*0022*/ 	.byte	0x01
	.zero		1


	//----- nvinfo : EIATTR_MERCURY_ISA_VERSION
	.align		4
        /*0024*/ 	.byte	0x03, 0x5f
        /*0026*/ 	.short	0x0101


	//----- nvinfo : EIATTR_COOP_GROUP_MASK_REGIDS
	.align		4
        /*0028*/ 	.byte	0x04, 0x29
        /*002a*/ 	.short	(.L_1985 - .L_1984)


	//   ....[0]....
.L_1984:
        /*002c*/ 	.word	0xffffffff


	//   ....[1]....
        /*0030*/ 	.word	0xffffffff


	//   ....[2]....
        /*0034*/ 	.word	0xffffffff


	//   ....[3]....
        /*0038*/ 	.word	0xffffffff


	//   ....[4]....
        /*003c*/ 	.word	0xffffffff


	//   ....[5]....
        /*0040*/ 	.word	0xffffffff


	//   ....[6]....
        /*0044*/ 	.word	0xffffffff


	//   ....[7]....
        /*0048*/ 	.word	0xffffffff


	//   ....[8]....
        /*004c*/ 	.word	0xffffffff


	//   ....[9]....
        /*0050*/ 	.word	0xffffffff


	//   ....[10]....
        /*0054*/ 	.word	0xffffffff


	//   ....[11]....
        /*0058*/ 	.word	0xffffffff


	//   ....[12]....
        /*005c*/ 	.word	0xffffffff


	//   ....[13]....
        /*0060*/ 	.word	0xffffffff


	//   ....[14]....
        /*0064*/ 	.word	0xffffffff


	//   ....[15]....
        /*0068*/ 	.word	0xffffffff


	//   ....[16]....
        /*006c*/ 	.word	0xffffffff


	//   ....[17]....
        /*0070*/ 	.word	0xffffffff


	//   ....[18]....
        /*0074*/ 	.word	0xffffffff


	//   ....[19]....
        /*0078*/ 	.word	0xffffffff


	//   ....[20]....
        /*007c*/ 	.word	0x0500000b


	//   ....[21]....
        /*0080*/ 	.word	0x0500000b


	//   ....[22]....
        /*0084*/ 	.word	0x0500000b


	//   ....[23]....
        /*0088*/ 	.word	0x0500000b


	//   ....[24]....
        /*008c*/ 	.word	0x0500000b


	//   ....[25]....
        /*0090*/ 	.word	0x0500000b


	//   ....[26]....
        /*0094*/ 	.word	0x0500000b


	//   ....[27]....
        /*0098*/ 	.word	0x0500000b


	//   ....[28]....
        /*009c*/ 	.word	0x0500000b


	//   ....[29]....
        /*00a0*/ 	.word	0x0500000b


	//   ....[30]....
        /*00a4*/ 	.word	0x0500000b


	//   ....[31]....
        /*00a8*/ 	.word	0x0500000b


	//   ....[32]....
        /*00ac*/ 	.word	0x0500000b


	//   ....[33]....
        /*00b0*/ 	.word	0x0500000b


	//   ....[34]....
        /*00b4*/ 	.word	0x0500000b


	//   ....[35]....
        /*00b8*/ 	.word	0x0500000b


	//   ....[36]....
        /*00bc*/ 	.word	0x0500000b


	//   ....[37]....
        /*00c0*/ 	.word	0x0500000b


	//   ....[38]....
        /*00c4*/ 	.word	0x0500000b


	//   ....[39]....
        /*00c8*/ 	.word	0x0500000b


	//----- nvinfo : EIATTR_COOP_GROUP_INSTR_OFFSETS
	.align		4
.L_1985:
        /*00cc*/ 	.byte	0x04, 0x28
        /*00ce*/ 	.short	(.L_1987 - .L_1986)


	//   ....[0]....
.L_1986:
        /*00d0*/ 	.word	0x00000ce0


	//   ....[1]....
        /*00d4*/ 	.word	0x00000cf0


	//   ....[2]....
        /*00d8*/ 	.word	0x00000d00


	//   ....[3]....
        /*00dc*/ 	.word	0x00000d10


	//   ....[4]....
        /*00e0*/ 	.word	0x00000d40


	//   ....[5]....
        /*00e4*/ 	.word	0x00000d70


	//   ....[6]....
        /*00e8*/ 	.word	0x00000d80


	//   ....[7]....
        /*00ec*/ 	.word	0x00000d90


	//   ....[8]....
        /*00f0*/ 	.word	0x00000db0


	//   ....[9]....
        /*00f4*/ 	.word	0x00000df0


	//   ....[10]....
        /*00f8*/ 	.word	0x00000e00


	//   ....[11]....
        /*00fc*/ 	.word	0x00000e10


	//   ....[12]....
        /*0100*/ 	.word	0x00000e30


	//   ....[13]....
        /*0104*/ 	.word	0x00000e70


	//   ....[14]....
        /*0108*/ 	.word	0x00000e80


	//   ....[15]....
        /*010c*/ 	.word	0x00000e90


	//   ....[16]....
        /*0110*/ 	.word	0x00000eb0


	//   ....[17]....
        /*0114*/ 	.word	0x00000ee0


	//   ....[18]....
        /*0118*/ 	.word	0x00000f00


	//   ....[19]....
        /*011c*/ 	.word	0x00000f10


	//   ....[20]....
        /*0120*/ 	.word	0x000011d0


	//   ....[21]....
        /*0124*/ 	.word	0x00001230


	//   ....[22]....
        /*0128*/ 	.word	0x00001290


	//   ....[23]....
        /*012c*/ 	.word	0x000012f0


	//   ....[24]....
        /*0130*/ 	.word	0x00001350


	//   ....[25]....
        /*0134*/ 	.word	0x000013b0


	//   ....[26]....
        /*0138*/ 	.word	0x00001420


	//   ....[27]....
        /*013c*/ 	.word	0x00001490


	//   ....[28]....
        /*0140*/ 	.word	0x00001500


	//   ....[29]....
        /*0144*/ 	.word	0x00001570


	//   ....[30]....
        /*0148*/ 	.word	0x000015d0


	//   ....[31]....
        /*014c*/ 	.word	0x00001640


	//   ....[32]....
        /*0150*/ 	.word	0x000016b0


	//   ....[33]....
        /*0154*/ 	.word	0x00001720


	//   ....[34]....
        /*0158*/ 	.word	0x00001790


	//   ....[35]....
        /*015c*/ 	.word	0x000017f0


	//   ....[36]....
        /*0160*/ 	.word	0x00001860


	//   ....[37]....
        /*0164*/ 	.word	0x000018d0


	//   ....[38]....
        /*0168*/ 	.word	0x00001940


	//   ....[39]....
        /*016c*/ 	.word	0x000019b0


	//----- nvinfo : EIATTR_EXIT_INSTR_OFFSETS
	.align		4
.L_1987:
        /*0170*/ 	.byte	0x04, 0x1c
        /*0172*/ 	.short	(.L_1989 - .L_1988)


	//   ....[0]....
.L_1988:
        /*0174*/ 	.word	0x00000070


	//   ....[1]....
        /*0178*/ 	.word	0x00001170


	//----- nvinfo : EIATTR_MAX_THREADS
	.align		4
.L_1989:
        /*017c*/ 	.byte	0x04, 0x05
        /*017e*/ 	.short	(.L_1991 - .L_1990)
.L_1990:
        /*0180*/ 	.word	0x00000400
        /*0184*/ 	.word	0x00000001
        /*0188*/ 	.word	0x00000001


	//----- nvinfo : EIATTR_CRS_STACK_SIZE
	.align		4
.L_1991:
        /*018c*/ 	.byte	0x04, 0x1e
        /*018e*/ 	.short	(.L_1993 - .L_1992)
.L_1992:
        /*0190*/ 	.word	0x00000000


	//----- nvinfo : EIATTR_CBANK_PARAM_SIZE
	.align		4
.L_1993:
        /*0194*/ 	.byte	0x03, 0x19
        /*0196*/ 	.short	0x0128


	//----- nvinfo : EIATTR_PARAM_CBANK
	.align		4
        /*0198*/ 	.byte	0x04, 0x0a
        /*019a*/ 	.short	(.L_1995 - .L_1994)
	.align		4
.L_1994:
        /*019c*/ 	.word	index@(.nv.constant0._ZN10layer_norm40ln_parallel_residual_bwd_finalize_kernelINS_22Kernel_traits_finalizeILj2048Ef6__halfS2_S2_fjLb0ELj1024ELj4ENS_18Kernel_traits_baseILj2048EfS2_S2_S2_fjLj1024EEEEELb1EEEvNS_9BwdParamsE)
        /*01a0*/ 	.short	0x0210
        /*01a2*/ 	.short	0x0128


	//----- nvinfo : EIATTR_SW_WAR
	.align		4
.L_1995:
        /*01a4*/ 	.byte	0x04, 0x36
        /*01a6*/ 	.short	(.L_1997 - .L_1996)
.L_1996:
        /*01a8*/ 	.word	0x00000008
.L_1997:


//--------------------- .nv.info._ZN10layer_norm31ln_parallel_residual_bwd_kernelINS_13Kernel_traitsIf6__halfS2_S2_fjLj2048ELj1ELj1ELj4ELj16ENS_18Kernel_traits_baseILj2048EfS2_S2_S2_fjLj128EEEEELb1ELb1ELb1EEEvNS_9BwdParamsE --------------------------
	.section	.nv.info._ZN10layer_norm31ln_parallel_residual_bwd_kernelINS_13Kernel_traitsIf6__halfS2_S2_fjLj2048ELj1ELj1ELj4ELj16ENS_18Kernel_traits_baseILj2048EfS2_S2_S2_fjLj128EEEEELb1ELb1ELb1EEEvNS_9BwdParamsE,"",@"SHT_CUDA_INFO"
	.sectionflags	@""
	.align	4


	//----- nvinfo : EIATTR_CUDA_API_VERSION
	.align		4
        /*0000*/ 	.byte	0x04, 0x37
        /*0002*/ 	.short	(.L_1999 - .L_1998)
.L_1998:
        /*0004*/ 	.word	0x00000082


	//----- nvinfo : EIATTR_KPARAM_INFO
	.align		4
.L_1999:
        /*0008*/ 	.byte	0x04, 0x17
        /*000a*/ 	.short	(.L_2001 - .L_2000)
.L_2000:
        /*000c*/ 	.word	0x00000000
        /*0010*/ 	.short	0x0000
        /*0012*/ 	.short	0x0000
        /*0014*/ 	.byte	0x00, 0xf0, 0xa1, 0x04


	//----- nvinfo : EIATTR_SPARSE_MMA_MASK
	.align		4
.L_2001:
        /*0018*/ 	.byte	0x03, 0x50
        /*001a*/ 	.short	0x0000


	//----- nvinfo : EIATTR_MAXREG_COUNT
	.align		4
        /*001c*/ 	.byte	0x03, 0x1b
        /*001e*/ 	.short	0x00ff


	//----- nvinfo : EIATTR_NUM_BARRIERS
	.align		4
        /*0020*/ 	.byte	0x02, 0x4c
        /*0022*/ 	.byte	0x01
	.zero		1


	//----- nvinfo : EIATTR_MERCURY_ISA_VERSION
	.align		4
        /*0024*/ 	.byte	0x03, 0x5f
        /*0026*/ 	.short	0x0101


	//----- nvinfo : EIATTR_COOP_GROUP_MASK_REGIDS
	.align		4
        /*0028*/ 	.byte	0x04, 0x29
        /*002a*/ 	.short	(.L_2003 - .L_2002)


	//   ....[0]....
.L_2002:
        /*002c*/ 	.word	0xffffffff


	//   ....[1]....
        /*0030*/ 	.word	0xffffffff


	//   ....[2]....
        /*0034*/ 	.word	0xffffffff


	//   ....[3]....
        /*0038*/ 	.word	0xffffffff


	//   ....[4]....
        /*003c*/ 	.word	0xffffffff


	//   ....[5]....
        /*0040*/ 	.word	0xffffffff


	//   ....[6]....
        /*0044*/ 	.word	0xffffffff


	//   ....[7]....
        /*0048*/ 	.word	0xffffffff


	//   ....[8]....
        /*004c*/ 	.word	0xffffffff


	//   ....[9]....
        /*0050*/ 	.word	0xffffffff


	//   ....[10]....
        /*0054*/ 	.word	0x0500003a


	//   ....[11]....
        /*0058*/ 	.word	0x0500003a


	//   ....[12]....
        /*005c*/ 	.word	0x0500003a


	//   ....[13]....
        /*0060*/ 	.word	0x0500003a


	//   ....[14]....
        /*0064*/ 	.word	0x0500003a


	//   ....[15]....
        /*0068*/ 	.word	0x0500003a


	//   ....[16]....
        /*006c*/ 	.word	0x0500003a


	//   ....[17]....
        /*0070*/ 	.word	0x0500003a


	//   ....[18]....
        /*0074*/ 	.word	0x0500003a


	//   ....[19]....
        /*0078*/ 	.word	0x0500003a


	//----- nvinfo : EIATTR_COOP_GROUP_INSTR_OFFSETS
	.align		4
.L_2003:
        /*007c*/ 	.byte	0x04, 0x28
        /*007e*/ 	.short	(.L_2005 - .L_2004)


	//   ....[0]....
.L_2004:
        /*0080*/ 	.word	0x00000fd0


	//   ....[1]....
        /*0084*/ 	.word	0x00000fe0


	//   ....[2]....
        /*0088*/ 	.word	0x00001010


	//   ....[3]....
        /*008c*/ 	.word	0x00001020


	//   ....[4]....
        /*0090*/ 	.word	0x00001050


	//   ....[5]....
        /*0094*/ 	.word	0x00001060


	//   ....[6]....
        /*0098*/ 	.word	0x00001090


	//   ....[7]....
        /*009c*/ 	.word	0x000010a0


	//   ....[8]....
        /*00a0*/ 	.word	0x000010d0


	//   ....[9]....
        /*00a4*/ 	.word	0x000010e0


	//   ....[10]....
        /*00a8*/ 	.word	0x000026c0


	//   ....[11]....
        /*00ac*/ 	.word	0x00002710


	//   ....[12]....
        /*00b0*/ 	.word	0x00002780


	//   ....[13]....
        /*00b4*/ 	.word	0x000027e0


	//   ....[14]....
        /*00b8*/ 	.word	0x00002850


	//   ....[15]....
        /*00bc*/ 	.word	0x000028b0


	//   ....[16]....
        /*00c0*/ 	.word	0x00002920


	//   ....[17]....
        /*00c4*/ 	.word	0x00002980


	//   ....[18]....
        /*00c8*/ 	.word	0x000029f0


	//   ....[19]....
        /*00cc*/ 	.word	0x00002a50


	//----- nvinfo : EIATTR_EXIT_INSTR_OFFSETS
	.align		4
.L_2005:
        /*00d0*/ 	.byte	0x04, 0x1c
        /*00d2*/ 	.short	(.L_2007 - .L_2006)


	//   ....[0]....
.L_2006:
        /*00d4*/ 	.word	0x00002660


	//----- nvinfo : EIATTR_MAX_THREADS
	.align		4
.L_2007:
        /*00d8*/ 	.byte	0x04, 0x05
        /*00da*/ 	.short	(.L_2009 - .L_2008)
.L_2008:
        /*00dc*/ 	.word	0x00000080
        /*00e0*/ 	.word	0x00000001
        /*00e4*/ 	.word	0x00000001


	//----- nvinfo : EIATTR_CRS_STACK_SIZE
	.align		4
.L_2009:
        /*00e8*/ 	.byte	0x04, 0x1e
        /*00ea*/ 	.short	(.L_2011 - .L_2010)
.L_2010:
        /*00ec*/ 	.word	0x00000000


	//----- nvinfo : EIATTR_CBANK_PARAM_SIZE
	.align		4
.L_2011:
        /*00f0*/ 	.byte	0x03, 0x19
        /*00f2*/ 	.short	0x0128


	//----- nvinfo : EIATTR_PARAM_CBANK
	.align		4
        /*00f4*/ 	.byte	0x04, 0x0a
        /*00f6*/ 	.short	(.L_2013 - .L_2012)
	.align		4
.L_2012:
        /*00f8*/ 	.word	index@(.nv.constant0._ZN10layer_norm31ln_parallel_residual_bwd_kernelINS_13Kernel_traitsIf6__halfS2_S2_fjLj2048ELj1ELj1ELj4ELj16ENS_18Kernel_traits_baseILj2048EfS2_S2_S2_fjLj128EEEEELb1ELb1ELb1EEEvNS_9BwdParamsE)
        /*00fc*/ 	.short	0x0210
        /*00fe*/ 	.short	0x0128


	//----- nvinfo : EIATTR_SW_WAR
	.align		4
.L_2013:
        /*0100*/ 	.byte	0x04, 0x36
        /*0102*/ 	.short	(.L_2015 - .L_2014)
.L_2014:
        /*0104*/ 	.word	0x00000008
.L_2015:


//--------------------- .nv.info._ZN10layer_norm31ln_parallel_residual_bwd_kernelINS_13Kernel_traitsI6__halfS2_fS2_fjLj2048ELj1ELj1ELj4ELj16ENS_18Kernel_traits_baseILj2048ES2_S2_fS2_fjLj128EEEEELb0ELb0ELb0EEEvNS_9BwdParamsE --------------------------
	.section	.nv.info._ZN10layer_norm31ln_parallel_residual_bwd_kernelINS_13Kernel_traitsI6__halfS2_fS2_fjLj2048ELj1ELj1ELj4ELj16ENS_18Kernel_traits_baseILj2048ES2_S2_fS2_fjLj128EEEEELb0ELb0ELb0EEEvNS_9BwdParamsE,"",@"SHT_CUDA_INFO"
	.sectionflags	@""
	.align	4


	//----- nvinfo : EIATTR_CUDA_API_VERSION
	.align		4
        /*0000*/ 	.byte	0x04, 0x37
        /*0002*/ 	.short	(.L_2017 - .L_2016)
.L_2016:
        /*0004*/ 	.word	0x00000082


	//----- nvinfo : EIATTR_KPARAM_INFO
	.align		4
.L_2017:
        /*0008*/ 	.byte	0x04, 0x17
        /*000a*/ 	.short	(.L_2019 - .L_2018)
.L_2018:
        /*000c*/ 	.word	0x00000000
        /*0010*/ 	.short	0x0000
        /*0012*/ 	.short	0x0000
        /*0014*/ 	.byte	0x00, 0xf0, 0xa1, 0x04


	//----- nvinfo : EIATTR_SPARSE_MMA_MASK
	.align		4
.L_2019:
        /*0018*/ 	.byte	0x03, 0x50
        /*001a*/ 	.short	0x0000


	//----- nvinfo : EIATTR_MAXREG_COUNT
	.align		4
        /*001c*/ 	.byte	0x03, 0x1b
        /*001e*/ 	.short	0x00ff


	//----- nvinfo : EIATTR_NUM_BARRIERS
	.align		4
        /*0020*/ 	.byte	0x02, 0x4c
        /*0022*/ 	.byte	0x01
	.zero		1


	//----- nvinfo : EIATTR_MERCURY_ISA_VERSION
	.align		4
        /*0024*/ 	.byte	0x03, 0x5f
        /*0026*/ 	.short	0x0101


	//----- nvinfo : EIATTR_COOP_GROUP_MASK_REGIDS
	.align		4
        /*0028*/ 	.byte	0x04, 0x29
        /*002a*/ 	.short	(.L_2021 - .L_2020)


	//   ....[0]....
.L_2020:
        /*002c*/ 	.word	0xffffffff


	//   ....[1]....
        /*0030*/ 	.word	0xffffffff


	//   ....[2]....
        /*0034*/ 	.word	0xffffffff


	//   ....[3]....
        /*0038*/ 	.word	0xffffffff


	//   ....[4]....
        /*003c*/ 	.word	0xffffffff


	//   ....[5]....
        /*0040*/ 	.word	0xffffffff


	//   ....[6]....
        /*0044*/ 	.word	0xffffffff


	//   ....[7]....
        /*0048*/ 	.word	0xffffffff


	//   ....[8]....
        /*004c*/ 	.word	0xffffffff


	//   ....[9]....
        /*0050*/ 	.word	0xffffffff


	//   ....[10]....
        /*0054*/ 	.word	0x05000068


	//   ....[11]....
        /*0058*/ 	.word	0x05000068


	//   ....[12]....
        /*005c*/ 	.word	0x05000068


	//   ....[13]....
        /*0060*/ 	.word	0x05000068


	//   ....[14]....
        /*0064*/ 	.word	0x05000068


	//   ....[15]....
        /*0068*/ 	.word	0x05000068


	//   ....[16]....
        /*006c*/ 	.word	0x05000068


	//   ....[17]....
        /*0070*/ 	.word	0x05000068


	//   ....[18]....
        /*0074*/ 	.word	0x05000068


	//   ....[19]....
        /*0078*/ 	.word	0x05000068


	//----- nvinfo : EIATTR_COOP_GROUP_INSTR_OFFSETS
	.align		4
.L_2021:
        /*007c*/ 	.byte	0x04, 0x28
        /*007e*/ 	.short	(.L_2023 - .L_2022)


	//   ....[0]....
.L_2022:
        /*0080*/ 	.word	0x00001690


	//   ....[1]....
        /*0084*/ 	.word	0x000016a0


	//   ....[2]....
        /*0088*/ 	.word	0x000016d0


	//   ....[3]....
        /*008c*/ 	.word	0x000016e0


	//   ....[4]....
        /*0090*/ 	.word	0x00001710


	//   ....[5]....
        /*0094*/ 	.word	0x00001720


	//   ....[6]....
        /*0098*/ 	.word	0x00001750


	//   ....[7]....
        /*009c*/ 	.word	0x00001760


	//   ....[8]....
        /*00a0*/ 	.word	0x00001790


	//   ....[9]....
        /*00a4*/ 	.word	0x000017a0


	//   ....[10]....
        /*00a8*/ 	.word	0x00002680


	//   ....[11]....
        /*00ac*/ 	.word	0x000026d0


	//   ....[12]....
        /*00b0*/ 	.word	0x00002740


	//   ....[13]....
        /*00b4*/ 	.word	0x000027a0


	//   ....[14]....
        /*00b8*/ 	.word	0x00002810


	//   ....[15]....
        /*00bc*/ 	.word	0x00002870


	//   ....[16]....
        /*00c0*/ 	.word	0x000028e0


	//   ....[17]....
        /*00c4*/ 	.word	0x00002940


	//   ....[18]....
        /*00c8*/ 	.word	0x000029b0


	//   ....[19]....
        /*00cc*/ 	.word	0x00002a10


	//----- nvinfo : EIATTR_EXIT_INSTR_OFFSETS
	.align		4
.L_2023:
        /*00d0*/ 	.byte	0x04, 0x1c
        /*00d2*/ 	.short	(.L_2025 - .L_2024)


	//   ....[0]....
.L_2024:
        /*00d4*/ 	.word	0x00002510


	//   ....[1]....
        /*00d8*/ 	.word	0x00002620


	//----- nvinfo : EIATTR_MAX_THREADS
	.align		4
.L_2025:
        /*00dc*/ 	.byte	0x04, 0x05
        /*00de*/ 	.short	(.L_2027 - .L_2026)
.L_2026:
        /*00e0*/ 	.word	0x00000080
        /*00e4*/ 	.word	0x00000001
        /*00e8*/ 	.word	0x00000001


	//----- nvinfo : EIATTR_CRS_STACK_SIZE
	.align		4
.L_2027:
        /*00ec*/ 	.byte	0x04, 0x1e
        /*00ee*/ 	.short	(.L_2029 - .L_2028)
.L_2028:
        /*00f0*/ 	.word	0x00000000


	//----- nvinfo : EIATTR_CBANK_PARAM_SIZE
	.align		4
.L_2029:
        /*00f4*/ 	.byte	0x03, 0x19
        /*00f6*/ 	.short	0x0128


	//----- nvinfo : EIATTR_PARAM_CBANK
	.align		4
        /*00f8*/ 	.byte	0x04, 0x0a
        /*00fa*/ 	.short	(.L_2031 - .L_2030)
	.align		4
.L_2030:
        /*00fc*/ 	.word	index@(.nv.constant0._ZN10layer_norm31ln_parallel_residual_bwd_kernelINS_13Kernel_traitsI6__halfS2_fS2_fjLj2048ELj1ELj1ELj4ELj16ENS_18Kernel_traits_baseILj2048ES2_S2_fS2_fjLj128EEEEELb0ELb0ELb0EEEvNS_9BwdParamsE)
        /*0100*/ 	.short	0x0210
        /*0102*/ 	.short	0x0128


	//----- nvinfo : EIATTR_SW_WAR
	.align		4
.L_2031:
        /*0104*/ 	.byte	0x04, 0x36
        /*0106*/ 	.short	(.L_2033 - .L_2032)
.L_2032:
        /*0108*/ 	.word	0x00000008
.L_2033:


//--------------------- .nv.info._ZN10layer_norm31ln_parallel_residual_bwd_kernelINS_13Kernel_traitsI6__halfS2_fS2_fjLj2048ELj1ELj1ELj4ELj16ENS_18Kernel_traits_baseILj2048ES2_S2_fS2_fjLj128EEEEELb0ELb0ELb1EEEvNS_9BwdParamsE --------------------------
	.section	.nv.info._ZN10layer_norm31ln_parallel_residual_bwd_kernelINS_13Kernel_traitsI6__halfS2_fS2_fjLj2048ELj1ELj1ELj4ELj16ENS_18Kernel_traits_baseILj2048ES2_S2_fS2_fjLj128EEEEELb0ELb0ELb1EEEvNS_9BwdParamsE,"",@"SHT_CUDA_INFO"
	.sectionflags	@""
	.align	4


	//----- nvinfo : EIATTR_CUDA_API_VERSION
	.align		4
        /*0000*/ 	.byte	0x04, 0x37
        /*0002*/ 	.short	(.L_2035 - .L_2034)
.L_2034:
        /*0004*/ 	.word	0x00000082


	//----- nvinfo : EIATTR_KPARAM_INFO
	.align		4
.L_2035:
        /*0008*/ 	.byte	0x04, 0x17
        /*000a*/ 	.short	(.L_2037 - .L_2036)
.L_2036:
        /*000c*/ 	.word	0x00000000
        /*0010*/ 	.short	0x0000
        /*0012*/ 	.short	0x0000
        /*0014*/ 	.byte	0x00, 0xf0, 0xa1, 0x04


	//----- nvinfo : EIATTR_SPARSE_MMA_MASK
	.align		4
.L_2037:
        /*0018*/ 	.byte	0x03, 0x50
        /*001a*/ 	.short	0x0000


	//----- nvinfo : EIATTR_MAXREG_COUNT
	.align		4
        /*001c*/ 	.byte	0x03, 0x1b
        /*001e*/ 	.short	0x00ff


	//----- nvinfo : EIATTR_NUM_BARRIERS
	.align		4
        /*0020*/ 	.byte	0x02, 0x4c
        /*0022*/ 	.byte	0x01
	.zero		1


	//----- nvinfo : EIATTR_MERCURY_ISA_VERSION
	.align		4
        /*0024*/ 	.byte	0x03, 0x5f
        /*0026*/ 	.short	0x0101


	//----- nvinfo : EIATTR_COOP_GROUP_MASK_REGIDS
	.align		4
        /*0028*/ 	.byte	0x04, 0x29
        /*002a*/ 	.short	(.L_2039 - .L_2038)


	//   ....[0]....
.L_2038:
        /*002c*/ 	.word	0xffffffff


	//   ....[1]....
        /*0030*/ 	.word	0xffffffff


	//   ....[2]....
        /*0034*/ 	.word	0xffffffff


	//   ....[3]....
        /*0038*/ 	.word	0xffffffff


	//   ....[4]....
        /*003c*/ 	.word	0xffffffff


	//   ....[5]....
        /*0040*/ 	.word	0xffffffff


	//   ....[6]....
        /*0044*/ 	.word	0xffffffff


	//   ....[7]....
        /*0048*/ 	.word	0xffffffff


	//   ....[8]....
        /*004c*/ 	.word	0xffffffff


	//   ....[9]....
        /*0050*/ 	.word	0xffffffff


	//   ....[10]....
        /*0054*/ 	.word	0x0500003b


	//   ....[11]....
        /*0058*/ 	.word	0x0500003b


	//   ....[12]....
        /*005c*/ 	.word	0x0500003b


	//   ....[13]....
        /*0060*/ 	.word	0x0500003b


	//   ....[14]....
        /*0064*/ 	.word	0x0500003b


	//   ....[15]....
        /*0068*/ 	.word	0x0500003b


	//   ....[16]....
        /*006c*/ 	.word	0x0500003b


	//   ....[17]....
        /*0070*/ 	.word	0x0500003b


	//   ....[18]....
        /*0074*/ 	.word	0x0500003b


	//   ....[19]....
        /*0078*/ 	.word	0x0500003b


	//----- nvinfo : EIATTR_COOP_GROUP_INSTR_OFFSETS
	.align		4
.L_2039:
        /*007c*/ 	.byte	0x04, 0x28
        /*007e*/ 	.short	(.L_2041 - .L_2040)


	//   ....[0]....
.L_2040:
        /*0080*/ 	.word	0x00001710


	//   ....[1]....
        /*0084*/ 	.word	0x00001720


	//   ....[2]....
        /*0088*/ 	.word	0x00001750


	//   ....[3]....
        /*008c*/ 	.word	0x00001760


	//   ....[4]....
        /*0090*/ 	.word	0x00001790


	//   ....[5]....
        /*0094*/ 	.word	0x000017a0


	//   ....[6]....
        /*0098*/ 	.word	0x000017d0


	//   ....[7]....
        /*009c*/ 	.word	0x000017e0


	//   ....[8]....
        /*00a0*/ 	.word	0x00001810


	//   ....[9]....
        /*00a4*/ 	.word	0x00001820


	//   ....[10]....
        /*00a8*/ 	.word	0x00002920


	//   ....[11]....
        /*00ac*/ 	.word	0x00002970


	//   ....[12]....
        /*00b0*/ 	.word	0x000029e0


	//   ....[13]....
        /*00b4*/ 	.word	0x00002a40


	//   ....[14]....
        /*00b8*/ 	.word	0x00002ab0


	//   ....[15]....
        /*00bc*/ 	.word	0x00002b10


	//   ....[16]....
        /*00c0*/ 	.word	0x00002b80


	//   ....[17]....
        /*00c4*/ 	.word	0x00002be0


	//   ....[18]....
        /*00c8*/ 	.word	0x00002c50


	//   ....[19]....
        /*00cc*/ 	.word	0x00002cb0


	//----- nvinfo : EIATTR_EXIT_INSTR_OFFSETS
	.align		4
.L_2041:
        /*00d0*/ 	.byte	0x04, 0x1c
        /*00d2*/ 	.short	(.L_2043 - .L_2042)


	//   ....[0]....
.L_2042:
        /*00d4*/ 	.word	0x000028c0


	//----- nvinfo : EIATTR_MAX_THREADS
	.align		4
.L_2043:
        /*00d8*/ 	.byte	0x04, 0x05
        /*00da*/ 	.short	(.L_2045 - .L_2044)
.L_2044:
        /*00dc*/ 	.word	0x00000080
        /*00e0*/ 	.word	0x00000001
        /*00e4*/ 	.word	0x00000001


	//----- nvinfo : EIATTR_CRS_STACK_SIZE
	.align		4
.L_2045:
        /*00e8*/ 	.byte	0x04, 0x1e
        /*00ea*/ 	.short	(.L_2047 - .L_2046)
.L_2046:
        /*00ec*/ 	.word	0x00000000


	//----- nvinfo : EIATTR_CBANK_PARAM_SIZE
	.align		4
.L_2047:
        /*00f0*/ 	.byte	0x03, 0x19
        /*00f2*/ 	.short	0x0128


	//----- nvinfo : EIATTR_PARAM_CBANK
	.align		4
        /*00f4*/ 	.byte	0x04, 0x0a
        /*00f6*/ 	.short	(.L_2049 - .L_2048)
	.align		4
.L_2048:
        /*00f8*/ 	.word	index@(.nv.constant0._ZN10layer_norm31ln_parallel_residual_bwd_kernelINS_13Kernel_traitsI6__halfS2_fS2_fjLj2048ELj1ELj1ELj4ELj16ENS_18Kernel_traits_baseILj2048ES2_S2_fS2_fjLj128EEEEELb0ELb0ELb1EEEvNS_9BwdParamsE)
        /*00fc*/ 	.short	0x0210
        /*00fe*/ 	.short	0x0128


	//----- nvinfo : EIATTR_SW_WAR
	.align		4
.L_2049:
        /*0100*/ 	.byte	0x04, 0x36
        /*0102*/ 	.short	(.L_2051 - .L_2050)
.L_2050:
        /*0104*/ 	.word	0x00000008
.L_2051:


//--------------------- .nv.info._ZN10layer_norm31ln_parallel_residual_bwd_kernelINS_13Kernel_traitsI6__halfS2_fS2_fjLj2048ELj1ELj1ELj4ELj16ENS_18Kernel_traits_baseILj2048ES2_S2_fS2_fjLj128EEEEELb0ELb1ELb0EEEvNS_9BwdParamsE --------------------------
	.section	.nv.info._ZN10layer_norm31ln_parallel_residual_bwd_kernelINS_13Kernel_traitsI6__halfS2_fS2_fjLj2048ELj1ELj1ELj4ELj16ENS_18Kernel_traits_baseILj2048ES2_S2_fS2_fjLj128EEEEELb0ELb1ELb0EEEvNS_9BwdParamsE,"",@"SHT_CUDA_INFO"
	.sectionflags	@""
	.align	4


	//----- nvinfo : EIATTR_CUDA_API_VERSION
	.align		4
        /*0000*/ 	.byte	0x04, 0x37
        /*0002*/ 	.short	(.L_2053 - .L_2052)
.L_2052:
        /*0004*/ 	.word	0x00000082


	//----- nvinfo : EIATTR_KPARAM_INFO
	.align		4
.L_2053:
        /*0008*/ 	.byte	0x04, 0x17
        /*000a*/ 	.short	(.L_2055 - .L_2054)
.L_2054:
        /*000c*/ 	.word	0x00000000
        /*0010*/ 	.short	0x0000
        /*0012*/ 	.short	0x0000
        /*0014*/ 	.byte	0x00, 0xf0, 0xa1, 0x04


	//----- nvinfo : EIATTR_SPARSE_MMA_MASK
	.align		4
.L_2055:
        /*0018*/ 	.byte	0x03, 0x50
        /*001a*/ 	.short	0x0000


	//----- nvinfo : EIATTR_MAXREG_COUNT
	.align		4
        /*001c*/ 	.byte	0x03, 0x1b
        /*001e*/ 	.short	0x00ff


	//----- nvinfo : EIATTR_NUM_BARRIERS
	.align		4
        /*0020*/ 	.byte	0x02, 0x4c
        /*0022*/ 	.byte	0x01
	.zero		1


	//----- nvinfo : EIATTR_MERCURY_ISA_VERSION
	.align		4
        /*0024*/ 	.byte	0x03, 0x5f
        /*0026*/ 	.short	0x0101


	//----- nvinfo : EIATTR_COOP_GROUP_MASK_REGIDS
	.align		4
        /*0028*/ 	.byte	0x04, 0x29
        /*002a*/ 	.short	(.L_2057 - .L_2056)


	//   ....[0]....
.L_2056:
        /*002c*/ 	.word	0xffffffff


	//   ....[1]....
        /*0030*/ 	.word	0xffffffff


	//   ....[2]....
        /*0034*/ 	.word	0xffffffff


	//   ....[3]....
        /*0038*/ 	.word	0xffffffff


	//   ....[4]....
        /*003c*/ 	.word	0xffffffff


	//   ....[5]....
        /*0040*/ 	.word	0xffffffff


	//   ....[6]....
        /*0044*/ 	.word	0xffffffff


	//   ....[7]....
        /*0048*/ 	.word	0xffffffff


	//   ....[8]....
        /*004c*/ 	.word	0xffffffff


	//   ....[9]....
        /*0050*/ 	.word	0xffffffff


	//   ....[10]....
        /*0054*/ 	.word	0x0500004c


	//   ....[11]....
        /*0058*/ 	.word	0x0500004c


	//   ....[12]....
        /*005c*/ 	.word	0x0500004c


	//   ....[13]....
        /*0060*/ 	.word	0x0500004c


	//   ....[14]....
        /*0064*/ 	.word	0x0500004c


	//   ....[15]....
        /*0068*/ 	.word	0x0500004c


	//   ....[16]....
        /*006c*/ 	.word	0x0500004c


	//   ....[17]....
        /*0070*/ 	.word	0x0500004c


	//   ....[18]....
        /*0074*/ 	.word	0x0500004c


	//   ....[19]....
        /*0078*/ 	.word	0x0500004c


	//----- nvinfo : EIATTR_COOP_GROUP_INSTR_OFFSETS
	.align		4
.L_2057:
        /*007c*/ 	.byte	0x04, 0x28
        /*007e*/ 	.short	(.L_2059 - .L_2058)


	//   ....[0]....
.L_2058:
        /*0080*/ 	.word	0x00000fe0


	//   ....[1]....
        /*0084*/ 	.word	0x00000ff0


	//   ....[2]....
        /*0088*/ 	.word	0x00001020


	//   ....[3]....
        /*008c*/ 	.word	0x00001030


	//   ....[4]....
        /*0090*/ 	.word	0x00001060


	//   ....[5]....
        /*0094*/ 	.word	0x00001070


	//   ....[6]....
        /*0098*/ 	.word	0x000010a0


	//   ....[7]....
        /*009c*/ 	.word	0x000010b0


	//   ....[8]....
        /*00a0*/ 	.word	0x000010e0


	//   ....[9]....
        /*00a4*/ 	.word	0x000010f0


	//   ....[10]....
        /*00a8*/ 	.word	0x00001ed0


	//   ....[11]....
        /*00ac*/ 	.word	0x00001f20


	//   ....[12]....
        /*00b0*/ 	.word	0x00001f80


	//   ....[13]....
        /*00b4*/ 	.word	0x00001fe0


	//   ....[14]....
        /*00b8*/ 	.word	0x00002040


	//   ....[15]....
        /*00bc*/ 	.word	0x000020a0


	//   ....[16]....
        /*00c0*/ 	.word	0x00002100


	//   ....[17]....
        /*00c4*/ 	.word	0x00002160


	//   ....[18]....
        /*00c8*/ 	.word	0x000021c0


	//   ....[19]....
        /*00cc*/ 	.word	0x00002220


	//----- nvinfo : EIATTR_EXIT_INSTR_OFFSETS
	.align		4
.L_2059:
        /*00d0*/ 	.byte	0x04, 0x1c
        /*00d2*/ 	.short	(.L_2061 - .L_2060)


	//   ....[0]....
.L_2060:
        /*00d4*/ 	.word	0x00001df0


	//   ....[1]....
        /*00d8*/ 	.word	0x00001e80


	//----- nvinfo : EIATTR_MAX_THREADS
	.align		4
.L_2061:
        /*00dc*/ 	.byte	0x04, 0x05
        /*00de*/ 	.short	(.L_2063 - .L_2062)
.L_2062:
        /*00e0*/ 	.word	0x00000080
        /*00e4*/ 	.word	0x00000001
        /*00e8*/ 	.word	0x00000001


	//----- nvinfo : EIATTR_CRS_STACK_SIZE
	.align		4
.L_2063:
        /*00ec*/ 	.byte	0x04, 0x1e
        /*00ee*/ 	.short	(.L_2065 - .L_2064)
.L_2064:
        /*00f0*/ 	.word	0x00000000


	//----- nvinfo : EIATTR_CBANK_PARAM_SIZE
	.align		4
.L_2065:
        /*00f4*/ 	.byte	0x03, 0x19
        /*00f6*/ 	.short	0x0128


	//----- nvinfo : EIATTR_PARAM_CBANK
	.align		4
        /*00f8*/ 	.byte	0x04, 0x0a
        /*00fa*/ 	.short	(.L_2067 - .L_2066)
	.align		4
.L_2066:
        /*00fc*/ 	.word	index@(.nv.constant0._ZN10layer_norm31ln_parallel_residual_bwd_kernelINS_13Kernel_traitsI6__halfS2_fS2_fjLj2048ELj1ELj1ELj4ELj16ENS_18Kernel_traits_baseILj2048ES2_S2_fS2_fjLj128EEEEELb0ELb1ELb0EEEvNS_9BwdParamsE)
        /*0100*/ 	.short	0x0210
        /*0102*/ 	.short	0x0128


	//----- nvinfo : EIATTR_SW_WAR
	.align		4
.L_2067:
        /*0104*/ 	.byte	0x04, 0x36
        /*0106*/ 	.short	(.L_2069 - .L_2068)
.L_2068:
        /*0108*/ 	.word	0x00000008
.L_2069:


//--------------------- .nv.info._ZN10layer_norm31ln_parallel_residual_bwd_kernelINS_13Kernel_traitsI6__halfS2_fS2_fjLj2048ELj1ELj1ELj4ELj16ENS_18Kernel_traits_baseILj2048ES2_S2_fS2_fjLj128EEEEELb0ELb1ELb1EEEvNS_9BwdParamsE --------------------------
	.section	.nv.info._ZN10layer_norm31ln_parallel_residual_bwd_kernelINS_13Kernel_traitsI6__halfS2_fS2_fjLj2048ELj1ELj1ELj4ELj16ENS_18Kernel_traits_baseILj2048ES2_S2_fS2_fjLj128EEEEELb0ELb1ELb1EEEvNS_9BwdParamsE,"",@"SHT_CUDA_INFO"
	.sectionflags	@""
	.align	4


	//----- nvinfo : EIATTR_CUDA_API_VERSION
	.align		4
        /*0000*/ 	.byte	0x04, 0x37
        /*0002*/ 	.short	(.L_2071 - .L_2070)
.L_2070:
        /*0004*/ 	.word	0x00000082


	//----- nvinfo : EIATTR_KPARAM_INFO
	.align		4
.L_2071:
        /*0008*/ 	.byte	0x04, 0x17
        /*000a*/ 	.short	(.L_2073 - .L_2072)
.L_2072:
        /*000c*/ 	.word	0x00000000
        /*0010*/ 	.short	0x0000
        /*0012*/ 	.short	0x0000
        /*0014*/ 	.byte	0x00, 0xf0, 0xa1, 0x04


	//----- nvinfo : EIATTR_SPARSE_MMA_MASK
	.align		4
.L_2073:
        /*0018*/ 	.byte	0x03, 0x50
        /*001a*/ 	.short	0x0000


	//----- nvinfo : EIATTR_MAXREG_COUNT
	.align		4
        /*001c*/ 	.byte	0x03, 0x1b
        /*001e*/ 	.short	0x00ff


	//----- nvinfo : EIATTR_NUM_BARRIERS
	.align		4
        /*0020*/ 	.byte	0x02, 0x4c
        /*0022*/ 	.byte	0x01
	.zero		1


	//----- nvinfo : EIATTR_MERCURY_ISA_VERSION
	.align		4
        /*0024*/ 	.byte	0x03, 0x5f
        /*0026*/ 	.short	0x0101


	//----- nvinfo : EIATTR_COOP_GROUP_MASK_REGIDS
	.align		4
        /*0028*/ 	.byte	0x04, 0x29
        /*002a*/ 	.short	(.L_2075 - .L_2074)


	//   ....[0]....
.L_2074:
        /*002c*/ 	.word	0xffffffff


	//   ....[1]....
        /*0030*/ 	.word	0xffffffff


	//   ....[2]....
        /*0034*/ 	.word	0xffffffff


	//   ....[3]....
        /*0038*/ 	.word	0xffffffff


	//   ....[4]....
        /*003c*/ 	.word	0xffffffff


	//   ....[5]....
        /*0040*/ 	.word	0xffffffff


	//   ....[6]....
        /*0044*/ 	.word	0xffffffff


	//   ....[7]....
        /*0048*/ 	.word	0xffffffff


	//   ....[8]....
        /*004c*/ 	.word	0xffffffff


	//   ....[9]....
        /*0050*/ 	.word	0xffffffff


	//   ....[10]....
        /*0054*/ 	.word	0x05000035


	//   ....[11]....
        /*0058*/ 	.word	0x05000035


	//   ....[12]....
        /*005c*/ 	.word	0x05000035


	//   ....[13]....
        /*0060*/ 	.word	0x05000035


	//   ....[14]....
        /*0064*/ 	.word	0x05000035


	//   ....[15]....
        /*0068*/ 	.word	0x05000035


	//   ....[16]....
        /*006c*/ 	.word	0x05000035


	//   ....[17]....
        /*0070*/ 	.word	0x05000035


	//   ....[18]....
        /*0074*/ 	.word	0x05000035


	//   ....[19]....
        /*0078*/ 	.word	0x05000035


	//----- nvinfo : EIATTR_COOP_GROUP_INSTR_OFFSETS
	.align		4
.L_2075:
        /*007c*/ 	.byte	0x04, 0x28
        /*007e*/ 	.short	(.L_2077 - .L_2076)


	//   ....[0]....
.L_2076:
        /*0080*/ 	.word	0x00000f90


	//   ....[1]....
        /*0084*/ 	.word	0x00000fa0


	//   ....[2]....
        /*0088*/ 	.word	0x00000fd0


	//   ....[3]....
        /*008c*/ 	.word	0x00000fe0


	//   ....[4]....
        /*0090*/ 	.word	0x00001010


	//   ....[5]....
        /*0094*/ 	.word	0x00001020


	//   ....[6]....
        /*0098*/ 	.word	0x00001050


	//   ....[7]....
        /*009c*/ 	.word	0x00001060


	//   ....[8]....
        /*00a0*/ 	.word	0x00001090


	//   ....[9]....
        /*00a4*/ 	.word	0x000010a0


	//   ....[10]....
        /*00a8*/ 	.word	0x00001ea0


	//   ....[11]....
        /*00ac*/ 	.word	0x00001ef0


	//   ....[12]....
        /*00b0*/ 	.word	0x00001f50


	//   ....[13]....
        /*00b4*/ 	.word	0x00001fb0


	//   ....[14]....
        /*00b8*/ 	.word	0x00002010


	//   ....[15]....
        /*00bc*/ 	.word	0x00002070


	//   ....[16]....
        /*00c0*/ 	.word	0x000020d0


	//   ....[17]....
        /*00c4*/ 	.word	0x00002130


	//   ....[18]....
        /*00c8*/ 	.word	0x00002190


	//   ....[19]....
        /*00cc*/ 	.word	0x000021f0


	//----- nvinfo : EIATTR_EXIT_INSTR_OFFSETS
	.align		4
.L_2077:
        /*00d0*/ 	.byte	0x04, 0x1c
        /*00d2*/ 	.short	(.L_2079 - .L_2078)


	//   ....[0]....
.L_2078:
        /*00d4*/ 	.word	0x00001e50


	//----- nvinfo : EIATTR_MAX_THREADS
	.align		4
.L_2079:
        /*00d8*/ 	.byte	0x04, 0x05
        /*00da*/ 	.short	(.L_2081 - .L_2080)
.L_2080:
        /*00dc*/ 	.word	0x00000080
        /*00e0*/ 	.word	0x00000001
        /*00e4*/ 	.word	0x00000001


	//----- nvinfo : EIATTR_CRS_STACK_SIZE
	.align		4
.L_2081:
        /*00e8*/ 	.byte	0x04, 0x1e
        /*00ea*/ 	.short	(.L_2083 - .L_2082)
.L_2082:
        /*00ec*/ 	.word	0x00000000


	//----- nvinfo : EIATTR_CBANK_PARAM_SIZE
	.align		4
.L_2083:
        /*00f0*/ 	.byte	0x03, 0x19
        /*00f2*/ 	.short	0x0128


	//----- nvinfo : EIATTR_PARAM_CBANK
	.align		4
        /*00f4*/ 	.byte	0x04, 0x0a
        /*00f6*/ 	.short	(.L_2085 - .L_2084)
	.align		4
.L_2084:
        /*00f8*/ 	.word	index@(.nv.constant0._ZN10layer_norm31ln_parallel_residual_bwd_kernelINS_13Kernel_traitsI6__halfS2_fS2_fjLj2048ELj1ELj1ELj4ELj16ENS_18Kernel_traits_baseILj2048ES2_S2_fS2_fjLj128EEEEELb0ELb1ELb1EEEvNS_9BwdParamsE)
        /*00fc*/ 	.short	0x0210
        /*00fe*/ 	.short	0x0128


	//----- nvinfo : EIATTR_SW_WAR
	.align		4
.L_2085:
        /*0100*/ 	.byte	0x04, 0x36
        /*0102*/ 	.short	(.L_2087 - .L_2086)
.L_2086:
        /*0104*/ 	.word	0x00000008
.L_2087:


//--------------------- .nv.info._ZN10layer_norm31ln_parallel_residual_bwd_kernelINS_13Kernel_traitsI6__halfS2_fS2_fjLj2048ELj1ELj1ELj4ELj16ENS_18Kernel_traits_baseILj2048ES2_S2_fS2_fjLj128EEEEELb1ELb0ELb0EEEvNS_9BwdParamsE --------------------------
	.section	.nv.info._ZN10layer_norm31ln_parallel_residual_bwd_kernelINS_13Kernel_traitsI6__halfS2_fS2_fjLj2048ELj1ELj1ELj4ELj16ENS_18Kernel_traits_baseILj2048ES2_S2_fS2_fjLj128EEEEELb1ELb0ELb0EEEvNS_9BwdParamsE,"",@"SHT_CUDA_INFO"
	.sectionflags	@""
	.align	4


	//----- nvinfo : EIATTR_CUDA_API_VERSION
	.align		4
        /*0000*/ 	.byte	0x04, 0x37
        /*0002*/ 	.short	(.L_2089 - .L_2088)
.L_2088:
        /*0004*/ 	.word	0x00000082


	//----- nvinfo : EIATTR_KPARAM_INFO
	.align		4
.L_2089:
        /*0008*/ 	.byte	0x04, 0x17
        /*000a*/ 	.short	(.L_2091 - .L_2090)
.L_2090:
        /*000c*/ 	.word	0x00000000
        /*0010*/ 	.short	0x0000
        /*0012*/ 	.short	0x0000
        /*0014*/ 	.byte	0x00, 0xf0, 0xa1, 0x04


	//----- nvinfo : EIATTR_SPARSE_MMA_MASK
	.align		4
.L_2091:
        /*0018*/ 	.byte	0x03, 0x50
        /*001a*/ 	.short	0x0000


	//----- nvinfo : EIATTR_MAXREG_COUNT
	.align		4
        /*001c*/ 	.byte	0x03, 0x1b
        /*001e*/ 	.short	0x00ff


	//----- nvinfo : EIATTR_NUM_BARRIERS
	.align		4
        /*0020*/ 	.byte	0x02, 0x4c
        /*0022*/ 	.byte	0x01
	.zero		1


	//----- nvinfo : EIATTR_MERCURY_ISA_VERSION
	.align		4
        /*0024*/ 	.byte	0x03, 0x5f
        /*0026*/ 	.short	0x0101


	//----- nvinfo : EIATTR_COOP_GROUP_MASK_REGIDS
	.align		4
        /*0028*/ 	.byte	0x04, 0x29
        /*002a*/ 	.short	(.L_2093 - .L_2092)


	//   ....[0]....
.L_2092:
        /*002c*/ 	.word	0xffffffff


	//   ....[1]....
        /*0030*/ 	.word	0xffffffff


	//   ....[2]....
        /*0034*/ 	.word	0xffffffff


	//   ....[3]....
        /*0038*/ 	.word	0xffffffff


	//   ....[4]....
        /*003c*/ 	.word	0xffffffff


	//   ....[5]....
        /*0040*/ 	.word	0xffffffff


	//   ....[6]....
        /*0044*/ 	.word	0xffffffff


	//   ....[7]....
        /*0048*/ 	.word	0xffffffff


	//   ....[8]....
        /*004c*/ 	.word	0xffffffff


	//   ....[9]....
        /*0050*/ 	.word	0xffffffff


	//   ....[10]....
        /*0054*/ 	.word	0x0500006a


	//   ....[11]....
        /*0058*/ 	.word	0x0500006a


	//   ....[12]....
        /*005c*/ 	.word	0x0500006a


	//   ....[13]....
        /*0060*/ 	.word	0x0500006a


	//   ....[14]....
        /*0064*/ 	.word	0x0500006a


	//   ....[15]....
        /*0068*/ 	.word	0x0500006a


	//   ....[16]....
        /*006c*/ 	.word	0x0500006a


	//   ....[17]....
        /*0070*/ 	.word	0x0500006a


	//   ....[18]....
        /*0074*/ 	.word	0x0500006a


	//   ....[19]....
        /*0078*/ 	.word	0x0500006a


	//----- nvinfo : EIATTR_COOP_GROUP_INSTR_OFFSETS
	.align		4
.L_2093:
        /*007c*/ 	.byte	0x04, 0x28
        /*007e*/ 	.short	(.L_2095 - .L_2094)


	//   ....[0]....
.L_2094:
        /*0080*/ 	.word	0x00001800


	//   ....[1]....
        /*0084*/ 	.word	0x00001810


	//   ....[2]....
        /*0088*/ 	.word	0x00001840


	//   ....[3]....
        /*008c*/ 	.word	0x00001850


	//   ....[4]....
        /*0090*/ 	.word	0x00001880


	//   ....[5]....
        /*0094*/ 	.word	0x00001890


	//   ....[6]....
        /*0098*/ 	.word	0x000018c0


	//   ....[7]....
        /*009c*/ 	.word	0x000018d0


	//   ....[8]....
        /*00a0*/ 	.word	0x00001900


	//   ....[9]....
        /*00a4*/ 	.word	0x00001910


	//   ....[10]....
        /*00a8*/ 	.word	0x00002d50


	//   ....[11]....
        /*00ac*/ 	.word	0x00002da0


	//   ....[12]....
        /*00b0*/ 	.word	0x00002e10


	//   ....[13]....
        /*00b4*/ 	.word	0x00002e70


	//   ....[14]....
        /*00b8*/ 	.word	0x00002ee0


	//   ....[15]....
        /*00bc*/ 	.word	0x00002f40


	//   ....[16]....
        /*00c0*/ 	.word	0x00002fb0


	//   ....[17]....
        /*00c4*/ 	.word	0x00003010


	//   ....[18]....
        /*00c8*/ 	.word	0x00003080


	//   ....[19]....
        /*00cc*/ 	.word	0x000030e0


	//----- nvinfo : EIATTR_EXIT_INSTR_OFFSETS
	.align		4
.L_2095:
        /*00d0*/ 	.byte	0x04, 0x1c
        /*00d2*/ 	.short	(.L_2097 - .L_2096)


	//   ....[0]....
.L_2096:
        /*00d4*/ 	.word	0x00002be0


	//   ....[1]....
        /*00d8*/ 	.word	0x00002cf0


	//----- nvinfo : EIATTR_MAX_THREADS
	.align		4
.L_2097:
        /*00dc*/ 	.byte	0x04, 0x05
        /*00de*/ 	.short	(.L_2099 - .L_2098)
.L_2098:
        /*00e0*/ 	.word	0x00000080
        /*00e4*/ 	.word	0x00000001
        /*00e8*/ 	.word	0x00000001


	//----- nvinfo : EIATTR_CRS_STACK_SIZE
	.align		4
.L_2099:
        /*00ec*/ 	.byte	0x04, 0x1e
        /*00ee*/ 	.short	(.L_2101 - .L_2100)
.L_2100:
        /*00f0*/ 	.word	0x00000000


	//----- nvinfo : EIATTR_CBANK_PARAM_SIZE
	.align		4
.L_2101:
        /*00f4*/ 	.byte	0x03, 0x19
        /*00f6*/ 	.short	0x0128


	//----- nvinfo : EIATTR_PARAM_CBANK
	.align		4
        /*00f8*/ 	.byte	0x04, 0x0a
        /*00fa*/ 	.short	(.L_2103 - .L_2102)
	.align		4
.L_2102:
        /*00fc*/ 	.word	index@(.nv.constant0._ZN10layer_norm31ln_parallel_residual_bwd_kernelINS_13Kernel_traitsI6__halfS2_fS2_fjLj2048ELj1ELj1ELj4ELj16ENS_18Kernel_traits_baseILj2048ES2_S2_fS2_fjLj128EEEEELb1ELb0ELb0EEEvNS_9BwdParamsE)
        /*0100*/ 	.short	0x0210
        /*0102*/ 	.short	0x0128


	//----- nvinfo : EIATTR_SW_WAR
	.align		4
.L_2103:
        /*0104*/ 	.byte	0x04, 0x36
        /*0106*/ 	.short	(.L_2105 - .L_2104)
.L_2104:
        /*0108*/ 	.word	0x00000008
.L_2105:


//--------------------- .nv.info._ZN10layer_norm31ln_parallel_residual_bwd_kernelINS_13Kernel_traitsI6__halfS2_fS2_fjLj2048ELj1ELj1ELj4ELj16ENS_18Kernel_traits_baseILj2048ES2_S2_fS2_fjLj128EEEEELb1ELb0ELb1EEEvNS_9BwdParamsE --------------------------
	.section	.nv.info._ZN10layer_norm31ln_parallel_residual_bwd_kernelINS_13Kernel_traitsI6__halfS2_fS2_fjLj2048ELj1ELj1ELj4ELj16ENS_18Kernel_traits_baseILj2048ES2_S2_fS2_fjLj128EEEEELb1ELb0ELb1EEEvNS_9BwdParamsE,"",@"SHT_CUDA_INFO"
	.sectionflags	@""
	.align	4


	//----- nvinfo : EIATTR_CUDA_API_VERSION
	.align		4
        /*0000*/ 	.byte	0x04, 0x37
        /*0002*/ 	.short	(.L_2107 - .L_2106)
.L_2106:
        /*0004*/ 	.word	0x00000082


	//----- nvinfo : EIATTR_KPARAM_INFO
	.align		4
.L_2107:
        /*0008*/ 	.byte	0x04, 0x17
        /*000a*/ 	.short	(.L_2109 - .L_2108)
.L_2108:
        /*000c*/ 	.word	0x00000000
        /*0010*/ 	.short	0x0000
        /*0012*/ 	.short	0x0000
        /*0014*/ 	.byte	0x00, 0xf0, 0xa1, 0x04


	//----- nvinfo : EIATTR_SPARSE_MMA_MASK
	.align		4
.L_2109:
        /*0018*/ 	.byte	0x03, 0x50
        /*001a*/ 	.short	0x0000


	//----- nvinfo : EIATTR_MAXREG_COUNT
	.align		4
        /*001c*/ 	.byte	0x03, 0x1b
        /*001e*/ 	.short	0x00ff


	//----- nvinfo : EIATTR_NUM_BARRIERS
	.align		4
        /*0020*/ 	.byte	0x02, 0x4c
        /*0022*/ 	.byte	0x01
	.zero		1


	//----- nvinfo : EIATTR_MERCURY_ISA_VERSION
	.align		4
        /*0024*/ 	.byte	0x03, 0x5f
        /*0026*/ 	.short	0x0101


	//----- nvinfo : EIATTR_COOP_GROUP_MASK_REGIDS
	.align		4
        /*0028*/ 	.byte	0x04, 0x29
        /*002a*/ 	.short	(.L_2111 - .L_2110)


	//   ....[0]....
.L_2110:
        /*002c*/ 	.word	0xffffffff


	//   ....[1]....
        /*0030*/ 	.word	0xffffffff


	//   ....[2]....
        /*0034*/ 	.word	0xffffffff


	//   ....[3]....
        /*0038*/ 	.word	0xffffffff


	//   ....[4]....
        /*003c*/ 	.word	0xffffffff


	//   ....[5]....
        /*0040*/ 	.word	0xffffffff


	//   ....[6]....
        /*0044*/ 	.word	0xffffffff


	//   ....[7]....
        /*0048*/ 	.word	0xffffffff


	//   ....[8]....
        /*004c*/ 	.word	0xffffffff


	//   ....[9]....
        /*0050*/ 	.word	0xffffffff


	//   ....[10]....
        /*0054*/ 	.word	0x0500003b


	//   ....[11]....
        /*0058*/ 	.word	0x0500003b


	//   ....[12]....
        /*005c*/ 	.word	0x0500003b


	//   ....[13]....
        /*0060*/ 	.word	0x0500003b


	//   ....[14]....
        /*0064*/ 	.word	0x0500003b


	//   ....[15]....
        /*0068*/ 	.word	0x0500003b


	//   ....[16]....
        /*006c*/ 	.word	0x0500003b


	//   ....[17]....
        /*0070*/ 	.word	0x0500003b


	//   ....[18]....
        /*0074*/ 	.word	0x0500003b


	//   ....[19]....
        /*0078*/ 	.word	0x0500003b


	//----- nvinfo : EIATTR_COOP_GROUP_INSTR_OFFSETS
	.align		4
.L_2111:
        /*007c*/ 	.byte	0x04, 0x28
        /*007e*/ 	.short	(.L_2113 - .L_2112)


	//   ....[0]....
.L_2112:
        /*0080*/ 	.word	0x000017f0


	//   ....[1]....
        /*0084*/ 	.word	0x00001800


	//   ....[2]....
        /*0088*/ 	.word	0x00001830


	//   ....[3]....
        /*008c*/ 	.word	0x00001840


	//   ....[4]....
        /*0090*/ 	.word	0x00001870


	//   ....[5]....
        /*0094*/ 	.word	0x00001880


	//   ....[6]....
        /*0098*/ 	.word	0x000018b0


	//   ....[7]....
        /*009c*/ 	.word	0x000018c0


	//   ....[8]....
        /*00a0*/ 	.word	0x000018f0


	//   ....[9]....
        /*00a4*/ 	.word	0x00001900


	//   ....[10]....
        /*00a8*/ 	.word	0x00002f50


	//   ....[11]....
        /*00ac*/ 	.word	0x00002fa0


	//   ....[12]....
        /*00b0*/ 	.word	0x00003010


	//   ....[13]....
        /*00b4*/ 	.word	0x00003070


	//   ....[14]....
        /*00b8*/ 	.word	0x000030e0


	//   ....[15]....
        /*00bc*/ 	.word	0x00003140


	//   ....[16]....
        /*00c0*/ 	.word	0x000031b0


	//   ....[17]....
        /*00c4*/ 	.word	0x00003210


	//   ....[18]....
        /*00c8*/ 	.word	0x00003280


	//   ....[19]....
        /*00cc*/ 	.word	0x000032e0


	//----- nvinfo : EIATTR_EXIT_INSTR_OFFSETS
	.align		4
.L_2113:
        /*00d0*/ 	.byte	0x04, 0x1c
        /*00d2*/ 	.short	(.L_2115 - .L_2114)


	//   ....[0]....
.L_2114:
        /*00d4*/ 	.word	0x00002ef0


	//----- nvinfo : EIATTR_MAX_THREADS
	.align		4
.L_2115:
        /*00d8*/ 	.byte	0x04, 0x05
        /*00da*/ 	.short	(.L_2117 - .L_2116)
.L_2116:
        /*00dc*/ 	.word	0x00000080
        /*00e0*/ 	.word	0x00000001
        /*00e4*/ 	.word	0x00000001


	//----- nvinfo : EIATTR_CRS_STACK_SIZE
	.align		4
.L_2117:
        /*00e8*/ 	.byte	0x04, 0x1e
        /*00ea*/ 	.short	(.L_2119 - .L_2118)
.L_2118:
        /*00ec*/ 	.word	0x00000000


	//----- nvinfo : EIATTR_CBANK_PARAM_SIZE
	.align		4
.L_2119:
        /*00f0*/ 	.byte	0x03, 0x19
        /*00f2*/ 	.short	0x0128


	//----- nvinfo : EIATTR_PARAM_CBANK
	.align		4
        /*00f4*/ 	.byte	0x04, 0x0a
        /*00f6*/ 	.short	(.L_2121 - .L_2120)
	.align		4
.L_2120:
        /*00f8*/ 	.word	index@(.nv.constant0._ZN10layer_norm31ln_parallel_residual_bwd_kernelINS_13Kernel_traitsI6__halfS2_fS2_fjLj2048ELj1ELj1ELj4ELj16ENS_18Kernel_traits_baseILj2048ES2_S2_fS2_fjLj128EEEEELb1ELb0ELb1EEEvNS_9BwdParamsE)
        /*00fc*/ 	.short	0x0210
        /*00fe*/ 	.short	0x0128


	//----- nvinfo : EIATTR_SW_WAR
	.align		4
.L_2121:
        /*0100*/ 	.byte	0x04, 0x36
        /*0102*/ 	.short	(.L_2123 - .L_2122)
.L_2122:
        /*0104*/ 	.word	0x00000008
.L_2123:


//--------------------- .nv.info._ZN10layer_norm22ln_bwd_finalize_kernelINS_22Kernel_traits_finalizeILj2048E6__halfS2_fS2_fjLb0ELj1024ELj4ENS_18Kernel_traits_baseILj2048ES2_S2_fS2_fjLj1024EEEEELb0ELb0EEEvNS_9BwdParamsE --------------------------
	.section	.nv.info._ZN10layer_norm22ln_bwd_finalize_kernelINS_22Kernel_traits_finalizeILj2048E6__halfS2_fS2_fjLb0ELj1024ELj4ENS_18Kernel_traits_baseILj2048ES2_S2_fS2_fjLj1024EEEEELb0ELb0EEEvNS_9BwdParamsE,"",@"SHT_CUDA_INFO"
	.sectionflags	@""
	.align	4


	//----- nvinfo : EIATTR_CUDA_API_VERSION
	.align		4
        /*0000*/ 	.byte	0x04, 0x37
        /*0002*/ 	.short	(.L_2125 - .L_2124)
.L_2124:
        /*0004*/ 	.word	0x00000082


	//----- nvinfo : EIATTR_KPARAM_INFO
	.align		4
.L_2125:
        /*0008*/ 	.byte	0x04, 0x17
        /*000a*/ 	.short	(.L_2127 - .L_2126)
.L_2126:
        /*000c*/ 	.word	0x00000000
        /*0010*/ 	.short	0x0000
        /*0012*/ 	.short	0x0000
        /*0014*/ 	.byte	0x00, 0xf0, 0xa1, 0x04


	//----- nvinfo : EIATTR_SPARSE_MMA_MASK
	.align		4
.L_2127:
        /*0018*/ 	.byte	0x03, 0x50
        /*001a*/ 	.short	0x0000


	//----- nvinfo : EIATTR_MAXREG_COUNT
	.align		4
        /*001c*/ 	.byte	0x03, 0x1b
        /*001e*/ 	.short	0x0040


	//----- nvinfo : EIATTR_NUM_BARRIERS
	.align		4
        /*0020*/ 	.byte	0x02, 0x4c
        /*0022*/ 	.byte	0x01
	.zero		1


	//----- nvinfo : EIATTR_MERCURY_ISA_VERSION
	.align		4
        /*0024*/ 	.byte	0x03, 0x5f
        /*0026*/ 	.short	0x0101


	//----- nvinfo : EIATTR_COOP_GROUP_MASK_REGIDS
	.align		4
        /*0028*/ 	.byte	0x04, 0x29
        /*002a*/ 	.short	(.L_2129 - .L_2128)


	//   ....[0]....
.L_2128:
        /*002c*/ 	.word	0xffffffff


	//   ....[1]....
        /*0030*/ 	.word	0xffffffff


	//   ....[2]....
        /*0034*/ 	.word	0xffffffff


	//   ....[3]....
        /*0038*/ 	.word	0xffffffff


	//   ....[4]....
        /*003c*/ 	.word	0xffffffff


	//   ....[5]....
        /*0040*/ 	.word	0xffffffff


	//   ....[6]....
        /*0044*/ 	.word	0xffffffff


	//   ....[7]....
        /*0048*/ 	.word	0xffffffff


	//   ....[8]....
        /*004c*/ 	.word	0xffffffff


	//   ....[9]....
        /*0050*/ 	.word	0xffffffff


	//   ....[10]....
        /*0054*/ 	.word	0x05000013


	//   ....[11]....
        /*0058*/ 	.word	0x05000013


	//   ....[12]....
        /*005c*/ 	.word	0x05000013


	//   ....[13]....
        /*0060*/ 	.word	0x05000013


	//   ....[14]....
        /*0064*/ 	.word	0x05000013


	//   ....[15]....
        /*0068*/ 	.word	0x05000013


	//   ....[16]....
        /*006c*/ 	.word	0x05000013


	//   ....[17]....
        /*0070*/ 	.word	0x05000013


	//   ....[18]....
        /*0074*/ 	.word	0x05000013


	//   ....[19]....
        /*0078*/ 	.word	0x05000013


	//----- nvinfo : EIATTR_COOP_GROUP_INSTR_OFFSETS
	.align		4
.L_2129:
        /*007c*/ 	.byte	0x04, 0x28
        /*007e*/ 	.short	(.L_2131 - .L_2130)


	//   ....[0]....
.L_2130:
        /*0080*/ 	.word	0x000008e0


	//   ....[1]....
        /*0084*/ 	.word	0x000008f0


	//   ....[2]....
        /*0088*/ 	.word	0x00000920


	//   ....[3]....
        /*008c*/ 	.word	0x00000930


	//   ....[4]....
        /*0090*/ 	.word	0x00000960


	//   ....[5]....
        /*0094*/ 	.word	0x00000970


	//   ....[6]....
        /*0098*/ 	.word	0x000009a0


	//   ....[7]....
        /*009c*/ 	.word	0x000009b0


	//   ....[8]....
        /*00a0*/ 	.word	0x000009e0


	//   ....[9]....
        /*00a4*/ 	.word	0x000009f0


	//   ....[10]....
        /*00a8*/ 	.word	0x00000c10


	//   ....[11]....
        /*00ac*/ 	.word	0x00000c80


	//   ....[12]....
        /*00b0*/ 	.word	0x00000cf0


	//   ....[13]....
        /*00b4*/ 	.word	0x00000d60


	//   ....[14]....
        /*00b8*/ 	.word	0x00000dd0


	//   ....[15]....
        /*00bc*/ 	.word	0x00000e30


	//   ....[16]....
        /*00c0*/ 	.word	0x00000ea0


	//   ....[17]....
        /*00c4*/ 	.word	0x00000f10


	//   ....[18]....
        /*00c8*/ 	.word	0x00000f80


	//   ....[19]....
        /*00cc*/ 	.word	0x00000ff0


	//----- nvinfo : EIATTR_EXIT_INSTR_OFFSETS
	.align		4
.L_2131:
        /*00d0*/ 	.byte	0x04, 0x1c
        /*00d2*/ 	.short	(.L_2133 - .L_2132)


	//   ....[0]....
.L_2132:
        /*00d4*/ 	.word	0x00000070


	//   ....[1]....
        /*00d8*/ 	.word	0x00000bb0


	//----- nvinfo : EIATTR_MAX_THREADS
	.align		4
.L_2133:
        /*00dc*/ 	.byte	0x04, 0x05
        /*00de*/ 	.short	(.L_2135 - .L_2134)
.L_2134:
        /*00e0*/ 	.word	0x00000400
        /*00e4*/ 	.word	0x00000001
        /*00e8*/ 	.word	0x00000001


	//----- nvinfo : EIATTR_CRS_STACK_SIZE
	.align		4
.L_2135:
        /*00ec*/ 	.byte	0x04, 0x1e
        /*00ee*/ 	.short	(.L_2137 - .L_2136)
.L_2136:
        /*00f0*/ 	.word	0x00000000


	//----- nvinfo : EIATTR_CBANK_PARAM_SIZE
	.align		4
.L_2137:
        /*00f4*/ 	.byte	0x03, 0x19
        /*00f6*/ 	.short	0x0128


	//----- nvinfo : EIATTR_PARAM_CBANK
	.align		4
        /*00f8*/ 	.byte	0x04, 0x0a
        /*00fa*/ 	.short	(.L_2139 - .L_2138)
	.align		4
.L_2138:
        /*00fc*/ 	.word	index@(.nv.constant0._ZN10layer_norm22ln_bwd_finalize_kernelINS_22Kernel_traits_finalizeILj2048E6__halfS2_fS2_fjLb0ELj1024ELj4ENS_18Kernel_traits_baseILj2048ES2_S2_fS2_fjLj1024EEEEELb0ELb0EEEvNS_9BwdParamsE)
        /*0100*/ 	.short	0x0210
        /*0102*/ 	.short	0x0128


	//----- nvinfo : EIATTR_SW_WAR
	.align		4
.L_2139:
        /*0104*/ 	.byte	0x04, 0x36
        /*0106*/ 	.short	(.L_2141 - .L_2140)
.L_2140:
        /*0108*/ 	.word	0x00000008
.L_2141:


//--------------------- .nv.info._ZN10layer_norm40ln_parallel_residual_bwd_finalize_kernelINS_22Kernel_traits_finalizeILj2048E6__halfS2_fS2_fjLb0ELj1024ELj4ENS_18Kernel_traits_baseILj2048ES2_S2_fS2_fjLj1024EEEEELb0EEEvNS_9BwdParamsE --------------------------
	.section	.nv.info._ZN10layer_norm40ln_parallel_residual_bwd_finalize_kernelINS_22Kernel_traits_finalizeILj2048E6__halfS2_fS2_fjLb0ELj1024ELj4ENS_18Kernel_traits_baseILj2048ES2_S2_fS2_fjLj1024EEEEELb0EEEvNS_9BwdParamsE,"",@"SHT_CUDA_INFO"
	.sectionflags	@""
	.align	4


	//----- nvinfo : EIATTR_CUDA_API_VERSION
	.align		4
        /*0000*/ 	.byte	0x04, 0x37
        /*0002*/ 	.short	(.L_2143 - .L_2142)
.L_2142:
        /*0004*/ 	.word	0x00000082


	//----- nvinfo : EIATTR_KPARAM_INFO
	.align		4
.L_2143:
        /*0008*/ 	.byte	0x04, 0x17
        /*000a*/ 	.short	(.L_2145 - .L_2144)
.L_2144:
        /*000c*/ 	.word	0x00000000
        /*0010*/ 	.short	0x0000
        /*0012*/ 	.short	0x0000
        /*0014*/ 	.byte	0x00, 0xf0, 0xa1, 0x04


	//----- nvinfo : EIATTR_SPARSE_MMA_MASK
	.align		4
.L_2145:
        /*0018*/ 	.byte	0x03, 0x50
        /*001a*/ 	.short	0x0000


	//----- nvinfo : EIATTR_MAXREG_COUNT
	.align		4
        /*001c*/ 	.byte	0x03, 0x1b
        /*001e*/ 	.short	0x0040


	//----- nvinfo : EIATTR_NUM_BARRIERS
	.align		4
        /*0020*/ 	.byte	0x02, 0x4c
        /*0022*/ 	.byte	0x01
	.zero		1


	//----- nvinfo : EIATTR_MERCURY_ISA_VERSION
	.align		4
        /*0024*/ 	.byte	0x03, 0x5f
        /*0026*/ 	.short	0x0101


	//----- nvinfo : EIATTR_COOP_GROUP_MASK_REGIDS
	.align		4
        /*0028*/ 	.byte	0x04, 0x29
        /*002a*/ 	.short	(.L_2147 - .L_2146)


	//   ....[0]....
.L_2146:
        /*002c*/ 	.word	0xffffffff


	//   ....[1]....
        /*0030*/ 	.word	0xffffffff


	//   ....[2]....
        /*0034*/ 	.word	0xffffffff


	//   ....[3]....
        /*0038*/ 	.word	0xffffffff


	//   ....[4]....
        /*003c*/ 	.word	0xffffffff


	//   ....[5]....
        /*0040*/ 	.word	0xffffffff


	//   ....[6]....
        /*0044*/ 	.word	0xffffffff


	//   ....[7]....
        /*0048*/ 	.word	0xffffffff


	//   ....[8]....
        /*004c*/ 	.word	0xffffffff


	//   ....[9]....
        /*0050*/ 	.word	0xffffffff


	//   ....[10]....
        /*0054*/ 	.word	0xffffffff


	//   ....[11]....
        /*0058*/ 	.word	0xffffffff


	//   ....[12]....
        /*005c*/ 	.word	0xffffffff


	//   ....[13]....
        /*0060*/ 	.word	0xffffffff


	//   ....[14]....
        /*0064*/ 	.word	0xffffffff


	//   ....[15]....
        /*0068*/ 	.word	0xffffffff


	//   ....[16]....
        /*006c*/ 	.word	0xffffffff


	//   ....[17]....
        /*0070*/ 	.word	0xffffffff


	//   ....[18]....
        /*0074*/ 	.word	0xffffffff


	//   ....[19]....
        /*0078*/ 	.word	0xffffffff


	//   ....[20]....
        /*007c*/ 	.word	0x0500000c


	//   ....[21]....
        /*0080*/ 	.word	0x0500000c


	//   ....[22]....
        /*0084*/ 	.word	0x0500000c


	//   ....[23]....
        /*0088*/ 	.word	0x0500000c


	//   ....[24]....
        /*008c*/ 	.word	0x0500000c


	//   ....[25]....
        /*0090*/ 	.word	0x0500000c


	//   ....[26]....
        /*0094*/ 	.word	0x0500000c


	//   ....[27]....
        /*0098*/ 	.word	0x0500000c


	//   ....[28]....
        /*009c*/ 	.word	0x0500000c


	//   ....[29]....
        /*00a0*/ 	.word	0x0500000c


	//   ....[30]....
        /*00a4*/ 	.word	0x0500000c


	//   ....[31]....
        /*00a8*/ 	.word	0x0500000c


	//   ....[32]....
        /*00ac*/ 	.word	0x0500000c


	//   ....[33]....
        /*00b0*/ 	.word	0x0500000c


	//   ....[34]....
        /*00b4*/ 	.word	0x0500000c


	//   ....[35]....
        /*00b8*/ 	.word	0x0500000c


	//   ....[36]....
        /*00bc*/ 	.word	0x0500000c


	//   ....[37]....
        /*00c0*/ 	.word	0x0500000c


	//   ....[38]....
        /*00c4*/ 	.word	0x0500000c


	//   ....[39]....
        /*00c8*/ 	.word	0x0500000c


	//----- nvinfo : EIATTR_COOP_GROUP_INSTR_OFFSETS
	.align		4
.L_2147:
        /*00cc*/ 	.byte	0x04, 0x28
        /*00ce*/ 	.short	(.L_2149 - .L_2148)


	//   ....[0]....
.L_2148:
        /*00d0*/ 	.word	0x00000ce0


	//   ....[1]....
        /*00d4*/ 	.word	0x00000cf0


	//   ....[2]....
        /*00d8*/ 	.word	0x00000d00


	//   ....[3]....
        /*00dc*/ 	.word	0x00000d10


	//   ....[4]....
        /*00e0*/ 	.word	0x00000d40


	//   ....[5]....
        /*00e4*/ 	.word	0x00000d70


	//   ....[6]....
        /*00e8*/ 	.word	0x00000d80


	//   ....[7]....
        /*00ec*/ 	.word	0x00000d90


	//   ....[8]....
        /*00f0*/ 	.word	0x00000db0


	//   ....[9]....
        /*00f4*/ 	.word	0x00000df0


	//   ....[10]....
        /*00f8*/ 	.word	0x00000e00


	//   ....[11]....
        /*00fc*/ 	.word	0x00000e10


	//   ....[12]....
        /*0100*/ 	.word	0x00000e30


	//   ....[13]....
        /*0104*/ 	.word	0x00000e70


	//   ....[14]....
        /*0108*/ 	.word	0x00000e80


	//   ....[15]....
        /*010c*/ 	.word	0x00000e90


	//   ....[16]....
        /*0110*/ 	.word	0x00000eb0


	//   ....[17]....
        /*0114*/ 	.word	0x00000ee0


	//   ....[18]....
        /*0118*/ 	.word	0x00000f00


	//   ....[19]....
        /*011c*/ 	.word	0x00000f10


	//   ....[20]....
        /*0120*/ 	.word	0x00001230


	//   ....[21]....
        /*0124*/ 	.word	0x00001290


	//   ....[22]....
        /*0128*/ 	.word	0x000012f0


	//   ....[23]....
        /*012c*/ 	.word	0x00001350


	//   ....[24]....
        /*0130*/ 	.word	0x000013b0


	//   ....[25]....
        /*0134*/ 	.word	0x00001410


	//   ....[26]....
        /*0138*/ 	.word	0x00001480


	//   ....[27]....
        /*013c*/ 	.word	0x000014f0


	//   ....[28]....
        /*0140*/ 	.word	0x00001560


	//   ....[29]....
        /*0144*/ 	.word	0x000015d0


	//   ....[30]....
        /*0148*/ 	.word	0x00001630


	//   ....[31]....
        /*014c*/ 	.word	0x000016a0


	//   ....[32]....
        /*0150*/ 	.word	0x00001710


	//   ....[33]....
        /*0154*/ 	.word	0x00001780


	//   ....[34]....
        /*0158*/ 	.word	0x000017f0


	//   ....[35]....
        /*015c*/ 	.word	0x00001850


	//   ....[36]....
        /*0160*/ 	.word	0x000018c0


	//   ....[37]....
        /*0164*/ 	.word	0x00001930


	//   ....[38]....
        /*0168*/ 	.word	0x000019a0


	//   ....[39]....
        /*016c*/ 	.word	0x00001a10


	//----- nvinfo : EIATTR_EXIT_INSTR_OFFSETS
	.align		4
.L_2149:
        /*0170*/ 	.byte	0x04, 0x1c
        /*0172*/ 	.short	(.L_2151 - .L_2150)


	//   ....[0]....
.L_2150:
        /*0174*/ 	.word	0x00000070


	//   ....[1]....
        /*0178*/ 	.word	0x000011d0


	//----- nvinfo : EIATTR_MAX_THREADS
	.align		4
.L_2151:
        /*017c*/ 	.byte	0x04, 0x05
        /*017e*/ 	.short	(.L_2153 - .L_2152)
.L_2152:
        /*0180*/ 	.word	0x00000400
        /*0184*/ 	.word	0x00000001
        /*0188*/ 	.word	0x00000001


	//----- nvinfo : EIATTR_CRS_STACK_SIZE
	.align		4
.L_2153:
        /*018c*/ 	.byte	0x04, 0x1e
        /*018e*/ 	.short	(.L_2155 - .L_2154)
.L_2154:
        /*0190*/ 	.word	0x00000000


	//----- nvinfo : EIATTR_CBANK_PARAM_SIZE
	.align		4
.L_2155:
        /*0194*/ 	.byte	0x03, 0x19
        /*0196*/ 	.short	0x0128


	//----- nvinfo : EIATTR_PARAM_CBANK
	.align		4
        /*0198*/ 	.byte	0x04, 0x0a
        /*019a*/ 	.short	(.L_2157 - .L_2156)
	.align		4
.L_2156:
        /*019c*/ 	.word	index@(.nv.constant0._ZN10layer_norm40ln_parallel_residual_bwd_finalize_kernelINS_22Kernel_traits_finalizeILj2048E6__halfS2_fS2_fjLb0ELj1024ELj4ENS_18Kernel_traits_baseILj2048ES2_S2_fS2_fjLj1024EEEEELb0EEEvNS_9BwdParamsE)
        /*01a0*/ 	.short	0x0210
        /*01a2*/ 	.short	0x0128


	//----- nvinfo : EIATTR_SW_WAR
	.align		4
.L_2157:
        /*01a4*/ 	.byte	0x04, 0x36
        /*01a6*/ 	.short	(.L_2159 - .L_2158)
.L_2158:
        /*01a8*/ 	.word	0x00000008
.L_2159:


//--------------------- .nv.info._ZN10layer_norm31ln_parallel_residual_bwd_kernelINS_13Kernel_traitsI6__halfS2_fS2_fjLj2048ELj1ELj1ELj4ELj16ENS_18Kernel_traits_baseILj2048ES2_S2_fS2_fjLj128EEEEELb1ELb1ELb0EEEvNS_9BwdParamsE --------------------------
	.section	.nv.info._ZN10layer_norm31ln_parallel_residual_bwd_kernelINS_13Kernel_traitsI6__halfS2_fS2_fjLj2048ELj1ELj1ELj4ELj16ENS_18Kernel_traits_baseILj2048ES2_S2_fS2_fjLj128EEEEELb1ELb1ELb0EEEvNS_9BwdParamsE,"",@"SHT_CUDA_INFO"
	.sectionflags	@""
	.align	4


	//----- nvinfo : EIATTR_CUDA_API_VERSION
	.align		4
        /*0000*/ 	.byte	0x04, 0x37
        /*0002*/ 	.short	(.L_2161 - .L_2160)
.L_2160:
        /*0004*/ 	.word	0x00000082


	//----- nvinfo : EIATTR_KPARAM_INFO
	.align		4
.L_2161:
        /*0008*/ 	.byte	0x04, 0x17
        /*000a*/ 	.short	(.L_2163 - .L_2162)
.L_2162:
        /*000c*/ 	.word	0x00000000
        /*0010*/ 	.short	0x0000
        /*0012*/ 	.short	0x0000
        /*0014*/ 	.byte	0x00, 0xf0, 0xa1, 0x04


	//----- nvinfo : EIATTR_SPARSE_MMA_MASK
	.align		4
.L_2163:
        /*0018*/ 	.byte	0x03, 0x50
        /*001a*/ 	.short	0x0000


	//----- nvinfo : EIATTR_MAXREG_COUNT
	.align		4
        /*001c*/ 	.byte	0x03, 0x1b
        /*001e*/ 	.short	0x00ff


	//----- nvinfo : EIATTR_NUM_BARRIERS
	.align		4
        /*0020*/ 	.byte	0x02, 0x4c
        /*0022*/ 	.byte	0x01
	.zero		1


	//----- nvinfo : EIATTR_MERCURY_ISA_VERSION
	.align		4
        /*0024*/ 	.byte	0x03, 0x5f
        /*0026*/ 	.short	0x0101


	//----- nvinfo : EIATTR_COOP_GROUP_MASK_REGIDS
	.align		4
        /*0028*/ 	.byte	0x04, 0x29
        /*002a*/ 	.short	(.L_2165 - .L_2164)


	//   ....[0]....
.L_2164:
        /*002c*/ 	.word	0xffffffff


	//   ....[1]....
        /*0030*/ 	.word	0xffffffff


	//   ....[2]....
        /*0034*/ 	.word	0xffffffff


	//   ....[3]....
        /*0038*/ 	.word	0xffffffff


	//   ....[4]....
        /*003c*/ 	.word	0xffffffff


	//   ....[5]....
        /*0040*/ 	.word	0xffffffff


	//   ....[6]....
        /*0044*/ 	.word	0xffffffff


	//   ....[7]....
        /*0048*/ 	.word	0xffffffff


	//   ....[8]....
        /*004c*/ 	.word	0xffffffff


	//   ....[9]....
        /*0050*/ 	.word	0xffffffff


	//   ....[10]....
        /*0054*/ 	.word	0x0500005e


	//   ....[11]....
        /*0058*/ 	.word	0x0500005e


	//   ....[12]....
        /*005c*/ 	.word	0x0500005e


	//   ....[13]....
        /*0060*/ 	.word	0x0500005e


	//   ....[14]....
        /*0064*/ 	.word	0x0500005e


	//   ....[15]....
        /*0068*/ 	.word	0x0500005e


	//   ....[16]....
        /*006c*/ 	.word	0x0500005e


	//   ....[17]....
        /*0070*/ 	.word	0x0500005e


	//   ....[18]....
        /*0074*/ 	.word	0x0500005e


	//   ....[19]....
        /*0078*/ 	.word	0x0500005e


	//----- nvinfo : EIATTR_COOP_GROUP_INSTR_OFFSETS
	.align		4
.L_2165:
        /*007c*/ 	.byte	0x04, 0x28
        /*007e*/ 	.short	(.L_2167 - .L_2166)


	//   ....[0]....
.L_2166:
        /*0080*/ 	.word	0x00001160


	//   ....[1]....
        /*0084*/ 	.word	0x00001170


	//   ....[2]....
        /*0088*/ 	.word	0x000011a0


	//   ....[3]....
        /*008c*/ 	.word	0x000011b0


	//   ....[4]....
        /*0090*/ 	.word	0x000011e0


	//   ....[5]....
        /*0094*/ 	.word	0x000011f0


	//   ....[6]....
        /*0098*/ 	.word	0x00001220


	//   ....[7]....
        /*009c*/ 	.word	0x00001230


	//   ....[8]....
        /*00a0*/ 	.word	0x00001260


	//   ....[9]....
        /*00a4*/ 	.word	0x00001270


	//   ....[10]....
        /*00a8*/ 	.word	0x000025a0


	//   ....[11]....
        /*00ac*/ 	.word	0x000025f0


	//   ....[12]....
        /*00b0*/ 	.word	0x00002660


	//   ....[13]....
        /*00b4*/ 	.word	0x000026c0


	//   ....[14]....
        /*00b8*/ 	.word	0x00002730


	//   ....[15]....
        /*00bc*/ 	.word	0x00002790


	//   ....[16]....
        /*00c0*/ 	.word	0x00002800


	//   ....[17]....
        /*00c4*/ 	.word	0x00002860


	//   ....[18]....
        /*00c8*/ 	.word	0x000028d0


	//   ....[19]....
        /*00cc*/ 	.word	0x00002930


	//----- nvinfo : EIATTR_EXIT_INSTR_OFFSETS
	.align		4
.L_2167:
        /*00d0*/ 	.byte	0x04, 0x1c
        /*00d2*/ 	.short	(.L_2169 - .L_2168)


	//   ....[0]....
.L_2168:
        /*00d4*/ 	.word	0x000024b0


	//   ....[1]....
        /*00d8*/ 	.word	0x00002540


	//----- nvinfo : EIATTR_MAX_THREADS
	.align		4
.L_2169:
        /*00dc*/ 	.byte	0x04, 0x05
        /*00de*/ 	.short	(.L_2171 - .L_2170)
.L_2170:
        /*00e0*/ 	.word	0x00000080
        /*00e4*/ 	.word	0x00000001
        /*00e8*/ 	.word	0x00000001


	//----- nvinfo : EIATTR_CRS_STACK_SIZE
	.align		4
.L_2171:
        /*00ec*/ 	.byte	0x04, 0x1e
        /*00ee*/ 	.short	(.L_2173 - .L_2172)
.L_2172:
        /*00f0*/ 	.word	0x00000000


	//----- nvinfo : EIATTR_CBANK_PARAM_SIZE
	.align		4
.L_2173:
        /*00f4*/ 	.byte	0x03, 0x19
        /*00f6*/ 	.short	0x0128


	//----- nvinfo : EIATTR_PARAM_CBANK
	.align		4
        /*00f8*/ 	.byte	0x04, 0x0a
        /*00fa*/ 	.short	(.L_2175 - .L_2174)
	.align		4
.L_2174:
        /*00fc*/ 	.word	index@(.nv.constant0._ZN10layer_norm31ln_parallel_residual_bwd_kernelINS_13Kernel_traitsI6__halfS2_fS2_fjLj2048ELj1ELj1ELj4ELj16ENS_18Kernel_traits_baseILj2048ES2_S2_fS2_fjLj128EEEEELb1ELb1ELb0EEEvNS_9BwdParamsE)
        /*0100*/ 	.short	0x0210
        /*0102*/ 	.short	0x0128


	//----- nvinfo : EIATTR_SW_WAR
	.align		4
.L_2175:
        /*0104*/ 	.byte	0x04, 0x36
        /*0106*/ 	.short	(.L_2177 - .L_2176)
.L_2176:
        /*0108*/ 	.word	0x00000008
.L_2177:


//--------------------- .nv.info._ZN10layer_norm22ln_bwd_finalize_kernelINS_22Kernel_traits_finalizeILj2048E6__halfS2_fS2_fjLb0ELj1024ELj4ENS_18Kernel_traits_baseILj2048ES2_S2_fS2_fjLj1024EEEEELb0ELb1EEEvNS_9BwdParamsE --------------------------
	.section	.nv.info._ZN10layer_norm22ln_bwd_finalize_kernelINS_22Kernel_traits_finalizeILj2048E6__halfS2_fS2_fjLb0ELj1024ELj4ENS_18Kernel_traits_baseILj2048ES2_S2_fS2_fjLj1024EEEEELb0ELb1EEEvNS_9BwdParamsE,"",@"SHT_CUDA_INFO"
	.sectionflags	@""
	.align	4


	//----- nvinfo : EIATTR_CUDA_API_VERSION
	.align		4
        /*0000*/ 	.byte	0x04, 0x37
        /*0002*/ 	.short	(.L_2179 - .L_2178)
.L_2178:
        /*0004*/ 	.word	0x00000082


	//----- nvinfo : EIATTR_KPARAM_INFO
	.align		4
.L_2179:
        /*0008*/ 	.byte	0x04, 0x17
        /*000a*/ 	.short	(.L_2181 - .L_2180)
.L_2180:
        /*000c*/ 	.word	0x00000000
        /*0010*/ 	.short	0x0000
        /*0012*/ 	.short	0x0000
        /*0014*/ 	.byte	0x00, 0xf0, 0xa1, 0x04


	//----- nvinfo : EIATTR_SPARSE_MMA_MASK
	.align		4
.L_2181:
        /*0018*/ 	.byte	0x03, 0x50
        /*001a*/ 	.short	0x0000


	//----- nvinfo : EIATTR_MAXREG_COUNT
	.align		4
        /*001c*/ 	.byte	0x03, 0x1b
        /*001e*/ 	.short	0x0040


	//----- nvinfo : EIATTR_NUM_BARRIERS
	.align		4
        /*0020*/ 	.byte	0x02, 0x4c
        /*0022*/ 	.byte	0x01
	.zero		1


	//----- nvinfo : EIATTR_MERCURY_ISA_VERSION
	.align		4
        /*0024*/ 	.byte	0x03, 0x5f
        /*0026*/ 	.short	0x0101


	//----- nvinfo : EIATTR_COOP_GROUP_MASK_REGIDS
	.align		4
        /*0028*/ 	.byte	0x04, 0x29
        /*002a*/ 	.short	(.L_2183 - .L_2182)


	//   ....[0]....
.L_2182:
        /*002c*/ 	.word	0xffffffff


	//   ....[1]....
        /*0030*/ 	.word	0xffffffff


	//   ....[2]....
        /*0034*/ 	.word	0xffffffff


	//   ....[3]....
        /*0038*/ 	.word	0xffffffff


	//   ....[4]....
        /*003c*/ 	.word	0xffffffff


	//   ....[5]....
        /*0040*/ 	.word	0xffffffff


	//   ....[6]....
        /*0044*/ 	.word	0xffffffff


	//   ....[7]....
        /*0048*/ 	.word	0xffffffff


	//   ....[8]....
        /*004c*/ 	.word	0xffffffff


	//   ....[9]....
        /*0050*/ 	.word	0xffffffff


	//   ....[10]....
        /*0054*/ 	.word	0x05000011


	//   ....[11]....
        /*0058*/ 	.word	0x05000011


	//   ....[12]....
        /*005c*/ 	.word	0x05000011


	//   ....[13]....
        /*0060*/ 	.word	0x05000011


	//   ....[14]....
        /*0064*/ 	.word	0x05000011


	//   ....[15]....
        /*0068*/ 	.word	0x05000011


	//   ....[16]....
        /*006c*/ 	.word	0x05000011


	//   ....[17]....
        /*0070*/ 	.word	0x05000011


	//   ....[18]....
        /*0074*/ 	.word	0x05000011


	//   ....[19]....
        /*0078*/ 	.word	0x05000011


	//----- nvinfo : EIATTR_COOP_GROUP_INSTR_OFFSETS
	.align		4
.L_2183:
        /*007c*/ 	.byte	0x04, 0x28
        /*007e*/ 	.short	(.L_2185 - .L_2184)


	//   ....[0]....
.L_2184:
        /*0080*/ 	.word	0x000008e0


	//   ....[1]....
        /*0084*/ 	.word	0x000008f0


	//   ....[2]....
        /*0088*/ 	.word	0x00000920


	//   ....[3]....
        /*008c*/ 	.word	0x00000930


	//   ....[4]....
        /*0090*/ 	.word	0x00000960


	//   ....[5]....
        /*0094*/ 	.word	0x00000970


	//   ....[6]....
        /*0098*/ 	.word	0x000009a0


	//   ....[7]....
        /*009c*/ 	.word	0x000009b0


	//   ....[8]....
        /*00a0*/ 	.word	0x000009e0


	//   ....[9]....
        /*00a4*/ 	.word	0x000009f0


	//   ....[10]....
        /*00a8*/ 	.word	0x00000bf0


	//   ....[11]....
        /*00ac*/ 	.word	0x00000c60


	//   ....[12]....
        /*00b0*/ 	.word	0x00000cd0


	//   ....[13]....
        /*00b4*/ 	.word	0x00000d40


	//   ....[14]....
        /*00b8*/ 	.word	0x00000db0


	//   ....[15]....
        /*00bc*/ 	.word	0x00000e10


	//   ....[16]....
        /*00c0*/ 	.word	0x00000e80


	//   ....[17]....
        /*00c4*/ 	.word	0x00000ef0


	//   ....[18]....
        /*00c8*/ 	.word	0x00000f60


	//   ....[19]....
        /*00cc*/ 	.word	0x00000fd0


	//----- nvinfo : EIATTR_EXIT_INSTR_OFFSETS
	.align		4
.L_2185:
        /*00d0*/ 	.byte	0x04, 0x1c
        /*00d2*/ 	.short	(.L_2187 - .L_2186)


	//   ....[0]....
.L_2186:
        /*00d4*/ 	.word	0x00000070


	//   ....[1]....
        /*00d8*/ 	.word	0x00000b90


	//----- nvinfo : EIATTR_MAX_THREADS
	.align		4
.L_2187:
        /*00dc*/ 	.byte	0x04, 0x05
        /*00de*/ 	.short	(.L_2189 - .L_2188)
.L_2188:
        /*00e0*/ 	.word	0x00000400
        /*00e4*/ 	.word	0x00000001
        /*00e8*/ 	.word	0x00000001


	//----- nvinfo : EIATTR_CRS_STACK_SIZE
	.align		4
.L_2189:
        /*00ec*/ 	.byte	0x04, 0x1e
        /*00ee*/ 	.short	(.L_2191 - .L_2190)
.L_2190:
        /*00f0*/ 	.word	0x00000000


	//----- nvinfo : EIATTR_CBANK_PARAM_SIZE
	.align		4
.L_2191:
        /*00f4*/ 	.byte	0x03, 0x19
        /*00f6*/ 	.short	0x0128


	//----- nvinfo : EIATTR_PARAM_CBANK
	.align		4
        /*00f8*/ 	.byte	0x04, 0x0a
        /*00fa*/ 	.short	(.L_2193 - .L_2192)
	.align		4
.L_2192:
        /*00fc*/ 	.word	index@(.nv.constant0._ZN10layer_norm22ln_bwd_finalize_kernelINS_22Kernel_traits_finalizeILj2048E6__halfS2_fS2_fjLb0ELj1024ELj4ENS_18Kernel_traits_baseILj2048ES2_S2_fS2_fjLj1024EEEEELb0ELb1EEEvNS_9BwdParamsE)
        /*0100*/ 	.short	0x0210
        /*0102*/ 	.short	0x0128


	//----- nvinfo : EIATTR_SW_WAR
	.align		4
.L_2193:
        /*0104*/ 	.byte	0x04, 0x36
        /*0106*/ 	.short	(.L_2195 - .L_2194)
.L_2194:
        /*0108*/ 	.word	0x00000008
.L_2195:


//--------------------- .nv.info._ZN10layer_norm40ln_parallel_residual_bwd_finalize_kernelINS_22Kernel_traits_finalizeILj2048E6__halfS2_fS2_fjLb0ELj1024ELj4ENS_18Kernel_traits_baseILj2048ES2_S2_fS2_fjLj1024EEEEELb1EEEvNS_9BwdParamsE --------------------------
	.section	.nv.info._ZN10layer_norm40ln_parallel_residual_bwd_finalize_kernelINS_22Kernel_traits_finalizeILj2048E6__halfS2_fS2_fjLb0ELj1024ELj4ENS_18Kernel_traits_baseILj2048ES2_S2_fS2_fjLj1024EEEEELb1EEEvNS_9BwdParamsE,"",@"SHT_CUDA_INFO"
	.sectionflags	@""
	.align	4


	//----- nvinfo : EIATTR_CUDA_API_VERSION
	.align		4
        /*0000*/ 	.byte	0x04, 0x37
        /*0002*/ 	.short	(.L_2197 - .L_2196)
.L_2196:
        /*0004*/ 	.word	0x00000082


	//----- nvinfo : EIATTR_KPARAM_INFO
	.align		4
.L_2197:
        /*0008*/ 	.byte	0x04, 0x17
        /*000a*/ 	.short	(.L_2199 - .L_2198)
.L_2198:
        /*000c*/ 	.word	0x00000000
        /*0010*/ 	.short	0x0000
        /*0012*/ 	.short	0x0000
        /*0014*/ 	.byte	0x00, 0xf0, 0xa1, 0x04


	//----- nvinfo : EIATTR_SPARSE_MMA_MASK
	.align		4
.L_2199:
        /*0018*/ 	.byte	0x03, 0x50
        /*001a*/ 	.short	0x0000


	//----- nvinfo : EIATTR_MAXREG_COUNT
	.align		4
        /*001c*/ 	.byte	0x03, 0x1b
        /*001e*/ 	.short	0x0040


	//----- nvinfo : EIATTR_NUM_BARRIERS
	.align		4
        /*0020*/ 	.byte	0x02, 0x4c
        /*0022*/ 	.byte	0x01
	.zero		1


	//----- nvinfo : EIATTR_MERCURY_ISA_VERSION
	.align		4
        /*0024*/ 	.byte	0x03, 0x5f
        /*0026*/ 	.short	0x0101


	//----- nvinfo : EIATTR_COOP_GROUP_MASK_REGIDS
	.align		4
        /*0028*/ 	.byte	0x04, 0x29
        /*002a*/ 	.short	(.L_2201 - .L_2200)


	//   ....[0]....
.L_2200:
        /*002c*/ 	.word	0xffffffff


	//   ....[1]....
        /*0030*/ 	.word	0xffffffff


	//   ....[2]....
        /*0034*/ 	.word	0xffffffff


	//   ....[3]....
        /*0038*/ 	.word	0xffffffff


	//   ....[4]....
        /*003c*/ 	.word	0xffffffff


	//   ....[5]....
        /*0040*/ 	.word	0xffffffff


	//   ....[6]....
        /*0044*/ 	.word	0xffffffff


	//   ....[7]....
        /*0048*/ 	.word	0xffffffff


	//   ....[8]....
        /*004c*/ 	.word	0xffffffff


	//   ....[9]....
        /*0050*/ 	.word	0xffffffff


	//   ....[10]....
        /*0054*/ 	.word	0xffffffff


	//   ....[11]....
        /*0058*/ 	.word	0xffffffff


	//   ....[12]....
        /*005c*/ 	.word	0xffffffff


	//   ....[13]....
        /*0060*/ 	.word	0xffffffff


	//   ....[14]....
        /*0064*/ 	.word	0xffffffff


	//   ....[15]....
        /*0068*/ 	.word	0xffffffff


	//   ....[16]....
        /*006c*/ 	.word	0xffffffff


	//   ....[17]....
        /*0070*/ 	.word	0xffffffff


	//   ....[18]....
        /*0074*/ 	.word	0xffffffff


	//   ....[19]....
        /*0078*/ 	.word	0xffffffff


	//   ....[20]....
        /*007c*/ 	.word	0x0500000b


	//   ....[21]....
        /*0080*/ 	.word	0x0500000b


	//   ....[22]....
        /*0084*/ 	.word	0x0500000b


	//   ....[23]....
        /*0088*/ 	.word	0x0500000b


	//   ....[24]....
        /*008c*/ 	.word	0x0500000b


	//   ....[25]....
        /*0090*/ 	.word	0x0500000b


	//   ....[26]....
        /*0094*/ 	.word	0x0500000b


	//   ....[27]....
        /*0098*/ 	.word	0x0500000b


	//   ....[28]....
        /*009c*/ 	.word	0x0500000b


	//   ....[29]....
        /*00a0*/ 	.word	0x0500000b


	//   ....[30]....
        /*00a4*/ 	.word	0x0500000b


	//   ....[31]....
        /*00a8*/ 	.word	0x0500000b


	//   ....[32]....
        /*00ac*/ 	.word	0x0500000b


	//   ....[33]....
        /*00b0*/ 	.word	0x0500000b


	//   ....[34]....
        /*00b4*/ 	.word	0x0500000b


	//   ....[35]....
        /*00b8*/ 	.word	0x0500000b


	//   ....[36]....
        /*00bc*/ 	.word	0x0500000b


	//   ....[37]....
        /*00c0*/ 	.word	0x0500000b


	//   ....[38]....
        /*00c4*/ 	.word	0x0500000b


	//   ....[39]....
        /*00c8*/ 	.word	0x0500000b


	//----- nvinfo : EIATTR_COOP_GROUP_INSTR_OFFSETS
	.align		4
.L_2201:
        /*00cc*/ 	.byte	0x04, 0x28
        /*00ce*/ 	.short	(.L_2203 - .L_2202)


	//   ....[0]....
.L_2202:
        /*00d0*/ 	.word	0x00000ce0


	//   ....[1]....
        /*00d4*/ 	.word	0x00000cf0


	//   ....[2]....
        /*00d8*/ 	.word	0x00000d00


	//   ....[3]....
        /*00dc*/ 	.word	0x00000d10


	//   ....[4]....
        /*00e0*/ 	.word	0x00000d40


	//   ....[5]....
        /*00e4*/ 	.word	0x00000d70


	//   ....[6]....
        /*00e8*/ 	.word	0x00000d80


	//   ....[7]....
        /*00ec*/ 	.word	0x00000d90


	//   ....[8]....
        /*00f0*/ 	.word	0x00000db0


	//   ....[9]....
        /*00f4*/ 	.word	0x00000df0


	//   ....[10]....
        /*00f8*/ 	.word	0x00000e00


	//   ....[11]....
        /*00fc*/ 	.word	0x00000e10


	//   ....[12]....
        /*0100*/ 	.word	0x00000e30


	//   ....[13]....
        /*0104*/ 	.word	0x00000e70


	//   ....[14]....
        /*0108*/ 	.word	0x00000e80


	//   ....[15]....
        /*010c*/ 	.word	0x00000e90


	//   ....[16]....
        /*0110*/ 	.word	0x00000eb0


	//   ....[17]....
        /*0114*/ 	.word	0x00000ee0


	//   ....[18]....
        /*0118*/ 	.word	0x00000f00


	//   ....[19]....
        /*011c*/ 	.word	0x00000f10


	//   ....[20]....
        /*0120*/ 	.word	0x00001210


	//   ....[21]....
        /*0124*/ 	.word	0x00001270


	//   ....[22]....
        /*0128*/ 	.word	0x000012d0


	//   ....[23]....
        /*012c*/ 	.word	0x00001330


	//   ....[24]....
        /*0130*/ 	.word	0x00001390


	//   ....[25]....
        /*0134*/ 	.word	0x000013f0


	//   ....[26]....
        /*0138*/ 	.word	0x00001460


	//   ....[27]....
        /*013c*/ 	.word	0x000014d0


	//   ....[28]....
        /*0140*/ 	.word	0x00001540


	//   ....[29]....
        /*0144*/ 	.word	0x000015b0


	//   ....[30]....
        /*0148*/ 	.word	0x00001610


	//   ....[31]....
        /*014c*/ 	.word	0x00001680


	//   ....[32]....
        /*0150*/ 	.word	0x000016f0


	//   ....[33]....
        /*0154*/ 	.word	0x00001760


	//   ....[34]....
        /*0158*/ 	.word	0x000017d0


	//   ....[35]....
        /*015c*/ 	.word	0x00001830


	//   ....[36]....
        /*0160*/ 	.word	0x000018a0


	//   ....[37]....
        /*0164*/ 	.word	0x00001910


	//   ....[38]....
        /*0168*/ 	.word	0x00001980


	//   ....[39]....
        /*016c*/ 	.word	0x000019f0


	//----- nvinfo : EIATTR_EXIT_INSTR_OFFSETS
	.align		4
.L_2203:
        /*0170*/ 	.byte	0x04, 0x1c
        /*0172*/ 	.short	(.L_2205 - .L_2204)


	//   ....[0]....
.L_2204:
        /*0174*/ 	.word	0x00000070


	//   ....[1]....
        /*0178*/ 	.word	0x000011b0


	//----- nvinfo : EIATTR_MAX_THREADS
	.align		4
.L_2205:
        /*017c*/ 	.byte	0x04, 0x05
        /*017e*/ 	.short	(.L_2207 - .L_2206)
.L_2206:
        /*0180*/ 	.word	0x00000400
        /*0184*/ 	.word	0x00000001
        /*0188*/ 	.word	0x00000001


	//----- nvinfo : EIATTR_CRS_STACK_SIZE
	.align		4
.L_2207:
        /*018c*/ 	.byte	0x04, 0x1e
        /*018e*/ 	.short	(.L_2209 - .L_2208)
.L_2208:
        /*0190*/ 	.word	0x00000000


	//----- nvinfo : EIATTR_CBANK_PARAM_SIZE
	.align		4
.L_2209:
        /*0194*/ 	.byte	0x03, 0x19
        /*0196*/ 	.short	0x0128


	//----- nvinfo : EIATTR_PARAM_CBANK
	.align		4
        /*0198*/ 	.byte	0x04, 0x0a
        /*019a*/ 	.short	(.L_2211 - .L_2210)
	.align		4
.L_2210:
        /*019c*/ 	.word	index@(.nv.constant0._ZN10layer_norm40ln_parallel_residual_bwd_finalize_kernelINS_22Kernel_traits_finalizeILj2048E6__halfS2_fS2_fjLb0ELj1024ELj4ENS_18Kernel_traits_baseILj2048ES2_S2_fS2_fjLj1024EEEEELb1EEEvNS_9BwdParamsE)
        /*01a0*/ 	.short	0x0210
        /*01a2*/ 	.short	0x0128


	//----- nvinfo : EIATTR_SW_WAR
	.align		4
.L_2211:
        /*01a4*/ 	.byte	0x04, 0x36
        /*01a6*/ 	.short	(.L_2213 - .L_2212)
.L_2212:
        /*01a8*/ 	.word	0x00000008
.L_2213:


//--------------------- .nv.info._ZN10layer_norm31ln_parallel_residual_bwd_kernelINS_13Kernel_traitsI6__halfS2_fS2_fjLj2048ELj1ELj1ELj4ELj16ENS_18Kernel_traits_baseILj2048ES2_S2_fS2_fjLj128EEEEELb1ELb1ELb1EEEvNS_9BwdParamsE --------------------------
	.section	.nv.info._ZN10layer_norm31ln_parallel_residual_bwd_kernelINS_13Kernel_traitsI6__halfS2_fS2_fjLj2048ELj1ELj1ELj4ELj16ENS_18Kernel_traits_baseILj2048ES2_S2_fS2_fjLj128EEEEELb1ELb1ELb1EEEvNS_9BwdParamsE,"",@"SHT_CUDA_INFO"
	.sectionflags	@""
	.align	4


	//----- nvinfo : EIATTR_CUDA_API_VERSION
	.align		4
        /*0000*/ 	.byte	0x04, 0x37
        /*0002*/ 	.short	(.L_2215 - .L_2214)
.L_2214:
        /*0004*/ 	.word	0x00000082


	//----- nvinfo : EIATTR_KPARAM_INFO
	.align		4
.L_2215:
        /*0008*/ 	.byte	0x04, 0x17
        /*000a*/ 	.short	(.L_2217 - .L_2216)
.L_2216:
        /*000c*/ 	.word	0x00000000
        /*0010*/ 	.short	0x0000
        /*0012*/ 	.short	0x0000
        /*0014*/ 	.byte	0x00, 0xf0, 0xa1, 0x04


	//----- nvinfo : EIATTR_SPARSE_MMA_MASK
	.align		4
.L_2217:
        /*0018*/ 	.byte	0x03, 0x50
        /*001a*/ 	.short	0x0000


	//----- nvinfo : EIATTR_MAXREG_COUNT
	.align		4
        /*001c*/ 	.byte	0x03, 0x1b
        /*001e*/ 	.short	0x00ff


	//----- nvinfo : EIATTR_NUM_BARRIERS
	.align		4
        /*0020*/ 	.byte	0x02, 0x4c
        /*0022*/ 	.byte	0x01
	.zero		1


	//----- nvinfo : EIATTR_MERCURY_ISA_VERSION
	.align		4
        /*0024*/ 	.byte	0x03, 0x5f
        /*0026*/ 	.short	0x0101


	//----- nvinfo : EIATTR_COOP_GROUP_MASK_REGIDS
	.align		4
        /*0028*/ 	.byte	0x04, 0x29
        /*002a*/ 	.short	(.L_2219 - .L_2218)


	//   ....[0]....
.L_2218:
        /*002c*/ 	.word	0xffffffff


	//   ....[1]....
        /*0030*/ 	.word	0xffffffff


	//   ....[2]....
        /*0034*/ 	.word	0xffffffff


	//   ....[3]....
        /*0038*/ 	.word	0xffffffff


	//   ....[4]....
        /*003c*/ 	.word	0xffffffff


	//   ....[5]....
        /*0040*/ 	.word	0xffffffff


	//   ....[6]....
        /*0044*/ 	.word	0xffffffff


	//   ....[7]....
        /*0048*/ 	.word	0xffffffff


	//   ....[8]....
        /*004c*/ 	.word	0xffffffff


	//   ....[9]....
        /*0050*/ 	.word	0xffffffff


	//   ....[10]....
        /*0054*/ 	.word	0x05000084


	//   ....[11]....
        /*0058*/ 	.word	0x05000084


	//   ....[12]....
        /*005c*/ 	.word	0x05000084


	//   ....[13]....
        /*0060*/ 	.word	0x05000084


	//   ....[14]....
        /*0064*/ 	.word	0x05000084


	//   ....[15]....
        /*0068*/ 	.word	0x05000084


	//   ....[16]....
        /*006c*/ 	.word	0x05000084


	//   ....[17]....
        /*0070*/ 	.word	0x05000084


	//   ....[18]....
        /*0074*/ 	.word	0x05000084


	//   ....[19]....
        /*0078*/ 	.word	0x05000084


	//----- nvinfo : EIATTR_COOP_GROUP_INSTR_OFFSETS
	.align		4
.L_2219:
        /*007c*/ 	.byte	0x04, 0x28
        /*007e*/ 	.short	(.L_2221 - .L_2220)


	//   ....[0]....
.L_2220:
        /*0080*/ 	.word	0x00001060


	//   ....[1]....
        /*0084*/ 	.word	0x00001070


	//   ....[2]....
        /*0088*/ 	.word	0x000010a0


	//   ....[3]....
        /*008c*/ 	.word	0x000010b0


	//   ....[4]....
        /*0090*/ 	.word	0x000010e0


	//   ....[5]....
        /*0094*/ 	.word	0x000010f0


	//   ....[6]....
        /*0098*/ 	.word	0x00001120


	//   ....[7]....
        /*009c*/ 	.word	0x00001130


	//   ....[8]....
        /*00a0*/ 	.word	0x00001160


	//   ....[9]....
        /*00a4*/ 	.word	0x00001170


	//   ....[10]....
        /*00a8*/ 	.word	0x00002520


	//   ....[11]....
        /*00ac*/ 	.word	0x00002570


	//   ....[12]....
        /*00b0*/ 	.word	0x000025e0


	//   ....[13]....
        /*00b4*/ 	.word	0x00002640


	//   ....[14]....
        /*00b8*/ 	.word	0x000026b0


	//   ....[15]....
        /*00bc*/ 	.word	0x00002710


	//   ....[16]....
        /*00c0*/ 	.word	0x00002780


	//   ....[17]....
        /*00c4*/ 	.word	0x000027e0


	//   ....[18]....
        /*00c8*/ 	.word	0x00002850


	//   ....[19]....
        /*00cc*/ 	.word	0x000028b0


	//----- nvinfo : EIATTR_EXIT_INSTR_OFFSETS
	.align		4
.L_2221:
        /*00d0*/ 	.byte	0x04, 0x1c
        /*00d2*/ 	.short	(.L_2223 - .L_2222)


	//   ....[0]....
.L_2222:
        /*00d4*/ 	.word	0x000024c0


	//----- nvinfo : EIATTR_MAX_THREADS
	.align		4
.L_2223:
        /*00d8*/ 	.byte	0x04, 0x05
        /*00da*/ 	.short	(.L_2225 - .L_2224)
.L_2224:
        /*00dc*/ 	.word	0x00000080
        /*00e0*/ 	.word	0x00000001
        /*00e4*/ 	.word	0x00000001


	//----- nvinfo : EIATTR_CRS_STACK_SIZE
	.align		4
.L_2225:
        /*00e8*/ 	.byte	0x04, 0x1e
        /*00ea*/ 	.short	(.L_2227 - .L_2226)
.L_2226:
        /*00ec*/ 	.word	0x00000000


	//----- nvinfo : EIATTR_CBANK_PARAM_SIZE
	.align		4
.L_2227:
        /*00f0*/ 	.byte	0x03, 0x19
        /*00f2*/ 	.short	0x0128


	//----- nvinfo : EIATTR_PARAM_CBANK
	.align		4
        /*00f4*/ 	.byte	0x04, 0x0a
        /*00f6*/ 	.short	(.L_2229 - .L_2228)
	.align		4
.L_2228:
        /*00f8*/ 	.word	index@(.nv.constant0._ZN10layer_norm31ln_parallel_residual_bwd_kernelINS_13Kernel_traitsI6__halfS2_fS2_fjLj2048ELj1ELj1ELj4ELj16ENS_18Kernel_traits_baseILj2048ES2_S2_fS2_fjLj128EEEEELb1ELb1ELb1EEEvNS_9BwdParamsE)
        /*00fc*/ 	.short	0x0210
        /*00fe*/ 	.short	0x0128


	//----- nvinfo : EIATTR_SW_WAR
	.align		4
.L_2229:
        /*0100*/ 	.byte	0x04, 0x36
        /*0102*/ 	.short	(.L_2231 - .L_2230)
.L_2230:
        /*0104*/ 	.word	0x00000008
.L_2231:


//--------------------- .nv.info._ZN10layer_norm31ln_parallel_residual_bwd_kernelINS_13Kernel_traitsIf6__halffS2_fjLj2048ELj1ELj1ELj4ELj16ENS_18Kernel_traits_baseILj2048EfS2_fS2_fjLj128EEEEELb0ELb0ELb0EEEvNS_9BwdParamsE --------------------------
	.section	.nv.info._ZN10layer_norm31ln_parallel_residual_bwd_kernelINS_13Kernel_traitsIf6__halffS2_fjLj2048ELj1ELj1ELj4ELj16ENS_18Kernel_traits_baseILj2048EfS2_fS2_fjLj128EEEEELb0ELb0ELb0EEEvNS_9BwdParamsE,"",@"SHT_CUDA_INFO"
	.sectionflags	@""
	.align	4


	//----- nvinfo : EIATTR_CUDA_API_VERSION
	.align		4
        /*0000*/ 	.byte	0x04, 0x37
        /*0002*/ 	.short	(.L_2233 - .L_2232)
.L_2232:
        /*0004*/ 	.word	0x00000082


	//----- nvinfo : EIATTR_KPARAM_INFO
	.align		4
.L_2233:
        /*0008*/ 	.byte	0x04, 0x17
        /*000a*/ 	.short	(.L_2235 - .L_2234)
.L_2234:
        /*000c*/ 	.word	0x00000000
        /*0010*/ 	.short	0x0000
        /*0012*/ 	.short	0x0000
        /*0014*/ 	.byte	0x00, 0xf0, 0xa1, 0x04


	//----- nvinfo : EIATTR_SPARSE_MMA_MASK
	.align		4
.L_2235:
        /*0018*/ 	.byte	0x03, 0x50
        /*001a*/ 	.short	0x0000


	//----- nvinfo : EIATTR_MAXREG_COUNT
	.align		4
        /*001c*/ 	.byte	0x03, 0x1b
        /*001e*/ 	.short	0x00ff


	//----- nvinfo : EIATTR_NUM_BARRIERS
	.align		4
        /*0020*/ 	.byte	0x02, 0x4c
        /*0022*/ 	.byte	0x01
	.zero		1


	//----- nvinfo : EIATTR_MERCURY_ISA_VERSION
	.align		4
        /*0024*/ 	.byte	0x03, 0x5f
        /*0026*/ 	.short	0x0101


	//----- nvinfo : EIATTR_COOP_GROUP_MASK_REGIDS
	.align		4
        /*0028*/ 	.byte	0x04, 0x29
        /*002a*/ 	.short	(.L_2237 - .L_2236)


	//   ....[0]....
.L_2236:
        /*002c*/ 	.word	0xffffffff


	//   ....[1]....
        /*0030*/ 	.word	0xffffffff


	//   ....[2]....
        /*0034*/ 	.word	0xffffffff


	//   ....[3]....
        /*0038*/ 	.word	0xffffffff


	//   ....[4]....
        /*003c*/ 	.word	0xffffffff


	//   ....[5]....
        /*0040*/ 	.word	0xffffffff


	//   ....[6]....
        /*0044*/ 	.word	0xffffffff


	//   ....[7]....
        /*0048*/ 	.word	0xffffffff


	//   ....[8]....
        /*004c*/ 	.word	0xffffffff


	//   ....[9]....
        /*0050*/ 	.word	0xffffffff


	//   ....[10]....
        /*0054*/ 	.word	0x0500008c


	//   ....[11]....
        /*0058*/ 	.word	0x0500008c


	//   ....[12]....
        /*005c*/ 	.word	0x0500008c


	//   ....[13]....
        /*0060*/ 	.word	0x0500008c


	//   ....[14]....
        /*0064*/ 	.word	0x0500008c


	//   ....[15]....
        /*0068*/ 	.word	0x0500008c


	//   ....[16]....
        /*006c*/ 	.word	0x0500008c


	//   ....[17]....
        /*0070*/ 	.word	0x0500008c


	//   ....[18]....
        /*0074*/ 	.word	0x0500008c


	//   ....[19]....
        /*0078*/ 	.word	0x0500008c


	//----- nvinfo : EIATTR_COOP_GROUP_INSTR_OFFSETS
	.align		4
.L_2237:
        /*007c*/ 	.byte	0x04, 0x28
        /*007e*/ 	.short	(.L_2239 - .L_2238)


	//   ....[0]....
.L_2238:
        /*0080*/ 	.word	0x000014d0


	//   ....[1]....
        /*0084*/ 	.word	0x000014e0


	//   ....[2]....
        /*0088*/ 	.word	0x00001510


	//   ....[3]....
        /*008c*/ 	.word	0x00001520


	//   ....[4]....
        /*0090*/ 	.word	0x00001550


	//   ....[5]....
        /*0094*/ 	.word	0x00001560


	//   ....[6]....
        /*0098*/ 	.word	0x00001590


	//   ....[7]....
        /*009c*/ 	.word	0x000015a0


	//   ....[8]....
        /*00a0*/ 	.word	0x000015d0


	//   ....[9]....
        /*00a4*/ 	.word	0x000015e0


	//   ....[10]....
        /*00a8*/ 	.word	0x000024c0


	//   ....[11]....
        /*00ac*/ 	.word	0x00002510


	//   ....[12]....
        /*00b0*/ 	.word	0x00002580


	//   ....[13]....
        /*00b4*/ 	.word	0x000025e0


	//   ....[14]....
        /*00b8*/ 	.word	0x00002650


	//   ....[15]....
        /*00bc*/ 	.word	0x000026b0


	//   ....[16]....
        /*00c0*/ 	.word	0x00002720


	//   ....[17]....
        /*00c4*/ 	.word	0x00002780


	//   ....[18]....
        /*00c8*/ 	.word	0x000027f0


	//   ....[19]....
        /*00cc*/ 	.word	0x00002850


	//----- nvinfo : EIATTR_EXIT_INSTR_OFFSETS
	.align		4
.L_2239:
        /*00d0*/ 	.byte	0x04, 0x1c
        /*00d2*/ 	.short	(.L_2241 - .L_2240)


	//   ....[0]....
.L_2240:
        /*00d4*/ 	.word	0x00002350


	//   ....[1]....
        /*00d8*/ 	.word	0x00002460


	//----- nvinfo : EIATTR_MAX_THREADS
	.align		4
.L_2241:
        /*00dc*/ 	.byte	0x04, 0x05
        /*00de*/ 	.short	(.L_2243 - .L_2242)
.L_2242:
        /*00e0*/ 	.word	0x00000080
        /*00e4*/ 	.word	0x00000001
        /*00e8*/ 	.word	0x00000001


	//----- nvinfo : EIATTR_CRS_STACK_SIZE
	.align		4
.L_2243:
        /*00ec*/ 	.byte	0x04, 0x1e
        /*00ee*/ 	.short	(.L_2245 - .L_2244)
.L_2244:
        /*00f0*/ 	.word	0x00000000


	//----- nvinfo : EIATTR_CBANK_PARAM_SIZE
	.align		4
.L_2245:
        /*00f4*/ 	.byte	0x03, 0x19
        /*00f6*/ 	.short	0x0128


	//----- nvinfo : EIATTR_PARAM_CBANK
	.align		4
        /*00f8*/ 	.byte	0x04, 0x0a
        /*00fa*/ 	.short	(.L_2247 - .L_2246)
	.align		4
.L_2246:
        /*00fc*/ 	.word	index@(.nv.constant0._ZN10layer_norm31ln_parallel_residual_bwd_kernelINS_13Kernel_traitsIf6__halffS2_fjLj2048ELj1ELj1ELj4ELj16ENS_18Kernel_traits_baseILj2048EfS2_fS2_fjLj128EEEEELb0ELb0ELb0EEEvNS_9BwdParamsE)
        /*0100*/ 	.short	0x0210
        /*0102*/ 	.short	0x0128


	//----- nvinfo : EIATTR_SW_WAR
	.align		4
.L_2247:
        /*0104*/ 	.byte	0x04, 0x36
        /*0106*/ 	.short	(.L_2249 - .L_2248)
.L_2248:
        /*0108*/ 	.word	0x00000008
.L_2249:


//--------------------- .nv.info._ZN10layer_norm31ln_parallel_residual_bwd_kernelINS_13Kernel_traitsIf6__halffS2_fjLj2048ELj1ELj1ELj4ELj16ENS_18Kernel_traits_baseILj2048EfS2_fS2_fjLj128EEEEELb0ELb0ELb1EEEvNS_9BwdParamsE --------------------------
	.section	.nv.info._ZN10layer_norm31ln_parallel_residual_bwd_kernelINS_13Kernel_traitsIf6__halffS2_fjLj2048ELj1ELj1ELj4ELj16ENS_18Kernel_traits_baseILj2048EfS2_fS2_fjLj128EEEEELb0ELb0ELb1EEEvNS_9BwdParamsE,"",@"SHT_CUDA_INFO"
	.sectionflags	@""
	.align	4


	//----- nvinfo : EIATTR_CUDA_API_VERSION
	.align		4
        /*0000*/ 	.byte	0x04, 0x37
        /*0002*/ 	.short	(.L_2251 - .L_2250)
.L_2250:
        /*0004*/ 	.word	0x00000082


	//----- nvinfo : EIATTR_KPARAM_INFO
	.align		4
.L_2251:
        /*0008*/ 	.byte	0x04, 0x17
        /*000a*/ 	.short	(.L_2253 - .L_2252)
.L_2252:
        /*000c*/ 	.word	0x00000000
        /*0010*/ 	.short	0x0000
        /*0012*/ 	.short	0x0000
        /*0014*/ 	.byte	0x00, 0xf0, 0xa1, 0x04


	//----- nvinfo : EIATTR_SPARSE_MMA_MASK
	.align		4
.L_2253:
        /*0018*/ 	.byte	0x03, 0x50
        /*001a*/ 	.short	0x0000


	//----- nvinfo : EIATTR_MAXREG_COUNT
	.align		4
        /*001c*/ 	.byte	0x03, 0x1b
        /*001e*/ 	.short	0x00ff


	//----- nvinfo : EIATTR_NUM_BARRIERS
	.align		4
        /*0020*/ 	.byte	0x02, 0x4c
        /*0022*/ 	.byte	0x01
	.zero		1


	//----- nvinfo : EIATTR_MERCURY_ISA_VERSION
	.align		4
        /*0024*/ 	.byte	0x03, 0x5f
        /*0026*/ 	.short	0x0101


	//----- nvinfo : EIATTR_COOP_GROUP_MASK_REGIDS
	.align		4
        /*0028*/ 	.byte	0x04, 0x29
        /*002a*/ 	.short	(.L_2255 - .L_2254)


	//   ....[0]....
.L_2254:
        /*002c*/ 	.word	0xffffffff


	//   ....[1]....
        /*0030*/ 	.word	0xffffffff


	//   ....[2]....
        /*0034*/ 	.word	0xffffffff


	//   ....[3]....
        /*0038*/ 	.word	0xffffffff


	//   ....[4]....
        /*003c*/ 	.word	0xffffffff


	//   ....[5]....
        /*0040*/ 	.word	0xffffffff


	//   ....[6]....
        /*0044*/ 	.word	0xffffffff


	//   ....[7]....
        /*0048*/ 	.word	0xffffffff


	//   ....[8]....
        /*004c*/ 	.word	0xffffffff


	//   ....[9]....
        /*0050*/ 	.word	0xffffffff


	//   ....[10]....
        /*0054*/ 	.word	0x050000ac


	//   ....[11]....
        /*0058*/ 	.word	0x050000ac


	//   ....[12]....
        /*005c*/ 	.word	0x050000ac


	//   ....[13]....
        /*0060*/ 	.word	0x050000ac


	//   ....[14]....
        /*0064*/ 	.word	0x050000ac


	//   ....[15]....
        /*0068*/ 	.word	0x050000ac


	//   ....[16]....
        /*006c*/ 	.word	0x050000ac


	//   ....[17]....
        /*0070*/ 	.word	0x050000ac


	//   ....[18]....
        /*0074*/ 	.word	0x050000ac


	//   ....[19]....
        /*0078*/ 	.word	0x050000ac


	//----- nvinfo : EIATTR_COOP_GROUP_INSTR_OFFSETS
	.align		4
.L_2255:
        /*007c*/ 	.byte	0x04, 0x28
        /*007e*/ 	.short	(.L_2257 - .L_2256)


	//   ....[0]....
.L_2256:
        /*0080*/ 	.word	0x00001550


	//   ....[1]....
        /*0084*/ 	.word	0x00001560


	//   ....[2]....
        /*0088*/ 	.word	0x00001590


	//   ....[3]....
        /*008c*/ 	.word	0x000015a0


	//   ....[4]....
        /*0090*/ 	.word	0x000015d0


	//   ....[5]....
        /*0094*/ 	.word	0x000015e0


	//   ....[6]....
        /*0098*/ 	.word	0x00001610


	//   ....[7]....
        /*009c*/ 	.word	0x00001620


	//   ....[8]....
        /*00a0*/ 	.word	0x00001650


	//   ....[9]....
        /*00a4*/ 	.word	0x00001660


	//   ....[10]....
        /*00a8*/ 	.word	0x00002750


	//   ....[11]....
        /*00ac*/ 	.word	0x000027a0


	//   ....[12]....
        /*00b0*/ 	.word	0x00002810


	//   ....[13]....
        /*00b4*/ 	.word	0x00002870


	//   ....[14]....
        /*00b8*/ 	.word	0x000028e0


	//   ....[15]....
        /*00bc*/ 	.word	0x00002940


	//   ....[16]....
        /*00c0*/ 	.word	0x000029b0


	//   ....[17]....
        /*00c4*/ 	.word	0x00002a10


	//   ....[18]....
        /*00c8*/ 	.word	0x00002a80


	//   ....[19]....
        /*00cc*/ 	.word	0x00002ae0


	//----- nvinfo : EIATTR_EXIT_INSTR_OFFSETS
	.align		4
.L_2257:
        /*00d0*/ 	.byte	0x04, 0x1c
        /*00d2*/ 	.short	(.L_2259 - .L_2258)


	//   ....[0]....
.L_2258:
        /*00d4*/ 	.word	0x000026f0


	//----- nvinfo : EIATTR_MAX_THREADS
	.align		4
.L_2259:
        /*00d8*/ 	.byte	0x04, 0x05
        /*00da*/ 	.short	(.L_2261 - .L_2260)
.L_2260:
        /*00dc*/ 	.word	0x00000080
        /*00e0*/ 	.word	0x00000001
        /*00e4*/ 	.word	0x00000001


	//----- nvinfo : EIATTR_CRS_STACK_SIZE
	.align		4
.L_2261:
        /*00e8*/ 	.byte	0x04, 0x1e
        /*00ea*/ 	.short	(.L_2263 - .L_2262)
.L_2262:
        /*00ec*/ 	.word	0x00000000


	//----- nvinfo : EIATTR_CBANK_PARAM_SIZE
	.align		4
.L_2263:
        /*00f0*/ 	.byte	0x03, 0x19
        /*00f2*/ 	.short	0x0128


	//----- nvinfo : EIATTR_PARAM_CBANK
	.align		4
        /*00f4*/ 	.byte	0x04, 0x0a
        /*00f6*/ 	.short	(.L_2265 - .L_2264)
	.align		4
.L_2264:
        /*00f8*/ 	.word	index@(.nv.constant0._ZN10layer_norm31ln_parallel_residual_bwd_kernelINS_13Kernel_traitsIf6__halffS2_fjLj2048ELj1ELj1ELj4ELj16ENS_18Kernel_traits_baseILj2048EfS2_fS2_fjLj128EEEEELb0ELb0ELb1EEEvNS_9BwdParamsE)
        /*00fc*/ 	.short	0x0210
        /*00fe*/ 	.short	0x0128


	//----- nvinfo : EIATTR_SW_WAR
	.align		4
.L_2265:
        /*0100*/ 	.byte	0x04, 0x36
        /*0102*/ 	.short	(.L_2267 - .L_2266)
.L_2266:
        /*0104*/ 	.word	0x00000008
.L_2267:


//--------------------- .nv.info._ZN10layer_norm31ln_parallel_residual_bwd_kernelINS_13Kernel_traitsIf6__halffS2_fjLj2048ELj1ELj1ELj4ELj16ENS_18Kernel_traits_baseILj2048EfS2_fS2_fjLj128EEEEELb0ELb1ELb0EEEvNS_9BwdParamsE --------------------------
	.section	.nv.info._ZN10layer_norm31ln_parallel_residual_bwd_kernelINS_13Kernel_traitsIf6__halffS2_fjLj2048ELj1ELj1ELj4ELj16ENS_18Kernel_traits_baseILj2048EfS2_fS2_fjLj128EEEEELb0ELb1ELb0EEEvNS_9BwdParamsE,"",@"SHT_CUDA_INFO"
	.sectionflags	@""
	.align	4


	//----- nvinfo : EIATTR_CUDA_API_VERSION
	.align		4
        /*0000*/ 	.byte	0x04, 0x37
        /*0002*/ 	.short	(.L_2269 - .L_2268)
.L_2268:
        /*0004*/ 	.word	0x00000082


	//----- nvinfo : EIATTR_KPARAM_INFO
	.align		4
.L_2269:
        /*0008*/ 	.byte	0x04, 0x17
        /*000a*/ 	.short	(.L_2271 - .L_2270)
.L_2270:
        /*000c*/ 	.word	0x00000000
        /*0010*/ 	.short	0x0000
        /*0012*/ 	.short	0x0000
        /*0014*/ 	.byte	0x00, 0xf0, 0xa1, 0x04


	//----- nvinfo : EIATTR_SPARSE_MMA_MASK
	.align		4
.L_2271:
        /*0018*/ 	.byte	0x03, 0x50
        /*001a*/ 	.short	0x0000


	//----- nvinfo : EIATTR_MAXREG_COUNT
	.align		4
        /*001c*/ 	.byte	0x03, 0x1b
        /*001e*/ 	.short	0x00ff


	//----- nvinfo : EIATTR_NUM_BARRIERS
	.align		4
        /*0020*/ 	.byte	0x02, 0x4c
        /*0022*/ 	.byte	0x01
	.zero		1


	//----- nvinfo : EIATTR_MERCURY_ISA_VERSION
	.align		4
        /*0024*/ 	.byte	0x03, 0x5f
        /*0026*/ 	.short	0x0101


	//----- nvinfo : EIATTR_COOP_GROUP_MASK_REGIDS
	.align		4
        /*0028*/ 	.byte	0x04, 0x29
        /*002a*/ 	.short	(.L_2273 - .L_2272)


	//   ....[0]....
.L_2272:
        /*002c*/ 	.word	0xffffffff


	//   ....[1]....
        /*0030*/ 	.word	0xffffffff


	//   ....[2]....
        /*0034*/ 	.word	0xffffffff


	//   ....[3]....
        /*0038*/ 	.word	0xffffffff


	//   ....[4]....
        /*003c*/ 	.word	0xffffffff


	//   ....[5]....
        /*0040*/ 	.word	0xffffffff


	//   ....[6]....
        /*0044*/ 	.word	0xffffffff


	//   ....[7]....
        /*0048*/ 	.word	0xffffffff


	//   ....[8]....
        /*004c*/ 	.word	0xffffffff


	//   ....[9]....
        /*0050*/ 	.word	0xffffffff


	//   ....[10]....
        /*0054*/ 	.word	0x05000052


	//   ....[11]....
        /*0058*/ 	.word	0x05000052


	//   ....[12]....
        /*005c*/ 	.word	0x05000052


	//   ....[13]....
        /*0060*/ 	.word	0x05000052


	//   ....[14]....
        /*0064*/ 	.word	0x05000052


	//   ....[15]....
        /*0068*/ 	.word	0x05000052


	//   ....[16]....
        /*006c*/ 	.word	0x05000052


	//   ....[17]....
        /*0070*/ 	.word	0x05000052


	//   ....[18]....
        /*0074*/ 	.word	0x05000052


	//   ....[19]....
        /*0078*/ 	.word	0x05000052


	//----- nvinfo : EIATTR_COOP_GROUP_INSTR_OFFSETS
	.align		4
.L_2273:
        /*007c*/ 	.byte	0x04, 0x28
        /*007e*/ 	.short	(.L_2275 - .L_2274)


	//   ....[0]....
.L_2274:
        /*0080*/ 	.word	0x00000ef0


	//   ....[1]....
        /*0084*/ 	.word	0x00000f00


	//   ....[2]....
        /*0088*/ 	.word	0x00000f30


	//   ....[3]....
        /*008c*/ 	.word	0x00000f40


	//   ....[4]....
        /*0090*/ 	.word	0x00000f70


	//   ....[5]....
        /*0094*/ 	.word	0x00000f80


	//   ....[6]....
        /*0098*/ 	.word	0x00000fb0


	//   ....[7]....
        /*009c*/ 	.word	0x00000fc0


	//   ....[8]....
        /*00a0*/ 	.word	0x00000ff0


	//   ....[9]....
        /*00a4*/ 	.word	0x00001000


	//   ....[10]....
        /*00a8*/ 	.word	0x00001df0


	//   ....[11]....
        /*00ac*/ 	.word	0x00001e40


	//   ....[12]....
        /*00b0*/ 	.word	0x00001ea0


	//   ....[13]....
        /*00b4*/ 	.word	0x00001f00


	//   ....[14]....
        /*00b8*/ 	.word	0x00001f60


	//   ....[15]....
        /*00bc*/ 	.word	0x00001fc0


	//   ....[16]....
        /*00c0*/ 	.word	0x00002020


	//   ....[17]....
        /*00c4*/ 	.word	0x00002080


	//   ....[18]....
        /*00c8*/ 	.word	0x000020e0


	//   ....[19]....
        /*00cc*/ 	.word	0x00002140


	//----- nvinfo : EIATTR_EXIT_INSTR_OFFSETS
	.align		4
.L_2275:
        /*00d0*/ 	.byte	0x04, 0x1c
        /*00d2*/ 	.short	(.L_2277 - .L_2276)


	//   ....[0]....
.L_2276:
        /*00d4*/ 	.word	0x00001d00


	//   ....[1]....
        /*00d8*/ 	.word	0x00001d90


	//----- nvinfo : EIATTR_MAX_THREADS
	.align		4
.L_2277:
        /*00dc*/ 	.byte	0x04, 0x05
        /*00de*/ 	.short	(.L_2279 - .L_2278)
.L_2278:
        /*00e0*/ 	.word	0x00000080
        /*00e4*/ 	.word	0x00000001
        /*00e8*/ 	.word	0x00000001


	//----- nvinfo : EIATTR_CRS_STACK_SIZE
	.align		4
.L_2279:
        /*00ec*/ 	.byte	0x04, 0x1e
        /*00ee*/ 	.short	(.L_2281 - .L_2280)
.L_2280:
        /*00f0*/ 	.word	0x00000000


	//----- nvinfo : EIATTR_CBANK_PARAM_SIZE
	.align		4
.L_2281:
        /*00f4*/ 	.byte	0x03, 0x19
        /*00f6*/ 	.short	0x0128


	//----- nvinfo : EIATTR_PARAM_CBANK
	.align		4
        /*00f8*/ 	.byte	0x04, 0x0a
        /*00fa*/ 	.short	(.L_2283 - .L_2282)
	.align		4
.L_2282:
        /*00fc*/ 	.word	index@(.nv.constant0._ZN10layer_norm31ln_parallel_residual_bwd_kernelINS_13Kernel_traitsIf6__halffS2_fjLj2048ELj1ELj1ELj4ELj16ENS_18Kernel_traits_baseILj2048EfS2_fS2_fjLj128EEEEELb0ELb1ELb0EEEvNS_9BwdParamsE)
        /*0100*/ 	.short	0x0210
        /*0102*/ 	.short	0x0128


	//----- nvinfo : EIATTR_SW_WAR
	.align		4
.L_2283:
        /*0104*/ 	.byte	0x04, 0x36
        /*0106*/ 	.short	(.L_2285 - .L_2284)
.L_2284:
        /*0108*/ 	.word	0x00000008
.L_2285:


//--------------------- .nv.info._ZN10layer_norm31ln_parallel_residual_bwd_kernelINS_13Kernel_traitsIf6__halffS2_fjLj2048ELj1ELj1ELj4ELj16ENS_18Kernel_traits_baseILj2048EfS2_fS2_fjLj128EEEEELb0ELb1ELb1EEEvNS_9BwdParamsE --------------------------
	.section	.nv.info._ZN10layer_norm31ln_parallel_residual_bwd_kernelINS_13Kernel_traitsIf6__halffS2_fjLj2048ELj1ELj1ELj4ELj16ENS_18Kernel_traits_baseILj2048EfS2_fS2_fjLj128EEEEELb0ELb1ELb1EEEvNS_9BwdParamsE,"",@"SHT_CUDA_INFO"
	.sectionflags	@""
	.align	4


	//----- nvinfo : EIATTR_CUDA_API_VERSION
	.align		4
        /*0000*/ 	.byte	0x04, 0x37
        /*0002*/ 	.short	(.L_2287 - .L_2286)
.L_2286:
        /*0004*/ 	.word	0x00000082


	//----- nvinfo : EIATTR_KPARAM_INFO
	.align		4
.L_2287:
        /*0008*/ 	.byte	0x04, 0x17
        /*000a*/ 	.short	(.L_2289 - .L_2288)
.L_2288:
        /*000c*/ 	.word	0x00000000
        /*0010*/ 	.short	0x0000
        /*0012*/ 	.short	0x0000
        /*0014*/ 	.byte	0x00, 0xf0, 0xa1, 0x04


	//----- nvinfo : EIATTR_SPARSE_MMA_MASK
	.align		4
.L_2289:
        /*0018*/ 	.byte	0x03, 0x50
        /*001a*/ 	.short	0x0000


	//----- nvinfo : EIATTR_MAXREG_COUNT
	.align		4
        /*001c*/ 	.byte	0x03, 0x1b
        /*001e*/ 	.short	0x00ff


	//----- nvinfo : EIATTR_NUM_BARRIERS
	.align		4
        /*0020*/ 	.byte	0x02, 0x4c
        /*0022*/ 	.byte	0x01
	.zero		1


	//----- nvinfo : EIATTR_MERCURY_ISA_VERSION
	.align		4
        /*0024*/ 	.byte	0x03, 0x5f
        /*0026*/ 	.short	0x0101


	//----- nvinfo : EIATTR_COOP_GROUP_MASK_REGIDS
	.align		4
        /*0028*/ 	.byte	0x04, 0x29
        /*002a*/ 	.short	(.L_2291 - .L_2290)


	//   ....[0]....
.L_2290:
        /*002c*/ 	.word	0xffffffff


	//   ....[1]....
        /*0030*/ 	.word	0xffffffff


	//   ....[2]....
        /*0034*/ 	.word	0xffffffff


	//   ....[3]....
        /*0038*/ 	.word	0xffffffff


	//   ....[4]....
        /*003c*/ 	.word	0xffffffff


	//   ....[5]....
        /*0040*/ 	.word	0xffffffff


	//   ....[6]....
        /*0044*/ 	.word	0xffffffff


	//   ....[7]....
        /*0048*/ 	.word	0xffffffff


	//   ....[8]....
        /*004c*/ 	.word	0xffffffff


	//   ....[9]....
        /*0050*/ 	.word	0xffffffff


	//   ....[10]....
        /*0054*/ 	.word	0x05000041


	//   ....[11]....
        /*0058*/ 	.word	0x05000041


	//   ....[12]....
        /*005c*/ 	.word	0x05000041


	//   ....[13]....
        /*0060*/ 	.word	0x05000041


	//   ....[14]....
        /*0064*/ 	.word	0x05000041


	//   ....[15]....
        /*0068*/ 	.word	0x05000041


	//   ....[16]....
        /*006c*/ 	.word	0x05000041


	//   ....[17]....
        /*0070*/ 	.word	0x05000041


	//   ....[18]....
        /*0074*/ 	.word	0x05000041


	//   ....[19]....
        /*0078*/ 	.word	0x05000041


	//----- nvinfo : EIATTR_COOP_GROUP_INSTR_OFFSETS
	.align		4
.L_2291:
        /*007c*/ 	.byte	0x04, 0x28
        /*007e*/ 	.short	(.L_2293 - .L_2292)


	//   ....[0]....
.L_2292:
        /*0080*/ 	.word	0x00000eb0


	//   ....[1]....
        /*0084*/ 	.word	0x00000ec0


	//   ....[2]....
        /*0088*/ 	.word	0x00000ef0


	//   ....[3]....
        /*008c*/ 	.word	0x00000f00


	//   ....[4]....
        /*0090*/ 	.word	0x00000f30


	//   ....[5]....
        /*0094*/ 	.word	0x00000f40


	//   ....[6]....
        /*0098*/ 	.word	0x00000f70


	//   ....[7]....
        /*009c*/ 	.word	0x00000f80


	//   ....[8]....
        /*00a0*/ 	.word	0x00000fb0


	//   ....[9]....
        /*00a4*/ 	.word	0x00000fc0


	//   ....[10]....
        /*00a8*/ 	.word	0x00001dc0


	//   ....[11]....
        /*00ac*/ 	.word	0x00001e10


	//   ....[12]....
        /*00b0*/ 	.word	0x00001e70


	//   ....[13]....
        /*00b4*/ 	.word	0x00001ed0


	//   ....[14]....
        /*00b8*/ 	.word	0x00001f30


	//   ....[15]....
        /*00bc*/ 	.word	0x00001f90


	//   ....[16]....
        /*00c0*/ 	.word	0x00001ff0


	//   ....[17]....
        /*00c4*/ 	.word	0x00002050


	//   ....[18]....
        /*00c8*/ 	.word	0x000020b0


	//   ....[19]....
        /*00cc*/ 	.word	0x00002110


	//----- nvinfo : EIATTR_EXIT_INSTR_OFFSETS
	.align		4
.L_2293:
        /*00d0*/ 	.byte	0x04, 0x1c
        /*00d2*/ 	.short	(.L_2295 - .L_2294)


	//   ....[0]....
.L_2294:
        /*00d4*/ 	.word	0x00001d70


	//----- nvinfo : EIATTR_MAX_THREADS
	.align		4
.L_2295:
        /*00d8*/ 	.byte	0x04, 0x05
        /*00da*/ 	.short	(.L_2297 - .L_2296)
.L_2296:
        /*00dc*/ 	.word	0x00000080
        /*00e0*/ 	.word	0x00000001
        /*00e4*/ 	.word	0x00000001


	//----- nvinfo : EIATTR_CRS_STACK_SIZE
	.align		4
.L_2297:
        /*00e8*/ 	.byte	0x04, 0x1e
        /*00ea*/ 	.short	(.L_2299 - .L_2298)
.L_2298:
        /*00ec*/ 	.word	0x00000000


	//----- nvinfo : EIATTR_CBANK_PARAM_SIZE
	.align		4
.L_2299:
        /*00f0*/ 	.byte	0x03, 0x19
        /*00f2*/ 	.short	0x0128


	//----- nvinfo : EIATTR_PARAM_CBANK
	.align		4
        /*00f4*/ 	.byte	0x04, 0x0a
        /*00f6*/ 	.short	(.L_2301 - .L_2300)
	.align		4
.L_2300:
        /*00f8*/ 	.word	index@(.nv.constant0._ZN10layer_norm31ln_parallel_residual_bwd_kernelINS_13Kernel_traitsIf6__halffS2_fjLj2048ELj1ELj1ELj4ELj16ENS_18Kernel_traits_baseILj2048EfS2_fS2_fjLj128EEEEELb0ELb1ELb1EEEvNS_9BwdParamsE)
        /*00fc*/ 	.short	0x0210
        /*00fe*/ 	.short	0x0128


	//----- nvinfo : EIATTR_SW_WAR
	.align		4
.L_2301:
        /*0100*/ 	.byte	0x04, 0x36
        /*0102*/ 	.short	(.L_2303 - .L_2302)
.L_2302:
        /*0104*/ 	.word	0x00000008
.L_2303:


//--------------------- .nv.info._ZN10layer_norm31ln_parallel_residual_bwd_kernelINS_13Kernel_traitsIf6__halffS2_fjLj2048ELj1ELj1ELj4ELj16ENS_18Kernel_traits_baseILj2048EfS2_fS2_fjLj128EEEEELb1ELb0ELb0EEEvNS_9BwdParamsE --------------------------
	.section	.nv.info._ZN10layer_norm31ln_parallel_residual_bwd_kernelINS_13Kernel_traitsIf6__halffS2_fjLj2048ELj1ELj1ELj4ELj16ENS_18Kernel_traits_baseILj2048EfS2_fS2_fjLj128EEEEELb1ELb0ELb0EEEvNS_9BwdParamsE,"",@"SHT_CUDA_INFO"
	.sectionflags	@""
	.align	4


	//----- nvinfo : EIATTR_CUDA_API_VERSION
	.align		4
        /*0000*/ 	.byte	0x04, 0x37
        /*0002*/ 	.short	(.L_2305 - .L_2304)
.L_2304:
        /*0004*/ 	.word	0x00000082


	//----- nvinfo : EIATTR_KPARAM_INFO
	.align		4
.L_2305:
        /*0008*/ 	.byte	0x04, 0x17
        /*000a*/ 	.short	(.L_2307 - .L_2306)
.L_2306:
        /*000c*/ 	.word	0x00000000
        /*0010*/ 	.short	0x0000
        /*0012*/ 	.short	0x0000
        /*0014*/ 	.byte	0x00, 0xf0, 0xa1, 0x04


	//----- nvinfo : EIATTR_SPARSE_MMA_MASK
	.align		4
.L_2307:
        /*0018*/ 	.byte	0x03, 0x50
        /*001a*/ 	.short	0x0000


	//----- nvinfo : EIATTR_MAXREG_COUNT
	.align		4
        /*001c*/ 	.byte	0x03, 0x1b
        /*001e*/ 	.short	0x00ff


	//----- nvinfo : EIATTR_NUM_BARRIERS
	.align		4
        /*0020*/ 	.byte	0x02, 0x4c
        /*0022*/ 	.byte	0x01
	.zero		1


	//----- nvinfo : EIATTR_MERCURY_ISA_VERSION
	.align		4
        /*0024*/ 	.byte	0x03, 0x5f
        /*0026*/ 	.short	0x0101


	//----- nvinfo : EIATTR_COOP_GROUP_MASK_REGIDS
	.align		4
        /*0028*/ 	.byte	0x04, 0x29
        /*002a*/ 	.short	(.L_2309 - .L_2308)


	//   ....[0]....
.L_2308:
        /*002c*/ 	.word	0xffffffff


	//   ....[1]....
        /*0030*/ 	.word	0xffffffff


	//   ....[2]....
        /*0034*/ 	.word	0xffffffff


	//   ....[3]....
        /*0038*/ 	.word	0xffffffff


	//   ....[4]....
        /*003c*/ 	.word	0xffffffff


	//   ....[5]....
        /*0040*/ 	.word	0xffffffff


	//   ....[6]....
        /*0044*/ 	.word	0xffffffff


	//   ....[7]....
        /*0048*/ 	.word	0xffffffff


	//   ....[8]....
        /*004c*/ 	.word	0xffffffff


	//   ....[9]....
        /*0050*/ 	.word	0xffffffff


	//   ....[10]....
        /*0054*/ 	.word	0x05000090


	//   ....[11]....
        /*0058*/ 	.word	0x05000090


	//   ....[12]....
        /*005c*/ 	.word	0x05000090


	//   ....[13]....
        /*0060*/ 	.word	0x05000090


	//   ....[14]....
        /*0064*/ 	.word	0x05000090


	//   ....[15]....
        /*0068*/ 	.word	0x05000090


	//   ....[16]....
        /*006c*/ 	.word	0x05000090


	//   ....[17]....
        /*0070*/ 	.word	0x05000090


	//   ....[18]....
        /*0074*/ 	.word	0x05000090


	//   ....[19]....
        /*0078*/ 	.word	0x05000090


	//----- nvinfo : EIATTR_COOP_GROUP_INSTR_OFFSETS
	.align		4
.L_2309:
        /*007c*/ 	.byte	0x04, 0x28
        /*007e*/ 	.short	(.L_2311 - .L_2310)


	//   ....[0]....
.L_2310:
        /*0080*/ 	.word	0x00001640


	//   ....[1]....
        /*0084*/ 	.word	0x00001650


	//   ....[2]....
        /*0088*/ 	.word	0x00001680


	//   ....[3]....
        /*008c*/ 	.word	0x00001690


	//   ....[4]....
        /*0090*/ 	.word	0x000016c0


	//   ....[5]....
        /*0094*/ 	.word	0x000016d0


	//   ....[6]....
        /*0098*/ 	.word	0x00001700


	//   ....[7]....
        /*009c*/ 	.word	0x00001710


	//   ....[8]....
        /*00a0*/ 	.word	0x00001740


	//   ....[9]....
        /*00a4*/ 	.word	0x00001750


	//   ....[10]....
        /*00a8*/ 	.word	0x00002b90


	//   ....[11]....
        /*00ac*/ 	.word	0x00002be0


	//   ....[12]....
        /*00b0*/ 	.word	0x00002c50


	//   ....[13]....
        /*00b4*/ 	.word	0x00002cb0


	//   ....[14]....
        /*00b8*/ 	.word	0x00002d20


	//   ....[15]....
        /*00bc*/ 	.word	0x00002d80


	//   ....[16]....
        /*00c0*/ 	.word	0x00002df0


	//   ....[17]....
        /*00c4*/ 	.word	0x00002e50


	//   ....[18]....
        /*00c8*/ 	.word	0x00002ec0


	//   ....[19]....
        /*00cc*/ 	.word	0x00002f20


	//----- nvinfo : EIATTR_EXIT_INSTR_OFFSETS
	.align		4
.L_2311:
        /*00d0*/ 	.byte	0x04, 0x1c
        /*00d2*/ 	.short	(.L_2313 - .L_2312)


	//   ....[0]....
.L_2312:
        /*00d4*/ 	.word	0x00002a20


	//   ....[1]....
        /*00d8*/ 	.word	0x00002b30


	//----- nvinfo : EIATTR_MAX_THREADS
	.align		4
.L_2313:
        /*00dc*/ 	.byte	0x04, 0x05
        /*00de*/ 	.short	(.L_2315 - .L_2314)
.L_2314:
        /*00e0*/ 	.word	0x00000080
        /*00e4*/ 	.word	0x00000001
        /*00e8*/ 	.word	0x00000001


	//----- nvinfo : EIATTR_CRS_STACK_SIZE
	.align		4
.L_2315:
        /*00ec*/ 	.byte	0x04, 0x1e
        /*00ee*/ 	.short	(.L_2317 - .L_2316)
.L_2316:
        /*00f0*/ 	.word	0x00000000


	//----- nvinfo : EIATTR_CBANK_PARAM_SIZE
	.align		4
.L_2317:
        /*00f4*/ 	.byte	0x03, 0x19
        /*00f6*/ 	.short	0x0128


	//----- nvinfo : EIATTR_PARAM_CBANK
	.align		4
        /*00f8*/ 	.byte	0x04, 0x0a
        /*00fa*/ 	.short	(.L_2319 - .L_2318)
	.align		4
.L_2318:
        /*00fc*/ 	.word	index@(.nv.constant0._ZN10layer_norm31ln_parallel_residual_bwd_kernelINS_13Kernel_traitsIf6__halffS2_fjLj2048ELj1ELj1ELj4ELj16ENS_18Kernel_traits_baseILj2048EfS2_fS2_fjLj128EEEEELb1ELb0ELb0EEEvNS_9BwdParamsE)
        /*0100*/ 	.short	0x0210
        /*0102*/ 	.short	0x0128


	//----- nvinfo : EIATTR_SW_WAR
	.align		4
.L_2319:
        /*0104*/ 	.byte	0x04, 0x36
        /*0106*/ 	.short	(.L_2321 - .L_2320)
.L_2320:
        /*0108*/ 	.word	0x00000008
.L_2321:


//--------------------- .nv.info._ZN10layer_norm31ln_parallel_residual_bwd_kernelINS_13Kernel_traitsIf6__halffS2_fjLj2048ELj1ELj1ELj4ELj16ENS_18Kernel_traits_baseILj2048EfS2_fS2_fjLj128EEEEELb1ELb0ELb1EEEvNS_9BwdParamsE --------------------------
	.section	.nv.info._ZN10layer_norm31ln_parallel_residual_bwd_kernelINS_13Kernel_traitsIf6__halffS2_fjLj2048ELj1ELj1ELj4ELj16ENS_18Kernel_traits_baseILj2048EfS2_fS2_fjLj128EEEEELb1ELb0ELb1EEEvNS_9BwdParamsE,"",@"SHT_CUDA_INFO"
	.sectionflags	@""
	.align	4


	//----- nvinfo : EIATTR_CUDA_API_VERSION
	.align		4
        /*0000*/ 	.byte	0x04, 0x37
        /*0002*/ 	.short	(.L_2323 - .L_2322)
.L_2322:
        /*0004*/ 	.word	0x00000082


	//----- nvinfo : EIATTR_KPARAM_INFO
	.align		4
.L_2323:
        /*0008*/ 	.byte	0x04, 0x17
        /*000a*/ 	.short	(.L_2325 - .L_2324)
.L_2324:
        /*000c*/ 	.word	0x00000000
        /*0010*/ 	.short	0x0000
        /*0012*/ 	.short	0x0000
        /*0014*/ 	.byte	0x00, 0xf0, 0xa1, 0x04


	//----- nvinfo : EIATTR_SPARSE_MMA_MASK
	.align		4
.L_2325:
        /*0018*/ 	.byte	0x03, 0x50
        /*001a*/ 	.short	0x0000


	//----- nvinfo : EIATTR_MAXREG_COUNT
	.align		4
        /*001c*/ 	.byte	0x03, 0x1b
        /*001e*/ 	.short	0x00ff


	//----- nvinfo : EIATTR_NUM_BARRIERS
	.align		4
        /*0020*/ 	.byte	0x02, 0x4c
        /*0022*/ 	.byte	0x01
	.zero		1


	//----- nvinfo : EIATTR_MERCURY_ISA_VERSION
	.align		4
        /*0024*/ 	.byte	0x03, 0x5f
        /*0026*/ 	.short	0x0101


	//----- nvinfo : EIATTR_COOP_GROUP_MASK_REGIDS
	.align		4
        /*0028*/ 	.byte	0x04, 0x29
        /*002a*/ 	.short	(.L_2327 - .L_2326)


	//   ....[0]....
.L_2326:
        /*002c*/ 	.word	0xffffffff


	//   ....[1]....
        /*0030*/ 	.word	0xffffffff


	//   ....[2]....
        /*0034*/ 	.word	0xffffffff


	//   ....[3]....
        /*0038*/ 	.word	0xffffffff


	//   ....[4]....
        /*003c*/ 	.word	0xffffffff


	//   ....[5]....
        /*0040*/ 	.word	0xffffffff


	//   ....[6]....
        /*0044*/ 	.word	0xffffffff


	//   ....[7]....
        /*0048*/ 	.word	0xffffffff


	//   ....[8]....
        /*004c*/ 	.word	0xffffffff


	//   ....[9]....
        /*0050*/ 	.word	0xffffffff


	//   ....[10]....
        /*0054*/ 	.word	0x05000053


	//   ....[11]....
        /*0058*/ 	.word	0x05000053


	//   ....[12]....
        /*005c*/ 	.word	0x05000053


	//   ....[13]....
        /*0060*/ 	.word	0x05000053


	//   ....[14]....
        /*0064*/ 	.word	0x05000053


	//   ....[15]....
        /*0068*/ 	.word	0x05000053


	//   ....[16]....
        /*006c*/ 	.word	0x05000053


	//   ....[17]....
        /*0070*/ 	.word	0x05000053


	//   ....[18]....
        /*0074*/ 	.word	0x05000053


	//   ....[19]....
        /*0078*/ 	.word	0x05000053


	//----- nvinfo : EIATTR_COOP_GROUP_INSTR_OFFSETS
	.align		4
.L_2327:
        /*007c*/ 	.byte	0x04, 0x28
        /*007e*/ 	.short	(.L_2329 - .L_2328)


	//   ....[0]....
.L_2328:
        /*0080*/ 	.word	0x00001630


	//   ....[1]....
        /*0084*/ 	.word	0x00001640


	//   ....[2]....
        /*0088*/ 	.word	0x00001670


	//   ....[3]....
        /*008c*/ 	.word	0x00001680


	//   ....[4]....
        /*0090*/ 	.word	0x000016b0


	//   ....[5]....
        /*0094*/ 	.word	0x000016c0


	//   ....[6]....
        /*0098*/ 	.word	0x000016f0


	//   ....[7]....
        /*009c*/ 	.word	0x00001700


	//   ....[8]....
        /*00a0*/ 	.word	0x00001730


	//   ....[9]....
        /*00a4*/ 	.word	0x00001740


	//   ....[10]....
        /*00a8*/ 	.word	0x00002d80


	//   ....[11]....
        /*00ac*/ 	.word	0x00002dd0


	//   ....[12]....
        /*00b0*/ 	.word	0x00002e40


	//   ....[13]....
        /*00b4*/ 	.word	0x00002ea0


	//   ....[14]....
        /*00b8*/ 	.word	0x00002f10


	//   ....[15]....
        /*00bc*/ 	.word	0x00002f70


	//   ....[16]....
        /*00c0*/ 	.word	0x00002fe0


	//   ....[17]....
        /*00c4*/ 	.word	0x00003040


	//   ....[18]....
        /*00c8*/ 	.word	0x000030b0


	//   ....[19]....
        /*00cc*/ 	.word	0x00003110


	//----- nvinfo : EIATTR_EXIT_INSTR_OFFSETS
	.align		4
.L_2329:
        /*00d0*/ 	.byte	0x04, 0x1c
        /*00d2*/ 	.short	(.L_2331 - .L_2330)


	//   ....[0]....
.L_2330:
        /*00d4*/ 	.word	0x00002d20


	//----- nvinfo : EIATTR_MAX_THREADS
	.align		4
.L_2331:
        /*00d8*/ 	.byte	0x04, 0x05
        /*00da*/ 	.short	(.L_2333 - .L_2332)
.L_2332:
        /*00dc*/ 	.word	0x00000080
        /*00e0*/ 	.word	0x00000001
        /*00e4*/ 	.word	0x00000001


	//----- nvinfo : EIATTR_CRS_STACK_SIZE
	.align		4
.L_2333:
        /*00e8*/ 	.byte	0x04, 0x1e
        /*00ea*/ 	.short	(.L_2335 - .L_2334)
.L_2334:
        /*00ec*/ 	.word	0x00000000


	//----- nvinfo : EIATTR_CBANK_PARAM_SIZE
	.align		4
.L_2335:
        /*00f0*/ 	.byte	0x03, 0x19
        /*00f2*/ 	.short	0x0128


	//----- nvinfo : EIATTR_PARAM_CBANK
	.align		4
        /*00f4*/ 	.byte	0x04, 0x0a
        /*00f6*/ 	.short	(.L_2337 - .L_2336)
	.align		4
.L_2336:
        /*00f8*/ 	.word	index@(.nv.constant0._ZN10layer_norm31ln_parallel_residual_bwd_kernelINS_13Kernel_traitsIf6__halffS2_fjLj2048ELj1ELj1ELj4ELj16ENS_18Kernel_traits_baseILj2048EfS2_fS2_fjLj128EEEEELb1ELb0ELb1EEEvNS_9BwdParamsE)
        /*00fc*/ 	.short	0x0210
        /*00fe*/ 	.short	0x0128


	//----- nvinfo : EIATTR_SW_WAR
	.align		4
.L_2337:
        /*0100*/ 	.byte	0x04, 0x36
        /*0102*/ 	.short	(.L_2339 - .L_2338)
.L_2338:
        /*0104*/ 	.word	0x00000008
.L_2339:


//--------------------- .nv.info._ZN10layer_norm22ln_bwd_finalize_kernelINS_22Kernel_traits_finalizeILj2048Ef6__halffS2_fjLb0ELj1024ELj4ENS_18Kernel_traits_baseILj2048EfS2_fS2_fjLj1024EEEEELb0ELb0EEEvNS_9BwdParamsE --------------------------
	.section	.nv.info._ZN10layer_norm22ln_bwd_finalize_kernelINS_22Kernel_traits_finalizeILj2048Ef6__halffS2_fjLb0ELj1024ELj4ENS_18Kernel_traits_baseILj2048EfS2_fS2_fjLj1024EEEEELb0ELb0EEEvNS_9BwdParamsE,"",@"SHT_CUDA_INFO"
	.sectionflags	@""
	.align	4


	//----- nvinfo : EIATTR_CUDA_API_VERSION
	.align		4
        /*0000*/ 	.byte	0x04, 0x37
        /*0002*/ 	.short	(.L_2341 - .L_2340)
.L_2340:
        /*0004*/ 	.word	0x00000082


	//----- nvinfo : EIATTR_KPARAM_INFO
	.align		4
.L_2341:
        /*0008*/ 	.byte	0x04, 0x17
        /*000a*/ 	.short	(.L_2343 - .L_2342)
.L_2342:
        /*000c*/ 	.word	0x00000000
        /*0010*/ 	.short	0x0000
        /*0012*/ 	.short	0x0000
        /*0014*/ 	.byte	0x00, 0xf0, 0xa1, 0x04


	//----- nvinfo : EIATTR_SPARSE_MMA_MASK
	.align		4
.L_2343:
        /*0018*/ 	.byte	0x03, 0x50
        /*001a*/ 	.short	0x0000


	//----- nvinfo : EIATTR_MAXREG_COUNT
	.align		4
        /*001c*/ 	.byte	0x03, 0x1b
        /*001e*/ 	.short	0x0040


	//----- nvinfo : EIATTR_NUM_BARRIERS
	.align		4
        /*0020*/ 	.byte	0x02, 0x4c
        /*0022*/ 	.byte	0x01
	.zero		1


	//----- nvinfo : EIATTR_MERCURY_ISA_VERSION
	.align		4
        /*0024*/ 	.byte	0x03, 0x5f
        /*0026*/ 	.short	0x0101


	//----- nvinfo : EIATTR_COOP_GROUP_MASK_REGIDS
	.align		4
        /*0028*/ 	.byte	0x04, 0x29
        /*002a*/ 	.short	(.L_2345 - .L_2344)


	//   ....[0]....
.L_2344:
        /*002c*/ 	.word	0xffffffff


	//   ....[1]....
        /*0030*/ 	.word	0xffffffff


	//   ....[2]....
        /*0034*/ 	.word	0xffffffff


	//   ....[3]....
        /*0038*/ 	.word	0xffffffff


	//   ....[4]....
        /*003c*/ 	.word	0xffffffff


	//   ....[5]....
        /*0040*/ 	.word	0xffffffff


	//   ....[6]....
        /*0044*/ 	.word	0xffffffff


	//   ....[7]....
        /*0048*/ 	.word	0xffffffff


	//   ....[8]....
        /*004c*/ 	.word	0xffffffff


	//   ....[9]....
        /*0050*/ 	.word	0xffffffff


	//   ....[10]....
        /*0054*/ 	.word	0x05000013


	//   ....[11]....
        /*0058*/ 	.word	0x05000013


	//   ....[12]....
        /*005c*/ 	.word	0x05000013


	//   ....[13]....
        /*0060*/ 	.word	0x05000013


	//   ....[14]....
        /*0064*/ 	.word	0x05000013


	//   ....[15]....
        /*0068*/ 	.word	0x05000013


	//   ....[16]....
        /*006c*/ 	.word	0x05000013


	//   ....[17]....
        /*0070*/ 	.word	0x05000013


	//   ....[18]....
        /*0074*/ 	.word	0x05000013


	//   ....[19]....
        /*0078*/ 	.word	0x05000013


	//----- nvinfo : EIATTR_COOP_GROUP_INSTR_OFFSETS
	.align		4
.L_2345:
        /*007c*/ 	.byte	0x04, 0x28
        /*007e*/ 	.short	(.L_2347 - .L_2346)


	//   ....[0]....
.L_2346:
        /*0080*/ 	.word	0x000008e0


	//   ....[1]....
        /*0084*/ 	.word	0x000008f0


	//   ....[2]....
        /*0088*/ 	.word	0x00000920


	//   ....[3]....
        /*008c*/ 	.word	0x00000930


	//   ....[4]....
        /*0090*/ 	.word	0x00000960


	//   ....[5]....
        /*0094*/ 	.word	0x00000970


	//   ....[6]....
        /*0098*/ 	.word	0x000009a0


	//   ....[7]....
        /*009c*/ 	.word	0x000009b0


	//   ....[8]....
        /*00a0*/ 	.word	0x000009e0


	//   ....[9]....
        /*00a4*/ 	.word	0x000009f0


	//   ....[10]....
        /*00a8*/ 	.word	0x00000bf0


	//   ....[11]....
        /*00ac*/ 	.word	0x00000c60


	//   ....[12]....
        /*00b0*/ 	.word	0x00000cd0


	//   ....[13]....
        /*00b4*/ 	.word	0x00000d40


	//   ....[14]....
        /*00b8*/ 	.word	0x00000db0


	//   ....[15]....
        /*00bc*/ 	.word	0x00000e10


	//   ....[16]....
        /*00c0*/ 	.word	0x00000e80


	//   ....[17]....
        /*00c4*/ 	.word	0x00000ef0


	//   ....[18]....
        /*00c8*/ 	.word	0x00000f60


	//   ....[19]....
        /*00cc*/ 	.word	0x00000fd0


	//----- nvinfo : EIATTR_EXIT_INSTR_OFFSETS
	.align		4
.L_2347:
        /*00d0*/ 	.byte	0x04, 0x1c
        /*00d2*/ 	.short	(.L_2349 - .L_2348)


	//   ....[0]....
.L_2348:
        /*00d4*/ 	.word	0x00000070


	//   ....[1]....
        /*00d8*/ 	.word	0x00000b90


	//----- nvinfo : EIATTR_MAX_THREADS
	.align		4
.L_2349:
        /*00dc*/ 	.byte	0x04, 0x05
        /*00de*/ 	.short	(.L_2351 - .L_2350)
.L_2350:
        /*00e0*/ 	.word	0x00000400
        /*00e4*/ 	.word	0x00000001
        /*00e8*/ 	.word	0x00000001


	//----- nvinfo : EIATTR_CRS_STACK_SIZE
	.align		4
.L_2351:
        /*00ec*/ 	.byte	0x04, 0x1e
        /*00ee*/ 	.short	(.L_2353 - .L_2352)
.L_2352:
        /*00f0*/ 	.word	0x00000000


	//----- nvinfo : EIATTR_CBANK_PARAM_SIZE
	.align		4
.L_2353:
        /*00f4*/ 	.byte	0x03, 0x19
        /*00f6*/ 	.short	0x0128


	//----- nvinfo : EIATTR_PARAM_CBANK
	.align		4
        /*00f8*/ 	.byte	0x04, 0x0a
        /*00fa*/ 	.short	(.L_2355 - .L_2354)
	.align		4
.L_2354:
        /*00fc*/ 	.word	index@(.nv.constant0._ZN10layer_norm22ln_bwd_finalize_kernelINS_22Kernel_traits_finalizeILj2048Ef6__halffS2_fjLb0ELj1024ELj4ENS_18Kernel_traits_baseILj2048EfS2_fS2_fjLj1024EEEEELb0ELb0EEEvNS_9BwdParamsE)
        /*0100*/ 	.short	0x0210
        /*0102*/ 	.short	0x0128


	//----- nvinfo : EIATTR_SW_WAR
	.align		4
.L_2355:
        /*0104*/ 	.byte	0x04, 0x36
        /*0106*/ 	.short	(.L_2357 - .L_2356)
.L_2356:
        /*0108*/ 	.word	0x00000008
.L_2357:


//--------------------- .nv.info._ZN10layer_norm40ln_parallel_residual_bwd_finalize_kernelINS_22Kernel_traits_finalizeILj2048Ef6__halffS2_fjLb0ELj1024ELj4ENS_18Kernel_traits_baseILj2048EfS2_fS2_fjLj1024EEEEELb0EEEvNS_9BwdParamsE --------------------------
	.section	.nv.info._ZN10layer_norm40ln_parallel_residual_bwd_finalize_kernelINS_22Kernel_traits_finalizeILj2048Ef6__halffS2_fjLb0ELj1024ELj4ENS_18Kernel_traits_baseILj2048EfS2_fS2_fjLj1024EEEEELb0EEEvNS_9BwdParamsE,"",@"SHT_CUDA_INFO"
	.sectionflags	@""
	.align	4


	//----- nvinfo : EIATTR_CUDA_API_VERSION
	.align		4
        /*0000*/ 	.byte	0x04, 0x37
        /*0002*/ 	.short	(.L_2359 - .L_2358)
.L_2358:
        /*0004*/ 	.word	0x00000082


	//----- nvinfo : EIATTR_KPARAM_INFO
	.align		4
.L_2359:
        /*0008*/ 	.byte	0x04, 0x17
        /*000a*/ 	.short	(.L_2361 - .L_2360)
.L_2360:
        /*000c*/ 	.word	0x00000000
        /*0010*/ 	.short	0x0000
        /*0012*/ 	.short	0x0000
        /*0014*/ 	.byte	0x00, 0xf0, 0xa1, 0x04


	//----- nvinfo : EIATTR_SPARSE_MMA_MASK
	.align		4
.L_2361:
        /*0018*/ 	.byte	0x03, 0x50
        /*001a*/ 	.short	0x0000


	//----- nvinfo : EIATTR_MAXREG_COUNT
	.align		4
        /*001c*/ 	.byte	0x03, 0x1b
        /*001e*/ 	.short	0x0040


	//----- nvinfo : EIATTR_NUM_BARRIERS
	.align		4
        /*0020*/ 	.byte	0x02, 0x4c
        /*0022*/ 	.byte	0x01
	.zero		1


	//----- nvinfo : EIATTR_MERCURY_ISA_VERSION
	.align		4
        /*0024*/ 	.byte	0x03, 0x5f
        /*0026*/ 	.short	0x0101


	//----- nvinfo : EIATTR_COOP_GROUP_MASK_REGIDS
	.align		4
        /*0028*/ 	.byte	0x04, 0x29
        /*002a*/ 	.short	(.L_2363 - .L_2362)


	//   ....[0]....
.L_2362:
        /*002c*/ 	.word	0xffffffff


	//   ....[1]....
        /*0030*/ 	.word	0xffffffff


	//   ....[2]....
        /*0034*/ 	.word	0xffffffff


	//   ....[3]....
        /*0038*/ 	.word	0xffffffff


	//   ....[4]....
        /*003c*/ 	.word	0xffffffff


	//   ....[5]....
        /*0040*/ 	.word	0xffffffff


	//   ....[6]....
        /*0044*/ 	.word	0xffffffff


	//   ....[7]....
        /*0048*/ 	.word	0xffffffff


	//   ....[8]....
        /*004c*/ 	.word	0xffffffff


	//   ....[9]....
        /*0050*/ 	.word	0xffffffff


	//   ....[10]....
        /*0054*/ 	.word	0xffffffff


	//   ....[11]....
        /*0058*/ 	.word	0xffffffff


	//   ....[12]....
        /*005c*/ 	.word	0xffffffff


	//   ....[13]....
        /*0060*/ 	.word	0xffffffff


	//   ....[14]....
        /*0064*/ 	.word	0xffffffff


	//   ....[15]....
        /*0068*/ 	.word	0xffffffff


	//   ....[16]....
        /*006c*/ 	.word	0xffffffff


	//   ....[17]....
        /*0070*/ 	.word	0xffffffff


	//   ....[18]....
        /*0074*/ 	.word	0xffffffff


	//   ....[19]....
        /*0078*/ 	.word	0xffffffff


	//   ....[20]....
        /*007c*/ 	.word	0x0500000c


	//   ....[21]....
        /*0080*/ 	.word	0x0500000c


	//   ....[22]....
        /*0084*/ 	.word	0x0500000c


	//   ....[23]....
        /*0088*/ 	.word	0x0500000c


	//   ....[24]....
        /*008c*/ 	.word	0x0500000c


	//   ....[25]....
        /*0090*/ 	.word	0x0500000c


	//   ....[26]....
        /*0094*/ 	.word	0x0500000c


	//   ....[27]....
        /*0098*/ 	.word	0x0500000c


	//   ....[28]....
        /*009c*/ 	.word	0x0500000c


	//   ....[29]....
        /*00a0*/ 	.word	0x0500000c


	//   ....[30]....
        /*00a4*/ 	.word	0x0500000c


	//   ....[31]....
        /*00a8*/ 	.word	0x0500000c


	//   ....[32]....
        /*00ac*/ 	.word	0x0500000c


	//   ....[33]....
        /*00b0*/ 	.word	0x0500000c


	//   ....[34]....
        /*00b4*/ 	.word	0x0500000c


	//   ....[35]....
        /*00b8*/ 	.word	0x0500000c


	//   ....[36]....
        /*00bc*/ 	.word	0x0500000c


	//   ....[37]....
        /*00c0*/ 	.word	0x0500000c


	//   ....[38]....
        /*00c4*/ 	.word	0x0500000c


	//   ....[39]....
        /*00c8*/ 	.word	0x0500000c


	//----- nvinfo : EIATTR_COOP_GROUP_INSTR_OFFSETS
	.align		4
.L_2363:
        /*00cc*/ 	.byte	0x04, 0x28
        /*00ce*/ 	.short	(.L_2365 - .L_2364)


	//   ....[0]....
.L_2364:
        /*00d0*/ 	.word	0x00000ce0


	//   ....[1]....
        /*00d4*/ 	.word	0x00000cf0


	//   ....[2]....
        /*00d8*/ 	.word	0x00000d00


	//   ....[3]....
        /*00dc*/ 	.word	0x00000d10


	//   ....[4]....
        /*00e0*/ 	.word	0x00000d40


	//   ....[5]....
        /*00e4*/ 	.word	0x00000d70


	//   ....[6]....
        /*00e8*/ 	.word	0x00000d80


	//   ....[7]....
        /*00ec*/ 	.word	0x00000d90


	//   ....[8]....
        /*00f0*/ 	.word	0x00000db0


	//   ....[9]....
        /*00f4*/ 	.word	0x00000df0


	//   ....[10]....
        /*00f8*/ 	.word	0x00000e00


	//   ....[11]....
        /*00fc*/ 	.word	0x00000e10


	//   ....[12]....
        /*0100*/ 	.word	0x00000e30


	//   ....[13]....
        /*0104*/ 	.word	0x00000e70


	//   ....[14]....
        /*0108*/ 	.word	0x00000e80


	//   ....[15]....
        /*010c*/ 	.word	0x00000e90


	//   ....[16]....
        /*0110*/ 	.word	0x00000eb0


	//   ....[17]....
        /*0114*/ 	.word	0x00000ee0


	//   ....[18]....
        /*0118*/ 	.word	0x00000f00


	//   ....[19]....
        /*011c*/ 	.word	0x00000f10


	//   ....[20]....
        /*0120*/ 	.word	0x000011f0


	//   ....[21]....
        /*0124*/ 	.word	0x00001250


	//   ....[22]....
        /*0128*/ 	.word	0x000012b0


	//   ....[23]....
        /*012c*/ 	.word	0x00001310


	//   ....[24]....
        /*0130*/ 	.word	0x00001370


	//   ....[25]....
        /*0134*/ 	.word	0x000013d0


	//   ....[26]....
        /*0138*/ 	.word	0x00001440


	//   ....[27]....
        /*013c*/ 	.word	0x000014b0


	//   ....[28]....
        /*0140*/ 	.word	0x00001520


	//   ....[29]....
        /*0144*/ 	.word	0x00001590


	//   ....[30]....
        /*0148*/ 	.word	0x000015f0


	//   ....[31]....
        /*014c*/ 	.word	0x00001660


	//   ....[32]....
        /*0150*/ 	.word	0x000016d0


	//   ....[33]....
        /*0154*/ 	.word	0x00001740


	//   ....[34]....
        /*0158*/ 	.word	0x000017b0


	//   ....[35]....
        /*015c*/ 	.word	0x00001810


	//   ....[36]....
        /*0160*/ 	.word	0x00001880


	//   ....[37]....
        /*0164*/ 	.word	0x000018f0


	//   ....[38]....
        /*0168*/ 	.word	0x00001960


	//   ....[39]....
        /*016c*/ 	.word	0x000019d0


	//----- nvinfo : EIATTR_EXIT_INSTR_OFFSETS
	.align		4
.L_2365:
        /*0170*/ 	.byte	0x04, 0x1c
        /*0172*/ 	.short	(.L_2367 - .L_2366)


	//   ....[0]....
.L_2366:
        /*0174*/ 	.word	0x00000070


	//   ....[1]....
        /*0178*/ 	.word	0x00001190


	//----- nvinfo : EIATTR_MAX_THREADS
	.align		4
.L_2367:
        /*017c*/ 	.byte	0x04, 0x05
        /*017e*/ 	.short	(.L_2369 - .L_2368)
.L_2368:
        /*0180*/ 	.word	0x00000400
        /*0184*/ 	.word	0x00000001
        /*0188*/ 	.word	0x00000001


	//----- nvinfo : EIATTR_CRS_STACK_SIZE
	.align		4
.L_2369:
        /*018c*/ 	.byte	0x04, 0x1e
        /*018e*/ 	.short	(.L_2371 - .L_2370)
.L_2370:
        /*0190*/ 	.word	0x00000000


	//----- nvinfo : EIATTR_CBANK_PARAM_SIZE
	.align		4
.L_2371:
        /*0194*/ 	.byte	0x03, 0x19
        /*0196*/ 	.short	0x0128


	//----- nvinfo : EIATTR_PARAM_CBANK
	.align		4
        /*0198*/ 	.byte	0x04, 0x0a
        /*019a*/ 	.short	(.L_2373 - .L_2372)
	.align		4
.L_2372:
        /*019c*/ 	.word	index@(.nv.constant0._ZN10layer_norm40ln_parallel_residual_bwd_finalize_kernelINS_22Kernel_traits_finalizeILj2048Ef6__halffS2_fjLb0ELj1024ELj4ENS_18Kernel_traits_baseILj2048EfS2_fS2_fjLj1024EEEEELb0EEEvNS_9BwdParamsE)
        /*01a0*/ 	.short	0x0210
        /*01a2*/ 	.short	0x0128


	//----- nvinfo : EIATTR_SW_WAR
	.align		4
.L_2373:
        /*01a4*/ 	.byte	0x04, 0x36
        /*01a6*/ 	.short	(.L_2375 - .L_2374)
.L_2374:
        /*01a8*/ 	.word	0x00000008
.L_2375:


//--------------------- .nv.info._ZN10layer_norm31ln_parallel_residual_bwd_kernelINS_13Kernel_traitsIf6__halffS2_fjLj2048ELj1ELj1ELj4ELj16ENS_18Kernel_traits_baseILj2048EfS2_fS2_fjLj128EEEEELb1ELb1ELb0EEEvNS_9BwdParamsE --------------------------
	.section	.nv.info._ZN10layer_norm31ln_parallel_residual_bwd_kernelINS_13Kernel_traitsIf6__halffS2_fjLj2048ELj1ELj1ELj4ELj16ENS_18Kernel_traits_baseILj2048EfS2_fS2_fjLj128EEEEELb1ELb1ELb0EEEvNS_9BwdParamsE,"",@"SHT_CUDA_INFO"
	.sectionflags	@""
	.align	4


	//----- nvinfo : EIATTR_CUDA_API_VERSION
	.align		4
        /*0000*/ 	.byte	0x04, 0x37
        /*0002*/ 	.short	(.L_2377 - .L_2376)
.L_2376:
        /*0004*/ 	.word	0x00000082


	//----- nvinfo : EIATTR_KPARAM_INFO
	.align		4
.L_2377:
        /*0008*/ 	.byte	0x04, 0x17
        /*000a*/ 	.short	(.L_2379 - .L_2378)
.L_2378:
        /*000c*/ 	.word	0x00000000
        /*0010*/ 	.short	0x0000
        /*0012*/ 	.short	0x0000
        /*0014*/ 	.byte	0x00, 0xf0, 0xa1, 0x04


	//----- nvinfo : EIATTR_SPARSE_MMA_MASK
	.align		4
.L_2379:
        /*0018*/ 	.byte	0x03, 0x50
        /*001a*/ 	.short	0x0000


	//----- nvinfo : EIATTR_MAXREG_COUNT
	.align		4
        /*001c*/ 	.byte	0x03, 0x1b
        /*001e*/ 	.short	0x00ff


	//----- nvinfo : EIATTR_NUM_BARRIERS
	.align		4
        /*0020*/ 	.byte	0x02, 0x4c
        /*0022*/ 	.byte	0x01
	.zero		1


	//----- nvinfo : EIATTR_MERCURY_ISA_VERSION
	.align		4
        /*0024*/ 	.byte	0x03, 0x5f
        /*0026*/ 	.short	0x0101


	//----- nvinfo : EIATTR_COOP_GROUP_MASK_REGIDS
	.align		4
        /*0028*/ 	.byte	0x04, 0x29
        /*002a*/ 	.short	(.L_2381 - .L_2380)


	//   ....[0]....
.L_2380:
        /*002c*/ 	.word	0xffffffff


	//   ....[1]....
        /*0030*/ 	.word	0xffffffff


	//   ....[2]....
        /*0034*/ 	.word	0xffffffff


	//   ....[3]....
        /*0038*/ 	.word	0xffffffff


	//   ....[4]....
        /*003c*/ 	.word	0xffffffff


	//   ....[5]....
        /*0040*/ 	.word	0xffffffff


	//   ....[6]....
        /*0044*/ 	.word	0xffffffff


	//   ....[7]....
        /*0048*/ 	.word	0xffffffff


	//   ....[8]....
        /*004c*/ 	.word	0xffffffff


	//   ....[9]....
        /*0050*/ 	.word	0xffffffff


	//   ....[10]....
        /*0054*/ 	.word	0x05000085


	//   ....[11]....
        /*0058*/ 	.word	0x05000085


	//   ....[12]....
        /*005c*/ 	.word	0x05000085


	//   ....[13]....
        /*0060*/ 	.word	0x05000085


	//   ....[14]....
        /*0064*/ 	.word	0x05000085


	//   ....[15]....
        /*0068*/ 	.word	0x05000085


	//   ....[16]....
        /*006c*/ 	.word	0x05000085


	//   ....[17]....
        /*0070*/ 	.word	0x05000085


	//   ....[18]....
        /*0074*/ 	.word	0x05000085


	//   ....[19]....
        /*0078*/ 	.word	0x05000085


	//----- nvinfo : EIATTR_COOP_GROUP_INSTR_OFFSETS
	.align		4
.L_2381:
        /*007c*/ 	.byte	0x04, 0x28
        /*007e*/ 	.short	(.L_2383 - .L_2382)


	//   ....[0]....
.L_2382:
        /*0080*/ 	.word	0x00001070


	//   ....[1]....
        /*0084*/ 	.word	0x00001080


	//   ....[2]....
        /*0088*/ 	.word	0x000010b0


	//   ....[3]....
        /*008c*/ 	.word	0x000010c0


	//   ....[4]....
        /*0090*/ 	.word	0x000010f0


	//   ....[5]....
        /*0094*/ 	.word	0x00001100


	//   ....[6]....
        /*0098*/ 	.word	0x00001130


	//   ....[7]....
        /*009c*/ 	.word	0x00001140


	//   ....[8]....
        /*00a0*/ 	.word	0x00001170


	//   ....[9]....
        /*00a4*/ 	.word	0x00001180


	//   ....[10]....
        /*00a8*/ 	.word	0x000024b0


	//   ....[11]....
        /*00ac*/ 	.word	0x00002500


	//   ....[12]....
        /*00b0*/ 	.word	0x00002570


	//   ....[13]....
        /*00b4*/ 	.word	0x000025d0


	//   ....[14]....
        /*00b8*/ 	.word	0x00002640


	//   ....[15]....
        /*00bc*/ 	.word	0x000026a0


	//   ....[16]....
        /*00c0*/ 	.word	0x00002710


	//   ....[17]....
        /*00c4*/ 	.word	0x00002770


	//   ....[18]....
        /*00c8*/ 	.word	0x000027e0


	//   ....[19]....
        /*00cc*/ 	.word	0x00002840


	//----- nvinfo : EIATTR_EXIT_INSTR_OFFSETS
	.align		4
.L_2383:
        /*00d0*/ 	.byte	0x04, 0x1c
        /*00d2*/ 	.short	(.L_2385 - .L_2384)


	//   ....[0]....
.L_2384:
        /*00d4*/ 	.word	0x000023c0


	//   ....[1]....
        /*00d8*/ 	.word	0x00002450


	//----- nvinfo : EIATTR_MAX_THREADS
	.align		4
.L_2385:
        /*00dc*/ 	.byte	0x04, 0x05
        /*00de*/ 	.short	(.L_2387 - .L_2386)
.L_2386:
        /*00e0*/ 	.word	0x00000080
        /*00e4*/ 	.word	0x00000001
        /*00e8*/ 	.word	0x00000001


	//----- nvinfo : EIATTR_CRS_STACK_SIZE
	.align		4
.L_2387:
        /*00ec*/ 	.byte	0x04, 0x1e
        /*00ee*/ 	.short	(.L_2389 - .L_2388)
.L_2388:
        /*00f0*/ 	.word	0x00000000


	//----- nvinfo : EIATTR_CBANK_PARAM_SIZE
	.align		4
.L_2389:
        /*00f4*/ 	.byte	0x03, 0x19
        /*00f6*/ 	.short	0x0128


	//----- nvinfo : EIATTR_PARAM_CBANK
	.align		4
        /*00f8*/ 	.byte	0x04, 0x0a
        /*00fa*/ 	.short	(.L_2391 - .L_2390)
	.align		4
.L_2390:
        /*00fc*/ 	.word	index@(.nv.constant0._ZN10layer_norm31ln_parallel_residual_bwd_kernelINS_13Kernel_traitsIf6__halffS2_fjLj2048ELj1ELj1ELj4ELj16ENS_18Kernel_traits_baseILj2048EfS2_fS2_fjLj128EEEEELb1ELb1ELb0EEEvNS_9BwdParamsE)
        /*0100*/ 	.short	0x0210
        /*0102*/ 	.short	0x0128


	//----- nvinfo : EIATTR_SW_WAR
	.align		4
.L_2391:
        /*0104*/ 	.byte	0x04, 0x36
        /*0106*/ 	.short	(.L_2393 - .L_2392)
.L_2392:
        /*0108*/ 	.word	0x00000008
.L_2393:


//--------------------- .nv.info._ZN10layer_norm22ln_bwd_finalize_kernelINS_22Kernel_traits_finalizeILj2048Ef6__halffS2_fjLb0ELj1024ELj4ENS_18Kernel_traits_baseILj2048EfS2_fS2_fjLj1024EEEEELb0ELb1EEEvNS_9BwdParamsE --------------------------
	.section	.nv.info._ZN10layer_norm22ln_bwd_finalize_kernelINS_22Kernel_traits_finalizeILj2048Ef6__halffS2_fjLb0ELj1024ELj4ENS_18Kernel_traits_baseILj2048EfS2_fS2_fjLj1024EEEEELb0ELb1EEEvNS_9BwdParamsE,"",@"SHT_CUDA_INFO"
	.sectionflags	@""
	.align	4


	//----- nvinfo : EIATTR_CUDA_API_VERSION
	.align		4
        /*0000*/ 	.byte	0x04, 0x37
        /*0002*/ 	.short	(.L_2395 - .L_2394)
.L_2394:
        /*0004*/ 	.word	0x00000082


	//----- nvinfo : EIATTR_KPARAM_INFO
	.align		4
.L_2395:
        /*0008*/ 	.byte	0x04, 0x17
        /*000a*/ 	.short	(.L_2397 - .L_2396)
.L_2396:
        /*000c*/ 	.word	0x00000000
        /*0010*/ 	.short	0x0000
        /*0012*/ 	.short	0x0000
        /*0014*/ 	.byte	0x00, 0xf0, 0xa1, 0x04


	//----- nvinfo : EIATTR_SPARSE_MMA_MASK
	.align		4
.L_2397:
        /*0018*/ 	.byte	0x03, 0x50
        /*001a*/ 	.short	0x0000


	//----- nvinfo : EIATTR_MAXREG_COUNT
	.align		4
        /*001c*/ 	.byte	0x03, 0x1b
        /*001e*/ 	.short	0x0040


	//----- nvinfo : EIATTR_NUM_BARRIERS
	.align		4
        /*0020*/ 	.byte	0x02, 0x4c
        /*0022*/ 	.byte	0x01
	.zero		1


	//----- nvinfo : EIATTR_MERCURY_ISA_VERSION
	.align		4
        /*0024*/ 	.byte	0x03, 0x5f
        /*0026*/ 	.short	0x0101


	//----- nvinfo : EIATTR_COOP_GROUP_MASK_REGIDS
	.align		4
        /*0028*/ 	.byte	0x04, 0x29
        /*002a*/ 	.short	(.L_2399 - .L_2398)


	//   ....[0]....
.L_2398:
        /*002c*/ 	.word	0xffffffff


	//   ....[1]....
        /*0030*/ 	.word	0xffffffff


	//   ....[2]....
        /*0034*/ 	.word	0xffffffff


	//   ....[3]....
        /*0038*/ 	.word	0xffffffff


	//   ....[4]....
        /*003c*/ 	.word	0xffffffff


	//   ....[5]....
        /*0040*/ 	.word	0xffffffff


	//   ....[6]....
        /*0044*/ 	.word	0xffffffff


	//   ....[7]....
        /*0048*/ 	.word	0xffffffff


	//   ....[8]....
        /*004c*/ 	.word	0xffffffff


	//   ....[9]....
        /*0050*/ 	.word	0xffffffff


	//   ....[10]....
        /*0054*/ 	.word	0x05000011


	//   ....[11]....
        /*0058*/ 	.word	0x05000011


	//   ....[12]....
        /*005c*/ 	.word	0x05000011


	//   ....[13]....
        /*0060*/ 	.word	0x05000011


	//   ....[14]....
        /*0064*/ 	.word	0x05000011


	//   ....[15]....
        /*0068*/ 	.word	0x05000011


	//   ....[16]....
        /*006c*/ 	.word	0x05000011


	//   ....[17]....
        /*0070*/ 	.word	0x05000011


	//   ....[18]....
        /*0074*/ 	.word	0x05000011


	//   ....[19]....
        /*0078*/ 	.word	0x05000011


	//----- nvinfo : EIATTR_COOP_GROUP_INSTR_OFFSETS
	.align		4
.L_2399:
        /*007c*/ 	.byte	0x04, 0x28
        /*007e*/ 	.short	(.L_2401 - .L_2400)


	//   ....[0]....
.L_2400:
        /*0080*/ 	.word	0x000008e0


	//   ....[1]....
        /*0084*/ 	.word	0x000008f0


	//   ....[2]....
        /*0088*/ 	.word	0x00000920


	//   ....[3]....
        /*008c*/ 	.word	0x00000930


	//   ....[4]....
        /*0090*/ 	.word	0x00000960


	//   ....[5]....
        /*0094*/ 	.word	0x00000970


	//   ....[6]....
        /*0098*/ 	.word	0x000009a0


	//   ....[7]....
        /*009c*/ 	.word	0x000009b0


	//   ....[8]....
        /*00a0*/ 	.word	0x000009e0


	//   ....[9]....
        /*00a4*/ 	.word	0x000009f0


	//   ....[10]....
        /*00a8*/ 	.word	0x00000ba0


	//   ....[11]....
        /*00ac*/ 	.word	0x00000c10


	//   ....[12]....
        /*00b0*/ 	.word	0x00000c80


	//   ....[13]....
        /*00b4*/ 	.word	0x00000cf0


	//   ....[14]....
        /*00b8*/ 	.word	0x00000d60


	//   ....[15]....
        /*00bc*/ 	.word	0x00000dc0


	//   ....[16]....
        /*00c0*/ 	.word	0x00000e30


	//   ....[17]....
        /*00c4*/ 	.word	0x00000ea0


	//   ....[18]....
        /*00c8*/ 	.word	0x00000f10


	//   ....[19]....
        /*00cc*/ 	.word	0x00000f80


	//----- nvinfo : EIATTR_EXIT_INSTR_OFFSETS
	.align		4
.L_2401:
        /*00d0*/ 	.byte	0x04, 0x1c
        /*00d2*/ 	.short	(.L_2403 - .L_2402)


	//   ....[0]....
.L_2402:
        /*00d4*/ 	.word	0x00000070


	//   ....[1]....
        /*00d8*/ 	.word	0x00000b40


	//----- nvinfo : EIATTR_MAX_THREADS
	.align		4
.L_2403:
        /*00dc*/ 	.byte	0x04, 0x05
        /*00de*/ 	.short	(.L_2405 - .L_2404)
.L_2404:
        /*00e0*/ 	.word	0x00000400
        /*00e4*/ 	.word	0x00000001
        /*00e8*/ 	.word	0x00000001


	//----- nvinfo : EIATTR_CRS_STACK_SIZE
	.align		4
.L_2405:
        /*00ec*/ 	.byte	0x04, 0x1e
        /*00ee*/ 	.short	(.L_2407 - .L_2406)
.L_2406:
        /*00f0*/ 	.word	0x00000000


	//----- nvinfo : EIATTR_CBANK_PARAM_SIZE
	.align		4
.L_2407:
        /*00f4*/ 	.byte	0x03, 0x19
        /*00f6*/ 	.short	0x0128


	//----- nvinfo : EIATTR_PARAM_CBANK
	.align		4
        /*00f8*/ 	.byte	0x04, 0x0a
        /*00fa*/ 	.short	(.L_2409 - .L_2408)
	.align		4
.L_2408:
        /*00fc*/ 	.word	index@(.nv.constant0._ZN10layer_norm22ln_bwd_finalize_kernelINS_22Kernel_traits_finalizeILj2048Ef6__halffS2_fjLb0ELj1024ELj4ENS_18Kernel_traits_baseILj2048EfS2_fS2_fjLj1024EEEEELb0ELb1EEEvNS_9BwdParamsE)
        /*0100*/ 	.short	0x0210
        /*0102*/ 	.short	0x0128


	//----- nvinfo : EIATTR_SW_WAR
	.align		4
.L_2409:
        /*0104*/ 	.byte	0x04, 0x36
        /*0106*/ 	.short	(.L_2411 - .L_2410)
.L_2410:
        /*0108*/ 	.word	0x00000008
.L_2411:


//--------------------- .nv.info._ZN10layer_norm40ln_parallel_residual_bwd_finalize_kernelINS_22Kernel_traits_finalizeILj2048Ef6__halffS2_fjLb0ELj1024ELj4ENS_18Kernel_traits_baseILj2048EfS2_fS2_fjLj1024EEEEELb1EEEvNS_9BwdParamsE --------------------------
	.section	.nv.info._ZN10layer_norm40ln_parallel_residual_bwd_finalize_kernelINS_22Kernel_traits_finalizeILj2048Ef6__halffS2_fjLb0ELj1024ELj4ENS_18Kernel_traits_baseILj2048EfS2_fS2_fjLj1024EEEEELb1EEEvNS_9BwdParamsE,"",@"SHT_CUDA_INFO"
	.sectionflags	@""
	.align	4


	//----- nvinfo : EIATTR_CUDA_API_VERSION
	.align		4
        /*0000*/ 	.byte	0x04, 0x37
        /*0002*/ 	.short	(.L_2413 - .L_2412)
.L_2412:
        /*0004*/ 	.word	0x00000082


	//----- nvinfo : EIATTR_KPARAM_INFO
	.align		4
.L_2413:
        /*0008*/ 	.byte	0x04, 0x17
        /*000a*/ 	.short	(.L_2415 - .L_2414)
.L_2414:
        /*000c*/ 	.word	0x00000000
        /*0010*/ 	.short	0x0000
        /*0012*/ 	.short	0x0000
        /*0014*/ 	.byte	0x00, 0xf0, 0xa1, 0x04


	//----- nvinfo : EIATTR_SPARSE_MMA_MASK
	.align		4
.L_2415:
        /*0018*/ 	.byte	0x03, 0x50
        /*001a*/ 	.short	0x0000


	//----- nvinfo : EIATTR_MAXREG_COUNT
	.align		4
        /*001c*/ 	.byte	0x03, 0x1b
        /*001e*/ 	.short	0x0040


	//----- nvinfo : EIATTR_NUM_BARRIERS
	.align		4
        /*0020*/ 	.byte	0x02, 0x4c
        /*0022*/ 	.byte	0x01
	.zero		1


	//----- nvinfo : EIATTR_MERCURY_ISA_VERSION
	.align		4
        /*0024*/ 	.byte	0x03, 0x5f
        /*0026*/ 	.short	0x0101


	//----- nvinfo : EIATTR_COOP_GROUP_MASK_REGIDS
	.align		4
        /*0028*/ 	.byte	0x04, 0x29
        /*002a*/ 	.short	(.L_2417 - .L_2416)


	//   ....[0]....
.L_2416:
        /*002c*/ 	.word	0xffffffff


	//   ....[1]....
        /*0030*/ 	.word	0xffffffff


	//   ....[2]....
        /*0034*/ 	.word	0xffffffff


	//   ....[3]....
        /*0038*/ 	.word	0xffffffff


	//   ....[4]....
        /*003c*/ 	.word	0xffffffff


	//   ....[5]....
        /*0040*/ 	.word	0xffffffff


	//   ....[6]....
        /*0044*/ 	.word	0xffffffff


	//   ....[7]....
        /*0048*/ 	.word	0xffffffff


	//   ....[8]....
        /*004c*/ 	.word	0xffffffff


	//   ....[9]....
        /*0050*/ 	.word	0xffffffff


	//   ....[10]....
        /*0054*/ 	.word	0xffffffff


	//   ....[11]....
        /*0058*/ 	.word	0xffffffff


	//   ....[12]....
        /*005c*/ 	.word	0xffffffff


	//   ....[13]....
        /*0060*/ 	.word	0xffffffff


	//   ....[14]....
        /*0064*/ 	.word	0xffffffff


	//   ....[15]....
        /*0068*/ 	.word	0xffffffff


	//   ....[16]....
        /*006c*/ 	.word	0xffffffff


	//   ....[17]....
        /*0070*/ 	.word	0xffffffff


	//   ....[18]....
        /*0074*/ 	.word	0xffffffff


	//   ....[19]....
        /*0078*/ 	.word	0xffffffff


	//   ....[20]....
        /*007c*/ 	.word	0x0500000b


	//   ....[21]....
        /*0080*/ 	.word	0x0500000b


	//   ....[22]....
        /*0084*/ 	.word	0x0500000b


	//   ....[23]....
        /*0088*/ 	.word	0x0500000b


	//   ....[24]....
        /*008c*/ 	.word	0x0500000b


	//   ....[25]....
        /*0090*/ 	.word	0x0500000b


	//   ....[26]....
        /*0094*/ 	.word	0x0500000b


	//   ....[27]....
        /*0098*/ 	.word	0x0500000b


	//   ....[28]....
        /*009c*/ 	.word	0x0500000b


	//   ....[29]....
        /*00a0*/ 	.word	0x0500000b


	//   ....[30]....
        /*00a4*/ 	.word	0x0500000b


	//   ....[31]....
        /*00a8*/ 	.word	0x0500000b


	//   ....[32]....
        /*00ac*/ 	.word	0x0500000b


	//   ....[33]....
        /*00b0*/ 	.word	0x0500000b


	//   ....[34]....
        /*00b4*/ 	.word	0x0500000b


	//   ....[35]....
        /*00b8*/ 	.word	0x0500000b


	//   ....[36]....
        /*00bc*/ 	.word	0x0500000b


	//   ....[37]....
        /*00c0*/ 	.word	0x0500000b


	//   ....[38]....
        /*00c4*/ 	.word	0x0500000b


	//   ....[39]....
        /*00c8*/ 	.word	0x0500000b


	//----- nvinfo : EIATTR_COOP_GROUP_INSTR_OFFSETS
	.align		4
.L_2417:
        /*00cc*/ 	.byte	0x04, 0x28
        /*00ce*/ 	.short	(.L_2419 - .L_2418)


	//   ....[0]....
.L_2418:
        /*00d0*/ 	.word	0x00000ce0


	//   ....[1]....
        /*00d4*/ 	.word	0x00000cf0


	//   ....[2]....
        /*00d8*/ 	.word	0x00000d00


	//   ....[3]....
        /*00dc*/ 	.word	0x00000d10


	//   ....[4]....
        /*00e0*/ 	.word	0x00000d40


	//   ....[5]....
        /*00e4*/ 	.word	0x00000d70


	//   ....[6]....
        /*00e8*/ 	.word	0x00000d80


	//   ....[7]....
        /*00ec*/ 	.word	0x00000d90


	//   ....[8]....
        /*00f0*/ 	.word	0x00000db0


	//   ....[9]....
        /*00f4*/ 	.word	0x00000df0


	//   ....[10]....
        /*00f8*/ 	.word	0x00000e00


	//   ....[11]....
        /*00fc*/ 	.word	0x00000e10


	//   ....[12]....
        /*0100*/ 	.word	0x00000e30


	//   ....[13]....
        /*0104*/ 	.word	0x00000e70


	//   ....[14]....
        /*0108*/ 	.word	0x00000e80


	//   ....[15]....
        /*010c*/ 	.word	0x00000e90


	//   ....[16]....
        /*0110*/ 	.word	0x00000eb0


	//   ....[17]....
        /*0114*/ 	.word	0x00000ee0


	//   ....[18]....
        /*0118*/ 	.word	0x00000f00


	//   ....[19]....
        /*011c*/ 	.word	0x00000f10


	//   ....[20]....
        /*0120*/ 	.word	0x000011d0


	//   ....[21]....
        /*0124*/ 	.word	0x00001230


	//   ....[22]....
        /*0128*/ 	.word	0x00001290


	//   ....[23]....
        /*012c*/ 	.word	0x000012f0


	//   ....[24]....
        /*0130*/ 	.word	0x00001350


	//   ....[25]....
        /*0134*/ 	.word	0x000013b0


	//   ....[26]....
        /*0138*/ 	.word	0x00001420


	//   ....[27]....
        /*013c*/ 	.word	0x00001490


	//   ....[28]....
        /*0140*/ 	.word	0x00001500


	//   ....[29]....
        /*0144*/ 	.word	0x00001570


	//   ....[30]....
        /*0148*/ 	.word	0x000015d0


	//   ....[31]....
        /*014c*/ 	.word	0x00001640


	//   ....[32]....
        /*0150*/ 	.word	0x000016b0


	//   ....[33]....
        /*0154*/ 	.word	0x00001720


	//   ....[34]....
        /*0158*/ 	.word	0x00001790


	//   ....[35]....
        /*015c*/ 	.word	0x000017f0


	//   ....[36]....
        /*0160*/ 	.word	0x00001860


	//   ....[37]....
        /*0164*/ 	.word	0x000018d0


	//   ....[38]....
        /*0168*/ 	.word	0x00001940


	//   ....[39]....
        /*016c*/ 	.word	0x000019b0


	//----- nvinfo : EIATTR_EXIT_INSTR_OFFSETS
	.align		4
.L_2419:
        /*0170*/ 	.byte	0x04, 0x1c
        /*0172*/ 	.short	(.L_2421 - .L_2420)


	//   ....[0]....
.L_2420:
        /*0174*/ 	.word	0x00000070


	//   ....[1]....
        /*0178*/ 	.word	0x00001170


	//----- nvinfo : EIATTR_MAX_THREADS
	.align		4
.L_2421:
        /*017c*/ 	.byte	0x04, 0x05
        /*017e*/ 	.short	(.L_2423 - .L_2422)
.L_2422:
        /*0180*/ 	.word	0x00000400
        /*0184*/ 	.word	0x00000001
        /*0188*/ 	.word	0x00000001


	//----- nvinfo : EIATTR_CRS_STACK_SIZE
	.align		4
.L_2423:
        /*018c*/ 	.byte	0x04, 0x1e
        /*018e*/ 	.short	(.L_2425 - .L_2424)
.L_2424:
        /*0190*/ 	.word	0x00000000


	//----- nvinfo : EIATTR_CBANK_PARAM_SIZE
	.align		4
.L_2425:
        /*0194*/ 	.byte	0x03, 0x19
        /*0196*/ 	.short	0x0128


	//----- nvinfo : EIATTR_PARAM_CBANK
	.align		4
        /*0198*/ 	.byte	0x04, 0x0a
        /*019a*/ 	.short	(.L_2427 - .L_2426)
	.align		4
.L_2426:
        /*019c*/ 	.word	index@(.nv.constant0._ZN10layer_norm40ln_parallel_residual_bwd_finalize_kernelINS_22Kernel_traits_finalizeILj2048Ef6__halffS2_fjLb0ELj1024ELj4ENS_18Kernel_traits_baseILj2048EfS2_fS2_fjLj1024EEEEELb1EEEvNS_9BwdParamsE)
        /*01a0*/ 	.short	0x0210
        /*01a2*/ 	.short	0x0128


	//----- nvinfo : EIATTR_SW_WAR
	.align		4
.L_2427:
        /*01a4*/ 	.byte	0x04, 0x36
        /*01a6*/ 	.short	(.L_2429 - .L_2428)
.L_2428:
        /*01a8*/ 	.word	0x00000008
.L_2429:


//--------------------- .nv.info._ZN10layer_norm31ln_parallel_residual_bwd_kernelINS_13Kernel_traitsIf6__halffS2_fjLj2048ELj1ELj1ELj4ELj16ENS_18Kernel_traits_baseILj2048EfS2_fS2_fjLj128EEEEELb1ELb1ELb1EEEvNS_9BwdParamsE --------------------------
	.section	.nv.info._ZN10layer_norm31ln_parallel_residual_bwd_kernelINS_13Kernel_traitsIf6__halffS2_fjLj2048ELj1ELj1ELj4ELj16ENS_18Kernel_traits_baseILj2048EfS2_fS2_fjLj128EEEEELb1ELb1ELb1EEEvNS_9BwdParamsE,"",@"SHT_CUDA_INFO"
	.sectionflags	@""
	.align	4


	//----- nvinfo : EIATTR_CUDA_API_VERSION
	.align		4
        /*0000*/ 	.byte	0x04, 0x37
        /*0002*/ 	.short	(.L_2431 - .L_2430)
.L_2430:
        /*0004*/ 	.word	0x00000082


	//----- nvinfo : EIATTR_KPARAM_INFO
	.align		4
.L_2431:
        /*0008*/ 	.byte	0x04, 0x17
        /*000a*/ 	.short	(.L_2433 - .L_2432)
.L_2432:
        /*000c*/ 	.word	0x00000000
        /*0010*/ 	.short	0x0000
        /*0012*/ 	.short	0x0000
        /*0014*/ 	.byte	0x00, 0xf0, 0xa1, 0x04


	//----- nvinfo : EIATTR_SPARSE_MMA_MASK
	.align		4
.L_2433:
        /*0018*/ 	.byte	0x03, 0x50
        /*001a*/ 	.short	0x0000


	//----- nvinfo : EIATTR_MAXREG_COUNT
	.align		4
        /*001c*/ 	.byte	0x03, 0x1b
        /*001e*/ 	.short	0x00ff


	//----- nvinfo : EIATTR_NUM_BARRIERS
	.align		4
        /*0020*/ 	.byte	0x02, 0x4c
        /*0022*/ 	.byte	0x01
	.zero		1


	//----- nvinfo : EIATTR_MERCURY_ISA_VERSION
	.align		4
        /*0024*/ 	.byte	0x03, 0x5f
        /*0026*/ 	.short	0x0101


	//----- nvinfo : EIATTR_COOP_GROUP_MASK_REGIDS
	.align		4
        /*0028*/ 	.byte	0x04, 0x29
        /*002a*/ 	.short	(.L_2435 - .L_2434)


	//   ....[0]....
.L_2434:
        /*002c*/ 	.word	0xffffffff


	//   ....[1]....
        /*0030*/ 	.word	0xffffffff


	//   ....[2]....
        /*0034*/ 	.word	0xffffffff


	//   ....[3]....
        /*0038*/ 	.word	0xffffffff


	//   ....[4]....
        /*003c*/ 	.word	0xffffffff


	//   ....[5]....
        /*0040*/ 	.word	0xffffffff


	//   ....[6]....
        /*0044*/ 	.word	0xffffffff


	//   ....[7]....
        /*0048*/ 	.word	0xffffffff


	//   ....[8]....
        /*004c*/ 	.word	0xffffffff


	//   ....[9]....
        /*0050*/ 	.word	0xffffffff


	//   ....[10]....
        /*0054*/ 	.word	0x05000085


	//   ....[11]....
        /*0058*/ 	.word	0x05000085


	//   ....[12]....
        /*005c*/ 	.word	0x05000085


	//   ....[13]....
        /*0060*/ 	.word	0x05000085


	//   ....[14]....
        /*0064*/ 	.word	0x05000085


	//   ....[15]....
        /*0068*/ 	.word	0x05000085


	//   ....[16]....
        /*006c*/ 	.word	0x05000085


	//   ....[17]....
        /*0070*/ 	.word	0x05000085


	//   ....[18]....
        /*0074*/ 	.word	0x05000085


	//   ....[19]....
        /*0078*/ 	.word	0x05000085


	//----- nvinfo : EIATTR_COOP_GROUP_INSTR_OFFSETS
	.align		4
.L_2435:
        /*007c*/ 	.byte	0x04, 0x28
        /*007e*/ 	.short	(.L_2437 - .L_2436)


	//   ....[0]....
.L_2436:
        /*0080*/ 	.word	0x00000f80


	//   ....[1]....
        /*0084*/ 	.word	0x00000f90


	//   ....[2]....
        /*0088*/ 	.word	0x00000fc0


	//   ....[3]....
        /*008c*/ 	.word	0x00000fd0


	//   ....[4]....
        /*0090*/ 	.word	0x00001000


	//   ....[5]....
        /*0094*/ 	.word	0x00001010


	//   ....[6]....
        /*0098*/ 	.word	0x00001040


	//   ....[7]....
        /*009c*/ 	.word	0x00001050


	//   ....[8]....
        /*00a0*/ 	.word	0x00001080


	//   ....[9]....
        /*00a4*/ 	.word	0x00001090


	//   ....[10]....
        /*00a8*/ 	.word	0x00002440


	//   ....[11]....
        /*00ac*/ 	.word	0x00002490


	//   ....[12]....
        /*00b0*/ 	.word	0x00002500


	//   ....[13]....
        /*00b4*/ 	.word	0x00002560


	//   ....[14]....
        /*00b8*/ 	.word	0x000025d0


	//   ....[15]....
        /*00bc*/ 	.word	0x00002630


	//   ....[16]....
        /*00c0*/ 	.word	0x000026a0


	//   ....[17]....
        /*00c4*/ 	.word	0x00002700


	//   ....[18]....
        /*00c8*/ 	.word	0x00002770


	//   ....[19]....
        /*00cc*/ 	.word	0x000027d0


	//----- nvinfo : EIATTR_EXIT_INSTR_OFFSETS
	.align		4
.L_2437:
        /*00d0*/ 	.byte	0x04, 0x1c
        /*00d2*/ 	.short	(.L_2439 - .L_2438)


	//   ....[0]....
.L_2438:
        /*00d4*/ 	.word	0x000023e0


	//----- nvinfo : EIATTR_MAX_THREADS
	.align		4
.L_2439:
        /*00d8*/ 	.byte	0x04, 0x05
        /*00da*/ 	.short	(.L_2441 - .L_2440)
.L_2440:
        /*00dc*/ 	.word	0x00000080
        /*00e0*/ 	.word	0x00000001
        /*00e4*/ 	.word	0x00000001


	//----- nvinfo : EIATTR_CRS_STACK_SIZE
	.align		4
.L_2441:
        /*00e8*/ 	.byte	0x04, 0x1e
        /*00ea*/ 	.short	(.L_2443 - .L_2442)
.L_2442:
        /*00ec*/ 	.word	0x00000000


	//----- nvinfo : EIATTR_CBANK_PARAM_SIZE
	.align		4
.L_2443:
        /*00f0*/ 	.byte	0x03, 0x19
        /*00f2*/ 	.short	0x0128


	//----- nvinfo : EIATTR_PARAM_CBANK
	.align		4
        /*00f4*/ 	.byte	0x04, 0x0a
        /*00f6*/ 	.short	(.L_2445 - .L_2444)
	.align		4
.L_2444:
        /*00f8*/ 	.word	index@(.nv.constant0._ZN10layer_norm31ln_parallel_residual_bwd_kernelINS_13Kernel_traitsIf6__halffS2_fjLj2048ELj1ELj1ELj4ELj16ENS_18Kernel_traits_baseILj2048EfS2_fS2_fjLj128EEEEELb1ELb1ELb1EEEvNS_9BwdParamsE)
        /*00fc*/ 	.short	0x0210
        /*00fe*/ 	.short	0x0128


	//----- nvinfo : EIATTR_SW_WAR
	.align		4
.L_2445:
        /*0100*/ 	.byte	0x04, 0x36
        /*0102*/ 	.short	(.L_2447 - .L_2446)
.L_2446:
        /*0104*/ 	.word	0x00000008
.L_2447:


//--------------------- .nv.info._ZN10layer_norm31ln_parallel_residual_bwd_kernelINS_13Kernel_traitsI6__halfffffjLj2048ELj1ELj1ELj4ELj16ENS_18Kernel_traits_baseILj2048ES2_ffffjLj128EEEEELb0ELb0ELb0EEEvNS_9BwdParamsE --------------------------
	.section	.nv.info._ZN10layer_norm31ln_parallel_residual_bwd_kernelINS_13Kernel_traitsI6__halfffffjLj2048ELj1ELj1ELj4ELj16ENS_18Kernel_traits_baseILj2048ES2_ffffjLj128EEEEELb0ELb0ELb0EEEvNS_9BwdParamsE,"",@"SHT_CUDA_INFO"
	.sectionflags	@""
	.align	4


	//----- nvinfo : EIATTR_CUDA_API_VERSION
	.align		4
        /*0000*/ 	.byte	0x04, 0x37
        /*0002*/ 	.short	(.L_2449 - .L_2448)
.L_2448:
        /*0004*/ 	.word	0x00000082


	//----- nvinfo : EIATTR_KPARAM_INFO
	.align		4
.L_2449:
        /*0008*/ 	.byte	0x04, 0x17
        /*000a*/ 	.short	(.L_2451 - .L_2450)
.L_2450:
        /*000c*/ 	.word	0x00000000
        /*0010*/ 	.short	0x0000
        /*0012*/ 	.short	0x0000
        /*0014*/ 	.byte	0x00, 0xf0, 0xa1, 0x04


	//----- nvinfo : EIATTR_SPARSE_MMA_MASK
	.align		4
.L_2451:
        /*0018*/ 	.byte	0x03, 0x50
        /*001a*/ 	.short	0x0000


	//----- nvinfo : EIATTR_MAXREG_COUNT
	.align		4
        /*001c*/ 	.byte	0x03, 0x1b
        /*001e*/ 	.short	0x00ff


	//----- nvinfo : EIATTR_NUM_BARRIERS
	.align		4
        /*0020*/ 	.byte	0x02, 0x4c
        /*0022*/ 	.byte	0x01
	.zero		1


	//----- nvinfo : EIATTR_MERCURY_ISA_VERSION
	.align		4
        /*0024*/ 	.byte	0x03, 0x5f
        /*0026*/ 	.short	0x0101


	//----- nvinfo : EIATTR_COOP_GROUP_MASK_REGIDS
	.align		4
        /*0028*/ 	.byte	0x04, 0x29
        /*002a*/ 	.short	(.L_2453 - .L_2452)


	//   ....[0]....
.L_2452:
        /*002c*/ 	.word	0xffffffff


	//   ....[1]....
        /*0030*/ 	.word	0xffffffff


	//   ....[2]....
        /*0034*/ 	.word	0xffffffff


	//   ....[3]....
        /*0038*/ 	.word	0xffffffff


	//   ....[4]....
        /*003c*/ 	.word	0xffffffff


	//   ....[5]....
        /*0040*/ 	.word	0xffffffff


	//   ....[6]....
        /*0044*/ 	.word	0xffffffff


	//   ....[7]....
        /*0048*/ 	.word	0xffffffff


	//   ....[8]....
        /*004c*/ 	.word	0xffffffff


	//   ....[9]....
        /*0050*/ 	.word	0xffffffff


	//   ....[10]....
        /*0054*/ 	.word	0x05000065


	//   ....[11]....
        /*0058*/ 	.word	0x05000065


	//   ....[12]....
        /*005c*/ 	.word	0x05000065


	//   ....[13]....
        /*0060*/ 	.word	0x05000065


	//   ....[14]....
        /*0064*/ 	.word	0x05000065


	//   ....[15]....
        /*0068*/ 	.word	0x05000065


	//   ....[16]....
        /*006c*/ 	.word	0x05000065


	//   ....[17]....
        /*0070*/ 	.word	0x05000065


	//   ....[18]....
        /*0074*/ 	.word	0x05000065


	//   ....[19]....
        /*0078*/ 	.word	0x05000065


	//----- nvinfo : EIATTR_COOP_GROUP_INSTR_OFFSETS
	.align		4
.L_2453:
        /*007c*/ 	.byte	0x04, 0x28
        /*007e*/ 	.short	(.L_2455 - .L_2454)


	//   ....[0]....
.L_2454:
        /*0080*/ 	.word	0x000019b0


	//   ....[1]....
        /*0084*/ 	.word	0x000019c0


	//   ....[2]....
        /*0088*/ 	.word	0x000019f0


	//   ....[3]....
        /*008c*/ 	.word	0x00001a00


	//   ....[4]....
        /*0090*/ 	.word	0x00001a30


	//   ....[5]....
        /*0094*/ 	.word	0x00001a40


	//   ....[6]....
        /*0098*/ 	.word	0x00001a70


	//   ....[7]....
        /*009c*/ 	.word	0x00001a80


	//   ....[8]....
        /*00a0*/ 	.word	0x00001ab0


	//   ....[9]....
        /*00a4*/ 	.word	0x00001ac0


	//   ....[10]....
        /*00a8*/ 	.word	0x00002ca0


	//   ....[11]....
        /*00ac*/ 	.word	0x00002cf0


	//   ....[12]....
        /*00b0*/ 	.word	0x00002d60


	//   ....[13]....
        /*00b4*/ 	.word	0x00002dc0


	//   ....[14]....
        /*00b8*/ 	.word	0x00002e30


	//   ....[15]....
        /*00bc*/ 	.word	0x00002e90


	//   ....[16]....
        /*00c0*/ 	.word	0x00002f00


	//   ....[17]....
        /*00c4*/ 	.word	0x00002f60


	//   ....[18]....
        /*00c8*/ 	.word	0x00002fd0


	//   ....[19]....
        /*00cc*/ 	.word	0x00003030


	//----- nvinfo : EIATTR_EXIT_INSTR_OFFSETS
	.align		4
.L_2455:
        /*00d0*/ 	.byte	0x04, 0x1c
        /*00d2*/ 	.short	(.L_2457 - .L_2456)


	//   ....[0]....
.L_2456:
        /*00d4*/ 	.word	0x00002b70


	//   ....[1]....
        /*00d8*/ 	.word	0x00002c40


	//----- nvinfo : EIATTR_MAX_THREADS
	.align		4
.L_2457:
        /*00dc*/ 	.byte	0x04, 0x05
        /*00de*/ 	.short	(.L_2459 - .L_2458)
.L_2458:
        /*00e0*/ 	.word	0x00000080
        /*00e4*/ 	.word	0x00000001
        /*00e8*/ 	.word	0x00000001


	//----- nvinfo : EIATTR_CRS_STACK_SIZE
	.align		4
.L_2459:
        /*00ec*/ 	.byte	0x04, 0x1e
        /*00ee*/ 	.short	(.L_2461 - .L_2460)
.L_2460:
        /*00f0*/ 	.word	0x00000000


	//----- nvinfo : EIATTR_CBANK_PARAM_SIZE
	.align		4
.L_2461:
        /*00f4*/ 	.byte	0x03, 0x19
        /*00f6*/ 	.short	0x0128


	//----- nvinfo : EIATTR_PARAM_CBANK
	.align		4
        /*00f8*/ 	.byte	0x04, 0x0a
        /*00fa*/ 	.short	(.L_2463 - .L_2462)
	.align		4
.L_2462:
        /*00fc*/ 	.word	index@(.nv.constant0._ZN10layer_norm31ln_parallel_residual_bwd_kernelINS_13Kernel_traitsI6__halfffffjLj2048ELj1ELj1ELj4ELj16ENS_18Kernel_traits_baseILj2048ES2_ffffjLj128EEEEELb0ELb0ELb0EEEvNS_9BwdParamsE)
        /*0100*/ 	.short	0x0210
        /*0102*/ 	.short	0x0128


	//----- nvinfo : EIATTR_SW_WAR
	.align		4
.L_2463:
        /*0104*/ 	.byte	0x04, 0x36
        /*0106*/ 	.short	(.L_2465 - .L_2464)
.L_2464:
        /*0108*/ 	.word	0x00000008
.L_2465:


//--------------------- .nv.info._ZN10layer_norm31ln_parallel_residual_bwd_kernelINS_13Kernel_traitsI6__halfffffjLj2048ELj1ELj1ELj4ELj16ENS_18Kernel_traits_baseILj2048ES2_ffffjLj128EEEEELb0ELb0ELb1EEEvNS_9BwdParamsE --------------------------
	.section	.nv.info._ZN10layer_norm31ln_parallel_residual_bwd_kernelINS_13Kernel_traitsI6__halfffffjLj2048ELj1ELj1ELj4ELj16ENS_18Kernel_traits_baseILj2048ES2_ffffjLj128EEEEELb0ELb0ELb1EEEvNS_9BwdParamsE,"",@"SHT_CUDA_INFO"
	.sectionflags	@""
	.align	4


	//----- nvinfo : EIATTR_CUDA_API_VERSION
	.align		4
        /*0000*/ 	.byte	0x04, 0x37
        /*0002*/ 	.short	(.L_2467 - .L_2466)
.L_2466:
        /*0004*/ 	.word	0x00000082


	//----- nvinfo : EIATTR_KPARAM_INFO
	.align		4
.L_2467:
        /*0008*/ 	.byte	0x04, 0x17
        /*000a*/ 	.short	(.L_2469 - .L_2468)
.L_2468:
        /*000c*/ 	.word	0x00000000
        /*0010*/ 	.short	0x0000
        /*0012*/ 	.short	0x0000
        /*0014*/ 	.byte	0x00, 0xf0, 0xa1, 0x04


	//----- nvinfo : EIATTR_SPARSE_MMA_MASK
	.align		4
.L_2469:
        /*0018*/ 	.byte	0x03, 0x50
        /*001a*/ 	.short	0x0000


	//----- nvinfo : EIATTR_MAXREG_COUNT
	.align		4
        /*001c*/ 	.byte	0x03, 0x1b
        /*001e*/ 	.short	0x00ff


	//----- nvinfo : EIATTR_NUM_BARRIERS
	.align		4
        /*0020*/ 	.byte	0x02, 0x4c
        /*0022*/ 	.byte	0x01
	.zero		1


	//----- nvinfo : EIATTR_MERCURY_ISA_VERSION
	.align		4
        /*0024*/ 	.byte	0x03, 0x5f
        /*0026*/ 	.short	0x0101


	//----- nvinfo : EIATTR_COOP_GROUP_MASK_REGIDS
	.align		4
        /*0028*/ 	.byte	0x04, 0x29
        /*002a*/ 	.short	(.L_2471 - .L_2470)


	//   ....[0]....
.L_2470:
        /*002c*/ 	.word	0xffffffff


	//   ....[1]....
        /*0030*/ 	.word	0xffffffff


	//   ....[2]....
        /*0034*/ 	.word	0xffffffff


	//   ....[3]....
        /*0038*/ 	.word	0xffffffff


	//   ....[4]....
        /*003c*/ 	.word	0xffffffff


	//   ....[5]....
        /*0040*/ 	.word	0xffffffff


	//   ....[6]....
        /*0044*/ 	.word	0xffffffff


	//   ....[7]....
        /*0048*/ 	.word	0xffffffff


	//   ....[8]....
        /*004c*/ 	.word	0xffffffff


	//   ....[9]....
        /*0050*/ 	.word	0xffffffff


	//   ....[10]....
        /*0054*/ 	.word	0x05000065


	//   ....[11]....
        /*0058*/ 	.word	0x05000065


	//   ....[12]....
        /*005c*/ 	.word	0x05000065


	//   ....[13]....
        /*0060*/ 	.word	0x05000065


	//   ....[14]....
        /*0064*/ 	.word	0x05000065


	//   ....[15]....
        /*0068*/ 	.word	0x05000065


	//   ....[16]....
        /*006c*/ 	.word	0x05000065


	//   ....[17]....
        /*0070*/ 	.word	0x05000065


	//   ....[18]....
        /*0074*/ 	.word	0x05000065


	//   ....[19]....
        /*0078*/ 	.word	0x05000065


	//----- nvinfo : EIATTR_COOP_GROUP_INSTR_OFFSETS
	.align		4
.L_2471:
        /*007c*/ 	.byte	0x04, 0x28
        /*007e*/ 	.short	(.L_2473 - .L_2472)


	//   ....[0]....
.L_2472:
        /*0080*/ 	.word	0x00001770


	//   ....[1]....
        /*0084*/ 	.word	0x00001780


	//   ....[2]....
        /*0088*/ 	.word	0x000017b0


	//   ....[3]....
        /*008c*/ 	.word	0x000017c0


	//   ....[4]....
        /*0090*/ 	.word	0x00001810


	//   ....[5]....
        /*0094*/ 	.word	0x00001840


	//   ....[6]....
        /*0098*/ 	.word	0x00001890


	//   ....[7]....
        /*009c*/ 	.word	0x000018c0


	//   ....[8]....
        /*00a0*/ 	.word	0x00001900


	//   ....[9]....
        /*00a4*/ 	.word	0x00001920


	//   ....[10]....
        /*00a8*/ 	.word	0x00002b40


	//   ....[11]....
        /*00ac*/ 	.word	0x00002b90


	//   ....[12]....
        /*00b0*/ 	.word	0x00002c00


	//   ....[13]....
        /*00b4*/ 	.word	0x00002c60


	//   ....[14]....
        /*00b8*/ 	.word	0x00002d00


	//   ....[15]....
        /*00bc*/ 	.word	0x00002d70


	//   ....[16]....
        /*00c0*/ 	.word	0x00002e00


	//   ....[17]....
        /*00c4*/ 	.word	0x00002e80


	//   ....[18]....
        /*00c8*/ 	.word	0x00002f00


	//   ....[19]....
        /*00cc*/ 	.word	0x00002f70


	//----- nvinfo : EIATTR_EXIT_INSTR_OFFSETS
	.align		4
.L_2473:
        /*00d0*/ 	.byte	0x04, 0x1c
        /*00d2*/ 	.short	(.L_2475 - .L_2474)


	//   ....[0]....
.L_2474:
        /*00d4*/ 	.word	0x00002ae0


	//----- nvinfo : EIATTR_MAX_THREADS
	.align		4
.L_2475:
        /*00d8*/ 	.byte	0x04, 0x05
        /*00da*/ 	.short	(.L_2477 - .L_2476)
.L_2476:
        /*00dc*/ 	.word	0x00000080
        /*00e0*/ 	.word	0x00000001
        /*00e4*/ 	.word	0x00000001


	//----- nvinfo : EIATTR_CRS_STACK_SIZE
	.align		4
.L_2477:
        /*00e8*/ 	.byte	0x04, 0x1e
        /*00ea*/ 	.short	(.L_2479 - .L_2478)
.L_2478:
        /*00ec*/ 	.word	0x00000000


	//----- nvinfo : EIATTR_CBANK_PARAM_SIZE
	.align		4
.L_2479:
        /*00f0*/ 	.byte	0x03, 0x19
        /*00f2*/ 	.short	0x0128


	//----- nvinfo : EIATTR_PARAM_CBANK
	.align		4
        /*00f4*/ 	.byte	0x04, 0x0a
        /*00f6*/ 	.short	(.L_2481 - .L_2480)
	.align		4
.L_2480:
        /*00f8*/ 	.word	index@(.nv.constant0._ZN10layer_norm31ln_parallel_residual_bwd_kernelINS_13Kernel_traitsI6__halfffffjLj2048ELj1ELj1ELj4ELj16ENS_18Kernel_traits_baseILj2048ES2_ffffjLj128EEEEELb0ELb0ELb1EEEvNS_9BwdParamsE)
        /*00fc*/ 	.short	0x0210
        /*00fe*/ 	.short	0x0128


	//----- nvinfo : EIATTR_SW_WAR
	.align		4
.L_2481:
        /*0100*/ 	.byte	0x04, 0x36
        /*0102*/ 	.short	(.L_2483 - .L_2482)
.L_2482:
        /*0104*/ 	.word	0x00000008
.L_2483:


//--------------------- .nv.info._ZN10layer_norm31ln_parallel_residual_bwd_kernelINS_13Kernel_traitsI6__halfffffjLj2048ELj1ELj1ELj4ELj16ENS_18Kernel_traits_baseILj2048ES2_ffffjLj128EEEEELb0ELb1ELb0EEEvNS_9BwdParamsE --------------------------
	.section	.nv.info._ZN10layer_norm31ln_parallel_residual_bwd_kernelINS_13Kernel_traitsI6__halfffffjLj2048ELj1ELj1ELj4ELj16ENS_18Kernel_traits_baseILj2048ES2_ffffjLj128EEEEELb0ELb1ELb0EEEvNS_9BwdParamsE,"",@"SHT_CUDA_INFO"
	.sectionflags	@""
	.align	4


	//----- nvinfo : EIATTR_CUDA_API_VERSION
	.align		4
        /*0000*/ 	.byte	0x04, 0x37
        /*0002*/ 	.short	(.L_2485 - .L_2484)
.L_2484:
        /*0004*/ 	.word	0x00000082


	//----- nvinfo : EIATTR_KPARAM_INFO
	.align		4
.L_2485:
        /*0008*/ 	.byte	0x04, 0x17
        /*000a*/ 	.short	(.L_2487 - .L_2486)
.L_2486:
        /*000c*/ 	.word	0x00000000
        /*0010*/ 	.short	0x0000
        /*0012*/ 	.short	0x0000
        /*0014*/ 	.byte	0x00, 0xf0, 0xa1, 0x04


	//----- nvinfo : EIATTR_SPARSE_MMA_MASK
	.align		4
.L_2487:
        /*0018*/ 	.byte	0x03, 0x50
        /*001a*/ 	.short	0x0000


	//----- nvinfo : EIATTR_MAXREG_COUNT
	.align		4
        /*001c*/ 	.byte	0x03, 0x1b
        /*001e*/ 	.short	0x00ff


	//----- nvinfo : EIATTR_NUM_BARRIERS
	.align		4
        /*0020*/ 	.byte	0x02, 0x4c
        /*0022*/ 	.byte	0x01
	.zero		1


	//----- nvinfo : EIATTR_MERCURY_ISA_VERSION
	.align		4
        /*0024*/ 	.byte	0x03, 0x5f
        /*0026*/ 	.short	0x0101


	//----- nvinfo : EIATTR_COOP_GROUP_MASK_REGIDS
	.align		4
        /*0028*/ 	.byte	0x04, 0x29
        /*002a*/ 	.short	(.L_2489 - .L_2488)


	//   ....[0]....
.L_2488:
        /*002c*/ 	.word	0xffffffff


	//   ....[1]....
        /*0030*/ 	.word	0xffffffff


	//   ....[2]....
        /*0034*/ 	.word	0xffffffff


	//   ....[3]....
        /*0038*/ 	.word	0xffffffff


	//   ....[4]....
        /*003c*/ 	.word	0xffffffff


	//   ....[5]....
        /*0040*/ 	.word	0xffffffff


	//   ....[6]....
        /*0044*/ 	.word	0xffffffff


	//   ....[7]....
        /*0048*/ 	.word	0xffffffff


	//   ....[8]....
        /*004c*/ 	.word	0xffffffff


	//   ....[9]....
        /*0050*/ 	.word	0xffffffff


	//   ....[10]....
        /*0054*/ 	.word	0x0500004c


	//   ....[11]....
        /*0058*/ 	.word	0x0500004c


	//   ....[12]....
        /*005c*/ 	.word	0x0500004c


	//   ....[13]....
        /*0060*/ 	.word	0x0500004c


	//   ....[14]....
        /*0064*/ 	.word	0x0500004c


	//   ....[15]....
        /*0068*/ 	.word	0x0500004c


	//   ....[16]....
        /*006c*/ 	.word	0x0500004c


	//   ....[17]....
        /*0070*/ 	.word	0x0500004c


	//   ....[18]....
        /*0074*/ 	.word	0x0500004c


	//   ....[19]....
        /*0078*/ 	.word	0x0500004c


	//----- nvinfo : EIATTR_COOP_GROUP_INSTR_OFFSETS
	.align		4
.L_2489:
        /*007c*/ 	.byte	0x04, 0x28
        /*007e*/ 	.short	(.L_2491 - .L_2490)


	//   ....[0]....
.L_2490:
        /*0080*/ 	.word	0x00001230


	//   ....[1]....
        /*0084*/ 	.word	0x00001240


	//   ....[2]....
        /*0088*/ 	.word	0x00001270


	//   ....[3]....
        /*008c*/ 	.word	0x00001280


	//   ....[4]....
        /*0090*/ 	.word	0x000012b0


	//   ....[5]....
        /*0094*/ 	.word	0x000012c0


	//   ....[6]....
        /*0098*/ 	.word	0x000012f0


	//   ....[7]....
        /*009c*/ 	.word	0x00001300


	//   ....[8]....
        /*00a0*/ 	.word	0x00001330


	//   ....[9]....
        /*00a4*/ 	.word	0x00001340


	//   ....[10]....
        /*00a8*/ 	.word	0x00002310


	//   ....[11]....
        /*00ac*/ 	.word	0x00002380


	//   ....[12]....
        /*00b0*/ 	.word	0x000023f0


	//   ....[13]....
        /*00b4*/ 	.word	0x00002460


	//   ....[14]....
        /*00b8*/ 	.word	0x000024d0


	//   ....[15]....
        /*00bc*/ 	.word	0x00002540


	//   ....[16]....
        /*00c0*/ 	.word	0x000025b0


	//   ....[17]....
        /*00c4*/ 	.word	0x00002620


	//   ....[18]....
        /*00c8*/ 	.word	0x00002690


	//   ....[19]....
        /*00cc*/ 	.word	0x000026f0


	//----- nvinfo : EIATTR_EXIT_INSTR_OFFSETS
	.align		4
.L_2491:
        /*00d0*/ 	.byte	0x04, 0x1c
        /*00d2*/ 	.short	(.L_2493 - .L_2492)


	//   ....[0]....
.L_2492:
        /*00d4*/ 	.word	0x00002230


	//   ....[1]....
        /*00d8*/ 	.word	0x000022b0


	//----- nvinfo : EIATTR_MAX_THREADS
	.align		4
.L_2493:
        /*00dc*/ 	.byte	0x04, 0x05
        /*00de*/ 	.short	(.L_2495 - .L_2494)
.L_2494:
        /*00e0*/ 	.word	0x00000080
        /*00e4*/ 	.word	0x00000001
        /*00e8*/ 	.word	0x00000001


	//----- nvinfo : EIATTR_CRS_STACK_SIZE
	.align		4
.L_2495:
        /*00ec*/ 	.byte	0x04, 0x1e
        /*00ee*/ 	.short	(.L_2497 - .L_2496)
.L_2496:
        /*00f0*/ 	.word	0x00000000


	//----- nvinfo : EIATTR_CBANK_PARAM_SIZE
	.align		4
.L_2497:
        /*00f4*/ 	.byte	0x03, 0x19
        /*00f6*/ 	.short	0x0128


	//----- nvinfo : EIATTR_PARAM_CBANK
	.align		4
        /*00f8*/ 	.byte	0x04, 0x0a
        /*00fa*/ 	.short	(.L_2499 - .L_2498)
	.align		4
.L_2498:
        /*00fc*/ 	.word	index@(.nv.constant0._ZN10layer_norm31ln_parallel_residual_bwd_kernelINS_13Kernel_traitsI6__halfffffjLj2048ELj1ELj1ELj4ELj16ENS_18Kernel_traits_baseILj2048ES2_ffffjLj128EEEEELb0ELb1ELb0EEEvNS_9BwdParamsE)
        /*0100*/ 	.short	0x0210
        /*0102*/ 	.short	0x0128


	//----- nvinfo : EIATTR_SW_WAR
	.align		4
.L_2499:
        /*0104*/ 	.byte	0x04, 0x36
        /*0106*/ 	.short	(.L_2501 - .L_2500)
.L_2500:
        /*0108*/ 	.word	0x00000008
.L_2501:


//--------------------- .nv.info._ZN10layer_norm31ln_parallel_residual_bwd_kernelINS_13Kernel_traitsI6__halfffffjLj2048ELj1ELj1ELj4ELj16ENS_18Kernel_traits_baseILj2048ES2_ffffjLj128EEEEELb0ELb1ELb1EEEvNS_9BwdParamsE --------------------------
	.section	.nv.info._ZN10layer_norm31ln_parallel_residual_bwd_kernelINS_13Kernel_traitsI6__halfffffjLj2048ELj1ELj1ELj4ELj16ENS_18Kernel_traits_baseILj2048ES2_ffffjLj128EEEEELb0ELb1ELb1EEEvNS_9BwdParamsE,"",@"SHT_CUDA_INFO"
	.sectionflags	@""
	.align	4


	//----- nvinfo : EIATTR_CUDA_API_VERSION
	.align		4
        /*0000*/ 	.byte	0x04, 0x37
        /*0002*/ 	.short	(.L_2503 - .L_2502)
.L_2502:
        /*0004*/ 	.word	0x00000082


	//----- nvinfo : EIATTR_KPARAM_INFO
	.align		4
.L_2503:
        /*0008*/ 	.byte	0x04, 0x17
        /*000a*/ 	.short	(.L_2505 - .L_2504)
.L_2504:
        /*000c*/ 	.word	0x00000000
        /*0010*/ 	.short	0x0000
        /*0012*/ 	.short	0x0000
        /*0014*/ 	.byte	0x00, 0xf0, 0xa1, 0x04


	//----- nvinfo : EIATTR_SPARSE_MMA_MASK
	.align		4
.L_2505:
        /*0018*/ 	.byte	0x03, 0x50
        /*001a*/ 	.short	0x0000


	//----- nvinfo : EIATTR_MAXREG_COUNT
	.align		4
        /*001c*/ 	.byte	0x03, 0x1b
        /*001e*/ 	.short	0x00ff


	//----- nvinfo : EIATTR_NUM_BARRIERS
	.align		4
        /*0020*/ 	.byte	0x02, 0x4c
        /*0022*/ 	.byte	0x01
	.zero		1


	//----- nvinfo : EIATTR_MERCURY_ISA_VERSION
	.align		4
        /*0024*/ 	.byte	0x03, 0x5f
        /*0026*/ 	.short	0x0101


	//----- nvinfo : EIATTR_COOP_GROUP_MASK_REGIDS
	.align		4
        /*0028*/ 	.byte	0x04, 0x29
        /*002a*/ 	.short	(.L_2507 - .L_2506)


	//   ....[0]....
.L_2506:
        /*002c*/ 	.word	0xffffffff


	//   ....[1]....
        /*0030*/ 	.word	0xffffffff


	//   ....[2]....
        /*0034*/ 	.word	0xffffffff


	//   ....[3]....
        /*0038*/ 	.word	0xffffffff


	//   ....[4]....
        /*003c*/ 	.word	0xffffffff


	//   ....[5]....
        /*0040*/ 	.word	0xffffffff


	//   ....[6]....
        /*0044*/ 	.word	0xffffffff


	//   ....[7]....
        /*0048*/ 	.word	0xffffffff


	//   ....[8]....
        /*004c*/ 	.word	0xffffffff


	//   ....[9]....
        /*0050*/ 	.word	0xffffffff


	//   ....[10]....
        /*0054*/ 	.word	0x05000032


	//   ....[11]....
        /*0058*/ 	.word	0x05000032


	//   ....[12]....
        /*005c*/ 	.word	0x05000032


	//   ....[13]....
        /*0060*/ 	.word	0x05000032


	//   ....[14]....
        /*0064*/ 	.word	0x05000032


	//   ....[15]....
        /*0068*/ 	.word	0x05000032


	//   ....[16]....
        /*006c*/ 	.word	0x05000032


	//   ....[17]....
        /*0070*/ 	.word	0x05000032


	//   ....[18]....
        /*0074*/ 	.word	0x05000032


	//   ....[19]....
        /*0078*/ 	.word	0x05000032


	//----- nvinfo : EIATTR_COOP_GROUP_INSTR_OFFSETS
	.align		4
.L_2507:
        /*007c*/ 	.byte	0x04, 0x28
        /*007e*/ 	.short	(.L_2509 - .L_2508)


	//   ....[0]....
.L_2508:
        /*0080*/ 	.word	0x00000ff0


	//   ....[1]....
        /*0084*/ 	.word	0x00001000


	//   ....[2]....
        /*0088*/ 	.word	0x00001030


	//   ....[3]....
        /*008c*/ 	.word	0x00001040


	//   ....[4]....
        /*0090*/ 	.word	0x00001070


	//   ....[5]....
        /*0094*/ 	.word	0x00001080


	//   ....[6]....
        /*0098*/ 	.word	0x000010b0


	//   ....[7]....
        /*009c*/ 	.word	0x000010c0


	//   ....[8]....
        /*00a0*/ 	.word	0x000010f0


	//   ....[9]....
        /*00a4*/ 	.word	0x00001100


	//   ....[10]....
        /*00a8*/ 	.word	0x00002050


	//   ....[11]....
        /*00ac*/ 	.word	0x000020c0


	//   ....[12]....
        /*00b0*/ 	.word	0x00002130


	//   ....[13]....
        /*00b4*/ 	.word	0x000021a0


	//   ....[14]....
        /*00b8*/ 	.word	0x00002210


	//   ....[15]....
        /*00bc*/ 	.word	0x00002280


	//   ....[16]....
        /*00c0*/ 	.word	0x000022f0


	//   ....[17]....
        /*00c4*/ 	.word	0x00002360


	//   ....[18]....
        /*00c8*/ 	.word	0x000023d0


	//   ....[19]....
        /*00cc*/ 	.word	0x00002430


	//----- nvinfo : EIATTR_EXIT_INSTR_OFFSETS
	.align		4
.L_2509:
        /*00d0*/ 	.byte	0x04, 0x1c
        /*00d2*/ 	.short	(.L_2511 - .L_2510)


	//   ....[0]....
.L_2510:
        /*00d4*/ 	.word	0x00002000


	//----- nvinfo : EIATTR_MAX_THREADS
	.align		4
.L_2511:
        /*00d8*/ 	.byte	0x04, 0x05
        /*00da*/ 	.short	(.L_2513 - .L_2512)
.L_2512:
        /*00dc*/ 	.word	0x00000080
        /*00e0*/ 	.word	0x00000001
        /*00e4*/ 	.word	0x00000001


	//----- nvinfo : EIATTR_CRS_STACK_SIZE
	.align		4
.L_2513:
        /*00e8*/ 	.byte	0x04, 0x1e
        /*00ea*/ 	.short	(.L_2515 - .L_2514)
.L_2514:
        /*00ec*/ 	.word	0x00000000


	//----- nvinfo : EIATTR_CBANK_PARAM_SIZE
	.align		4
.L_2515:
        /*00f0*/ 	.byte	0x03, 0x19
        /*00f2*/ 	.short	0x0128


	//----- nvinfo : EIATTR_PARAM_CBANK
	.align		4
        /*00f4*/ 	.byte	0x04, 0x0a
        /*00f6*/ 	.short	(.L_2517 - .L_2516)
	.align		4
.L_2516:
        /*00f8*/ 	.word	index@(.nv.constant0._ZN10layer_norm31ln_parallel_residual_bwd_kernelINS_13Kernel_traitsI6__halfffffjLj2048ELj1ELj1ELj4ELj16ENS_18Kernel_traits_baseILj2048ES2_ffffjLj128EEEEELb0ELb1ELb1EEEvNS_9BwdParamsE)
        /*00fc*/ 	.short	0x0210
        /*00fe*/ 	.short	0x0128


	//----- nvinfo : EIATTR_SW_WAR
	.align		4
.L_2517:
        /*0100*/ 	.byte	0x04, 0x36
        /*0102*/ 	.short	(.L_2519 - .L_2518)
.L_2518:
        /*0104*/ 	.word	0x00000008
.L_2519:


//--------------------- .nv.info._ZN10layer_norm31ln_parallel_residual_bwd_kernelINS_13Kernel_traitsI6__halfffffjLj2048ELj1ELj1ELj4ELj16ENS_18Kernel_traits_baseILj2048ES2_ffffjLj128EEEEELb1ELb0ELb0EEEvNS_9BwdParamsE --------------------------
	.section	.nv.info._ZN10layer_norm31ln_parallel_residual_bwd_kernelINS_13Kernel_traitsI6__halfffffjLj2048ELj1ELj1ELj4ELj16ENS_18Kernel_traits_baseILj2048ES2_ffffjLj128EEEEELb1ELb0ELb0EEEvNS_9BwdParamsE,"",@"SHT_CUDA_INFO"
	.sectionflags	@""
	.align	4


	//----- nvinfo : EIATTR_CUDA_API_VERSION
	.align		4
        /*0000*/ 	.byte	0x04, 0x37
        /*0002*/ 	.short	(.L_2521 - .L_2520)
.L_2520:
        /*0004*/ 	.word	0x00000082


	//----- nvinfo : EIATTR_KPARAM_INFO
	.align		4
.L_2521:
        /*0008*/ 	.byte	0x04, 0x17
        /*000a*/ 	.short	(.L_2523 - .L_2522)
.L_2522:
        /*000c*/ 	.word	0x00000000
        /*0010*/ 	.short	0x0000
        /*0012*/ 	.short	0x0000
        /*0014*/ 	.byte	0x00, 0xf0, 0xa1, 0x04


	//----- nvinfo : EIATTR_SPARSE_MMA_MASK
	.align		4
.L_2523:
        /*0018*/ 	.byte	0x03, 0x50
        /*001a*/ 	.short	0x0000


	//----- nvinfo : EIATTR_MAXREG_COUNT
	.align		4
        /*001c*/ 	.byte	0x03, 0x1b
        /*001e*/ 	.short	0x00ff


	//----- nvinfo : EIATTR_NUM_BARRIERS
	.align		4
        /*0020*/ 	.byte	0x02, 0x4c
        /*0022*/ 	.byte	0x01
	.zero		1


	//----- nvinfo : EIATTR_MERCURY_ISA_VERSION
	.align		4
        /*0024*/ 	.byte	0x03, 0x5f
        /*0026*/ 	.short	0x0101


	//----- nvinfo : EIATTR_COOP_GROUP_MASK_REGIDS
	.align		4
        /*0028*/ 	.byte	0x04, 0x29
        /*002a*/ 	.short	(.L_2525 - .L_2524)


	//   ....[0]....
.L_2524:
        /*002c*/ 	.word	0xffffffff


	//   ....[1]....
        /*0030*/ 	.word	0xffffffff


	//   ....[2]....
        /*0034*/ 	.word	0xffffffff


	//   ....[3]....
        /*0038*/ 	.word	0xffffffff


	//   ....[4]....
        /*003c*/ 	.word	0xffffffff


	//   ....[5]....
        /*0040*/ 	.word	0xffffffff


	//   ....[6]....
        /*0044*/ 	.word	0xffffffff


	//   ....[7]....
        /*0048*/ 	.word	0xffffffff


	//   ....[8]....
        /*004c*/ 	.word	0xffffffff


	//   ....[9]....
        /*0050*/ 	.word	0xffffffff


	//   ....[10]....
        /*0054*/ 	.word	0x0500008b


	//   ....[11]....
        /*0058*/ 	.word	0x0500008b


	//   ....[12]....
        /*005c*/ 	.word	0x0500008b


	//   ....[13]....
        /*0060*/ 	.word	0x0500008b


	//   ....[14]....
        /*0064*/ 	.word	0x0500008b


	//   ....[15]....
        /*0068*/ 	.word	0x0500008b


	//   ....[16]....
        /*006c*/ 	.word	0x0500008b


	//   ....[17]....
        /*0070*/ 	.word	0x0500008b


	//   ....[18]....
        /*0074*/ 	.word	0x0500008b


	//   ....[19]....
        /*0078*/ 	.word	0x0500008b


	//----- nvinfo : EIATTR_COOP_GROUP_INSTR_OFFSETS
	.align		4
.L_2525:
        /*007c*/ 	.byte	0x04, 0x28
        /*007e*/ 	.short	(.L_2527 - .L_2526)


	//   ....[0]....
.L_2526:
        /*0080*/ 	.word	0x00001cd0


	//   ....[1]....
        /*0084*/ 	.word	0x00001ce0


	//   ....[2]....
        /*0088*/ 	.word	0x00001d10


	//   ....[3]....
        /*008c*/ 	.word	0x00001d20


	//   ....[4]....
        /*0090*/ 	.word	0x00001d50


	//   ....[5]....
        /*0094*/ 	.word	0x00001d60


	//   ....[6]....
        /*0098*/ 	.word	0x00001d90


	//   ....[7]....
        /*009c*/ 	.word	0x00001da0


	//   ....[8]....
        /*00a0*/ 	.word	0x00001dd0


	//   ....[9]....
        /*00a4*/ 	.word	0x00001de0


	//   ....[10]....
        /*00a8*/ 	.word	0x00003490


	//   ....[11]....
        /*00ac*/ 	.word	0x000034e0


	//   ....[12]....
        /*00b0*/ 	.word	0x00003550


	//   ....[13]....
        /*00b4*/ 	.word	0x000035b0


	//   ....[14]....
        /*00b8*/ 	.word	0x00003620


	//   ....[15]....
        /*00bc*/ 	.word	0x00003680


	//   ....[16]....
        /*00c0*/ 	.word	0x000036f0


	//   ....[17]....
        /*00c4*/ 	.word	0x00003750


	//   ....[18]....
        /*00c8*/ 	.word	0x000037c0


	//   ....[19]....
        /*00cc*/ 	.word	0x00003810


	//----- nvinfo : EIATTR_EXIT_INSTR_OFFSETS
	.align		4
.L_2527:
        /*00d0*/ 	.byte	0x04, 0x1c
        /*00d2*/ 	.short	(.L_2529 - .L_2528)


	//   ....[0]....
.L_2528:
        /*00d4*/ 	.word	0x00003360


	//   ....[1]....
        /*00d8*/ 	.word	0x00003430


	//----- nvinfo : EIATTR_MAX_THREADS
	.align		4
.L_2529:
        /*00dc*/ 	.byte	0x04, 0x05
        /*00de*/ 	.short	(.L_2531 - .L_2530)
.L_2530:
        /*00e0*/ 	.word	0x00000080
        /*00e4*/ 	.word	0x00000001
        /*00e8*/ 	.word	0x00000001


	//----- nvinfo : EIATTR_CRS_STACK_SIZE
	.align		4
.L_2531:
        /*00ec*/ 	.byte	0x04, 0x1e
        /*00ee*/ 	.short	(.L_2533 - .L_2532)
.L_2532:
        /*00f0*/ 	.word	0x00000000


	//----- nvinfo : EIATTR_CBANK_PARAM_SIZE
	.align		4
.L_2533:
        /*00f4*/ 	.byte	0x03, 0x19
        /*00f6*/ 	.short	0x0128


	//----- nvinfo : EIATTR_PARAM_CBANK
	.align		4
        /*00f8*/ 	.byte	0x04, 0x0a
        /*00fa*/ 	.short	(.L_2535 - .L_2534)
	.align		4
.L_2534:
        /*00fc*/ 	.word	index@(.nv.constant0._ZN10layer_norm31ln_parallel_residual_bwd_kernelINS_13Kernel_traitsI6__halfffffjLj2048ELj1ELj1ELj4ELj16ENS_18Kernel_traits_baseILj2048ES2_ffffjLj128EEEEELb1ELb0ELb0EEEvNS_9BwdParamsE)
        /*0100*/ 	.short	0x0210
        /*0102*/ 	.short	0x0128


	//----- nvinfo : EIATTR_SW_WAR
	.align		4
.L_2535:
        /*0104*/ 	.byte	0x04, 0x36
        /*0106*/ 	.short	(.L_2537 - .L_2536)
.L_2536:
        /*0108*/ 	.word	0x00000008
.L_2537:


//--------------------- .nv.info._ZN10layer_norm31ln_parallel_residual_bwd_kernelINS_13Kernel_traitsI6__halfffffjLj2048ELj1ELj1ELj4ELj16ENS_18Kernel_traits_baseILj2048ES2_ffffjLj128EEEEELb1ELb0ELb1EEEvNS_9BwdParamsE --------------------------
	.section	.nv.info._ZN10layer_norm31ln_parallel_residual_bwd_kernelINS_13Kernel_traitsI6__halfffffjLj2048ELj1ELj1ELj4ELj16ENS_18Kernel_traits_baseILj2048ES2_ffffjLj128EEEEELb1ELb0ELb1EEEvNS_9BwdParamsE,"",@"SHT_CUDA_INFO"
	.sectionflags	@""
	.align	4


	//----- nvinfo : EIATTR_CUDA_API_VERSION
	.align		4
        /*0000*/ 	.byte	0x04, 0x37
        /*0002*/ 	.short	(.L_2539 - .L_2538)
.L_2538:
        /*0004*/ 	.word	0x00000082


	//----- nvinfo : EIATTR_KPARAM_INFO
	.align		4
.L_2539:
        /*0008*/ 	.byte	0x04, 0x17
        /*000a*/ 	.short	(.L_2541 - .L_2540)
.L_2540:
        /*000c*/ 	.word	0x00000000
        /*0010*/ 	.short	0x0000
        /*0012*/ 	.short	0x0000
        /*0014*/ 	.byte	0x00, 0xf0, 0xa1, 0x04


	//----- nvinfo : EIATTR_SPARSE_MMA_MASK
	.align		4
.L_2541:
        /*0018*/ 	.byte	0x03, 0x50
        /*001a*/ 	.short	0x0000


	//----- nvinfo : EIATTR_MAXREG_COUNT
	.align		4
        /*001c*/ 	.byte	0x03, 0x1b
        /*001e*/ 	.short	0x00ff


	//----- nvinfo : EIATTR_NUM_BARRIERS
	.align		4
        /*0020*/ 	.byte	0x02, 0x4c
        /*0022*/ 	.byte	0x01
	.zero		1


	//----- nvinfo : EIATTR_MERCURY_ISA_VERSION
	.align		4
        /*0024*/ 	.byte	0x03, 0x5f
        /*0026*/ 	.short	0x0101


	//----- nvinfo : EIATTR_COOP_GROUP_MASK_REGIDS
	.align		4
        /*0028*/ 	.byte	0x04, 0x29
        /*002a*/ 	.short	(.L_2543 - .L_2542)


	//   ....[0]....
.L_2542:
        /*002c*/ 	.word	0xffffffff


	//   ....[1]....
        /*0030*/ 	.word	0xffffffff


	//   ....[2]....
        /*0034*/ 	.word	0xffffffff


	//   ....[3]....
        /*0038*/ 	.word	0xffffffff


	//   ....[4]....
        /*003c*/ 	.word	0xffffffff


	//   ....[5]....
        /*0040*/ 	.word	0xffffffff


	//   ....[6]....
        /*0044*/ 	.word	0xffffffff


	//   ....[7]....
        /*0048*/ 	.word	0xffffffff


	//   ....[8]....
        /*004c*/ 	.word	0xffffffff


	//   ....[9]....
        /*0050*/ 	.word	0xffffffff


	//   ....[10]....
        /*0054*/ 	.word	0x0500005e


	//   ....[11]....
        /*0058*/ 	.word	0x0500005e


	//   ....[12]....
        /*005c*/ 	.word	0x0500005e


	//   ....[13]....
        /*0060*/ 	.word	0x0500005e


	//   ....[14]....
        /*0064*/ 	.word	0x0500005e


	//   ....[15]....
        /*0068*/ 	.word	0x0500005e


	//   ....[16]....
        /*006c*/ 	.word	0x0500005e


	//   ....[17]....
        /*0070*/ 	.word	0x0500005e


	//   ....[18]....
        /*0074*/ 	.word	0x0500005e


	//   ....[19]....
        /*0078*/ 	.word	0x0500005e


	//----- nvinfo : EIATTR_COOP_GROUP_INSTR_OFFSETS
	.align		4
.L_2543:
        /*007c*/ 	.byte	0x04, 0x28
        /*007e*/ 	.short	(.L_2545 - .L_2544)


	//   ....[0]....
.L_2544:
        /*0080*/ 	.word	0x000018f0


	//   ....[1]....
        /*0084*/ 	.word	0x00001900


	//   ....[2]....
        /*0088*/ 	.word	0x00001930


	//   ....[3]....
        /*008c*/ 	.word	0x00001940


	//   ....[4]....
        /*0090*/ 	.word	0x00001980


	//   ....[5]....
        /*0094*/ 	.word	0x000019b0


	//   ....[6]....
        /*0098*/ 	.word	0x000019e0


	//   ....[7]....
        /*009c*/ 	.word	0x000019f0


	//   ....[8]....
        /*00a0*/ 	.word	0x00001a30


	//   ....[9]....
        /*00a4*/ 	.word	0x00001a50


	//   ....[10]....
        /*00a8*/ 	.word	0x00003030


	//   ....[11]....
        /*00ac*/ 	.word	0x00003080


	//   ....[12]....
        /*00b0*/ 	.word	0x000030f0


	//   ....[13]....
        /*00b4*/ 	.word	0x00003150


	//   ....[14]....
        /*00b8*/ 	.word	0x000031d0


	//   ....[15]....
        /*00bc*/ 	.word	0x00003250


	//   ....[16]....
        /*00c0*/ 	.word	0x000032c0


	//   ....[17]....
        /*00c4*/ 	.word	0x00003320


	//   ....[18]....
        /*00c8*/ 	.word	0x000033a0


	//   ....[19]....
        /*00cc*/ 	.word	0x00003410


	//----- nvinfo : EIATTR_EXIT_INSTR_OFFSETS
	.align		4
.L_2545:
        /*00d0*/ 	.byte	0x04, 0x1c
        /*00d2*/ 	.short	(.L_2547 - .L_2546)


	//   ....[0]....
.L_2546:
        /*00d4*/ 	.word	0x00002fd0


	//----- nvinfo : EIATTR_MAX_THREADS
	.align		4
.L_2547:
        /*00d8*/ 	.byte	0x04, 0x05
        /*00da*/ 	.short	(.L_2549 - .L_2548)
.L_2548:
        /*00dc*/ 	.word	0x00000080
        /*00e0*/ 	.word	0x00000001
        /*00e4*/ 	.word	0x00000001


	//----- nvinfo : EIATTR_CRS_STACK_SIZE
	.align		4
.L_2549:
        /*00e8*/ 	.byte	0x04, 0x1e
        /*00ea*/ 	.short	(.L_2551 - .L_2550)
.L_2550:
        /*00ec*/ 	.word	0x00000000


	//----- nvinfo : EIATTR_CBANK_PARAM_SIZE
	.align		4
.L_2551:
        /*00f0*/ 	.byte	0x03, 0x19
        /*00f2*/ 	.short	0x0128


	//----- nvinfo : EIATTR_PARAM_CBANK
	.align		4
        /*00f4*/ 	.byte	0x04, 0x0a
        /*00f6*/ 	.short	(.L_2553 - .L_2552)
	.align		4
.L_2552:
        /*00f8*/ 	.word	index@(.nv.constant0._ZN10layer_norm31ln_parallel_residual_bwd_kernelINS_13Kernel_traitsI6__halfffffjLj2048ELj1ELj1ELj4ELj16ENS_18Kernel_traits_baseILj2048ES2_ffffjLj128EEEEELb1ELb0ELb1EEEvNS_9BwdParamsE)
        /*00fc*/ 	.short	0x0210
        /*00fe*/ 	.short	0x0128


	//----- nvinfo : EIATTR_SW_WAR
	.align		4
.L_2553:
        /*0100*/ 	.byte	0x04, 0x36
        /*0102*/ 	.short	(.L_2555 - .L_2554)
.L_2554:
        /*0104*/ 	.word	0x00000008
.L_2555:


//--------------------- .nv.info._ZN10layer_norm22ln_bwd_finalize_kernelINS_22Kernel_traits_finalizeILj2048E6__halfffffjLb0ELj1024ELj4ENS_18Kernel_traits_baseILj2048ES2_ffffjLj1024EEEEELb0ELb0EEEvNS_9BwdParamsE --------------------------
	.section	.nv.info._ZN10layer_norm22ln_bwd_finalize_kernelINS_22Kernel_traits_finalizeILj2048E6__halfffffjLb0ELj1024ELj4ENS_18Kernel_traits_baseILj2048ES2_ffffjLj1024EEEEELb0ELb0EEEvNS_9BwdParamsE,"",@"SHT_CUDA_INFO"
	.sectionflags	@""
	.align	4


	//----- nvinfo : EIATTR_CUDA_API_VERSION
	.align		4
        /*0000*/ 	.byte	0x04, 0x37
        /*0002*/ 	.short	(.L_2557 - .L_2556)
.L_2556:
        /*0004*/ 	.word	0x00000082


	//----- nvinfo : EIATTR_KPARAM_INFO
	.align		4
.L_2557:
        /*0008*/ 	.byte	0x04, 0x17
        /*000a*/ 	.short	(.L_2559 - .L_2558)
.L_2558:
        /*000c*/ 	.word	0x00000000
        /*0010*/ 	.short	0x0000
        /*0012*/ 	.short	0x0000
        /*0014*/ 	.byte	0x00, 0xf0, 0xa1, 0x04


	//----- nvinfo : EIATTR_SPARSE_MMA_MASK
	.align		4
.L_2559:
        /*0018*/ 	.byte	0x03, 0x50
        /*001a*/ 	.short	0x0000


	//----- nvinfo : EIATTR_MAXREG_COUNT
	.align		4
        /*001c*/ 	.byte	0x03, 0x1b
        /*001e*/ 	.short	0x0040


	//----- nvinfo : EIATTR_NUM_BARRIERS
	.align		4
        /*0020*/ 	.byte	0x02, 0x4c
        /*0022*/ 	.byte	0x01
	.zero		1


	//----- nvinfo : EIATTR_MERCURY_ISA_VERSION
	.align		4
        /*0024*/ 	.byte	0x03, 0x5f
        /*0026*/ 	.short	0x0101


	//----- nvinfo : EIATTR_COOP_GROUP_MASK_REGIDS
	.align		4
        /*0028*/ 	.byte	0x04, 0x29
        /*002a*/ 	.short	(.L_2561 - .L_2560)


	//   ....[0]....
.L_2560:
        /*002c*/ 	.word	0xffffffff


	//   ....[1]....
        /*0030*/ 	.word	0xffffffff


	//   ....[2]....
        /*0034*/ 	.word	0xffffffff


	//   ....[3]....
        /*0038*/ 	.word	0xffffffff


	//   ....[4]....
        /*003c*/ 	.word	0xffffffff


	//   ....[5]....
        /*0040*/ 	.word	0xffffffff


	//   ....[6]....
        /*0044*/ 	.word	0xffffffff


	//   ....[7]....
        /*0048*/ 	.word	0xffffffff


	//   ....[8]....
        /*004c*/ 	.word	0xffffffff


	//   ....[9]....
        /*0050*/ 	.word	0xffffffff


	//   ....[10]....
        /*0054*/ 	.word	0x05000013


	//   ....[11]....
        /*0058*/ 	.word	0x05000013


	//   ....[12]....
        /*005c*/ 	.word	0x05000013


	//   ....[13]....
        /*0060*/ 	.word	0x05000013


	//   ....[14]....
        /*0064*/ 	.word	0x05000013


	//   ....[15]....
        /*0068*/ 	.word	0x05000013


	//   ....[16]....
        /*006c*/ 	.word	0x05000013


	//   ....[17]....
        /*0070*/ 	.word	0x05000013


	//   ....[18]....
        /*0074*/ 	.word	0x05000013


	//   ....[19]....
        /*0078*/ 	.word	0x05000013


	//----- nvinfo : EIATTR_COOP_GROUP_INSTR_OFFSETS
	.align		4
.L_2561:
        /*007c*/ 	.byte	0x04, 0x28
        /*007e*/ 	.short	(.L_2563 - .L_2562)


	//   ....[0]....
.L_2562:
        /*0080*/ 	.word	0x000008e0


	//   ....[1]....
        /*0084*/ 	.word	0x000008f0


	//   ....[2]....
        /*0088*/ 	.word	0x00000920


	//   ....[3]....
        /*008c*/ 	.word	0x00000930


	//   ....[4]....
        /*0090*/ 	.word	0x00000960


	//   ....[5]....
        /*0094*/ 	.word	0x00000970


	//   ....[6]....
        /*0098*/ 	.word	0x000009a0


	//   ....[7]....
        /*009c*/ 	.word	0x000009b0


	//   ....[8]....
        /*00a0*/ 	.word	0x000009e0


	//   ....[9]....
        /*00a4*/ 	.word	0x000009f0


	//   ....[10]....
        /*00a8*/ 	.word	0x00000c10


	//   ....[11]....
        /*00ac*/ 	.word	0x00000c80


	//   ....[12]....
        /*00b0*/ 	.word	0x00000cf0


	//   ....[13]....
        /*00b4*/ 	.word	0x00000d60


	//   ....[14]....
        /*00b8*/ 	.word	0x00000dd0


	//   ....[15]....
        /*00bc*/ 	.word	0x00000e30


	//   ....[16]....
        /*00c0*/ 	.word	0x00000ea0


	//   ....[17]....
        /*00c4*/ 	.word	0x00000f10


	//   ....[18]....
        /*00c8*/ 	.word	0x00000f80


	//   ....[19]....
        /*00cc*/ 	.word	0x00000ff0


	//----- nvinfo : EIATTR_EXIT_INSTR_OFFSETS
	.align		4
.L_2563:
        /*00d0*/ 	.byte	0x04, 0x1c
        /*00d2*/ 	.short	(.L_2565 - .L_2564)


	//   ....[0]....
.L_2564:
        /*00d4*/ 	.word	0x00000070


	//   ....[1]....
        /*00d8*/ 	.word	0x00000bb0


	//----- nvinfo : EIATTR_MAX_THREADS
	.align		4
.L_2565:
        /*00dc*/ 	.byte	0x04, 0x05
        /*00de*/ 	.short	(.L_2567 - .L_2566)
.L_2566:
        /*00e0*/ 	.word	0x00000400
        /*00e4*/ 	.word	0x00000001
        /*00e8*/ 	.word	0x00000001


	//----- nvinfo : EIATTR_CRS_STACK_SIZE
	.align		4
.L_2567:
        /*00ec*/ 	.byte	0x04, 0x1e
        /*00ee*/ 	.short	(.L_2569 - .L_2568)
.L_2568:
        /*00f0*/ 	.word	0x00000000


	//----- nvinfo : EIATTR_CBANK_PARAM_SIZE
	.align		4
.L_2569:
        /*00f4*/ 	.byte	0x03, 0x19
        /*00f6*/ 	.short	0x0128


	//----- nvinfo : EIATTR_PARAM_CBANK
	.align		4
        /*00f8*/ 	.byte	0x04, 0x0a
        /*00fa*/ 	.short	(.L_2571 - .L_2570)
	.align		4
.L_2570:
        /*00fc*/ 	.word	index@(.nv.constant0._ZN10layer_norm22ln_bwd_finalize_kernelINS_22Kernel_traits_finalizeILj2048E6__halfffffjLb0ELj1024ELj4ENS_18Kernel_traits_baseILj2048ES2_ffffjLj1024EEEEELb0ELb0EEEvNS_9BwdParamsE)
        /*0100*/ 	.short	0x0210
        /*0102*/ 	.short	0x0128


	//----- nvinfo : EIATTR_SW_WAR
	.align		4
.L_2571:
        /*0104*/ 	.byte	0x04, 0x36
        /*0106*/ 	.short	(.L_2573 - .L_2572)
.L_2572:
        /*0108*/ 	.word	0x00000008
.L_2573:


//--------------------- .nv.info._ZN10layer_norm40ln_parallel_residual_bwd_finalize_kernelINS_22Kernel_traits_finalizeILj2048E6__halfffffjLb0ELj1024ELj4ENS_18Kernel_traits_baseILj2048ES2_ffffjLj1024EEEEELb0EEEvNS_9BwdParamsE --------------------------
	.section	.nv.info._ZN10layer_norm40ln_parallel_residual_bwd_finalize_kernelINS_22Kernel_traits_finalizeILj2048E6__halfffffjLb0ELj1024ELj4ENS_18Kernel_traits_baseILj2048ES2_ffffjLj1024EEEEELb0EEEvNS_9BwdParamsE,"",@"SHT_CUDA_INFO"
	.sectionflags	@""
	.align	4


	//----- nvinfo : EIATTR_CUDA_API_VERSION
	.align		4
        /*0000*/ 	.byte	0x04, 0x37
        /*0002*/ 	.short	(.L_2575 - .L_2574)
.L_2574:
        /*0004*/ 	.word	0x00000082


	//----- nvinfo : EIATTR_KPARAM_INFO
	.align		4
.L_2575:
        /*0008*/ 	.byte	0x04, 0x17
        /*000a*/ 	.short	(.L_2577 - .L_2576)
.L_2576:
        /*000c*/ 	.word	0x00000000
        /*0010*/ 	.short	0x0000
        /*0012*/ 	.short	0x0000
        /*0014*/ 	.byte	0x00, 0xf0, 0xa1, 0x04


	//----- nvinfo : EIATTR_SPARSE_MMA_MASK
	.align		4
.L_2577:
        /*0018*/ 	.byte	0x03, 0x50
        /*001a*/ 	.short	0x0000


	//----- nvinfo : EIATTR_MAXREG_COUNT
	.align		4
        /*001c*/ 	.byte	0x03, 0x1b
        /*001e*/ 	.short	0x0040


	//----- nvinfo : EIATTR_NUM_BARRIERS
	.align		4
        /*0020*/ 	.byte	0x02, 0x4c
        /*0022*/ 	.byte	0x01
	.zero		1


	//----- nvinfo : EIATTR_MERCURY_ISA_VERSION
	.align		4
        /*0024*/ 	.byte	0x03, 0x5f
        /*0026*/ 	.short	0x0101


	//----- nvinfo : EIATTR_COOP_GROUP_MASK_REGIDS
	.align		4
        /*0028*/ 	.byte	0x04, 0x29
        /*002a*/ 	.short	(.L_2579 - .L_2578)


	//   ....[0]....
.L_2578:
        /*002c*/ 	.word	0xffffffff


	//   ....[1]....
        /*0030*/ 	.word	0xffffffff


	//   ....[2]....
        /*0034*/ 	.word	0xffffffff


	//   ....[3]....
        /*0038*/ 	.word	0xffffffff


	//   ....[4]....
        /*003c*/ 	.word	0xffffffff


	//   ....[5]....
        /*0040*/ 	.word	0xffffffff


	//   ....[6]....
        /*0044*/ 	.word	0xffffffff


	//   ....[7]....
        /*0048*/ 	.word	0xffffffff


	//   ....[8]....
        /*004c*/ 	.word	0xffffffff


	//   ....[9]....
        /*0050*/ 	.word	0xffffffff


	//   ....[10]....
        /*0054*/ 	.word	0xffffffff


	//   ....[11]....
        /*0058*/ 	.word	0xffffffff


	//   ....[12]....
        /*005c*/ 	.word	0xffffffff


	//   ....[13]....
        /*0060*/ 	.word	0xffffffff


	//   ....[14]....
        /*0064*/ 	.word	0xffffffff


	//   ....[15]....
        /*0068*/ 	.word	0xffffffff


	//   ....[16]....
        /*006c*/ 	.word	0xffffffff


	//   ....[17]....
        /*0070*/ 	.word	0xffffffff


	//   ....[18]....
        /*0074*/ 	.word	0xffffffff


	//   ....[19]....
        /*0078*/ 	.word	0xffffffff


	//   ....[20]....
        /*007c*/ 	.word	0x0500000c


	//   ....[21]....
        /*0080*/ 	.word	0x0500000c


	//   ....[22]....
        /*0084*/ 	.word	0x0500000c


	//   ....[23]....
        /*0088*/ 	.word	0x0500000c


	//   ....[24]....
        /*008c*/ 	.word	0x0500000c


	//   ....[25]....
        /*0090*/ 	.word	0x0500000c


	//   ....[26]....
        /*0094*/ 	.word	0x0500000c


	//   ....[27]....
        /*0098*/ 	.word	0x0500000c


	//   ....[28]....
        /*009c*/ 	.word	0x0500000c


	//   ....[29]....
        /*00a0*/ 	.word	0x0500000c


	//   ....[30]....
        /*00a4*/ 	.word	0x0500000c


	//   ....[31]....
        /*00a8*/ 	.word	0x0500000c


	//   ....[32]....
        /*00ac*/ 	.word	0x0500000c


	//   ....[33]....
        /*00b0*/ 	.word	0x0500000c


	//   ....[34]....
        /*00b4*/ 	.word	0x0500000c


	//   ....[35]....
        /*00b8*/ 	.word	0x0500000c


	//   ....[36]....
        /*00bc*/ 	.word	0x0500000c


	//   ....[37]....
        /*00c0*/ 	.word	0x0500000c


	//   ....[38]....
        /*00c4*/ 	.word	0x0500000c


	//   ....[39]....
        /*00c8*/ 	.word	0x0500000c


	//----- nvinfo : EIATTR_COOP_GROUP_INSTR_OFFSETS
	.align		4
.L_2579:
        /*00cc*/ 	.byte	0x04, 0x28
        /*00ce*/ 	.short	(.L_2581 - .L_2580)


	//   ....[0]....
.L_2580:
        /*00d0*/ 	.word	0x00000ce0


	//   ....[1]....
        /*00d4*/ 	.word	0x00000cf0


	//   ....[2]....
        /*00d8*/ 	.word	0x00000d00


	//   ....[3]....
        /*00dc*/ 	.word	0x00000d10


	//   ....[4]....
        /*00e0*/ 	.word	0x00000d40


	//   ....[5]....
        /*00e4*/ 	.word	0x00000d70


	//   ....[6]....
        /*00e8*/ 	.word	0x00000d80


	//   ....[7]....
        /*00ec*/ 	.word	0x00000d90


	//   ....[8]....
        /*00f0*/ 	.word	0x00000db0


	//   ....[9]....
        /*00f4*/ 	.word	0x00000df0


	//   ....[10]....
        /*00f8*/ 	.word	0x00000e00


	//   ....[11]....
        /*00fc*/ 	.word	0x00000e10


	//   ....[12]....
        /*0100*/ 	.word	0x00000e30


	//   ....[13]....
        /*0104*/ 	.word	0x00000e70


	//   ....[14]....
        /*0108*/ 	.word	0x00000e80


	//   ....[15]....
        /*010c*/ 	.word	0x00000e90


	//   ....[16]....
        /*0110*/ 	.word	0x00000eb0


	//   ....[17]....
        /*0114*/ 	.word	0x00000ee0


	//   ....[18]....
        /*0118*/ 	.word	0x00000f00


	//   ....[19]....
        /*011c*/ 	.word	0x00000f10


	//   ....[20]....
        /*0120*/ 	.word	0x00001230


	//   ....[21]....
        /*0124*/ 	.word	0x00001290


	//   ....[22]....
        /*0128*/ 	.word	0x000012f0


	//   ....[23]....
        /*012c*/ 	.word	0x00001350


	//   ....[24]....
        /*0130*/ 	.word	0x000013b0


	//   ....[25]....
        /*0134*/ 	.word	0x00001410


	//   ....[26]....
        /*0138*/ 	.word	0x00001480


	//   ....[27]....
        /*013c*/ 	.word	0x000014f0


	//   ....[28]....
        /*0140*/ 	.word	0x00001560


	//   ....[29]....
        /*0144*/ 	.word	0x000015d0


	//   ....[30]....
        /*0148*/ 	.word	0x00001630


	//   ....[31]....
        /*014c*/ 	.word	0x000016a0


	//   ....[32]....
        /*0150*/ 	.word	0x00001710


	//   ....[33]....
        /*0154*/ 	.word	0x00001780


	//   ....[34]....
        /*0158*/ 	.word	0x000017f0


	//   ....[35]....
        /*015c*/ 	.word	0x00001850


	//   ....[36]....
        /*0160*/ 	.word	0x000018c0


	//   ....[37]....
        /*0164*/ 	.word	0x00001930


	//   ....[38]....
        /*0168*/ 	.word	0x000019a0


	//   ....[39]....
        /*016c*/ 	.word	0x00001a10


	//----- nvinfo : EIATTR_EXIT_INSTR_OFFSETS
	.align		4
.L_2581:
        /*0170*/ 	.byte	0x04, 0x1c
        /*0172*/ 	.short	(.L_2583 - .L_2582)


	//   ....[0]....
.L_2582:
        /*0174*/ 	.word	0x00000070


	//   ....[1]....
        /*0178*/ 	.word	0x000011d0


	//----- nvinfo : EIATTR_MAX_THREADS
	.align		4
.L_2583:
        /*017c*/ 	.byte	0x04, 0x05
        /*017e*/ 	.short	(.L_2585 - .L_2584)
.L_2584:
        /*0180*/ 	.word	0x00000400
        /*0184*/ 	.word	0x00000001
        /*0188*/ 	.word	0x00000001


	//----- nvinfo : EIATTR_CRS_STACK_SIZE
	.align		4
.L_2585:
        /*018c*/ 	.byte	0x04, 0x1e
        /*018e*/ 	.short	(.L_2587 - .L_2586)
.L_2586:
        /*0190*/ 	.word	0x00000000


	//----- nvinfo : EIATTR_CBANK_PARAM_SIZE
	.align		4
.L_2587:
        /*0194*/ 	.byte	0x03, 0x19
        /*0196*/ 	.short	0x0128


	//----- nvinfo : EIATTR_PARAM_CBANK
	.align		4
        /*0198*/ 	.byte	0x04, 0x0a
        /*019a*/ 	.short	(.L_2589 - .L_2588)
	.align		4
.L_2588:
        /*019c*/ 	.word	index@(.nv.constant0._ZN10layer_norm40ln_parallel_residual_bwd_finalize_kernelINS_22Kernel_traits_finalizeILj2048E6__halfffffjLb0ELj1024ELj4ENS_18Kernel_traits_baseILj2048ES2_ffffjLj1024EEEEELb0EEEvNS_9BwdParamsE)
        /*01a0*/ 	.short	0x0210
        /*01a2*/ 	.short	0x0128


	//----- nvinfo : EIATTR_SW_WAR
	.align		4
.L_2589:
        /*01a4*/ 	.byte	0x04, 0x36
        /*01a6*/ 	.short	(.L_2591 - .L_2590)
.L_2590:
        /*01a8*/ 	.word	0x00000008
.L_2591:


//--------------------- .nv.info._ZN10layer_norm31ln_parallel_residual_bwd_kernelINS_13Kernel_traitsI6__halfffffjLj2048ELj1ELj1ELj4ELj16ENS_18Kernel_traits_baseILj2048ES2_ffffjLj128EEEEELb1ELb1ELb0EEEvNS_9BwdParamsE --------------------------
	.section	.nv.info._ZN10layer_norm31ln_parallel_residual_bwd_kernelINS_13Kernel_traitsI6__halfffffjLj2048ELj1ELj1ELj4ELj16ENS_18Kernel_traits_baseILj2048ES2_ffffjLj128EEEEELb1ELb1ELb0EEEvNS_9BwdParamsE,"",@"SHT_CUDA_INFO"
	.sectionflags	@""
	.align	4


	//----- nvinfo : EIATTR_CUDA_API_VERSION
	.align		4
        /*0000*/ 	.byte	0x04, 0x37
        /*0002*/ 	.short	(.L_2593 - .L_2592)
.L_2592:
        /*0004*/ 	.word	0x00000082


	//----- nvinfo : EIATTR_KPARAM_INFO
	.align		4
.L_2593:
        /*0008*/ 	.byte	0x04, 0x17
        /*000a*/ 	.short	(.L_2595 - .L_2594)
.L_2594:
        /*000c*/ 	.word	0x00000000
        /*0010*/ 	.short	0x0000
        /*0012*/ 	.short	0x0000
        /*0014*/ 	.byte	0x00, 0xf0, 0xa1, 0x04


	//----- nvinfo : EIATTR_SPARSE_MMA_MASK
	.align		4
.L_2595:
        /*0018*/ 	.byte	0x03, 0x50
        /*001a*/ 	.short	0x0000


	//----- nvinfo : EIATTR_MAXREG_COUNT
	.align		4
        /*001c*/ 	.byte	0x03, 0x1b
        /*001e*/ 	.short	0x00ff


	//----- nvinfo : EIATTR_NUM_BARRIERS
	.align		4
        /*0020*/ 	.byte	0x02, 0x4c
        /*0022*/ 	.byte	0x01
	.zero		1


	//----- nvinfo : EIATTR_MERCURY_ISA_VERSION
	.align		4
        /*0024*/ 	.byte	0x03, 0x5f
        /*0026*/ 	.short	0x0101


	//----- nvinfo : EIATTR_COOP_GROUP_MASK_REGIDS
	.align		4
        /*0028*/ 	.byte	0x04, 0x29
        /*002a*/ 	.short	(.L_2597 - .L_2596)


	//   ....[0]....
.L_2596:
        /*002c*/ 	.word	0xffffffff


	//   ....[1]....
        /*0030*/ 	.word	0xffffffff


	//   ....[2]....
        /*0034*/ 	.word	0xffffffff


	//   ....[3]....
        /*0038*/ 	.word	0xffffffff


	//   ....[4]....
        /*003c*/ 	.word	0xffffffff


	//   ....[5]....
        /*0040*/ 	.word	0xffffffff


	//   ....[6]....
        /*0044*/ 	.word	0xffffffff


	//   ....[7]....
        /*0048*/ 	.word	0xffffffff


	//   ....[8]....
        /*004c*/ 	.word	0xffffffff


	//   ....[9]....
        /*0050*/ 	.word	0xffffffff


	//   ....[10]....
        /*0054*/ 	.word	0x0500007f


	//   ....[11]....
        /*0058*/ 	.word	0x0500007f


	//   ....[12]....
        /*005c*/ 	.word	0x0500007f


	//   ....[13]....
        /*0060*/ 	.word	0x0500007f


	//   ....[14]....
        /*0064*/ 	.word	0x0500007f


	//   ....[15]....
        /*0068*/ 	.word	0x0500007f


	//   ....[16]....
        /*006c*/ 	.word	0x0500007f


	//   ....[17]....
        /*0070*/ 	.word	0x0500007f


	//   ....[18]....
        /*0074*/ 	.word	0x0500007f


	//   ....[19]....
        /*0078*/ 	.word	0x0500007f


	//----- nvinfo : EIATTR_COOP_GROUP_INSTR_OFFSETS
	.align		4
.L_2597:
        /*007c*/ 	.byte	0x04, 0x28
        /*007e*/ 	.short	(.L_2599 - .L_2598)


	//   ....[0]....
.L_2598:
        /*0080*/ 	.word	0x00001520


	//   ....[1]....
        /*0084*/ 	.word	0x00001530


	//   ....[2]....
        /*0088*/ 	.word	0x00001560


	//   ....[3]....
        /*008c*/ 	.word	0x00001570


	//   ....[4]....
        /*0090*/ 	.word	0x000015a0


	//   ....[5]....
        /*0094*/ 	.word	0x000015b0


	//   ....[6]....
        /*0098*/ 	.word	0x000015e0


	//   ....[7]....
        /*009c*/ 	.word	0x000015f0


	//   ....[8]....
        /*00a0*/ 	.word	0x00001620


	//   ....[9]....
        /*00a4*/ 	.word	0x00001630


	//   ....[10]....
        /*00a8*/ 	.word	0x00002b00


	//   ....[11]....
        /*00ac*/ 	.word	0x00002b50


	//   ....[12]....
        /*00b0*/ 	.word	0x00002bc0


	//   ....[13]....
        /*00b4*/ 	.word	0x00002c20


	//   ....[14]....
        /*00b8*/ 	.word	0x00002c90


	//   ....[15]....
        /*00bc*/ 	.word	0x00002cf0


	//   ....[16]....
        /*00c0*/ 	.word	0x00002d60


	//   ....[17]....
        /*00c4*/ 	.word	0x00002dc0


	//   ....[18]....
        /*00c8*/ 	.word	0x00002e30


	//   ....[19]....
        /*00cc*/ 	.word	0x00002e90


	//----- nvinfo : EIATTR_EXIT_INSTR_OFFSETS
	.align		4
.L_2599:
        /*00d0*/ 	.byte	0x04, 0x1c
        /*00d2*/ 	.short	(.L_2601 - .L_2600)


	//   ....[0]....
.L_2600:
        /*00d4*/ 	.word	0x00002a20


	//   ....[1]....
        /*00d8*/ 	.word	0x00002aa0


	//----- nvinfo : EIATTR_MAX_THREADS
	.align		4
.L_2601:
        /*00dc*/ 	.byte	0x04, 0x05
        /*00de*/ 	.short	(.L_2603 - .L_2602)
.L_2602:
        /*00e0*/ 	.word	0x00000080
        /*00e4*/ 	.word	0x00000001
        /*00e8*/ 	.word	0x00000001


	//----- nvinfo : EIATTR_CRS_STACK_SIZE
	.align		4
.L_2603:
        /*00ec*/ 	.byte	0x04, 0x1e
        /*00ee*/ 	.short	(.L_2605 - .L_2604)
.L_2604:
        /*00f0*/ 	.word	0x00000000


	//----- nvinfo : EIATTR_CBANK_PARAM_SIZE
	.align		4
.L_2605:
        /*00f4*/ 	.byte	0x03, 0x19
        /*00f6*/ 	.short	0x0128


	//----- nvinfo : EIATTR_PARAM_CBANK
	.align		4
        /*00f8*/ 	.byte	0x04, 0x0a
        /*00fa*/ 	.short	(.L_2607 - .L_2606)
	.align		4
.L_2606:
        /*00fc*/ 	.word	index@(.nv.constant0._ZN10layer_norm31ln_parallel_residual_bwd_kernelINS_13Kernel_traitsI6__halfffffjLj2048ELj1ELj1ELj4ELj16ENS_18Kernel_traits_baseILj2048ES2_ffffjLj128EEEEELb1ELb1ELb0EEEvNS_9BwdParamsE)
        /*0100*/ 	.short	0x0210
        /*0102*/ 	.short	0x0128


	//----- nvinfo : EIATTR_SW_WAR
	.align		4
.L_2607:
        /*0104*/ 	.byte	0x04, 0x36
        /*0106*/ 	.short	(.L_2609 - .L_2608)
.L_2608:
        /*0108*/ 	.word	0x00000008
.L_2609:


//--------------------- .nv.info._ZN10layer_norm22ln_bwd_finalize_kernelINS_22Kernel_traits_finalizeILj2048E6__halfffffjLb0ELj1024ELj4ENS_18Kernel_traits_baseILj2048ES2_ffffjLj1024EEEEELb0ELb1EEEvNS_9BwdParamsE --------------------------
	.section	.nv.info._ZN10layer_norm22ln_bwd_finalize_kernelINS_22Kernel_traits_finalizeILj2048E6__halfffffjLb0ELj1024ELj4ENS_18Kernel_traits_baseILj2048ES2_ffffjLj1024EEEEELb0ELb1EEEvNS_9BwdParamsE,"",@"SHT_CUDA_INFO"
	.sectionflags	@""
	.align	4


	//----- nvinfo : EIATTR_CUDA_API_VERSION
	.align		4
        /*0000*/ 	.byte	0x04, 0x37
        /*0002*/ 	.short	(.L_2611 - .L_2610)
.L_2610:
        /*0004*/ 	.word	0x00000082


	//----- nvinfo : EIATTR_KPARAM_INFO
	.align		4
.L_2611:
        /*0008*/ 	.byte	0x04, 0x17
        /*000a*/ 	.short	(.L_2613 - .L_2612)
.L_2612:
        /*000c*/ 	.word	0x00000000
        /*0010*/ 	.short	0x0000
        /*0012*/ 	.short	0x0000
        /*0014*/ 	.byte	0x00, 0xf0, 0xa1, 0x04


	//----- nvinfo : EIATTR_SPARSE_MMA_MASK
	.align		4
.L_2613:
        /*0018*/ 	.byte	0x03, 0x50
        /*001a*/ 	.short	0x0000


	//----- nvinfo : EIATTR_MAXREG_COUNT
	.align		4
        /*001c*/ 	.byte	0x03, 0x1b
        /*001e*/ 	.short	0x0040


	//----- nvinfo : EIATTR_NUM_BARRIERS
	.align		4
        /*0020*/ 	.byte	0x02, 0x4c
        /*0022*/ 	.byte	0x01
	.zero		1


	//----- nvinfo : EIATTR_MERCURY_ISA_VERSION
	.align		4
        /*0024*/ 	.byte	0x03, 0x5f
        /*0026*/ 	.short	0x0101


	//----- nvinfo : EIATTR_COOP_GROUP_MASK_REGIDS
	.align		4
        /*0028*/ 	.byte	0x04, 0x29
        /*002a*/ 	.short	(.L_2615 - .L_2614)


	//   ....[0]....
.L_2614:
        /*002c*/ 	.word	0xffffffff


	//   ....[1]....
        /*0030*/ 	.word	0xffffffff


	//   ....[2]....
        /*0034*/ 	.word	0xffffffff


	//   ....[3]....
        /*0038*/ 	.word	0xffffffff


	//   ....[4]....
        /*003c*/ 	.word	0xffffffff


	//   ....[5]....
        /*0040*/ 	.word	0xffffffff


	//   ....[6]....
        /*0044*/ 	.word	0xffffffff


	//   ....[7]....
        /*0048*/ 	.word	0xffffffff


	//   ....[8]....
        /*004c*/ 	.word	0xffffffff


	//   ....[9]....
        /*0050*/ 	.word	0xffffffff


	//   ....[10]....
        /*0054*/ 	.word	0x05000011


	//   ....[11]....
        /*0058*/ 	.word	0x05000011


	//   ....[12]....
        /*005c*/ 	.word	0x05000011


	//   ....[13]....
        /*0060*/ 	.word	0x05000011


	//   ....[14]....
        /*0064*/ 	.word	0x05000011


	//   ....[15]....
        /*0068*/ 	.word	0x05000011


	//   ....[16]....
        /*006c*/ 	.word	0x05000011


	//   ....[17]....
        /*0070*/ 	.word	0x05000011


	//   ....[18]....
        /*0074*/ 	.word	0x05000011


	//   ....[19]....
        /*0078*/ 	.word	0x05000011


	//----- nvinfo : EIATTR_COOP_GROUP_INSTR_OFFSETS
	.align		4
.L_2615:
        /*007c*/ 	.byte	0x04, 0x28
        /*007e*/ 	.short	(.L_2617 - .L_2616)


	//   ....[0]....
.L_2616:
        /*0080*/ 	.word	0x000008e0


	//   ....[1]....
        /*0084*/ 	.word	0x000008f0


	//   ....[2]....
        /*0088*/ 	.word	0x00000920


	//   ....[3]....
        /*008c*/ 	.word	0x00000930


	//   ....[4]....
        /*0090*/ 	.word	0x00000960


	//   ....[5]....
        /*0094*/ 	.word	0x00000970


	//   ....[6]....
        /*0098*/ 	.word	0x000009a0


	//   ....[7]....
        /*009c*/ 	.word	0x000009b0


	//   ....[8]....
        /*00a0*/ 	.word	0x000009e0


	//   ....[9]....
        /*00a4*/ 	.word	0x000009f0


	//   ....[10]....
        /*00a8*/ 	.word	0x00000bf0


	//   ....[11]....
        /*00ac*/ 	.word	0x00000c60


	//   ....[12]....
        /*00b0*/ 	.word	0x00000cd0


	//   ....[13]....
        /*00b4*/ 	.word	0x00000d40


	//   ....[14]....
        /*00b8*/ 	.word	0x00000db0


	//   ....[15]....
        /*00bc*/ 	.word	0x00000e10


	//   ....[16]....
        /*00c0*/ 	.word	0x00000e80


	//   ....[17]....
        /*00c4*/ 	.word	0x00000ef0


	//   ....[18]....
        /*00c8*/ 	.word	0x00000f60


	//   ....[19]....
        /*00cc*/ 	.word	0x00000fd0


	//----- nvinfo : EIATTR_EXIT_INSTR_OFFSETS
	.align		4
.L_2617:
        /*00d0*/ 	.byte	0x04, 0x1c
        /*00d2*/ 	.short	(.L_2619 - .L_2618)


	//   ....[0]....
.L_2618:
        /*00d4*/ 	.word	0x00000070


	//   ....[1]....
        /*00d8*/ 	.word	0x00000b90


	//----- nvinfo : EIATTR_MAX_THREADS
	.align		4
.L_2619:
        /*00dc*/ 	.byte	0x04, 0x05
        /*00de*/ 	.short	(.L_2621 - .L_2620)
.L_2620:
        /*00e0*/ 	.word	0x00000400
        /*00e4*/ 	.word	0x00000001
        /*00e8*/ 	.word	0x00000001


	//----- nvinfo : EIATTR_CRS_STACK_SIZE
	.align		4
.L_2621:
        /*00ec*/ 	.byte	0x04, 0x1e
        /*00ee*/ 	.short	(.L_2623 - .L_2622)
.L_2622:
        /*00f0*/ 	.word	0x00000000


	//----- nvinfo : EIATTR_CBANK_PARAM_SIZE
	.align		4
.L_2623:
        /*00f4*/ 	.byte	0x03, 0x19
        /*00f6*/ 	.short	0x0128


	//----- nvinfo : EIATTR_PARAM_CBANK
	.align		4
        /*00f8*/ 	.byte	0x04, 0x0a
        /*00fa*/ 	.short	(.L_2625 - .L_2624)
	.align		4
.L_2624:
        /*00fc*/ 	.word	index@(.nv.constant0._ZN10layer_norm22ln_bwd_finalize_kernelINS_22Kernel_traits_finalizeILj2048E6__halfffffjLb0ELj1024ELj4ENS_18Kernel_traits_baseILj2048ES2_ffffjLj1024EEEEELb0ELb1EEEvNS_9BwdParamsE)
        /*0100*/ 	.short	0x0210
        /*0102*/ 	.short	0x0128


	//----- nvinfo : EIATTR_SW_WAR
	.align		4
.L_2625:
        /*0104*/ 	.byte	0x04, 0x36
        /*0106*/ 	.short	(.L_2627 - .L_2626)
.L_2626:
        /*0108*/ 	.word	0x00000008
.L_2627:


//--------------------- .nv.info._ZN10layer_norm40ln_parallel_residual_bwd_finalize_kernelINS_22Kernel_traits_finalizeILj2048E6__halfffffjLb0ELj1024ELj4ENS_18Kernel_traits_baseILj2048ES2_ffffjLj1024EEEEELb1EEEvNS_9BwdParamsE --------------------------
	.section	.nv.info._ZN10layer_norm40ln_parallel_residual_bwd_finalize_kernelINS_22Kernel_traits_finalizeILj2048E6__halfffffjLb0ELj1024ELj4ENS_18Kernel_traits_baseILj2048ES2_ffffjLj1024EEEEELb1EEEvNS_9BwdParamsE,"",@"SHT_CUDA_INFO"
	.sectionflags	@""
	.align	4


	//----- nvinfo : EIATTR_CUDA_API_VERSION
	.align		4
        /*0000*/ 	.byte	0x04, 0x37
        /*0002*/ 	.short	(.L_2629 - .L_2628)
.L_2628:
        /*0004*/ 	.word	0x00000082


	//----- nvinfo : EIATTR_KPARAM_INFO
	.align		4
.L_2629:
        /*0008*/ 	.byte	0x04, 0x17
        /*000a*/ 	.short	(.L_2631 - .L_2630)
.L_2630:
        /*000c*/ 	.word	0x00000000
        /*0010*/ 	.short	0x0000
        /*0012*/ 	.short	0x0000
        /*0014*/ 	.byte	0x00, 0xf0, 0xa1, 0x04


	//----- nvinfo : EIATTR_SPARSE_MMA_MASK
	.align		4
.L_2631:
        /*0018*/ 	.byte	0x03, 0x50
        /*001a*/ 	.short	0x0000


	//----- nvinfo : EIATTR_MAXREG_COUNT
	.align		4
        /*001c*/ 	.byte	0x03, 0x1b
        /*001e*/ 	.short	0x0040


	//----- nvinfo : EIATTR_NUM_BARRIERS
	.align		4
        /*0020*/ 	.byte	0x02, 0x4c
        /*0022*/ 	.byte	0x01
	.zero		1


	//----- nvinfo : EIATTR_MERCURY_ISA_VERSION
	.align		4
        /*0024*/ 	.byte	0x03, 0x5f
        /*0026*/ 	.short	0x0101


	//----- nvinfo : EIATTR_COOP_GROUP_MASK_REGIDS
	.align		4
        /*0028*/ 	.byte	0x04, 0x29
        /*002a*/ 	.short	(.L_2633 - .L_2632)


	//   ....[0]....
.L_2632:
        /*002c*/ 	.word	0xffffffff


	//   ....[1]....
        /*0030*/ 	.word	0xffffffff


	//   ....[2]....
        /*0034*/ 	.word	0xffffffff


	//   ....[3]....
        /*0038*/ 	.word	0xffffffff


	//   ....[4]....
        /*003c*/ 	.word	0xffffffff


	//   ....[5]....
        /*0040*/ 	.word	0xffffffff


	//   ....[6]....
        /*0044*/ 	.word	0xffffffff


	//   ....[7]....
        /*0048*/ 	.word	0xffffffff


	//   ....[8]....
        /*004c*/ 	.word	0xffffffff


	//   ....[9]....
        /*0050*/ 	.word	0xffffffff


	//   ....[10]....
        /*0054*/ 	.word	0xffffffff


	//   ....[11]....
        /*0058*/ 	.word	0xffffffff


	//   ....[12]....
        /*005c*/ 	.word	0xffffffff


	//   ....[13]....
        /*0060*/ 	.word	0xffffffff


	//   ....[14]....
        /*0064*/ 	.word	0xffffffff


	//   ....[15]....
        /*0068*/ 	.word	0xffffffff


	//   ....[16]....
        /*006c*/ 	.word	0xffffffff


	//   ....[17]....
        /*0070*/ 	.word	0xffffffff


	//   ....[18]....
        /*0074*/ 	.word	0xffffffff


	//   ....[19]....
        /*0078*/ 	.word	0xffffffff


	//   ....[20]....
        /*007c*/ 	.word	0x0500000b


	//   ....[21]....
        /*0080*/ 	.word	0x0500000b


	//   ....[22]....
        /*0084*/ 	.word	0x0500000b


	//   ....[23]....
        /*0088*/ 	.word	0x0500000b


	//   ....[24]....
        /*008c*/ 	.word	0x0500000b


	//   ....[25]....
        /*0090*/ 	.word	0x0500000b


	//   ....[26]....
        /*0094*/ 	.word	0x0500000b


	//   ....[27]....
        /*0098*/ 	.word	0x0500000b


	//   ....[28]....
        /*009c*/ 	.word	0x0500000b


	//   ....[29]....
        /*00a0*/ 	.word	0x0500000b


	//   ....[30]....
        /*00a4*/ 	.word	0x0500000b


	//   ....[31]....
        /*00a8*/ 	.word	0x0500000b


	//   ....[32]....
        /*00ac*/ 	.word	0x0500000b


	//   ....[33]....
        /*00b0*/ 	.word	0x0500000b


	//   ....[34]....
        /*00b4*/ 	.word	0x0500000b


	//   ....[35]....
        /*00b8*/ 	.word	0x0500000b


	//   ....[36]....
        /*00bc*/ 	.word	0x0500000b


	//   ....[37]....
        /*00c0*/ 	.word	0x0500000b


	//   ....[38]....
        /*00c4*/ 	.word	0x0500000b


	//   ....[39]....
        /*00c8*/ 	.word	0x0500000b


	//----- nvinfo : EIATTR_COOP_GROUP_INSTR_OFFSETS
	.align		4
.L_2633:
        /*00cc*/ 	.byte	0x04, 0x28
        /*00ce*/ 	.short	(.L_2635 - .L_2634)


	//   ....[0]....
.L_2634:
        /*00d0*/ 	.word	0x00000ce0


	//   ....[1]....
        /*00d4*/ 	.word	0x00000cf0


	//   ....[2]....
        /*00d8*/ 	.word	0x00000d00


	//   ....[3]....
        /*00dc*/ 	.word	0x00000d10


	//   ....[4]....
        /*00e0*/ 	.word	0x00000d40


	//   ....[5]....
        /*00e4*/ 	.word	0x00000d70


	//   ....[6]....
        /*00e8*/ 	.word	0x00000d80


	//   ....[7]....
        /*00ec*/ 	.word	0x00000d90


	//   ....[8]....
        /*00f0*/ 	.word	0x00000db0


	//   ....[9]....
        /*00f4*/ 	.word	0x00000df0


	//   ....[10]....
        /*00f8*/ 	.word	0x00000e00


	//   ....[11]....
        /*00fc*/ 	.word	0x00000e10


	//   ....[12]....
        /*0100*/ 	.word	0x00000e30


	//   ....[13]....
        /*0104*/ 	.word	0x00000e70


	//   ....[14]....
        /*0108*/ 	.word	0x00000e80


	//   ....[15]....
        /*010c*/ 	.word	0x00000e90


	//   ....[16]....
        /*0110*/ 	.word	0x00000eb0


	//   ....[17]....
        /*0114*/ 	.word	0x00000ee0


	//   ....[18]....
        /*0118*/ 	.word	0x00000f00


	//   ....[19]....
        /*011c*/ 	.word	0x00000f10


	//   ....[20]....
        /*0120*/ 	.word	0x00001210


	//   ....[21]....
        /*0124*/ 	.word	0x00001270


	//   ....[22]....
        /*0128*/ 	.word	0x000012d0


	//   ....[23]....
        /*012c*/ 	.word	0x00001330


	//   ....[24]....
        /*0130*/ 	.word	0x00001390


	//   ....[25]....
        /*0134*/ 	.word	0x000013f0


	//   ....[26]....
        /*0138*/ 	.word	0x00001460


	//   ....[27]....
        /*013c*/ 	.word	0x000014d0


	//   ....[28]....
        /*0140*/ 	.word	0x00001540


	//   ....[29]....
        /*0144*/ 	.word	0x000015b0


	//   ....[30]....
        /*0148*/ 	.word	0x00001610


	//   ....[31]....
        /*014c*/ 	.word	0x00001680


	//   ....[32]....
        /*0150*/ 	.word	0x000016f0


	//   ....[33]....
        /*0154*/ 	.word	0x00001760


	//   ....[34]....
        /*0158*/ 	.word	0x000017d0


	//   ....[35]....
        /*015c*/ 	.word	0x00001830


	//   ....[36]....
        /*0160*/ 	.word	0x000018a0


	//   ....[37]....
        /*0164*/ 	.word	0x00001910


	//   ....[38]....
        /*0168*/ 	.word	0x00001980


	//   ....[39]....
        /*016c*/ 	.word	0x000019f0


	//----- nvinfo : EIATTR_EXIT_INSTR_OFFSETS
	.align		4
.L_2635:
        /*0170*/ 	.byte	0x04, 0x1c
        /*0172*/ 	.short	(.L_2637 - .L_2636)


	//   ....[0]....
.L_2636:
        /*0174*/ 	.word	0x00000070


	//   ....[1]....
        /*0178*/ 	.word	0x000011b0


	//----- nvinfo : EIATTR_MAX_THREADS
	.align		4
.L_2637:
        /*017c*/ 	.byte	0x04, 0x05
        /*017e*/ 	.short	(.L_2639 - .L_2638)
.L_2638:
        /*0180*/ 	.word	0x00000400
        /*0184*/ 	.word	0x00000001
        /*0188*/ 	.word	0x00000001


	//----- nvinfo : EIATTR_CRS_STACK_SIZE
	.align		4
.L_2639:
        /*018c*/ 	.byte	0x04, 0x1e
        /*018e*/ 	.short	(.L_2641 - .L_2640)
.L_2640:
        /*0190*/ 	.word	0x00000000


	//----- nvinfo : EIATTR_CBANK_PARAM_SIZE
	.align		4
.L_2641:
        /*0194*/ 	.byte	0x03, 0x19
        /*0196*/ 	.short	0x0128


	//----- nvinfo : EIATTR_PARAM_CBANK
	.align		4
        /*0198*/ 	.byte	0x04, 0x0a
        /*019a*/ 	.short	(.L_2643 - .L_2642)
	.align		4
.L_2642:
        /*019c*/ 	.word	index@(.nv.constant0._ZN10layer_norm40ln_parallel_residual_bwd_finalize_kernelINS_22Kernel_traits_finalizeILj2048E6__halfffffjLb0ELj1024ELj4ENS_18Kernel_traits_baseILj2048ES2_ffffjLj1024EEEEELb1EEEvNS_9BwdParamsE)
        /*01a0*/ 	.short	0x0210
        /*01a2*/ 	.short	0x0128


	//----- nvinfo : EIATTR_SW_WAR
	.align		4
.L_2643:
        /*01a4*/ 	.byte	0x04, 0x36
        /*01a6*/ 	.short	(.L_2645 - .L_2644)
.L_2644:
        /*01a8*/ 	.word	0x00000008
.L_2645:


//--------------------- .nv.info._ZN10layer_norm31ln_parallel_residual_bwd_kernelINS_13Kernel_traitsI6__halfffffjLj2048ELj1ELj1ELj4ELj16ENS_18Kernel_traits_baseILj2048ES2_ffffjLj128EEEEELb1ELb1ELb1EEEvNS_9BwdParamsE --------------------------
	.section	.nv.info._ZN10layer_norm31ln_parallel_residual_bwd_kernelINS_13Kernel_traitsI6__halfffffjLj2048ELj1ELj1ELj4ELj16ENS_18Kernel_traits_baseILj2048ES2_ffffjLj128EEEEELb1ELb1ELb1EEEvNS_9BwdParamsE,"",@"SHT_CUDA_INFO"
	.sectionflags	@""
	.align	4


	//----- nvinfo : EIATTR_CUDA_API_VERSION
	.align		4
        /*0000*/ 	.byte	0x04, 0x37
        /*0002*/ 	.short	(.L_2647 - .L_2646)
.L_2646:
        /*0004*/ 	.word	0x00000082


	//----- nvinfo : EIATTR_KPARAM_INFO
	.align		4
.L_2647:
        /*0008*/ 	.byte	0x04, 0x17
        /*000a*/ 	.short	(.L_2649 - .L_2648)
.L_2648:
        /*000c*/ 	.word	0x00000000
        /*0010*/ 	.short	0x0000
        /*0012*/ 	.short	0x0000
        /*0014*/ 	.byte	0x00, 0xf0, 0xa1, 0x04


	//----- nvinfo : EIATTR_SPARSE_MMA_MASK
	.align		4
.L_2649:
        /*0018*/ 	.byte	0x03, 0x50
        /*001a*/ 	.short	0x0000


	//----- nvinfo : EIATTR_MAXREG_COUNT
	.align		4
        /*001c*/ 	.byte	0x03, 0x1b
        /*001e*/ 	.short	0x00ff


	//----- nvinfo : EIATTR_NUM_BARRIERS
	.align		4
        /*0020*/ 	.byte	0x02, 0x4c
        /*0022*/ 	.byte	0x01
	.zero		1


	//----- nvinfo : EIATTR_MERCURY_ISA_VERSION
	.align		4
        /*0024*/ 	.byte	0x03, 0x5f
        /*0026*/ 	.short	0x0101


	//----- nvinfo : EIATTR_COOP_GROUP_MASK_REGIDS
	.align		4
        /*0028*/ 	.byte	0x04, 0x29
        /*002a*/ 	.short	(.L_2651 - .L_2650)


	//   ....[0]....
.L_2650:
        /*002c*/ 	.word	0xffffffff


	//   ....[1]....
        /*0030*/ 	.word	0xffffffff


	//   ....[2]....
        /*0034*/ 	.word	0xffffffff


	//   ....[3]....
        /*0038*/ 	.word	0xffffffff


	//   ....[4]....
        /*003c*/ 	.word	0xffffffff


	//   ....[5]....
        /*0040*/ 	.word	0xffffffff


	//   ....[6]....
        /*0044*/ 	.word	0xffffffff


	//   ....[7]....
        /*0048*/ 	.word	0xffffffff


	//   ....[8]....
        /*004c*/ 	.word	0xffffffff


	//   ....[9]....
        /*0050*/ 	.word	0xffffffff


	//   ....[10]....
        /*0054*/ 	.word	0x05000042


	//   ....[11]....
        /*0058*/ 	.word	0x05000042


	//   ....[12]....
        /*005c*/ 	.word	0x05000042


	//   ....[13]....
        /*0060*/ 	.word	0x05000042


	//   ....[14]....
        /*0064*/ 	.word	0x05000042


	//   ....[15]....
        /*0068*/ 	.word	0x05000042


	//   ....[16]....
        /*006c*/ 	.word	0x05000042


	//   ....[17]....
        /*0070*/ 	.word	0x05000042


	//   ....[18]....
        /*0074*/ 	.word	0x05000042


	//   ....[19]....
        /*0078*/ 	.word	0x05000042


	//----- nvinfo : EIATTR_COOP_GROUP_INSTR_OFFSETS
	.align		4
.L_2651:
        /*007c*/ 	.byte	0x04, 0x28
        /*007e*/ 	.short	(.L_2653 - .L_2652)


	//   ....[0]....
.L_2652:
        /*0080*/ 	.word	0x000011c0


	//   ....[1]....
        /*0084*/ 	.word	0x000011d0


	//   ....[2]....
        /*0088*/ 	.word	0x00001200


	//   ....[3]....
        /*008c*/ 	.word	0x00001210


	//   ....[4]....
        /*0090*/ 	.word	0x00001240


	//   ....[5]....
        /*0094*/ 	.word	0x00001250


	//   ....[6]....
        /*0098*/ 	.word	0x00001280


	//   ....[7]....
        /*009c*/ 	.word	0x00001290


	//   ....[8]....
        /*00a0*/ 	.word	0x000012c0


	//   ....[9]....
        /*00a4*/ 	.word	0x000012d0


	//   ....[10]....
        /*00a8*/ 	.word	0x00002630


	//   ....[11]....
        /*00ac*/ 	.word	0x00002680


	//   ....[12]....
        /*00b0*/ 	.word	0x000026f0


	//   ....[13]....
        /*00b4*/ 	.word	0x00002750


	//   ....[14]....
        /*00b8*/ 	.word	0x000027c0


	//   ....[15]....
        /*00bc*/ 	.word	0x00002820


	//   ....[16]....
        /*00c0*/ 	.word	0x00002890


	//   ....[17]....
        /*00c4*/ 	.word	0x000028f0


	//   ....[18]....
        /*00c8*/ 	.word	0x00002960


	//   ....[19]....
        /*00cc*/ 	.word	0x000029c0


	//----- nvinfo : EIATTR_EXIT_INSTR_OFFSETS
	.align		4
.L_2653:
        /*00d0*/ 	.byte	0x04, 0x1c
        /*00d2*/ 	.short	(.L_2655 - .L_2654)


	//   ....[0]....
.L_2654:
        /*00d4*/ 	.word	0x000025d0


	//----- nvinfo : EIATTR_MAX_THREADS
	.align		4
.L_2655:
        /*00d8*/ 	.byte	0x04, 0x05
        /*00da*/ 	.short	(.L_2657 - .L_2656)
.L_2656:
        /*00dc*/ 	.word	0x00000080
        /*00e0*/ 	.word	0x00000001
        /*00e4*/ 	.word	0x00000001


	//----- nvinfo : EIATTR_CRS_STACK_SIZE
	.align		4
.L_2657:
        /*00e8*/ 	.byte	0x04, 0x1e
        /*00ea*/ 	.short	(.L_2659 - .L_2658)
.L_2658:
        /*00ec*/ 	.word	0x00000000


	//----- nvinfo : EIATTR_CBANK_PARAM_SIZE
	.align		4
.L_2659:
        /*00f0*/ 	.byte	0x03, 0x19
        /*00f2*/ 	.short	0x0128


	//----- nvinfo : EIATTR_PARAM_CBANK
	.align		4
        /*00f4*/ 	.byte	0x04, 0x0a
        /*00f6*/ 	.short	(.L_2661 - .L_2660)
	.align		4
.L_2660:
        /*00f8*/ 	.word	index@(.nv.constant0._ZN10layer_norm31ln_parallel_residual_bwd_kernelINS_13Kernel_traitsI6__halfffffjLj2048ELj1ELj1ELj4ELj16ENS_18Kernel_traits_baseILj2048ES2_ffffjLj128EEEEELb1ELb1ELb1EEEvNS_9BwdParamsE)
        /*00fc*/ 	.short	0x0210
        /*00fe*/ 	.short	0x0128


	//----- nvinfo : EIATTR_SW_WAR
	.align		4
.L_2661:
        /*0100*/ 	.byte	0x04, 0x36
        /*0102*/ 	.short	(.L_2663 - .L_2662)
.L_2662:
        /*0104*/ 	.word	0x00000008
.L_2663:


//--------------------- .nv.info._ZN10layer_norm31ln_parallel_residual_bwd_kernelINS_13Kernel_traitsIfffffjLj2048ELj1ELj1ELj4ELj16ENS_18Kernel_traits_baseILj2048EfffffjLj128EEEEELb0ELb0ELb0EEEvNS_9BwdParamsE --------------------------
	.section	.nv.info._ZN10layer_norm31ln_parallel_residual_bwd_kernelINS_13Kernel_traitsIfffffjLj2048ELj1ELj1ELj4ELj16ENS_18Kernel_traits_baseILj2048EfffffjLj128EEEEELb0ELb0ELb0EEEvNS_9BwdParamsE,"",@"SHT_CUDA_INFO"
	.sectionflags	@""
	.align	4


	//----- nvinfo : EIATTR_CUDA_API_VERSION
	.align		4
        /*0000*/ 	.byte	0x04, 0x37
        /*0002*/ 	.short	(.L_2665 - .L_2664)
.L_2664:
        /*0004*/ 	.word	0x00000082


	//----- nvinfo : EIATTR_KPARAM_INFO
	.align		4
.L_2665:
        /*0008*/ 	.byte	0x04, 0x17
        /*000a*/ 	.short	(.L_2667 - .L_2666)
.L_2666:
        /*000c*/ 	.word	0x00000000
        /*0010*/ 	.short	0x0000
        /*0012*/ 	.short	0x0000
        /*0014*/ 	.byte	0x00, 0xf0, 0xa1, 0x04


	//----- nvinfo : EIATTR_SPARSE_MMA_MASK
	.align		4
.L_2667:
        /*0018*/ 	.byte	0x03, 0x50
        /*001a*/ 	.short	0x0000


	//----- nvinfo : EIATTR_MAXREG_COUNT
	.align		4
        /*001c*/ 	.byte	0x03, 0x1b
        /*001e*/ 	.short	0x00ff


	//----- nvinfo : EIATTR_NUM_BARRIERS
	.align		4
        /*0020*/ 	.byte	0x02, 0x4c
        /*0022*/ 	.byte	0x01
	.zero		1


	//----- nvinfo : EIATTR_MERCURY_ISA_VERSION
	.align		4
        /*0024*/ 	.byte	0x03, 0x5f
        /*0026*/ 	.short	0x0101


	//----- nvinfo : EIATTR_COOP_GROUP_MASK_REGIDS
	.align		4
        /*0028*/ 	.byte	0x04, 0x29
        /*002a*/ 	.short	(.L_2669 - .L_2668)


	//   ....[0]....
.L_2668:
        /*002c*/ 	.word	0xffffffff


	//   ....[1]....
        /*0030*/ 	.word	0xffffffff


	//   ....[2]....
        /*0034*/ 	.word	0xffffffff


	//   ....[3]....
        /*0038*/ 	.word	0xffffffff


	//   ....[4]....
        /*003c*/ 	.word	0xffffffff


	//   ....[5]....
        /*0040*/ 	.word	0xffffffff


	//   ....[6]....
        /*0044*/ 	.word	0xffffffff


	//   ....[7]....
        /*0048*/ 	.word	0xffffffff


	//   ....[8]....
        /*004c*/ 	.word	0xffffffff


	//   ....[9]....
        /*0050*/ 	.word	0xffffffff


	//   ....[10]....
        /*0054*/ 	.word	0x05000085


	//   ....[11]....
        /*0058*/ 	.word	0x05000085


	//   ....[12]....
        /*005c*/ 	.word	0x05000085


	//   ....[13]....
        /*0060*/ 	.word	0x05000085


	//   ....[14]....
        /*0064*/ 	.word	0x05000085


	//   ....[15]....
        /*0068*/ 	.word	0x05000085


	//   ....[16]....
        /*006c*/ 	.word	0x05000085


	//   ....[17]....
        /*0070*/ 	.word	0x05000085


	//   ....[18]....
        /*0074*/ 	.word	0x05000085


	//   ....[19]....
        /*0078*/ 	.word	0x05000085


	//----- nvinfo : EIATTR_COOP_GROUP_INSTR_OFFSETS
	.align		4
.L_2669:
        /*007c*/ 	.byte	0x04, 0x28
        /*007e*/ 	.short	(.L_2671 - .L_2670)


	//   ....[0]....
.L_2670:
        /*0080*/ 	.word	0x000015b0


	//   ....[1]....
        /*0084*/ 	.word	0x000015c0


	//   ....[2]....
        /*0088*/ 	.word	0x000015f0


	//   ....[3]....
        /*008c*/ 	.word	0x00001600


	//   ....[4]....
        /*0090*/ 	.word	0x00001630


	//   ....[5]....
        /*0094*/ 	.word	0x00001640


	//   ....[6]....
        /*0098*/ 	.word	0x00001670


	//   ....[7]....
        /*009c*/ 	.word	0x00001680


	//   ....[8]....
        /*00a0*/ 	.word	0x000016b0


	//   ....[9]....
        /*00a4*/ 	.word	0x000016c0


	//   ....[10]....
        /*00a8*/ 	.word	0x000028a0


	//   ....[11]....
        /*00ac*/ 	.word	0x000028f0


	//   ....[12]....
        /*00b0*/ 	.word	0x00002960


	//   ....[13]....
        /*00b4*/ 	.word	0x000029c0


	//   ....[14]....
        /*00b8*/ 	.word	0x00002a30


	//   ....[15]....
        /*00bc*/ 	.word	0x00002a90


	//   ....[16]....
        /*00c0*/ 	.word	0x00002b00


	//   ....[17]....
        /*00c4*/ 	.word	0x00002b60


	//   ....[18]....
        /*00c8*/ 	.word	0x00002bd0


	//   ....[19]....
        /*00cc*/ 	.word	0x00002c30


	//----- nvinfo : EIATTR_EXIT_INSTR_OFFSETS
	.align		4
.L_2671:
        /*00d0*/ 	.byte	0x04, 0x1c
        /*00d2*/ 	.short	(.L_2673 - .L_2672)


	//   ....[0]....
.L_2672:
        /*00d4*/ 	.word	0x00002770


	//   ....[1]....
        /*00d8*/ 	.word	0x00002840


	//----- nvinfo : EIATTR_MAX_THREADS
	.align		4
.L_2673:
        /*00dc*/ 	.byte	0x04, 0x05
        /*00de*/ 	.short	(.L_2675 - .L_2674)
.L_2674:
        /*00e0*/ 	.word	0x00000080
        /*00e4*/ 	.word	0x00000001
        /*00e8*/ 	.word	0x00000001


	//----- nvinfo : EIATTR_CRS_STACK_SIZE
	.align		4
.L_2675:
        /*00ec*/ 	.byte	0x04, 0x1e
        /*00ee*/ 	.short	(.L_2677 - .L_2676)
.L_2676:
        /*00f0*/ 	.word	0x00000000


	//----- nvinfo : EIATTR_CBANK_PARAM_SIZE
	.align		4
.L_2677:
        /*00f4*/ 	.byte	0x03, 0x19
        /*00f6*/ 	.short	0x0128


	//----- nvinfo : EIATTR_PARAM_CBANK
	.align		4
        /*00f8*/ 	.byte	0x04, 0x0a
        /*00fa*/ 	.short	(.L_2679 - .L_2678)
	.align		4
.L_2678:
        /*00fc*/ 	.word	index@(.nv.constant0._ZN10layer_norm31ln_parallel_residual_bwd_kernelINS_13Kernel_traitsIfffffjLj2048ELj1ELj1ELj4ELj16ENS_18Kernel_traits_baseILj2048EfffffjLj128EEEEELb0ELb0ELb0EEEvNS_9BwdParamsE)
        /*0100*/ 	.short	0x0210
        /*0102*/ 	.short	0x0128


	//----- nvinfo : EIATTR_SW_WAR
	.align		4
.L_2679:
        /*0104*/ 	.byte	0x04, 0x36
        /*0106*/ 	.short	(.L_2681 - .L_2680)
.L_2680:
        /*0108*/ 	.word	0x00000008
.L_2681:


//--------------------- .nv.info._ZN10layer_norm31ln_parallel_residual_bwd_kernelINS_13Kernel_traitsIfffffjLj2048ELj1ELj1ELj4ELj16ENS_18Kernel_traits_baseILj2048EfffffjLj128EEEEELb0ELb0ELb1EEEvNS_9BwdParamsE --------------------------
	.section	.nv.info._ZN10layer_norm31ln_parallel_residual_bwd_kernelINS_13Kernel_traitsIfffffjLj2048ELj1ELj1ELj4ELj16ENS_18Kernel_traits_baseILj2048EfffffjLj128EEEEELb0ELb0ELb1EEEvNS_9BwdParamsE,"",@"SHT_CUDA_INFO"
	.sectionflags	@""
	.align	4


	//----- nvinfo : EIATTR_CUDA_API_VERSION
	.align		4
        /*0000*/ 	.byte	0x04, 0x37
        /*0002*/ 	.short	(.L_2683 - .L_2682)
.L_2682:
        /*0004*/ 	.word	0x00000082


	//----- nvinfo : EIATTR_KPARAM_INFO
	.align		4
.L_2683:
        /*0008*/ 	.byte	0x04, 0x17
        /*000a*/ 	.short	(.L_2685 - .L_2684)
.L_2684:
        /*000c*/ 	.word	0x00000000
        /*0010*/ 	.short	0x0000
        /*0012*/ 	.short	0x0000
        /*0014*/ 	.byte	0x00, 0xf0, 0xa1, 0x04


	//----- nvinfo : EIATTR_SPARSE_MMA_MASK
	.align		4
.L_2685:
        /*0018*/ 	.byte	0x03, 0x50
        /*001a*/ 	.short	0x0000


	//----- nvinfo : EIATTR_MAXREG_COUNT
	.align		4
        /*001c*/ 	.byte	0x03, 0x1b
        /*001e*/ 	.short	0x00ff


	//----- nvinfo : EIATTR_NUM_BARRIERS
	.align		4
        /*0020*/ 	.byte	0x02, 0x4c
        /*0022*/ 	.byte	0x01
	.zero		1


	//----- nvinfo : EIATTR_MERCURY_ISA_VERSION
	.align		4
        /*0024*/ 	.byte	0x03, 0x5f
        /*0026*/ 	.short	0x0101


	//----- nvinfo : EIATTR_COOP_GROUP_MASK_REGIDS
	.align		4
        /*0028*/ 	.byte	0x04, 0x29
        /*002a*/ 	.short	(.L_2687 - .L_2686)


	//   ....[0]....
.L_2686:
        /*002c*/ 	.word	0xffffffff


	//   ....[1]....
        /*0030*/ 	.word	0xffffffff


	//   ....[2]....
        /*0034*/ 	.word	0xffffffff


	//   ....[3]....
        /*0038*/ 	.word	0xffffffff


	//   ....[4]....
        /*003c*/ 	.word	0xffffffff


	//   ....[5]....
        /*0040*/ 	.word	0xffffffff


	//   ....[6]....
        /*0044*/ 	.word	0xffffffff


	//   ....[7]....
        /*0048*/ 	.word	0xffffffff


	//   ....[8]....
        /*004c*/ 	.word	0xffffffff


	//   ....[9]....
        /*0050*/ 	.word	0xffffffff


	//   ....[10]....
        /*0054*/ 	.word	0x05000048


	//   ....[11]....
        /*0058*/ 	.word	0x05000048


	//   ....[12]....
        /*005c*/ 	.word	0x05000048


	//   ....[13]....
        /*0060*/ 	.word	0x05000048


	//   ....[14]....
        /*0064*/ 	.word	0x05000048


	//   ....[15]....
        /*0068*/ 	.word	0x05000048


	//   ....[16]....
        /*006c*/ 	.word	0x05000048


	//   ....[17]....
        /*0070*/ 	.word	0x05000048


	//   ....[18]....
        /*0074*/ 	.word	0x05000048


	//   ....[19]....
        /*0078*/ 	.word	0x05000048


	//----- nvinfo : EIATTR_COOP_GROUP_INSTR_OFFSETS
	.align		4
.L_2687:
        /*007c*/ 	.byte	0x04, 0x28
        /*007e*/ 	.short	(.L_2689 - .L_2688)


	//   ....[0]....
.L_2688:
        /*0080*/ 	.word	0x00001560


	//   ....[1]....
        /*0084*/ 	.word	0x00001570


	//   ....[2]....
        /*0088*/ 	.word	0x000015a0


	//   ....[3]....
        /*008c*/ 	.word	0x000015b0


	//   ....[4]....
        /*0090*/ 	.word	0x000015e0


	//   ....[5]....
        /*0094*/ 	.word	0x000015f0


	//   ....[6]....
        /*0098*/ 	.word	0x00001620


	//   ....[7]....
        /*009c*/ 	.word	0x00001630


	//   ....[8]....
        /*00a0*/ 	.word	0x00001660


	//   ....[9]....
        /*00a4*/ 	.word	0x00001670


	//   ....[10]....
        /*00a8*/ 	.word	0x00002810


	//   ....[11]....
        /*00ac*/ 	.word	0x00002860


	//   ....[12]....
        /*00b0*/ 	.word	0x000028d0


	//   ....[13]....
        /*00b4*/ 	.word	0x00002930


	//   ....[14]....
        /*00b8*/ 	.word	0x000029a0


	//   ....[15]....
        /*00bc*/ 	.word	0x00002a00


	//   ....[16]....
        /*00c0*/ 	.word	0x00002a70


	//   ....[17]....
        /*00c4*/ 	.word	0x00002ad0


	//   ....[18]....
        /*00c8*/ 	.word	0x00002b40


	//   ....[19]....
        /*00cc*/ 	.word	0x00002ba0


	//----- nvinfo : EIATTR_EXIT_INSTR_OFFSETS
	.align		4
.L_2689:
        /*00d0*/ 	.byte	0x04, 0x1c
        /*00d2*/ 	.short	(.L_2691 - .L_2690)


	//   ....[0]....
.L_2690:
        /*00d4*/ 	.word	0x000027b0


	//----- nvinfo : EIATTR_MAX_THREADS
	.align		4
.L_2691:
        /*00d8*/ 	.byte	0x04, 0x05
        /*00da*/ 	.short	(.L_2693 - .L_2692)
.L_2692:
        /*00dc*/ 	.word	0x00000080
        /*00e0*/ 	.word	0x00000001
        /*00e4*/ 	.word	0x00000001


	//----- nvinfo : EIATTR_CRS_STACK_SIZE
	.align		4
.L_2693:
        /*00e8*/ 	.byte	0x04, 0x1e
        /*00ea*/ 	.short	(.L_2695 - .L_2694)
.L_2694:
        /*00ec*/ 	.word	0x00000000


	//----- nvinfo : EIATTR_CBANK_PARAM_SIZE
	.align		4
.L_2695:
        /*00f0*/ 	.byte	0x03, 0x19
        /*00f2*/ 	.short	0x0128


	//----- nvinfo : EIATTR_PARAM_CBANK
	.align		4
        /*00f4*/ 	.byte	0x04, 0x0a
        /*00f6*/ 	.short	(.L_2697 - .L_2696)
	.align		4
.L_2696:
        /*00f8*/ 	.word	index@(.nv.constant0._ZN10layer_norm31ln_parallel_residual_bwd_kernelINS_13Kernel_traitsIfffffjLj2048ELj1ELj1ELj4ELj16ENS_18Kernel_traits_baseILj2048EfffffjLj128EEEEELb0ELb0ELb1EEEvNS_9BwdParamsE)
        /*00fc*/ 	.short	0x0210
        /*00fe*/ 	.short	0x0128


	//----- nvinfo : EIATTR_SW_WAR
	.align		4
.L_2697:
        /*0100*/ 	.byte	0x04, 0x36
        /*0102*/ 	.short	(.L_2699 - .L_2698)
.L_2698:
        /*0104*/ 	.word	0x00000008
.L_2699:


//--------------------- .nv.info._ZN10layer_norm31ln_parallel_residual_bwd_kernelINS_13Kernel_traitsIfffffjLj2048ELj1ELj1ELj4ELj16ENS_18Kernel_traits_baseILj2048EfffffjLj128EEEEELb0ELb1ELb0EEEvNS_9BwdParamsE --------------------------
	.section	.nv.info._ZN10layer_norm31ln_parallel_residual_bwd_kernelINS_13Kernel_traitsIfffffjLj2048ELj1ELj1ELj4ELj16ENS_18Kernel_traits_baseILj2048EfffffjLj128EEEEELb0ELb1ELb0EEEvNS_9BwdParamsE,"",@"SHT_CUDA_INFO"
	.sectionflags	@""
	.align	4


	//----- nvinfo : EIATTR_CUDA_API_VERSION
	.align		4
        /*0000*/ 	.byte	0x04, 0x37
        /*0002*/ 	.short	(.L_2701 - .L_2700)
.L_2700:
        /*0004*/ 	.word	0x00000082


	//----- nvinfo : EIATTR_KPARAM_INFO
	.align		4
.L_2701:
        /*0008*/ 	.byte	0x04, 0x17
        /*000a*/ 	.short	(.L_2703 - .L_2702)
.L_2702:
        /*000c*/ 	.word	0x00000000
        /*0010*/ 	.short	0x0000
        /*0012*/ 	.short	0x0000
        /*0014*/ 	.byte	0x00, 0xf0, 0xa1, 0x04


	//----- nvinfo : EIATTR_SPARSE_MMA_MASK
	.align		4
.L_2703:
        /*0018*/ 	.byte	0x03, 0x50
        /*001a*/ 	.short	0x0000


	//----- nvinfo : EIATTR_MAXREG_COUNT
	.align		4
        /*001c*/ 	.byte	0x03, 0x1b
        /*001e*/ 	.short	0x00ff


	//----- nvinfo : EIATTR_NUM_BARRIERS
	.align		4
        /*0020*/ 	.byte	0x02, 0x4c
        /*0022*/ 	.byte	0x01
	.zero		1


	//----- nvinfo : EIATTR_MERCURY_ISA_VERSION
	.align		4
        /*0024*/ 	.byte	0x03, 0x5f
        /*0026*/ 	.short	0x0101


	//----- nvinfo : EIATTR_COOP_GROUP_MASK_REGIDS
	.align		4
        /*0028*/ 	.byte	0x04, 0x29
        /*002a*/ 	.short	(.L_2705 - .L_2704)


	//   ....[0]....
.L_2704:
        /*002c*/ 	.word	0xffffffff


	//   ....[1]....
        /*0030*/ 	.word	0xffffffff


	//   ....[2]....
        /*0034*/ 	.word	0xffffffff


	//   ....[3]....
        /*0038*/ 	.word	0xffffffff


	//   ....[4]....
        /*003c*/ 	.word	0xffffffff


	//   ....[5]....
        /*0040*/ 	.word	0xffffffff


	//   ....[6]....
        /*0044*/ 	.word	0xffffffff


	//   ....[7]....
        /*0048*/ 	.word	0xffffffff


	//   ....[8]....
        /*004c*/ 	.word	0xffffffff


	//   ....[9]....
        /*0050*/ 	.word	0xffffffff


	//   ....[10]....
        /*0054*/ 	.word	0x05000058


	//   ....[11]....
        /*0058*/ 	.word	0x05000058


	//   ....[12]....
        /*005c*/ 	.word	0x05000058


	//   ....[13]....
        /*0060*/ 	.word	0x05000058


	//   ....[14]....
        /*0064*/ 	.word	0x05000058


	//   ....[15]....
        /*0068*/ 	.word	0x05000058


	//   ....[16]....
        /*006c*/ 	.word	0x05000058


	//   ....[17]....
        /*0070*/ 	.word	0x05000058


	//   ....[18]....
        /*0074*/ 	.word	0x05000058


	//   ....[19]....
        /*0078*/ 	.word	0x05000058


	//----- nvinfo : EIATTR_COOP_GROUP_INSTR_OFFSETS
	.align		4
.L_2705:
        /*007c*/ 	.byte	0x04, 0x28
        /*007e*/ 	.short	(.L_2707 - .L_2706)


	//   ....[0]....
.L_2706:
        /*0080*/ 	.word	0x00001030


	//   ....[1]....
        /*0084*/ 	.word	0x00001040


	//   ....[2]....
        /*0088*/ 	.word	0x00001070


	//   ....[3]....
        /*008c*/ 	.word	0x00001080


	//   ....[4]....
        /*0090*/ 	.word	0x000010b0


	//   ....[5]....
        /*0094*/ 	.word	0x000010c0


	//   ....[6]....
        /*0098*/ 	.word	0x000010f0


	//   ....[7]....
        /*009c*/ 	.word	0x00001100


	//   ....[8]....
        /*00a0*/ 	.word	0x00001130


	//   ....[9]....
        /*00a4*/ 	.word	0x00001140


	//   ....[10]....
        /*00a8*/ 	.word	0x00002110


	//   ....[11]....
        /*00ac*/ 	.word	0x00002180


	//   ....[12]....
        /*00b0*/ 	.word	0x000021f0


	//   ....[13]....
        /*00b4*/ 	.word	0x00002260


	//   ....[14]....
        /*00b8*/ 	.word	0x000022d0


	//   ....[15]....
        /*00bc*/ 	.word	0x00002340


	//   ....[16]....
        /*00c0*/ 	.word	0x000023b0


	//   ....[17]....
        /*00c4*/ 	.word	0x00002420


	//   ....[18]....
        /*00c8*/ 	.word	0x00002490


	//   ....[19]....
        /*00cc*/ 	.word	0x000024f0


	//----- nvinfo : EIATTR_EXIT_INSTR_OFFSETS
	.align		4
.L_2707:
        /*00d0*/ 	.byte	0x04, 0x1c
        /*00d2*/ 	.short	(.L_2709 - .L_2708)


	//   ....[0]....
.L_2708:
        /*00d4*/ 	.word	0x00002030


	//   ....[1]....
        /*00d8*/ 	.word	0x000020b0


	//----- nvinfo : EIATTR_MAX_THREADS
	.align		4
.L_2709:
        /*00dc*/ 	.byte	0x04, 0x05
        /*00de*/ 	.short	(.L_2711 - .L_2710)
.L_2710:
        /*00e0*/ 	.word	0x00000080
        /*00e4*/ 	.word	0x00000001
        /*00e8*/ 	.word	0x00000001


	//----- nvinfo : EIATTR_CRS_STACK_SIZE
	.align		4
.L_2711:
        /*00ec*/ 	.byte	0x04, 0x1e
        /*00ee*/ 	.short	(.L_2713 - .L_2712)
.L_2712:
        /*00f0*/ 	.word	0x00000000


	//----- nvinfo : EIATTR_CBANK_PARAM_SIZE
	.align		4
.L_2713:
        /*00f4*/ 	.byte	0x03, 0x19
        /*00f6*/ 	.short	0x0128


	//----- nvinfo : EIATTR_PARAM_CBANK
	.align		4
        /*00f8*/ 	.byte	0x04, 0x0a
        /*00fa*/ 	.short	(.L_2715 - .L_2714)
	.align		4
.L_2714:
        /*00fc*/ 	.word	index@(.nv.constant0._ZN10layer_norm31ln_parallel_residual_bwd_kernelINS_13Kernel_traitsIfffffjLj2048ELj1ELj1ELj4ELj16ENS_18Kernel_traits_baseILj2048EfffffjLj128EEEEELb0ELb1ELb0EEEvNS_9BwdParamsE)
        /*0100*/ 	.short	0x0210
        /*0102*/ 	.short	0x0128


	//----- nvinfo : EIATTR_SW_WAR
	.align		4
.L_2715:
        /*0104*/ 	.byte	0x04, 0x36
        /*0106*/ 	.short	(.L_2717 - .L_2716)
.L_2716:
        /*0108*/ 	.word	0x00000008
.L_2717:


//--------------------- .nv.info._ZN10layer_norm31ln_parallel_residual_bwd_kernelINS_13Kernel_traitsIfffffjLj2048ELj1ELj1ELj4ELj16ENS_18Kernel_traits_baseILj2048EfffffjLj128EEEEELb0ELb1ELb1EEEvNS_9BwdParamsE --------------------------
	.section	.nv.info._ZN10layer_norm31ln_parallel_residual_bwd_kernelINS_13Kernel_traitsIfffffjLj2048ELj1ELj1ELj4ELj16ENS_18Kernel_traits_baseILj2048EfffffjLj128EEEEELb0ELb1ELb1EEEvNS_9BwdParamsE,"",@"SHT_CUDA_INFO"
	.sectionflags	@""
	.align	4


	//----- nvinfo : EIATTR_CUDA_API_VERSION
	.align		4
        /*0000*/ 	.byte	0x04, 0x37
        /*0002*/ 	.short	(.L_2719 - .L_2718)
.L_2718:
        /*0004*/ 	.word	0x00000082


	//----- nvinfo : EIATTR_KPARAM_INFO
	.align		4
.L_2719:
        /*0008*/ 	.byte	0x04, 0x17
        /*000a*/ 	.short	(.L_2721 - .L_2720)
.L_2720:
        /*000c*/ 	.word	0x00000000
        /*0010*/ 	.short	0x0000
        /*0012*/ 	.short	0x0000
        /*0014*/ 	.byte	0x00, 0xf0, 0xa1, 0x04


	//----- nvinfo : EIATTR_SPARSE_MMA_MASK
	.align		4
.L_2721:
        /*0018*/ 	.byte	0x03, 0x50
        /*001a*/ 	.short	0x0000


	//----- nvinfo : EIATTR_MAXREG_COUNT
	.align		4
        /*001c*/ 	.byte	0x03, 0x1b
        /*001e*/ 	.short	0x00ff


	//----- nvinfo : EIATTR_NUM_BARRIERS
	.align		4
        /*0020*/ 	.byte	0x02, 0x4c
        /*0022*/ 	.byte	0x01
	.zero		1


	//----- nvinfo : EIATTR_MERCURY_ISA_VERSION
	.align		4
        /*0024*/ 	.byte	0x03, 0x5f
        /*0026*/ 	.short	0x0101


	//----- nvinfo : EIATTR_COOP_GROUP_MASK_REGIDS
	.align		4
        /*0028*/ 	.byte	0x04, 0x29
        /*002a*/ 	.short	(.L_2723 - .L_2722)


	//   ....[0]....
.L_2722:
        /*002c*/ 	.word	0xffffffff


	//   ....[1]....
        /*0030*/ 	.word	0xffffffff


	//   ....[2]....
        /*0034*/ 	.word	0xffffffff


	//   ....[3]....
        /*0038*/ 	.word	0xffffffff


	//   ....[4]....
        /*003c*/ 	.word	0xffffffff


	//   ....[5]....
        /*0040*/ 	.word	0xffffffff


	//   ....[6]....
        /*0044*/ 	.word	0xffffffff


	//   ....[7]....
        /*0048*/ 	.word	0xffffffff


	//   ....[8]....
        /*004c*/ 	.word	0xffffffff


	//   ....[9]....
        /*0050*/ 	.word	0xffffffff


	//   ....[10]....
        /*0054*/ 	.word	0x0500003e


	//   ....[11]....
        /*0058*/ 	.word	0x0500003e


	//   ....[12]....
        /*005c*/ 	.word	0x0500003e


	//   ....[13]....
        /*0060*/ 	.word	0x0500003e


	//   ....[14]....
        /*0064*/ 	.word	0x0500003e


	//   ....[15]....
        /*0068*/ 	.word	0x0500003e


	//   ....[16]....
        /*006c*/ 	.word	0x0500003e


	//   ....[17]....
        /*0070*/ 	.word	0x0500003e


	//   ....[18]....
        /*0074*/ 	.word	0x0500003e


	//   ....[19]....
        /*0078*/ 	.word	0x0500003e


	//----- nvinfo : EIATTR_COOP_GROUP_INSTR_OFFSETS
	.align		4
.L_2723:
        /*007c*/ 	.byte	0x04, 0x28
        /*007e*/ 	.short	(.L_2725 - .L_2724)


	//   ....[0]....
.L_2724:
        /*0080*/ 	.word	0x00000e70


	//   ....[1]....
        /*0084*/ 	.word	0x00000e80


	//   ....[2]....
        /*0088*/ 	.word	0x00000eb0


	//   ....[3]....
        /*008c*/ 	.word	0x00000ec0


	//   ....[4]....
        /*0090*/ 	.word	0x00000ef0


	//   ....[5]....
        /*0094*/ 	.word	0x00000f00


	//   ....[6]....
        /*0098*/ 	.word	0x00000f30


	//   ....[7]....
        /*009c*/ 	.word	0x00000f40


	//   ....[8]....
        /*00a0*/ 	.word	0x00000f70


	//   ....[9]....
        /*00a4*/ 	.word	0x00000f80


	//   ....[10]....
        /*00a8*/ 	.word	0x00001ed0


	//   ....[11]....
        /*00ac*/ 	.word	0x00001f40


	//   ....[12]....
        /*00b0*/ 	.word	0x00001fb0


	//   ....[13]....
        /*00b4*/ 	.word	0x00002020


	//   ....[14]....
        /*00b8*/ 	.word	0x00002090


	//   ....[15]....
        /*00bc*/ 	.word	0x00002100


	//   ....[16]....
        /*00c0*/ 	.word	0x00002170


	//   ....[17]....
        /*00c4*/ 	.word	0x000021e0


	//   ....[18]....
        /*00c8*/ 	.word	0x00002250


	//   ....[19]....
        /*00cc*/ 	.word	0x000022b0


	//----- nvinfo : EIATTR_EXIT_INSTR_OFFSETS
	.align		4
.L_2725:
        /*00d0*/ 	.byte	0x04, 0x1c
        /*00d2*/ 	.short	(.L_2727 - .L_2726)


	//   ....[0]....
.L_2726:
        /*00d4*/ 	.word	0x00001e80


	//----- nvinfo : EIATTR_MAX_THREADS
	.align		4
.L_2727:
        /*00d8*/ 	.byte	0x04, 0x05
        /*00da*/ 	.short	(.L_2729 - .L_2728)
.L_2728:
        /*00dc*/ 	.word	0x00000080
        /*00e0*/ 	.word	0x00000001
        /*00e4*/ 	.word	0x00000001


	//----- nvinfo : EIATTR_CRS_STACK_SIZE
	.align		4
.L_2729:
        /*00e8*/ 	.byte	0x04, 0x1e
        /*00ea*/ 	.short	(.L_2731 - .L_2730)
.L_2730:
        /*00ec*/ 	.word	0x00000000


	//----- nvinfo : EIATTR_CBANK_PARAM_SIZE
	.align		4
.L_2731:
        /*00f0*/ 	.byte	0x03, 0x19
        /*00f2*/ 	.short	0x0128


	//----- nvinfo : EIATTR_PARAM_CBANK
	.align		4
        /*00f4*/ 	.byte	0x04, 0x0a
        /*00f6*/ 	.short	(.L_2733 - .L_2732)
	.align		4
.L_2732:
        /*00f8*/ 	.word	index@(.nv.constant0._ZN10layer_norm31ln_parallel_residual_bwd_kernelINS_13Kernel_traitsIfffffjLj2048ELj1ELj1ELj4ELj16ENS_18Kernel_traits_baseILj2048EfffffjLj128EEEEELb0ELb1ELb1EEEvNS_9BwdParamsE)
        /*00fc*/ 	.short	0x0210
        /*00fe*/ 	.short	0x0128


	//----- nvinfo : EIATTR_SW_WAR
	.align		4
.L_2733:
        /*0100*/ 	.byte	0x04, 0x36
        /*0102*/ 	.short	(.L_2735 - .L_2734)
.L_2734:
        /*0104*/ 	.word	0x00000008
.L_2735:


//--------------------- .nv.info._ZN10layer_norm31ln_parallel_residual_bwd_kernelINS_13Kernel_traitsIfffffjLj2048ELj1ELj1ELj4ELj16ENS_18Kernel_traits_baseILj2048EfffffjLj128EEEEELb1ELb0ELb0EEEvNS_9BwdParamsE --------------------------
	.section	.nv.info._ZN10layer_norm31ln_parallel_residual_bwd_kernelINS_13Kernel_traitsIfffffjLj2048ELj1ELj1ELj4ELj16ENS_18Kernel_traits_baseILj2048EfffffjLj128EEEEELb1ELb0ELb0EEEvNS_9BwdParamsE,"",@"SHT_CUDA_INFO"
	.sectionflags	@""
	.align	4


	//----- nvinfo : EIATTR_CUDA_API_VERSION
	.align		4
        /*0000*/ 	.byte	0x04, 0x37
        /*0002*/ 	.short	(.L_2737 - .L_2736)
.L_2736:
        /*0004*/ 	.word	0x00000082


	//----- nvinfo : EIATTR_KPARAM_INFO
	.align		4
.L_2737:
        /*0008*/ 	.byte	0x04, 0x17
        /*000a*/ 	.short	(.L_2739 - .L_2738)
.L_2738:
        /*000c*/ 	.word	0x00000000
        /*0010*/ 	.short	0x0000
        /*0012*/ 	.short	0x0000
        /*0014*/ 	.byte	0x00, 0xf0, 0xa1, 0x04


	//----- nvinfo : EIATTR_SPARSE_MMA_MASK
	.align		4
.L_2739:
        /*0018*/ 	.byte	0x03, 0x50
        /*001a*/ 	.short	0x0000


	//----- nvinfo : EIATTR_MAXREG_COUNT
	.align		4
        /*001c*/ 	.byte	0x03, 0x1b
        /*001e*/ 	.short	0x00ff


	//----- nvinfo : EIATTR_NUM_BARRIERS
	.align		4
        /*0020*/ 	.byte	0x02, 0x4c
        /*0022*/ 	.byte	0x01
	.zero		1


	//----- nvinfo : EIATTR_MERCURY_ISA_VERSION
	.align		4
        /*0024*/ 	.byte	0x03, 0x5f
        /*0026*/ 	.short	0x0101


	//----- nvinfo : EIATTR_COOP_GROUP_MASK_REGIDS
	.align		4
        /*0028*/ 	.byte	0x04, 0x29
        /*002a*/ 	.short	(.L_2741 - .L_2740)


	//   ....[0]....
.L_2740:
        /*002c*/ 	.word	0xffffffff


	//   ....[1]....
        /*0030*/ 	.word	0xffffffff


	//   ....[2]....
        /*0034*/ 	.word	0xffffffff


	//   ....[3]....
        /*0038*/ 	.word	0xffffffff


	//   ....[4]....
        /*003c*/ 	.word	0xffffffff


	//   ....[5]....
        /*0040*/ 	.word	0xffffffff


	//   ....[6]....
        /*0044*/ 	.word	0xffffffff


	//   ....[7]....
        /*0048*/ 	.word	0xffffffff


	//   ....[8]....
        /*004c*/ 	.word	0xffffffff


	//   ....[9]....
        /*0050*/ 	.word	0xffffffff


	//   ....[10]....
        /*0054*/ 	.word	0x05000085


	//   ....[11]....
        /*0058*/ 	.word	0x05000085


	//   ....[12]....
        /*005c*/ 	.word	0x05000085


	//   ....[13]....
        /*0060*/ 	.word	0x05000085


	//   ....[14]....
        /*0064*/ 	.word	0x05000085


	//   ....[15]....
        /*0068*/ 	.word	0x05000085


	//   ....[16]....
        /*006c*/ 	.word	0x05000085


	//   ....[17]....
        /*0070*/ 	.word	0x05000085


	//   ....[18]....
        /*0074*/ 	.word	0x05000085


	//   ....[19]....
        /*0078*/ 	.word	0x05000085


	//----- nvinfo : EIATTR_COOP_GROUP_INSTR_OFFSETS
	.align		4
.L_2741:
        /*007c*/ 	.byte	0x04, 0x28
        /*007e*/ 	.short	(.L_2743 - .L_2742)


	//   ....[0]....
.L_2742:
        /*0080*/ 	.word	0x000018c0


	//   ....[1]....
        /*0084*/ 	.word	0x000018d0


	//   ....[2]....
        /*0088*/ 	.word	0x00001900


	//   ....[3]....
        /*008c*/ 	.word	0x00001910


	//   ....[4]....
        /*0090*/ 	.word	0x00001940


	//   ....[5]....
        /*0094*/ 	.word	0x00001950


	//   ....[6]....
        /*0098*/ 	.word	0x00001980


	//   ....[7]....
        /*009c*/ 	.word	0x00001990


	//   ....[8]....
        /*00a0*/ 	.word	0x000019c0


	//   ....[9]....
        /*00a4*/ 	.word	0x000019d0


	//   ....[10]....
        /*00a8*/ 	.word	0x00003080


	//   ....[11]....
        /*00ac*/ 	.word	0x000030d0


	//   ....[12]....
        /*00b0*/ 	.word	0x00003140


	//   ....[13]....
        /*00b4*/ 	.word	0x000031a0


	//   ....[14]....
        /*00b8*/ 	.word	0x00003210


	//   ....[15]....
        /*00bc*/ 	.word	0x00003270


	//   ....[16]....
        /*00c0*/ 	.word	0x000032e0


	//   ....[17]....
        /*00c4*/ 	.word	0x00003340


	//   ....[18]....
        /*00c8*/ 	.word	0x000033b0


	//   ....[19]....
        /*00cc*/ 	.word	0x00003410


	//----- nvinfo : EIATTR_EXIT_INSTR_OFFSETS
	.align		4
.L_2743:
        /*00d0*/ 	.byte	0x04, 0x1c
        /*00d2*/ 	.short	(.L_2745 - .L_2744)


	//   ....[0]....
.L_2744:
        /*00d4*/ 	.word	0x00002f50


	//   ....[1]....
        /*00d8*/ 	.word	0x00003020


	//----- nvinfo : EIATTR_MAX_THREADS
	.align		4
.L_2745:
        /*00dc*/ 	.byte	0x04, 0x05
        /*00de*/ 	.short	(.L_2747 - .L_2746)
.L_2746:
        /*00e0*/ 	.word	0x00000080
        /*00e4*/ 	.word	0x00000001
        /*00e8*/ 	.word	0x00000001


	//----- nvinfo : EIATTR_CRS_STACK_SIZE
	.align		4
.L_2747:
        /*00ec*/ 	.byte	0x04, 0x1e
        /*00ee*/ 	.short	(.L_2749 - .L_2748)
.L_2748:
        /*00f0*/ 	.word	0x00000000


	//----- nvinfo : EIATTR_CBANK_PARAM_SIZE
	.align		4
.L_2749:
        /*00f4*/ 	.byte	0x03, 0x19
        /*00f6*/ 	.short	0x0128


	//----- nvinfo : EIATTR_PARAM_CBANK
	.align		4
        /*00f8*/ 	.byte	0x04, 0x0a
        /*00fa*/ 	.short	(.L_2751 - .L_2750)
	.align		4
.L_2750:
        /*00fc*/ 	.word	index@(.nv.constant0._ZN10layer_norm31ln_parallel_residual_bwd_kernelINS_13Kernel_traitsIfffffjLj2048ELj1ELj1ELj4ELj16ENS_18Kernel_traits_baseILj2048EfffffjLj128EEEEELb1ELb0ELb0EEEvNS_9BwdParamsE)
        /*0100*/ 	.short	0x0210
        /*0102*/ 	.short	0x0128


	//----- nvinfo : EIATTR_SW_WAR
	.align		4
.L_2751:
        /*0104*/ 	.byte	0x04, 0x36
        /*0106*/ 	.short	(.L_2753 - .L_2752)
.L_2752:
        /*0108*/ 	.word	0x00000008
.L_2753:


//--------------------- .nv.info._ZN10layer_norm31ln_parallel_residual_bwd_kernelINS_13Kernel_traitsIfffffjLj2048ELj1ELj1ELj4ELj16ENS_18Kernel_traits_baseILj2048EfffffjLj128EEEEELb1ELb0ELb1EEEvNS_9BwdParamsE --------------------------
	.section	.nv.info._ZN10layer_norm31ln_parallel_residual_bwd_kernelINS_13Kernel_traitsIfffffjLj2048ELj1ELj1ELj4ELj16ENS_18Kernel_traits_baseILj2048EfffffjLj128EEEEELb1ELb0ELb1EEEvNS_9BwdParamsE,"",@"SHT_CUDA_INFO"
	.sectionflags	@""
	.align	4


	//----- nvinfo : EIATTR_CUDA_API_VERSION
	.align		4
        /*0000*/ 	.byte	0x04, 0x37
        /*0002*/ 	.short	(.L_2755 - .L_2754)
.L_2754:
        /*0004*/ 	.word	0x00000082


	//----- nvinfo : EIATTR_KPARAM_INFO
	.align		4
.L_2755:
        /*0008*/ 	.byte	0x04, 0x17
        /*000a*/ 	.short	(.L_2757 - .L_2756)
.L_2756:
        /*000c*/ 	.word	0x00000000
        /*0010*/ 	.short	0x0000
        /*0012*/ 	.short	0x0000
        /*0014*/ 	.byte	0x00, 0xf0, 0xa1, 0x04


	//----- nvinfo : EIATTR_SPARSE_MMA_MASK
	.align		4
.L_2757:
        /*0018*/ 	.byte	0x03, 0x50
        /*001a*/ 	.short	0x0000


	//----- nvinfo : EIATTR_MAXREG_COUNT
	.align		4
        /*001c*/ 	.byte	0x03, 0x1b
        /*001e*/ 	.short	0x00ff


	//----- nvinfo : EIATTR_NUM_BARRIERS
	.align		4
        /*0020*/ 	.byte	0x02, 0x4c
        /*0022*/ 	.byte	0x01
	.zero		1


	//----- nvinfo : EIATTR_MERCURY_ISA_VERSION
	.align		4
        /*0024*/ 	.byte	0x03, 0x5f
        /*0026*/ 	.short	0x0101


	//----- nvinfo : EIATTR_COOP_GROUP_MASK_REGIDS
	.align		4
        /*0028*/ 	.byte	0x04, 0x29
        /*002a*/ 	.short	(.L_2759 - .L_2758)


	//   ....[0]....
.L_2758:
        /*002c*/ 	.word	0xffffffff


	//   ....[1]....
        /*0030*/ 	.word	0xffffffff


	//   ....[2]....
        /*0034*/ 	.word	0xffffffff


	//   ....[3]....
        /*0038*/ 	.word	0xffffffff


	//   ....[4]....
        /*003c*/ 	.word	0xffffffff


	//   ....[5]....
        /*0040*/ 	.word	0xffffffff


	//   ....[6]....
        /*0044*/ 	.word	0xffffffff


	//   ....[7]....
        /*0048*/ 	.word	0xffffffff


	//   ....[8]....
        /*004c*/ 	.word	0xffffffff


	//   ....[9]....
        /*0050*/ 	.word	0xffffffff


	//   ....[10]....
        /*0054*/ 	.word	0x05000074


	//   ....[11]....
        /*0058*/ 	.word	0x05000074


	//   ....[12]....
        /*005c*/ 	.word	0x05000074


	//   ....[13]....
        /*0060*/ 	.word	0x05000074


	//   ....[14]....
        /*0064*/ 	.word	0x05000074


	//   ....[15]....
        /*0068*/ 	.word	0x05000074


	//   ....[16]....
        /*006c*/ 	.word	0x05000074


	//   ....[17]....
        /*0070*/ 	.word	0x05000074


	//   ....[18]....
        /*0074*/ 	.word	0x05000074


	//   ....[19]....
        /*0078*/ 	.word	0x05000074


	//----- nvinfo : EIATTR_COOP_GROUP_INSTR_OFFSETS
	.align		4
.L_2759:
        /*007c*/ 	.byte	0x04, 0x28
        /*007e*/ 	.short	(.L_2761 - .L_2760)


	//   ....[0]....
.L_2760:
        /*0080*/ 	.word	0x00001680


	//   ....[1]....
        /*0084*/ 	.word	0x00001690


	//   ....[2]....
        /*0088*/ 	.word	0x000016c0


	//   ....[3]....
        /*008c*/ 	.word	0x000016d0


	//   ....[4]....
        /*0090*/ 	.word	0x00001710


	//   ....[5]....
        /*0094*/ 	.word	0x00001730


	//   ....[6]....
        /*0098*/ 	.word	0x00001760


	//   ....[7]....
        /*009c*/ 	.word	0x00001770


	//   ....[8]....
        /*00a0*/ 	.word	0x000017b0


	//   ....[9]....
        /*00a4*/ 	.word	0x000017c0


	//   ....[10]....
        /*00a8*/ 	.word	0x00002da0


	//   ....[11]....
        /*00ac*/ 	.word	0x00002df0


	//   ....[12]....
        /*00b0*/ 	.word	0x00002e60


	//   ....[13]....
        /*00b4*/ 	.word	0x00002ec0


	//   ....[14]....
        /*00b8*/ 	.word	0x00002f40


	//   ....[15]....
        /*00bc*/ 	.word	0x00002fb0


	//   ....[16]....
        /*00c0*/ 	.word	0x00003020


	//   ....[17]....
        /*00c4*/ 	.word	0x00003080


	//   ....[18]....
        /*00c8*/ 	.word	0x00003100


	//   ....[19]....
        /*00cc*/ 	.word	0x00003160


	//----- nvinfo : EIATTR_EXIT_INSTR_OFFSETS
	.align		4
.L_2761:
        /*00d0*/ 	.byte	0x04, 0x1c
        /*00d2*/ 	.short	(.L_2763 - .L_2762)


	//   ....[0]....
.L_2762:
        /*00d4*/ 	.word	0x00002d40


	//----- nvinfo : EIATTR_MAX_THREADS
	.align		4
.L_2763:
        /*00d8*/ 	.byte	0x04, 0x05
        /*00da*/ 	.short	(.L_2765 - .L_2764)
.L_2764:
        /*00dc*/ 	.word	0x00000080
        /*00e0*/ 	.word	0x00000001
        /*00e4*/ 	.word	0x00000001


	//----- nvinfo : EIATTR_CRS_STACK_SIZE
	.align		4
.L_2765:
        /*00e8*/ 	.byte	0x04, 0x1e
        /*00ea*/ 	.short	(.L_2767 - .L_2766)
.L_2766:
        /*00ec*/ 	.word	0x00000000


	//----- nvinfo : EIATTR_CBANK_PARAM_SIZE
	.align		4
.L_2767:
        /*00f0*/ 	.byte	0x03, 0x19
        /*00f2*/ 	.short	0x0128


	//----- nvinfo : EIATTR_PARAM_CBANK
	.align		4
        /*00f4*/ 	.byte	0x04, 0x0a
        /*00f6*/ 	.short	(.L_2769 - .L_2768)
	.align		4
.L_2768:
        /*00f8*/ 	.word	index@(.nv.constant0._ZN10layer_norm31ln_parallel_residual_bwd_kernelINS_13Kernel_traitsIfffffjLj2048ELj1ELj1ELj4ELj16ENS_18Kernel_traits_baseILj2048EfffffjLj128EEEEELb1ELb0ELb1EEEvNS_9BwdParamsE)
        /*00fc*/ 	.short	0x0210
        /*00fe*/ 	.short	0x0128


	//----- nvinfo : EIATTR_SW_WAR
	.align		4
.L_2769:
        /*0100*/ 	.byte	0x04, 0x36
        /*0102*/ 	.short	(.L_2771 - .L_2770)
.L_2770:
        /*0104*/ 	.word	0x00000008
.L_2771:


//--------------------- .nv.info._ZN10layer_norm22ln_bwd_finalize_kernelINS_22Kernel_traits_finalizeILj2048EfffffjLb0ELj1024ELj4ENS_18Kernel_traits_baseILj2048EfffffjLj1024EEEEELb0ELb0EEEvNS_9BwdParamsE --------------------------
	.section	.nv.info._ZN10layer_norm22ln_bwd_finalize_kernelINS_22Kernel_traits_finalizeILj2048EfffffjLb0ELj1024ELj4ENS_18Kernel_traits_baseILj2048EfffffjLj1024EEEEELb0ELb0EEEvNS_9BwdParamsE,"",@"SHT_CUDA_INFO"
	.sectionflags	@""
	.align	4


	//----- nvinfo : EIATTR_CUDA_API_VERSION
	.align		4
        /*0000*/ 	.byte	0x04, 0x37
        /*0002*/ 	.short	(.L_2773 - .L_2772)
.L_2772:
        /*0004*/ 	.word	0x00000082


	//----- nvinfo : EIATTR_KPARAM_INFO
	.align		4
.L_2773:
        /*0008*/ 	.byte	0x04, 0x17
        /*000a*/ 	.short	(.L_2775 - .L_2774)
.L_2774:
        /*000c*/ 	.word	0x00000000
        /*0010*/ 	.short	0x0000
        /*0012*/ 	.short	0x0000
        /*0014*/ 	.byte	0x00, 0xf0, 0xa1, 0x04


	//----- nvinfo : EIATTR_SPARSE_MMA_MASK
	.align		4
.L_2775:
        /*0018*/ 	.byte	0x03, 0x50
        /*001a*/ 	.short	0x0000


	//----- nvinfo : EIATTR_MAXREG_COUNT
	.align		4
        /*001c*/ 	.byte	0x03, 0x1b
        /*001e*/ 	.short	0x0040


	//----- nvinfo : EIATTR_NUM_BARRIERS
	.align		4
        /*0020*/ 	.byte	0x02, 0x4c
        /*0022*/ 	.byte	0x01
	.zero		1


	//----- nvinfo : EIATTR_MERCURY_ISA_VERSION
	.align		4
        /*0024*/ 	.byte	0x03, 0x5f
        /*0026*/ 	.short	0x0101


	//----- nvinfo : EIATTR_COOP_GROUP_MASK_REGIDS
	.align		4
        /*0028*/ 	.byte	0x04, 0x29
        /*002a*/ 	.short	(.L_2777 - .L_2776)


	//   ....[0]....
.L_2776:
        /*002c*/ 	.word	0xffffffff


	//   ....[1]....
        /*0030*/ 	.word	0xffffffff


	//   ....[2]....
        /*0034*/ 	.word	0xffffffff


	//   ....[3]....
        /*0038*/ 	.word	0xffffffff


	//   ....[4]....
        /*003c*/ 	.word	0xffffffff


	//   ....[5]....
        /*0040*/ 	.word	0xffffffff


	//   ....[6]....
        /*0044*/ 	.word	0xffffffff


	//   ....[7]....
        /*0048*/ 	.word	0xffffffff


	//   ....[8]....
        /*004c*/ 	.word	0xffffffff


	//   ....[9]....
        /*0050*/ 	.word	0xffffffff


	//   ....[10]....
        /*0054*/ 	.word	0x05000013


	//   ....[11]....
        /*0058*/ 	.word	0x05000013


	//   ....[12]....
        /*005c*/ 	.word	0x05000013


	//   ....[13]....
        /*0060*/ 	.word	0x05000013


	//   ....[14]....
        /*0064*/ 	.word	0x05000013


	//   ....[15]....
        /*0068*/ 	.word	0x05000013


	//   ....[16]....
        /*006c*/ 	.word	0x05000013


	//   ....[17]....
        /*0070*/ 	.word	0x05000013


	//   ....[18]....
        /*0074*/ 	.word	0x05000013


	//   ....[19]....
        /*0078*/ 	.word	0x05000013


	//----- nvinfo : EIATTR_COOP_GROUP_INSTR_OFFSETS
	.align		4
.L_2777:
        /*007c*/ 	.byte	0x04, 0x28
        /*007e*/ 	.short	(.L_2779 - .L_2778)


	//   ....[0]....
.L_2778:
        /*0080*/ 	.word	0x000008e0


	//   ....[1]....
        /*0084*/ 	.word	0x000008f0


	//   ....[2]....
        /*0088*/ 	.word	0x00000920


	//   ....[3]....
        /*008c*/ 	.word	0x00000930


	//   ....[4]....
        /*0090*/ 	.word	0x00000960


	//   ....[5]....
        /*0094*/ 	.word	0x00000970


	//   ....[6]....
        /*0098*/ 	.word	0x000009a0


	//   ....[7]....
        /*009c*/ 	.word	0x000009b0


	//   ....[8]....
        /*00a0*/ 	.word	0x000009e0


	//   ....[9]....
        /*00a4*/ 	.word	0x000009f0


	//   ....[10]....
        /*00a8*/ 	.word	0x00000bf0


	//   ....[11]....
        /*00ac*/ 	.word	0x00000c60


	//   ....[12]....
        /*00b0*/ 	.word	0x00000cd0


	//   ....[13]....
        /*00b4*/ 	.word	0x00000d40


	//   ....[14]....
        /*00b8*/ 	.word	0x00000db0


	//   ....[15]....
        /*00bc*/ 	.word	0x00000e10


	//   ....[16]....
        /*00c0*/ 	.word	0x00000e80


	//   ....[17]....
        /*00c4*/ 	.word	0x00000ef0


	//   ....[18]....
        /*00c8*/ 	.word	0x00000f60


	//   ....[19]....
        /*00cc*/ 	.word	0x00000fd0


	//----- nvinfo : EIATTR_EXIT_INSTR_OFFSETS
	.align		4
.L_2779:
        /*00d0*/ 	.byte	0x04, 0x1c
        /*00d2*/ 	.short	(.L_2781 - .L_2780)


	//   ....[0]....
.L_2780:
        /*00d4*/ 	.word	0x00000070


	//   ....[1]....
        /*00d8*/ 	.word	0x00000b90


	//----- nvinfo : EIATTR_MAX_THREADS
	.align		4
.L_2781:
        /*00dc*/ 	.byte	0x04, 0x05
        /*00de*/ 	.short	(.L_2783 - .L_2782)
.L_2782:
        /*00e0*/ 	.word	0x00000400
        /*00e4*/ 	.word	0x00000001
        /*00e8*/ 	.word	0x00000001


	//----- nvinfo : EIATTR_CRS_STACK_SIZE
	.align		4
.L_2783:
        /*00ec*/ 	.byte	0x04, 0x1e
        /*00ee*/ 	.short	(.L_2785 - .L_2784)
.L_2784:
        /*00f0*/ 	.word	0x00000000


	//----- nvinfo : EIATTR_CBANK_PARAM_SIZE
	.align		4
.L_2785:
        /*00f4*/ 	.byte	0x03, 0x19
        /*00f6*/ 	.short	0x0128


	//----- nvinfo : EIATTR_PARAM_CBANK
	.align		4
        /*00f8*/ 	.byte	0x04, 0x0a
        /*00fa*/ 	.short	(.L_2787 - .L_2786)
	.align		4
.L_2786:
        /*00fc*/ 	.word	index@(.nv.constant0._ZN10layer_norm22ln_bwd_finalize_kernelINS_22Kernel_traits_finalizeILj2048EfffffjLb0ELj1024ELj4ENS_18Kernel_traits_baseILj2048EfffffjLj1024EEEEELb0ELb0EEEvNS_9BwdParamsE)
        /*0100*/ 	.short	0x0210
        /*0102*/ 	.short	0x0128


	//----- nvinfo : EIATTR_SW_WAR
	.align		4
.L_2787:
        /*0104*/ 	.byte	0x04, 0x36
        /*0106*/ 	.short	(.L_2789 - .L_2788)
.L_2788:
        /*0108*/ 	.word	0x00000008
.L_2789:


//--------------------- .nv.info._ZN10layer_norm40ln_parallel_residual_bwd_finalize_kernelINS_22Kernel_traits_finalizeILj2048EfffffjLb0ELj1024ELj4ENS_18Kernel_traits_baseILj2048EfffffjLj1024EEEEELb0EEEvNS_9BwdParamsE --------------------------
	.section	.nv.info._ZN10layer_norm40ln_parallel_residual_bwd_finalize_kernelINS_22Kernel_traits_finalizeILj2048EfffffjLb0ELj1024ELj4ENS_18Kernel_traits_baseILj2048EfffffjLj1024EEEEELb0EEEvNS_9BwdParamsE,"",@"SHT_CUDA_INFO"
	.sectionflags	@""
	.align	4


	//----- nvinfo : EIATTR_CUDA_API_VERSION
	.align		4
        /*0000*/ 	.byte	0x04, 0x37
        /*0002*/ 	.short	(.L_2791 - .L_2790)
.L_2790:
        /*0004*/ 	.word	0x00000082


	//----- nvinfo : EIATTR_KPARAM_INFO
	.align		4
.L_2791:
        /*0008*/ 	.byte	0x04, 0x17
        /*000a*/ 	.short	(.L_2793 - .L_2792)
.L_2792:
        /*000c*/ 	.word	0x00000000
        /*0010*/ 	.short	0x0000
        /*0012*/ 	.short	0x0000
        /*0014*/ 	.byte	0x00, 0xf0, 0xa1, 0x04


	//----- nvinfo : EIATTR_SPARSE_MMA_MASK
	.align		4
.L_2793:
        /*0018*/ 	.byte	0x03, 0x50
        /*001a*/ 	.short	0x0000


	//----- nvinfo : EIATTR_MAXREG_COUNT
	.align		4
        /*001c*/ 	.byte	0x03, 0x1b
        /*001e*/ 	.short	0x0040


	//----- nvinfo : EIATTR_NUM_BARRIERS
	.align		4
        /*0020*/ 	.byte	0x02, 0x4c
        /*0022*/ 	.byte	0x01
	.zero		1


	//----- nvinfo : EIATTR_MERCURY_ISA_VERSION
	.align		4
        /*0024*/ 	.byte	0x03, 0x5f
        /*0026*/ 	.short	0x0101


	//----- nvinfo : EIATTR_COOP_GROUP_MASK_REGIDS
	.align		4
        /*0028*/ 	.byte	0x04, 0x29
        /*002a*/ 	.short	(.L_2795 - .L_2794)


	//   ....[0]....
.L_2794:
        /*002c*/ 	.word	0xffffffff


	//   ....[1]....
        /*0030*/ 	.word	0xffffffff


	//   ....[2]....
        /*0034*/ 	.word	0xffffffff


	//   ....[3]....
        /*0038*/ 	.word	0xffffffff


	//   ....[4]....
        /*003c*/ 	.word	0xffffffff


	//   ....[5]....
        /*0040*/ 	.word	0xffffffff


	//   ....[6]....
        /*0044*/ 	.word	0xffffffff


	//   ....[7]....
        /*0048*/ 	.word	0xffffffff


	//   ....[8]....
        /*004c*/ 	.word	0xffffffff


	//   ....[9]....
        /*0050*/ 	.word	0xffffffff


	//   ....[10]....
        /*0054*/ 	.word	0xffffffff


	//   ....[11]....
        /*0058*/ 	.word	0xffffffff


	//   ....[12]....
        /*005c*/ 	.word	0xffffffff


	//   ....[13]....
        /*0060*/ 	.word	0xffffffff


	//   ....[14]....
        /*0064*/ 	.word	0xffffffff


	//   ....[15]....
        /*0068*/ 	.word	0xffffffff


	//   ....[16]....
        /*006c*/ 	.word	0xffffffff


	//   ....[17]....
        /*0070*/ 	.word	0xffffffff


	//   ....[18]....
        /*0074*/ 	.word	0xffffffff


	//   ....[19]....
        /*0078*/ 	.word	0xffffffff


	//   ....[20]....
        /*007c*/ 	.word	0x0500000c


	//   ....[21]....
        /*0080*/ 	.word	0x0500000c


	//   ....[22]....
        /*0084*/ 	.word	0x0500000c


	//   ....[23]....
        /*0088*/ 	.word	0x0500000c


	//   ....[24]....
        /*008c*/ 	.word	0x0500000c


	//   ....[25]....
        /*0090*/ 	.word	0x0500000c


	//   ....[26]....
        /*0094*/ 	.word	0x0500000c


	//   ....[27]....
        /*0098*/ 	.word	0x0500000c


	//   ....[28]....
        /*009c*/ 	.word	0x0500000c


	//   ....[29]....
        /*00a0*/ 	.word	0x0500000c


	//   ....[30]....
        /*00a4*/ 	.word	0x0500000c


	//   ....[31]....
        /*00a8*/ 	.word	0x0500000c


	//   ....[32]....
        /*00ac*/ 	.word	0x0500000c


	//   ....[33]....
        /*00b0*/ 	.word	0x0500000c


	//   ....[34]....
        /*00b4*/ 	.word	0x0500000c


	//   ....[35]....
        /*00b8*/ 	.word	0x0500000c


	//   ....[36]....
        /*00bc*/ 	.word	0x0500000c


	//   ....[37]....
        /*00c0*/ 	.word	0x0500000c


	//   ....[38]....
        /*00c4*/ 	.word	0x0500000c


	//   ....[39]....
        /*00c8*/ 	.word	0x0500000c


	//----- nvinfo : EIATTR_COOP_GROUP_INSTR_OFFSETS
	.align		4
.L_2795:
        /*00cc*/ 	.byte	0x04, 0x28
        /*00ce*/ 	.short	(.L_2797 - .L_2796)


	//   ....[0]....
.L_2796:
        /*00d0*/ 	.word	0x00000ce0


	//   ....[1]....
        /*00d4*/ 	.word	0x00000cf0


	//   ....[2]....
        /*00d8*/ 	.word	0x00000d00


	//   ....[3]....
        /*00dc*/ 	.word	0x00000d10


	//   ....[4]....
        /*00e0*/ 	.word	0x00000d40


	//   ....[5]....
        /*00e4*/ 	.word	0x00000d70


	//   ....[6]....
        /*00e8*/ 	.word	0x00000d80


	//   ....[7]....
        /*00ec*/ 	.word	0x00000d90


	//   ....[8]....
        /*00f0*/ 	.word	0x00000db0


	//   ....[9]....
        /*00f4*/ 	.word	0x00000df0


	//   ....[10]....
        /*00f8*/ 	.word	0x00000e00


	//   ....[11]....
        /*00fc*/ 	.word	0x00000e10


	//   ....[12]....
        /*0100*/ 	.word	0x00000e30


	//   ....[13]....
        /*0104*/ 	.word	0x00000e70


	//   ....[14]....
        /*0108*/ 	.word	0x00000e80


	//   ....[15]....
        /*010c*/ 	.word	0x00000e90


	//   ....[16]....
        /*0110*/ 	.word	0x00000eb0


	//   ....[17]....
        /*0114*/ 	.word	0x00000ee0


	//   ....[18]....
        /*0118*/ 	.word	0x00000f00


	//   ....[19]....
        /*011c*/ 	.word	0x00000f10


	//   ....[20]....
        /*0120*/ 	.word	0x000011f0


	//   ....[21]....
        /*0124*/ 	.word	0x00001250


	//   ....[22]....
        /*0128*/ 	.word	0x000012b0


	//   ....[23]....
        /*012c*/ 	.word	0x00001310


	//   ....[24]....
        /*0130*/ 	.word	0x00001370


	//   ....[25]....
        /*0134*/ 	.word	0x000013d0


	//   ....[26]....
        /*0138*/ 	.word	0x00001440


	//   ....[27]....
        /*013c*/ 	.word	0x000014b0


	//   ....[28]....
        /*0140*/ 	.word	0x00001520


	//   ....[29]....
        /*0144*/ 	.word	0x00001590


	//   ....[30]....
        /*0148*/ 	.word	0x000015f0


	//   ....[31]....
        /*014c*/ 	.word	0x00001660


	//   ....[32]....
        /*0150*/ 	.word	0x000016d0


	//   ....[33]....
        /*0154*/ 	.word	0x00001740


	//   ....[34]....
        /*0158*/ 	.word	0x000017b0


	//   ....[35]....
        /*015c*/ 	.word	0x00001810


	//   ....[36]....
        /*0160*/ 	.word	0x00001880


	//   ....[37]....
        /*0164*/ 	.word	0x000018f0


	//   ....[38]....
        /*0168*/ 	.word	0x00001960


	//   ....[39]....
        /*016c*/ 	.word	0x000019d0


	//----- nvinfo : EIATTR_EXIT_INSTR_OFFSETS
	.align		4
.L_2797:
        /*0170*/ 	.byte	0x04, 0x1c
        /*0172*/ 	.short	(.L_2799 - .L_2798)


	//   ....[0]....
.L_2798:
        /*0174*/ 	.word	0x00000070


	//   ....[1]....
        /*0178*/ 	.word	0x00001190


	//----- nvinfo : EIATTR_MAX_THREADS
	.align		4
.L_2799:
        /*017c*/ 	.byte	0x04, 0x05
        /*017e*/ 	.short	(.L_2801 - .L_2800)
.L_2800:
        /*0180*/ 	.word	0x00000400
        /*0184*/ 	.word	0x00000001
        /*0188*/ 	.word	0x00000001


	//----- nvinfo : EIATTR_CRS_STACK_SIZE
	.align		4
.L_2801:
        /*018c*/ 	.byte	0x04, 0x1e
        /*018e*/ 	.short	(.L_2803 - .L_2802)
.L_2802:
        /*0190*/ 	.word	0x00000000


	//----- nvinfo : EIATTR_CBANK_PARAM_SIZE
	.align		4
.L_2803:
        /*0194*/ 	.byte	0x03, 0x19
        /*0196*/ 	.short	0x0128


	//----- nvinfo : EIATTR_PARAM_CBANK
	.align		4
        /*0198*/ 	.byte	0x04, 0x0a
        /*019a*/ 	.short	(.L_2805 - .L_2804)
	.align		4
.L_2804:
        /*019c*/ 	.word	index@(.nv.constant0._ZN10layer_norm40ln_parallel_residual_bwd_finalize_kernelINS_22Kernel_traits_finalizeILj2048EfffffjLb0ELj1024ELj4ENS_18Kernel_traits_baseILj2048EfffffjLj1024EEEEELb0EEEvNS_9BwdParamsE)
        /*01a0*/ 	.short	0x0210
        /*01a2*/ 	.short	0x0128


	//----- nvinfo : EIATTR_SW_WAR
	.align		4
.L_2805:
        /*01a4*/ 	.byte	0x04, 0x36
        /*01a6*/ 	.short	(.L_2807 - .L_2806)
.L_2806:
        /*01a8*/ 	.word	0x00000008
.L_2807:


//--------------------- .nv.info._ZN10layer_norm31ln_parallel_residual_bwd_kernelINS_13Kernel_traitsIfffffjLj2048ELj1ELj1ELj4ELj16ENS_18Kernel_traits_baseILj2048EfffffjLj128EEEEELb1ELb1ELb0EEEvNS_9BwdParamsE --------------------------
	.section	.nv.info._ZN10layer_norm31ln_parallel_residual_bwd_kernelINS_13Kernel_traitsIfffffjLj2048ELj1ELj1ELj4ELj16ENS_18Kernel_traits_baseILj2048EfffffjLj128EEEEELb1ELb1ELb0EEEvNS_9BwdParamsE,"",@"SHT_CUDA_INFO"
	.sectionflags	@""
	.align	4


	//----- nvinfo : EIATTR_CUDA_API_VERSION
	.align		4
        /*0000*/ 	.byte	0x04, 0x37
        /*0002*/ 	.short	(.L_2809 - .L_2808)
.L_2808:
        /*0004*/ 	.word	0x00000082


	//----- nvinfo : EIATTR_KPARAM_INFO
	.align		4
.L_2809:
        /*0008*/ 	.byte	0x04, 0x17
        /*000a*/ 	.short	(.L_2811 - .L_2810)
.L_2810:
        /*000c*/ 	.word	0x00000000
        /*0010*/ 	.short	0x0000
        /*0012*/ 	.short	0x0000
        /*0014*/ 	.byte	0x00, 0xf0, 0xa1, 0x04


	//----- nvinfo : EIATTR_SPARSE_MMA_MASK
	.align		4
.L_2811:
        /*0018*/ 	.byte	0x03, 0x50
        /*001a*/ 	.short	0x0000


	//----- nvinfo : EIATTR_MAXREG_COUNT
	.align		4
        /*001c*/ 	.byte	0x03, 0x1b
        /*001e*/ 	.short	0x00ff


	//----- nvinfo : EIATTR_NUM_BARRIERS
	.align		4
        /*0020*/ 	.byte	0x02, 0x4c
        /*0022*/ 	.byte	0x01
	.zero		1


	//----- nvinfo : EIATTR_MERCURY_ISA_VERSION
	.align		4
        /*0024*/ 	.byte	0x03, 0x5f
        /*0026*/ 	.short	0x0101


	//----- nvinfo : EIATTR_COOP_GROUP_MASK_REGIDS
	.align		4
        /*0028*/ 	.byte	0x04, 0x29
        /*002a*/ 	.short	(.L_2813 - .L_2812)


	//   ....[0]....
.L_2812:
        /*002c*/ 	.word	0xffffffff


	//   ....[1]....
        /*0030*/ 	.word	0xffffffff


	//   ....[2]....
        /*0034*/ 	.word	0xffffffff


	//   ....[3]....
        /*0038*/ 	.word	0xffffffff


	//   ....[4]....
        /*003c*/ 	.word	0xffffffff


	//   ....[5]....
        /*0040*/ 	.word	0xffffffff


	//   ....[6]....
        /*0044*/ 	.word	0xffffffff


	//   ....[7]....
        /*0048*/ 	.word	0xffffffff


	//   ....[8]....
        /*004c*/ 	.word	0xffffffff


	//   ....[9]....
        /*0050*/ 	.word	0xffffffff


	//   ....[10]....
        /*0054*/ 	.word	0x0500007f


	//   ....[11]....
        /*0058*/ 	.word	0x0500007f


	//   ....[12]....
        /*005c*/ 	.word	0x0500007f


	//   ....[13]....
        /*0060*/ 	.word	0x0500007f


	//   ....[14]....
        /*0064*/ 	.word	0x0500007f


	//   ....[15]....
        /*0068*/ 	.word	0x0500007f


	//   ....[16]....
        /*006c*/ 	.word	0x0500007f


	//   ....[17]....
        /*0070*/ 	.word	0x0500007f


	//   ....[18]....
        /*0074*/ 	.word	0x0500007f


	//   ....[19]....
        /*0078*/ 	.word	0x0500007f


	//----- nvinfo : EIATTR_COOP_GROUP_INSTR_OFFSETS
	.align		4
.L_2813:
        /*007c*/ 	.byte	0x04, 0x28
        /*007e*/ 	.short	(.L_2815 - .L_2814)


	//   ....[0]....
.L_2814:
        /*0080*/ 	.word	0x00001310


	//   ....[1]....
        /*0084*/ 	.word	0x00001320


	//   ....[2]....
        /*0088*/ 	.word	0x00001350


	//   ....[3]....
        /*008c*/ 	.word	0x00001360


	//   ....[4]....
        /*0090*/ 	.word	0x00001390


	//   ....[5]....
        /*0094*/ 	.word	0x000013a0


	//   ....[6]....
        /*0098*/ 	.word	0x000013d0


	//   ....[7]....
        /*009c*/ 	.word	0x000013e0


	//   ....[8]....
        /*00a0*/ 	.word	0x00001410


	//   ....[9]....
        /*00a4*/ 	.word	0x00001420


	//   ....[10]....
        /*00a8*/ 	.word	0x000028f0


	//   ....[11]....
        /*00ac*/ 	.word	0x00002940


	//   ....[12]....
        /*00b0*/ 	.word	0x000029b0


	//   ....[13]....
        /*00b4*/ 	.word	0x00002a10


	//   ....[14]....
        /*00b8*/ 	.word	0x00002a80


	//   ....[15]....
        /*00bc*/ 	.word	0x00002ae0


	//   ....[16]....
        /*00c0*/ 	.word	0x00002b50


	//   ....[17]....
        /*00c4*/ 	.word	0x00002bb0


	//   ....[18]....
        /*00c8*/ 	.word	0x00002c20


	//   ....[19]....
        /*00cc*/ 	.word	0x00002c80


	//----- nvinfo : EIATTR_EXIT_INSTR_OFFSETS
	.align		4
.L_2815:
        /*00d0*/ 	.byte	0x04, 0x1c
        /*00d2*/ 	.short	(.L_2817 - .L_2816)


	//   ....[0]....
.L_2816:
        /*00d4*/ 	.word	0x00002810


	//   ....[1]....
        /*00d8*/ 	.word	0x00002890


	//----- nvinfo : EIATTR_MAX_THREADS
	.align		4
.L_2817:
        /*00dc*/ 	.byte	0x04, 0x05
        /*00de*/ 	.short	(.L_2819 - .L_2818)
.L_2818:
        /*00e0*/ 	.word	0x00000080
        /*00e4*/ 	.word	0x00000001
        /*00e8*/ 	.word	0x00000001


	//----- nvinfo : EIATTR_CRS_STACK_SIZE
	.align		4
.L_2819:
        /*00ec*/ 	.byte	0x04, 0x1e
        /*00ee*/ 	.short	(.L_2821 - .L_2820)
.L_2820:
        /*00f0*/ 	.word	0x00000000


	//----- nvinfo : EIATTR_CBANK_PARAM_SIZE
	.align		4
.L_2821:
        /*00f4*/ 	.byte	0x03, 0x19
        /*00f6*/ 	.short	0x0128


	//----- nvinfo : EIATTR_PARAM_CBANK
	.align		4
        /*00f8*/ 	.byte	0x04, 0x0a
        /*00fa*/ 	.short	(.L_2823 - .L_2822)
	.align		4
.L_2822:
        /*00fc*/ 	.word	index@(.nv.constant0._ZN10layer_norm31ln_parallel_residual_bwd_kernelINS_13Kernel_traitsIfffffjLj2048ELj1ELj1ELj4ELj16ENS_18Kernel_traits_baseILj2048EfffffjLj128EEEEELb1ELb1ELb0EEEvNS_9BwdParamsE)
        /*0100*/ 	.short	0x0210
        /*0102*/ 	.short	0x0128


	//----- nvinfo : EIATTR_SW_WAR
	.align		4
.L_2823:
        /*0104*/ 	.byte	0x04, 0x36
        /*0106*/ 	.short	(.L_2825 - .L_2824)
.L_2824:
        /*0108*/ 	.word	0x00000008
.L_2825:


//--------------------- .nv.info._ZN10layer_norm22ln_bwd_finalize_kernelINS_22Kernel_traits_finalizeILj2048EfffffjLb0ELj1024ELj4ENS_18Kernel_traits_baseILj2048EfffffjLj1024EEEEELb0ELb1EEEvNS_9BwdParamsE --------------------------
	.section	.nv.info._ZN10layer_norm22ln_bwd_finalize_kernelINS_22Kernel_traits_finalizeILj2048EfffffjLb0ELj1024ELj4ENS_18Kernel_traits_baseILj2048EfffffjLj1024EEEEELb0ELb1EEEvNS_9BwdParamsE,"",@"SHT_CUDA_INFO"
	.sectionflags	@""
	.align	4


	//----- nvinfo : EIATTR_CUDA_API_VERSION
	.align		4
        /*0000*/ 	.byte	0x04, 0x37
        /*0002*/ 	.short	(.L_2827 - .L_2826)
.L_2826:
        /*0004*/ 	.word	0x00000082


	//----- nvinfo : EIATTR_KPARAM_INFO
	.align		4
.L_2827:
        /*0008*/ 	.byte	0x04, 0x17
        /*000a*/ 	.short	(.L_2829 - .L_2828)
.L_2828:
        /*000c*/ 	.word	0x00000000
        /*0010*/ 	.short	0x0000
        /*0012*/ 	.short	0x0000
        /*0014*/ 	.byte	0x00, 0xf0, 0xa1, 0x04


	//----- nvinfo : EIATTR_SPARSE_MMA_MASK
	.align		4
.L_2829:
        /*0018*/ 	.byte	0x03, 0x50
        /*001a*/ 	.short	0x0000


	//----- nvinfo : EIATTR_MAXREG_COUNT
	.align		4
        /*001c*/ 	.byte	0x03, 0x1b
        /*001e*/ 	.short	0x0040


	//----- nvinfo : EIATTR_NUM_BARRIERS
	.align		4
        /*0020*/ 	.byte	0x02, 0x4c
        /*0022*/ 	.byte	0x01
	.zero		1


	//----- nvinfo : EIATTR_MERCURY_ISA_VERSION
	.align		4
        /*0024*/ 	.byte	0x03, 0x5f
        /*0026*/ 	.short	0x0101


	//----- nvinfo : EIATTR_COOP_GROUP_MASK_REGIDS
	.align		4
        /*0028*/ 	.byte	0x04, 0x29
        /*002a*/ 	.short	(.L_2831 - .L_2830)


	//   ....[0]....
.L_2830:
        /*002c*/ 	.word	0xffffffff


	//   ....[1]....
        /*0030*/ 	.word	0xffffffff


	//   ....[2]....
        /*0034*/ 	.word	0xffffffff


	//   ....[3]....
        /*0038*/ 	.word	0xffffffff


	//   ....[4]....
        /*003c*/ 	.word	0xffffffff


	//   ....[5]....
        /*0040*/ 	.word	0xffffffff


	//   ....[6]....
        /*0044*/ 	.word	0xffffffff


	//   ....[7]....
        /*0048*/ 	.word	0xffffffff


	//   ....[8]....
        /*004c*/ 	.word	0xffffffff


	//   ....[9]....
        /*0050*/ 	.word	0xffffffff


	//   ....[10]....
        /*0054*/ 	.word	0x05000011


	//   ....[11]....
        /*0058*/ 	.word	0x05000011


	//   ....[12]....
        /*005c*/ 	.word	0x05000011


	//   ....[13]....
        /*0060*/ 	.word	0x05000011


	//   ....[14]....
        /*0064*/ 	.word	0x05000011


	//   ....[15]....
        /*0068*/ 	.word	0x05000011


	//   ....[16]....
        /*006c*/ 	.word	0x05000011


	//   ....[17]....
        /*0070*/ 	.word	0x05000011


	//   ....[18]....
        /*0074*/ 	.word	0x05000011


	//   ....[19]....
        /*0078*/ 	.word	0x05000011


	//----- nvinfo : EIATTR_COOP_GROUP_INSTR_OFFSETS
	.align		4
.L_2831:
        /*007c*/ 	.byte	0x04, 0x28
        /*007e*/ 	.short	(.L_2833 - .L_2832)


	//   ....[0]....
.L_2832:
        /*0080*/ 	.word	0x000008e0


	//   ....[1]....
        /*0084*/ 	.word	0x000008f0


	//   ....[2]....
        /*0088*/ 	.word	0x00000920


	//   ....[3]....
        /*008c*/ 	.word	0x00000930


	//   ....[4]....
        /*0090*/ 	.word	0x00000960


	//   ....[5]....
        /*0094*/ 	.word	0x00000970


	//   ....[6]....
        /*0098*/ 	.word	0x000009a0


	//   ....[7]....
        /*009c*/ 	.word	0x000009b0


	//   ....[8]....
        /*00a0*/ 	.word	0x000009e0


	//   ....[9]....
        /*00a4*/ 	.word	0x000009f0


	//   ....[10]....
        /*00a8*/ 	.word	0x00000ba0


	//   ....[11]....
        /*00ac*/ 	.word	0x00000c10


	//   ....[12]....
        /*00b0*/ 	.word	0x00000c80


	//   ....[13]....
        /*00b4*/ 	.word	0x00000cf0


	//   ....[14]....
        /*00b8*/ 	.word	0x00000d60


	//   ....[15]....
        /*00bc*/ 	.word	0x00000dc0


	//   ....[16]....
        /*00c0*/ 	.word	0x00000e30


	//   ....[17]....
        /*00c4*/ 	.word	0x00000ea0


	//   ....[18]....
        /*00c8*/ 	.word	0x00000f10


	//   ....[19]....
        /*00cc*/ 	.word	0x00000f80


	//----- nvinfo : EIATTR_EXIT_INSTR_OFFSETS
	.align		4
.L_2833:
        /*00d0*/ 	.byte	0x04, 0x1c
        /*00d2*/ 	.short	(.L_2835 - .L_2834)


	//   ....[0]....
.L_2834:
        /*00d4*/ 	.word	0x00000070


	//   ....[1]....
        /*00d8*/ 	.word	0x00000b40


	//----- nvinfo : EIATTR_MAX_THREADS
	.align		4
.L_2835:
        /*00dc*/ 	.byte	0x04, 0x05
        /*00de*/ 	.short	(.L_2837 - .L_2836)
.L_2836:
        /*00e0*/ 	.word	0x00000400
        /*00e4*/ 	.word	0x00000001
        /*00e8*/ 	.word	0x00000001


	//----- nvinfo : EIATTR_CRS_STACK_SIZE
	.align		4
.L_2837:
        /*00ec*/ 	.byte	0x04, 0x1e
        /*00ee*/ 	.short	(.L_2839 - .L_2838)
.L_2838:
        /*00f0*/ 	.word	0x00000000


	//----- nvinfo : EIATTR_CBANK_PARAM_SIZE
	.align		4
.L_2839:
        /*00f4*/ 	.byte	0x03, 0x19
        /*00f6*/ 	.short	0x0128


	//----- nvinfo : EIATTR_PARAM_CBANK
	.align		4
        /*00f8*/ 	.byte	0x04, 0x0a
        /*00fa*/ 	.short	(.L_2841 - .L_2840)
	.align		4
.L_2840:
        /*00fc*/ 	.word	index@(.nv.constant0._ZN10layer_norm22ln_bwd_finalize_kernelINS_22Kernel_traits_finalizeILj2048EfffffjLb0ELj1024ELj4ENS_18Kernel_traits_baseILj2048EfffffjLj1024EEEEELb0ELb1EEEvNS_9BwdParamsE)
        /*0100*/ 	.short	0x0210
        /*0102*/ 	.short	0x0128


	//----- nvinfo : EIATTR_SW_WAR
	.align		4
.L_2841:
        /*0104*/ 	.byte	0x04, 0x36
        /*0106*/ 	.short	(.L_2843 - .L_2842)
.L_2842:
        /*0108*/ 	.word	0x00000008
.L_2843:


//--------------------- .nv.info._ZN10layer_norm40ln_parallel_residual_bwd_finalize_kernelINS_22Kernel_traits_finalizeILj2048EfffffjLb0ELj1024ELj4ENS_18Kernel_traits_baseILj2048EfffffjLj1024EEEEELb1EEEvNS_9BwdParamsE --------------------------
	.section	.nv.info._ZN10layer_norm40ln_parallel_residual_bwd_finalize_kernelINS_22Kernel_traits_finalizeILj2048EfffffjLb0ELj1024ELj4ENS_18Kernel_traits_baseILj2048EfffffjLj1024EEEEELb1EEEvNS_9BwdParamsE,"",@"SHT_CUDA_INFO"
	.sectionflags	@""
	.align	4


	//----- nvinfo : EIATTR_CUDA_API_VERSION
	.align		4
        /*0000*/ 	.byte	0x04, 0x37
        /*0002*/ 	.short	(.L_2845 - .L_2844)
.L_2844:
        /*0004*/ 	.word	0x00000082


	//----- nvinfo : EIATTR_KPARAM_INFO
	.align		4
.L_2845:
        /*0008*/ 	.byte	0x04, 0x17
        /*000a*/ 	.short	(.L_2847 - .L_2846)
.L_2846:
        /*000c*/ 	.word	0x00000000
        /*0010*/ 	.short	0x0000
        /*0012*/ 	.short	0x0000
        /*0014*/ 	.byte	0x00, 0xf0, 0xa1, 0x04


	//----- nvinfo : EIATTR_SPARSE_MMA_MASK
	.align		4
.L_2847:
        /*0018*/ 	.byte	0x03, 0x50
        /*001a*/ 	.short	0x0000


	//----- nvinfo : EIATTR_MAXREG_COUNT
	.align		4
        /*001c*/ 	.byte	0x03, 0x1b
        /*001e*/ 	.short	0x0040


	//----- nvinfo : EIATTR_NUM_BARRIERS
	.align		4
        /*0020*/ 	.byte	0x02, 0x4c
        /*0022*/ 	.byte	0x01
	.zero		1


	//----- nvinfo : EIATTR_MERCURY_ISA_VERSION
	.align		4
        /*0024*/ 	.byte	0x03, 0x5f
        /*0026*/ 	.short	0x0101


	//----- nvinfo : EIATTR_COOP_GROUP_MASK_REGIDS
	.align		4
        /*0028*/ 	.byte	0x04, 0x29
        /*002a*/ 	.short	(.L_2849 - .L_2848)


	//   ....[0]....
.L_2848:
        /*002c*/ 	.word	0xffffffff


	//   ....[1]....
        /*0030*/ 	.word	0xffffffff


	//   ....[2]....
        /*0034*/ 	.word	0xffffffff


	//   ....[3]....
        /*0038*/ 	.word	0xffffffff


	//   ....[4]....
        /*003c*/ 	.word	0xffffffff


	//   ....[5]....
        /*0040*/ 	.word	0xffffffff


	//   ....[6]....
        /*0044*/ 	.word	0xffffffff


	//   ....[7]....
        /*0048*/ 	.word	0xffffffff


	//   ....[8]....
        /*004c*/ 	.word	0xffffffff


	//   ....[9]....
        /*0050*/ 	.word	0xffffffff


	//   ....[10]....
        /*0054*/ 	.word	0xffffffff


	//   ....[11]....
        /*0058*/ 	.word	0xffffffff


	//   ....[12]....
        /*005c*/ 	.word	0xffffffff


	//   ....[13]....
        /*0060*/ 	.word	0xffffffff


	//   ....[14]....
        /*0064*/ 	.word	0xffffffff


	//   ....[15]....
        /*0068*/ 	.word	0xffffffff


	//   ....[16]....
        /*006c*/ 	.word	0xffffffff


	//   ....[17]....
        /*0070*/ 	.word	0xffffffff


	//   ....[18]....
        /*0074*/ 	.word	0xffffffff


	//   ....[19]....
        /*0078*/ 	.word	0xffffffff


	//   ....[20]....
        /*007c*/ 	.word	0x0500000b


	//   ....[21]....
        /*0080*/ 	.word	0x0500000b


	//   ....[22]....
        /*0084*/ 	.word	0x0500000b


	//   ....[23]....
        /*0088*/ 	.word	0x0500000b


	//   ....[24]....
        /*008c*/ 	.word	0x0500000b


	//   ....[25]....
        /*0090*/ 	.word	0x0500000b


	//   ....[26]....
        /*0094*/ 	.word	0x0500000b


	//   ....[27]....
        /*0098*/ 	.word	0x0500000b


	//   ....[28]....
        /*009c*/ 	.word	0x0500000b


	//   ....[29]....
        /*00a0*/ 	.word	0x0500000b


	//   ....[30]....
        /*00a4*/ 	.word	0x0500000b


	//   ....[31]....
        /*00a8*/ 	.word	0x0500000b


	//   ....[32]....
        /*00ac*/ 	.word	0x0500000b


	//   ....[33]....
        /*00b0*/ 	.word	0x0500000b


	//   ....[34]....
        /*00b4*/ 	.word	0x0500000b


	//   ....[35]....
        /*00b8*/ 	.word	0x0500000b


	//   ....[36]....
        /*00bc*/ 	.word	0x0500000b


	//   ....[37]....
        /*00c0*/ 	.word	0x0500000b


	//   ....[38]....
        /*00c4*/ 	.word	0x0500000b


	//   ....[39]....
        /*00c8*/ 	.word	0x0500000b


	//----- nvinfo : EIATTR_COOP_GROUP_INSTR_OFFSETS
	.align		4
.L_2849:
        /*00cc*/ 	.byte	0x04, 0x28
        /*00ce*/ 	.short	(.L_2851 - .L_2850)


	//   ....[0]....
.L_2850:
        /*00d0*/ 	.word	0x00000ce0


	//   ....[1]....
        /*00d4*/ 	.word	0x00000cf0


	//   ....[2]....
        /*00d8*/ 	.word	0x00000d00


	//   ....[3]....
        /*00dc*/ 	.word	0x00000d10


	//   ....[4]....
        /*00e0*/ 	.word	0x00000d40


	//   ....[5]....
        /*00e4*/ 	.word	0x00000d70


	//   ....[6]....
        /*00e8*/ 	.word	0x00000d80


	//   ....[7]....
        /*00ec*/ 	.word	0x00000d90


	//   ....[8]....
        /*00f0*/ 	.word	0x00000db0


	//   ....[9]....
        /*00f4*/ 	.word	0x00000df0


	//   ....[10]....
        /*00f8*/ 	.word	0x00000e00


	//   ....[11]....
        /*00fc*/ 	.word	0x00000e10


	//   ....[12]....
        /*0100*/ 	.word	0x00000e30


	//   ....[13]....
        /*0104*/ 	.word	0x00000e70


	//   ....[14]....
        /*0108*/ 	.word	0x00000e80


	//   ....[15]....
        /*010c*/ 	.word	0x00000e90


	//   ....[16]....
        /*0110*/ 	.word	0x00000eb0


	//   ....[17]....
        /*0114*/ 	.word	0x00000ee0


	//   ....[18]....
        /*0118*/ 	.word	0x00000f00


	//   ....[19]....
        /*011c*/ 	.word	0x00000f10


	//   ....[20]....
        /*0120*/ 	.word	0x000011d0


	//   ....[21]....
        /*0124*/ 	.word	0x00001230


	//   ....[22]....
        /*0128*/ 	.word	0x00001290


	//   ....[23]....
        /*012c*/ 	.word	0x000012f0


	//   ....[24]....
        /*0130*/ 	.word	0x00001350


	//   ....[25]....
        /*0134*/ 	.word	0x000013b0


	//   ....[26]....
        /*0138*/ 	.word	0x00001420


	//   ....[27]....
        /*013c*/ 	.word	0x00001490


	//   ....[28]....
        /*0140*/ 	.word	0x00001500


	//   ....[29]....
        /*0144*/ 	.word	0x00001570


	//   ....[30]....
        /*0148*/ 	.word	0x000015d0


	//   ....[31]....
        /*014c*/ 	.word	0x00001640


	//   ....[32]....
        /*0150*/ 	.word	0x000016b0


	//   ....[33]....
        /*0154*/ 	.word	0x00001720


	//   ....[34]....
        /*0158*/ 	.word	0x00001790


	//   ....[35]....
        /*015c*/ 	.word	0x000017f0


	//   ....[36]....
        /*0160*/ 	.word	0x00001860


	//   ....[37]....
        /*0164*/ 	.word	0x000018d0


	//   ....[38]....
        /*0168*/ 	.word	0x00001940


	//   ....[39]....
        /*016c*/ 	.word	0x000019b0


	//----- nvinfo : EIATTR_EXIT_INSTR_OFFSETS
	.align		4
.L_2851:
        /*0170*/ 	.byte	0x04, 0x1c
        /*0172*/ 	.short	(.L_2853 - .L_2852)


	//   ....[0]....
.L_2852:
        /*0174*/ 	.word	0x00000070


	//   ....[1]....
        /*0178*/ 	.word	0x00001170


	//----- nvinfo : EIATTR_MAX_THREADS
	.align		4
.L_2853:
        /*017c*/ 	.byte	0x04, 0x05
        /*017e*/ 	.short	(.L_2855 - .L_2854)
.L_2854:
        /*0180*/ 	.word	0x00000400
        /*0184*/ 	.word	0x00000001
        /*0188*/ 	.word	0x00000001


	//----- nvinfo : EIATTR_CRS_STACK_SIZE
	.align		4
.L_2855:
        /*018c*/ 	.byte	0x04, 0x1e
        /*018e*/ 	.short	(.L_2857 - .L_2856)
.L_2856:
        /*0190*/ 	.word	0x00000000


	//----- nvinfo : EIATTR_CBANK_PARAM_SIZE
	.align		4
.L_2857:
        /*0194*/ 	.byte	0x03, 0x19
        /*0196*/ 	.short	0x0128


	//----- nvinfo : EIATTR_PARAM_CBANK
	.align		4
        /*0198*/ 	.byte	0x04, 0x0a
        /*019a*/ 	.short	(.L_2859 - .L_2858)
	.align		4
.L_2858:
        /*019c*/ 	.word	index@(.nv.constant0._ZN10layer_norm40ln_parallel_residual_bwd_finalize_kernelINS_22Kernel_traits_finalizeILj2048EfffffjLb0ELj1024ELj4ENS_18Kernel_traits_baseILj2048EfffffjLj1024EEEEELb1EEEvNS_9BwdParamsE)
        /*01a0*/ 	.short	0x0210
        /*01a2*/ 	.short	0x0128


	//----- nvinfo : EIATTR_SW_WAR
	.align		4
.L_2859:
        /*01a4*/ 	.byte	0x04, 0x36
        /*01a6*/ 	.short	(.L_2861 - .L_2860)
.L_2860:
        /*01a8*/ 	.word	0x00000008
.L_2861:


//--------------------- .nv.info._ZN10layer_norm31ln_parallel_residual_bwd_kernelINS_13Kernel_traitsIfffffjLj2048ELj1ELj1ELj4ELj16ENS_18Kernel_traits_baseILj2048EfffffjLj128EEEEELb1ELb1ELb1EEEvNS_9BwdParamsE --------------------------
	.section	.nv.info._ZN10layer_norm31ln_parallel_residual_bwd_kernelINS_13Kernel_traitsIfffffjLj2048ELj1ELj1ELj4ELj16ENS_18Kernel_traits_baseILj2048EfffffjLj128EEEEELb1ELb1ELb1EEEvNS_9BwdParamsE,"",@"SHT_CUDA_INFO"
	.sectionflags	@""
	.align	4


	//----- nvinfo : EIATTR_CUDA_API_VERSION
	.align		4
        /*0000*/ 	.byte	0x04, 0x37
        /*0002*/ 	.short	(.L_2863 - .L_2862)
.L_2862:
        /*0004*/ 	.word	0x00000082


	//----- nvinfo : EIATTR_KPARAM_INFO
	.align		4
.L_2863:
        /*0008*/ 	.byte	0x04, 0x17
        /*000a*/ 	.short	(.L_2865 - .L_2864)
.L_2864:
        /*000c*/ 	.word	0x00000000
        /*0010*/ 	.short	0x0000
        /*0012*/ 	.short	0x0000
        /*0014*/ 	.byte	0x00, 0xf0, 0xa1, 0x04


	//----- nvinfo : EIATTR_SPARSE_MMA_MASK
	.align		4
.L_2865:
        /*0018*/ 	.byte	0x03, 0x50
        /*001a*/ 	.short	0x0000


	//----- nvinfo : EIATTR_MAXREG_COUNT
	.align		4
        /*001c*/ 	.byte	0x03, 0x1b
        /*001e*/ 	.short	0x00ff


	//----- nvinfo : EIATTR_NUM_BARRIERS
	.align		4
        /*0020*/ 	.byte	0x02, 0x4c
        /*0022*/ 	.byte	0x01
	.zero		1


	//----- nvinfo : EIATTR_MERCURY_ISA_VERSION
	.align		4
        /*0024*/ 	.byte	0x03, 0x5f
        /*0026*/ 	.short	0x0101


	//----- nvinfo : EIATTR_COOP_GROUP_MASK_REGIDS
	.align		4
        /*0028*/ 	.byte	0x04, 0x29
        /*002a*/ 	.short	(.L_2867 - .L_2866)


	//   ....[0]....
.L_2866:
        /*002c*/ 	.word	0xffffffff


	//   ....[1]....
        /*0030*/ 	.word	0xffffffff


	//   ....[2]....
        /*0034*/ 	.word	0xffffffff


	//   ....[3]....
        /*0038*/ 	.word	0xffffffff


	//   ....[4]....
        /*003c*/ 	.word	0xffffffff


	//   ....[5]....
        /*0040*/ 	.word	0xffffffff


	//   ....[6]....
        /*0044*/ 	.word	0xffffffff


	//   ....[7]....
        /*0048*/ 	.word	0xffffffff


	//   ....[8]....
        /*004c*/ 	.word	0xffffffff


	//   ....[9]....
        /*0050*/ 	.word	0xffffffff


	//   ....[10]....
        /*0054*/ 	.word	0x0500004f


	//   ....[11]....
        /*0058*/ 	.word	0x0500004f


	//   ....[12]....
        /*005c*/ 	.word	0x0500004f


	//   ....[13]....
        /*0060*/ 	.word	0x0500004f


	//   ....[14]....
        /*0064*/ 	.word	0x0500004f


	//   ....[15]....
        /*0068*/ 	.word	0x0500004f


	//   ....[16]....
        /*006c*/ 	.word	0x0500004f


	//   ....[17]....
        /*0070*/ 	.word	0x0500004f


	//   ....[18]....
        /*0074*/ 	.word	0x0500004f


	//   ....[19]....
        /*0078*/ 	.word	0x0500004f


	//----- nvinfo : EIATTR_COOP_GROUP_INSTR_OFFSETS
	.align		4
.L_2867:
        /*007c*/ 	.byte	0x04, 0x28
        /*007e*/ 	.short	(.L_2869 - .L_2868)


	//   ....[0]....
.L_2868:
        /*0080*/ 	.word	0x00001020


	//   ....[1]....
        /*0084*/ 	.word	0x00001030


	//   ....[2]....
        /*0088*/ 	.word	0x00001060


	//   ....[3]....
        /*008c*/ 	.word	0x00001070


	//   ....[4]....
        /*0090*/ 	.word	0x000010a0


	//   ....[5]....
        /*0094*/ 	.word	0x000010b0


	//   ....[6]....
        /*0098*/ 	.word	0x000010e0


	//   ....[7]....
        /*009c*/ 	.word	0x000010f0


	//   ....[8]....
        /*00a0*/ 	.word	0x00001120


	//   ....[9]....
        /*00a4*/ 	.word	0x00001130


	//   ....[10]....
        /*00a8*/ 	.word	0x00002490


	//   ....[11]....
        /*00ac*/ 	.word	0x000024e0


	//   ....[12]....
        /*00b0*/ 	.word	0x00002550


	//   ....[13]....
        /*00b4*/ 	.word	0x000025b0


	//   ....[14]....
        /*00b8*/ 	.word	0x00002620


	//   ....[15]....
        /*00bc*/ 	.word	0x00002680


	//   ....[16]....
        /*00c0*/ 	.word	0x000026f0


	//   ....[17]....
        /*00c4*/ 	.word	0x00002750


	//   ....[18]....
        /*00c8*/ 	.word	0x000027c0


	//   ....[19]....
        /*00cc*/ 	.word	0x00002820


	//----- nvinfo : EIATTR_EXIT_INSTR_OFFSETS
	.align		4
.L_2869:
        /*00d0*/ 	.byte	0x04, 0x1c
        /*00d2*/ 	.short	(.L_2871 - .L_2870)


	//   ....[0]....
.L_2870:
        /*00d4*/ 	.word	0x00002430


	//----- nvinfo : EIATTR_MAX_THREADS
	.align		4
.L_2871:
        /*00d8*/ 	.byte	0x04, 0x05
        /*00da*/ 	.short	(.L_2873 - .L_2872)
.L_2872:
        /*00dc*/ 	.word	0x00000080
        /*00e0*/ 	.word	0x00000001
        /*00e4*/ 	.word	0x00000001


	//----- nvinfo : EIATTR_CRS_STACK_SIZE
	.align		4
.L_2873:
        /*00e8*/ 	.byte	0x04, 0x1e
        /*00ea*/ 	.short	(.L_2875 - .L_2874)
.L_2874:
        /*00ec*/ 	.word	0x00000000


	//----- nvinfo : EIATTR_CBANK_PARAM_SIZE
	.align		4
.L_2875:
        /*00f0*/ 	.byte	0x03, 0x19
        /*00f2*/ 	.short	0x0128


	//----- nvinfo : EIATTR_PARAM_CBANK
	.align		4
        /*00f4*/ 	.byte	0x04, 0x0a
        /*00f6*/ 	.short	(.L_2877 - .L_2876)
	.align		4
.L_2876:
        /*00f8*/ 	.word	index@(.nv.constant0._ZN10layer_norm31ln_parallel_residual_bwd_kernelINS_13Kernel_traitsIfffffjLj2048ELj1ELj1ELj4ELj16ENS_18Kernel_traits_baseILj2048EfffffjLj128EEEEELb1ELb1ELb1EEEvNS_9BwdParamsE)
        /*00fc*/ 	.short	0x0210
        /*00fe*/ 	.short	0x0128


	//----- nvinfo : EIATTR_SW_WAR
	.align		4
.L_2877:
        /*0100*/ 	.byte	0x04, 0x36
        /*0102*/ 	.short	(.L_2879 - .L_2878)
.L_2878:
        /*0104*/ 	.word	0x00000008
.L_2879:


//--------------------- .nv.callgraph             --------------------------
	.section	.nv.callgraph,"",@"SHT_CUDA_CALLGRAPH"
	.align	4
	.sectionentsize	8
	.align		4
        /*0000*/ 	.word	0x00000000
	.align		4
        /*0004*/ 	.word	0xffffffff
	.align		4
        /*0008*/ 	.word	0x00000000
	.align		4
        /*000c*/ 	.word	0xfffffffe
	.align		4
        /*0010*/ 	.word	0x00000000
	.align		4
        /*0014*/ 	.word	0xfffffffd
	.align		4
        /*0018*/ 	.word	0x00000000
	.align		4
        /*001c*/ 	.word	0xfffffffc


//--------------------- .text._ZN10layer_norm31ln_parallel_residual_bwd_kernelINS_13Kernel_traitsI13__nv_bfloat16S2_S2_S2_fjLj2048ELj1ELj1ELj4ELj16ENS_18Kernel_traits_baseILj2048ES2_S2_S2_S2_fjLj128EEEEELb0ELb0ELb0EEEvNS_9BwdParamsE --------------------------
	.section	.text._ZN10layer_norm31ln_parallel_residual_bwd_kernelINS_13Kernel_traitsI13__nv_bfloat16S2_S2_S2_fjLj2048ELj1ELj1ELj4ELj16ENS_18Kernel_traits_baseILj2048ES2_S2_S2_S2_fjLj128EEEEELb0ELb0ELb0EEEvNS_9BwdParamsE,"ax",@progbits
	.align	128
        .global         _ZN10layer_norm31ln_parallel_residual_bwd_kernelINS_13Kernel_traitsI13__nv_bfloat16S2_S2_S2_fjLj2048ELj1ELj1ELj4ELj16ENS_18Kernel_traits_baseILj2048ES2_S2_S2_S2_fjLj128EEEEELb0ELb0ELb0EEEvNS_9BwdParamsE
        .type           _ZN10layer_norm31ln_parallel_residual_bwd_kernelINS_13Kernel_traitsI13__nv_bfloat16S2_S2_S2_fjLj2048ELj1ELj1ELj4ELj16ENS_18Kernel_traits_baseILj2048ES2_S2_S2_S2_fjLj128EEEEELb0ELb0ELb0EEEvNS_9BwdParamsE,@function
        .size           _ZN10layer_norm31ln_parallel_residual_bwd_kernelINS_13Kernel_traitsI13__nv_bfloat16S2_S2_S2_fjLj2048ELj1ELj1ELj4ELj16ENS_18Kernel_traits_baseILj2048ES2_S2_S2_S2_fjLj128EEEEELb0ELb0ELb0EEEvNS_9BwdParamsE,(.L_x_2924 - _ZN10layer_norm31ln_parallel_residual_bwd_kernelINS_13Kernel_traitsI13__nv_bfloat16S2_S2_S2_fjLj2048ELj1ELj1ELj4ELj16ENS_18Kernel_traits_baseILj2048ES2_S2_S2_S2_fjLj128EEEEELb0ELb0ELb0EEEvNS_9BwdParamsE)
        .other          _ZN10layer_norm31ln_parallel_residual_bwd_kernelINS_13Kernel_traitsI13__nv_bfloat16S2_S2_S2_fjLj2048ELj1ELj1ELj4ELj16ENS_18Kernel_traits_baseILj2048ES2_S2_S2_S2_fjLj128EEEEELb0ELb0ELb0EEEvNS_9BwdParamsE,@"STO_CUDA_ENTRY STV_DEFAULT"
_ZN10layer_norm31ln_parallel_residual_bwd_kernelINS_13Kernel_traitsI13__nv_bfloat16S2_S2_S2_fjLj2048ELj1ELj1ELj4ELj16ENS_18Kernel_traits_baseILj2048ES2_S2_S2_S2_fjLj128EEEEELb0ELb0ELb0EEEvNS_9BwdParamsE:
.text._ZN10layer_norm31ln_parallel_residual_bwd_kernelINS_13Kernel_traitsI13__nv_bfloat16S2_S2_S2_fjLj2048ELj1ELj1ELj4ELj16ENS_18Kernel_traits_baseILj2048ES2_S2_S2_S2_fjLj128EEEEELb0ELb0ELb0EEEvNS_9BwdParamsE:
[----:B------:R-:W-:Y:S01]  /*0000*/  LDC R1, c[0x0][0x28] ;  /* 0x00000a00ff017b82 */ /* 0x000fe20000000800 */
[----:B------:R-:W0:Y:S01]  /*0010*/  S2R R162, SR_TID.X ;  /* 0x0000000000a27919 */ /* 0x000e220000002100 */
[----:B------:R-:W-:-:S06]  /*0020*/  ULDC UR4, c[0x0][0x218] ;  /* 0x0000860000047ab9 */ /* 0x000fcc0000000800 */
[----:B------:R-:W1:Y:S01]  /*0030*/  S2UR UR6, SR_CTAID.X ;  /* 0x00000000000679c3 */ /* 0x000e620000002500 */
[----:B------:R-:W-:Y:S01]  /*0040*/  MOV R2, UR4 ;  /* 0x0000000400027c02 */ /* 0x000fe20008000f00 */
[----:B------:R-:W-:Y:S01]  /*0050*/  ULDC.64 UR4, c[0x0][0x208] ;  /* 0x0000820000047ab9 */ /* 0x000fe20000000a00 */
[----:B------:R-:W-:Y:S01]  /*0060*/  ULDC UR7, c[0x0][0x214] ;  /* 0x0000850000077ab9 */ /* 0x000fe20000000800 */
[----:B------:R-:W-:Y:S01]  /*0070*/  ULDC UR18, c[0x0][0x218] ;  /* 0x0000860000127ab9 */ /* 0x000fe20000000800 */
[----:B------:R-:W-:Y:S01]  /*0080*/  SHF.R.S32.HI R3, RZ, 0x1f, R2 ;  /* 0x0000001fff037819 */ /* 0x000fe20000011402 */
[----:B------:R-:W-:Y:S01]  /*0090*/  ULDC UR12, c[0x0][0x290] ;  /* 0x0000a400000c7ab9 */ /* 0x000fe20000000800 */
[----:B------:R-:W-:Y:S01]  /*00a0*/  ULDC.64 UR8, c[0x0][0x2c8] ;  /* 0x0000b20000087ab9 */ /* 0x000fe20000000a00 */
[----:B------:R-:W-:Y:S01]  /*00b0*/  ULDC.64 UR10, c[0x0][0x238] ;  /* 0x00008e00000a7ab9 */ /* 0x000fe20000000a00 */
[----:B------:R-:W-:Y:S01]  /*00c0*/  LEA.HI R3, R3, R2, RZ, 0x3 ;  /* 0x0000000203037211 */ /* 0x000fe200078f18ff */
[----:B------:R-:W-:Y:S01]  /*00d0*/  ULDC.64 UR14, c[0x0][0x308] ;  /* 0x0000c200000e7ab9 */ /* 0x000fe20000000a00 */
[----:B------:R-:W-:Y:S01]  /*00e0*/  ULDC.64 UR16, c[0x0][0x300] ;  /* 0x0000c00000107ab9 */ /* 0x000fe20000000a00 */
[----:B0-----:R-:W-:-:S02]  /*00f0*/  LOP3.LUT R0, R162, 0x7f, RZ, 0xc, !PT ;  /* 0x0000007fa2007812 */ /* 0x001fc400078e0cff */
[----:B------:R-:W-:Y:S02]  /*0100*/  LOP3.LUT R163, R162, 0x7f, RZ, 0xc0, !PT ;  /* 0x0000007fa2a37812 */ /* 0x000fe400078ec0ff */
[----:B------:R-:W-:Y:S02]  /*0110*/  LEA.HI.SX32 R0, R3, R0, 0x1d ;  /* 0x0000000003007211 */ /* 0x000fe400078feaff */
[----:B------:R-:W-:Y:S02]  /*0120*/  MOV R3, R163 ;  /* 0x000000a300037202 */ /* 0x000fe40000000f00 */
[C---:B------:R-:W-:Y:S02]  /*0130*/  LOP3.LUT P3, RZ, R0.reuse, 0xffffff80, RZ, 0xc0, !PT ;  /* 0xffffff8000ff7812 */ /* 0x040fe4000786c0ff */
[----:B------:R-:W-:-:S11]  /*0140*/  ISETP.GE.U32.AND P4, PT, R0, 0x100, PT ;  /* 0x000001000000780c */ /* 0x000fd60003f86070 */
[----:B------:R-:W0:Y:S08]  /*0150*/  @P3 LDC.64 R16, c[0x0][0x260] ;  /* 0x00009800ff103b82 */ /* 0x000e300000000a00 */
[----:B------:R-:W2:Y:S08]  /*0160*/  @P3 LDC.64 R18, c[0x0][0x268] ;  /* 0x00009a00ff123b82 */ /* 0x000eb00000000a00 */
[----:B------:R-:W3:Y:S01]  /*0170*/  @P4 LDC.64 R20, c[0x0][0x260] ;  /* 0x00009800ff144b82 */ /* 0x000ee20000000a00 */
[----:B0-----:R-:W-:-:S07]  /*0180*/  @P3 IMAD.WIDE.U32 R16, R3, 0x10, R16 ;  /* 0x0000001003103825 */ /* 0x001fce00078e0010 */
[----:B------:R-:W0:Y:S01]  /*0190*/  @P4 LDC.64 R22, c[0x0][0x268] ;  /* 0x00009a00ff164b82 */ /* 0x000e220000000a00 */
[----:B------:R-:W5:Y:S01]  /*01a0*/  @P3 LDG.E.128 R12, desc[UR4][R16.64] ;  /* 0x00000004100c3981 */ /* 0x000f62000c1e1d00 */
[C---:B--2---:R-:W-:Y:S01]  /*01b0*/  @P3 IMAD.WIDE.U32 R18, R3.reuse, 0x10, R18 ;  /* 0x0000001003123825 */ /* 0x044fe200078e0012 */
[----:B------:R-:W-:-:S04]  /*01c0*/  @P3 LOP3.LUT R3, R3, 0x80, RZ, 0xfc, !PT ;  /* 0x0000008003033812 */ /* 0x000fc800078efcff */
[----:B------:R-:W5:Y:S01]  /*01d0*/  @P3 LDG.E.128 R4, desc[UR4][R18.64] ;  /* 0x0000000412043981 */ /* 0x000f62000c1e1d00 */
[C---:B---3--:R-:W-:Y:S01]  /*01e0*/  @P4 IMAD.WIDE.U32 R20, R3.reuse, 0x10, R20 ;  /* 0x0000001003144825 */ /* 0x048fe200078e0014 */
[----:B------:R-:W-:Y:S02]  /*01f0*/  CS2R R56, SRZ ;  /* 0x0000000000387805 */ /* 0x000fe4000001ff00 */
[----:B------:R-:W-:Y:S02]  /*0200*/  CS2R R58, SRZ ;  /* 0x00000000003a7805 */ /* 0x000fe4000001ff00 */
[----:B------:R-:W-:Y:S02]  /*0210*/  CS2R R60, SRZ ;  /* 0x00000000003c7805 */ /* 0x000fe4000001ff00 */
[----:B------:R-:W-:Y:S01]  /*0220*/  CS2R R62, SRZ ;  /* 0x00000000003e7805 */ /* 0x000fe2000001ff00 */
[----:B------:R2:W5:Y:S01]  /*0230*/  @P4 LDG.E.128 R140, desc[UR4][R20.64] ;  /* 0x00000004148c4981 */ /* 0x000562000c1e1d00 */
[----:B0-----:R-:W-:Y:S01]  /*0240*/  @P4 IMAD.WIDE.U32 R22, R3, 0x10, R22 ;  /* 0x0000001003164825 */ /* 0x001fe200078e0016 */
[----:B-1----:R-:W-:-:S04]  /*0250*/  LEA.HI R3, R162, UR6, RZ, 0x19 ;  /* 0x00000006a2037c11 */ /* 0x002fc8000f8fc8ff */
[----:B------:R-:W-:Y:S01]  /*0260*/  ISETP.GE.AND P0, PT, R3, UR7, PT ;  /* 0x0000000703007c0c */ /* 0x000fe2000bf06270 */
[----:B------:R-:W-:Y:S01]  /*0270*/  ULDC.64 UR6, c[0x0][0x210] ;  /* 0x0000840000067ab9 */ /* 0x000fe20000000a00 */
[----:B------:R0:W5:Y:S01]  /*0280*/  @P4 LDG.E.128 R8, desc[UR4][R22.64] ;  /* 0x0000000416084981 */ /* 0x000162000c1e1d00 */
[----:B------:R-:W-:Y:S02]  /*0290*/  CS2R R44, SRZ ;  /* 0x00000000002c7805 */ /* 0x000fe4000001ff00 */
[----:B------:R-:W-:Y:S02]  /*02a0*/  CS2R R46, SRZ ;  /* 0x00000000002e7805 */ /* 0x000fe4000001ff00 */
[----:B------:R-:W-:Y:S02]  /*02b0*/  CS2R R28, SRZ ;  /* 0x00000000001c7805 */ /* 0x000fe4000001ff00 */
[----:B------:R-:W-:Y:S02]  /*02c0*/  CS2R R30, SRZ ;  /* 0x00000000001e7805 */ /* 0x000fe4000001ff00 */
[----:B------:R-:W-:-:S02]  /*02d0*/  CS2R R64, SRZ ;  /* 0x0000000000407805 */ /* 0x000fc4000001ff00 */
[----:B------:R-:W-:Y:S02]  /*02e0*/  CS2R R66, SRZ ;  /* 0x0000000000427805 */ /* 0x000fe4000001ff00 */
        /* <DEDUP_REMOVED lines=12> */
[----:B--2---:R-:W-:Y:S02]  /*03b0*/  CS2R R20, SRZ ;  /* 0x0000000000147805 */ /* 0x004fe4000001ff00 */
[----:B0-----:R-:W-:Y:S02]  /*03c0*/  CS2R R22, SRZ ;  /* 0x0000000000167805 */ /* 0x001fe4000001ff00 */
[----:B------:R-:W-:Y:S02]  /*03d0*/  CS2R R80, SRZ ;  /* 0x0000000000507805 */ /* 0x000fe4000001ff00 */
[----:B------:R-:W-:Y:S02]  /*03e0*/  CS2R R82, SRZ ;  /* 0x0000000000527805 */ /* 0x000fe4000001ff00 */
[----:B------:R-:W-:-:S02]  /*03f0*/  CS2R R84, SRZ ;  /* 0x0000000000547805 */ /* 0x000fc4000001ff00 */
[----:B------:R-:W-:Y:S02]  /*0400*/  CS2R R86, SRZ ;  /* 0x0000000000567805 */ /* 0x000fe4000001ff00 */
[----:B------:R-:W-:Y:S02]  /*0410*/  CS2R R40, SRZ ;  /* 0x0000000000287805 */ /* 0x000fe4000001ff00 */
[----:B------:R-:W-:Y:S02]  /*0420*/  CS2R R42, SRZ ;  /* 0x00000000002a7805 */ /* 0x000fe4000001ff00 */
[----:B------:R-:W-:Y:S02]  /*0430*/  CS2R R24, SRZ ;  /* 0x0000000000187805 */ /* 0x000fe4000001ff00 */
[----:B------:R-:W-:Y:S01]  /*0440*/  CS2R R26, SRZ ;  /* 0x00000000001a7805 */ /* 0x000fe2000001ff00 */
[----:B------:R-:W-:Y:S06]  /*0450*/  @P0 BRA `(.L_x_0) ;  /* 0x0000002400400947 */ /* 0x000fec0003800000 */
[----:B------:R-:W0:Y:S01]  /*0460*/  LDC.U8 R161, c[0x0][0x2a0] ;  /* 0x0000a800ffa17b82 */ /* 0x000e220000000000 */
[C---:B-----5:R-:W-:Y:S01]  /*0470*/  @P3 PRMT R146, R6.reuse, 0x7632, R146 ;  /* 0x0000763206923816 */ /* 0x060fe20000000092 */
[----:B------:R-:W-:Y:S01]  /*0480*/  IMAD.U32 R148, R6, 0x10000, RZ ;  /* 0x0001000006947824 */ /* 0x000fe200078e00ff */
[C---:B------:R-:W-:Y:S01]  /*0490*/  @P4 PRMT R133, R9.reuse, 0x7632, R133 ;  /* 0x0000763209854816 */ /* 0x040fe20000000085 */
[----:B------:R-:W-:Y:S01]  /*04a0*/  IMAD.U32 R160, R12, 0x10000, RZ ;  /* 0x000100000ca07824 */ /* 0x000fe200078e00ff */
[----:B------:R-:W-:Y:S01]  /*04b0*/  SHF.L.U32 R135, R9, 0x10, RZ ;  /* 0x0000001009877819 */ /* 0x000fe200000006ff */
[----:B------:R-:W-:Y:S01]  /*04c0*/  IMAD.U32 R139, R8, 0x10000, RZ ;  /* 0x00010000088b7824 */ /* 0x000fe200078e00ff */
[----:B------:R-:W-:Y:S01]  /*04d0*/  @P3 PRMT R158, R12, 0x7632, R158 ;  /* 0x000076320c9e3816 */ /* 0x000fe2000000009e */
[C---:B------:R-:W-:Y:S01]  /*04e0*/  IMAD.U32 R145, R15.reuse, 0x10000, RZ ;  /* 0x000100000f917824 */ /* 0x040fe200078e00ff */
[----:B------:R-:W-:Y:S01]  /*04f0*/  @P3 PRMT R0, R15, 0x7632, R0 ;  /* 0x000076320f003816 */ /* 0x000fe20000000000 */
[----:B------:R-:W-:Y:S01]  /*0500*/  IMAD.U32 R136, R141, 0x10000, RZ ;  /* 0x000100008d887824 */ /* 0x000fe200078e00ff */
[----:B------:R-:W-:Y:S01]  /*0510*/  @P3 PRMT R150, R5, 0x7632, R150 ;  /* 0x0000763205963816 */ /* 0x000fe20000000096 */
[----:B------:R-:W-:Y:S01]  /*0520*/  IMAD.U32 R158, R158, 0x10000, RZ ;  /* 0x000100009e9e7824 */ /* 0x000fe200078e00ff */
[----:B------:R-:W-:-:S02]  /*0530*/  @P3 PRMT R2, R7, 0x7632, R2 ;  /* 0x0000763207023816 */ /* 0x000fc40000000002 */
[----:B------:R-:W-:Y:S01]  /*0540*/  SHF.L.U32 R144, R7, 0x10, RZ ;  /* 0x0000001007907819 */ /* 0x000fe200000006ff */
[----:B------:R-:W-:Y:S01]  /*0550*/  IMAD.U32 R150, R150, 0x10000, RZ ;  /* 0x0001000096967824 */ /* 0x000fe200078e00ff */
[----:B------:R-:W-:Y:S02]  /*0560*/  @P4 PRMT R6, R142, 0x7632, R6 ;  /* 0x000076328e064816 */ /* 0x000fe40000000006 */
[----:B------:R-:W-:Y:S02]  /*0570*/  @P4 PRMT R137, R8, 0x7632, R137 ;  /* 0x0000763208894816 */ /* 0x000fe40000000089 */
[----:B------:R-:W-:Y:S01]  /*0580*/  @P4 PRMT R9, R11, 0x7632, R9 ;  /* 0x000076320b094816 */ /* 0x000fe20000000009 */
[----:B------:R-:W-:Y:S01]  /*0590*/  IMAD.U32 R6, R6, 0x10000, RZ ;  /* 0x0001000006067824 */ /* 0x000fe200078e00ff */
[----:B------:R-:W-:Y:S01]  /*05a0*/  @P3 PRMT R154, R13, 0x7632, R154 ;  /* 0x000076320d9a3816 */ /* 0x000fe2000000009a */
[----:B------:R-:W-:Y:S01]  /*05b0*/  IMAD.U32 R137, R137, 0x10000, RZ ;  /* 0x0001000089897824 */ /* 0x000fe200078e00ff */
[----:B------:R-:W-:Y:S01]  /*05c0*/  @P3 PRMT R147, R14, 0x7632, R147 ;  /* 0x000076320e933816 */ /* 0x000fe20000000093 */
[----:B------:R-:W-:Y:S01]  /*05d0*/  IMAD.U32 R9, R9, 0x10000, RZ ;  /* 0x0001000009097824 */ /* 0x000fe200078e00ff */
[----:B------:R-:W-:-:S02]  /*05e0*/  @P3 PRMT R157, R4, 0x7632, R157 ;  /* 0x00007632049d3816 */ /* 0x000fc4000000009d */
[----:B------:R-:W-:Y:S02]  /*05f0*/  @P4 PRMT R138, R140, 0x7632, R138 ;  /* 0x000076328c8a4816 */ /* 0x000fe4000000008a */
[----:B------:R-:W-:Y:S02]  /*0600*/  @P4 PRMT R134, R141, 0x7632, R134 ;  /* 0x000076328d864816 */ /* 0x000fe40000000086 */
[----:B------:R-:W-:Y:S02]  /*0610*/  @P4 PRMT R12, R143, 0x7632, R12 ;  /* 0x000076328f0c4816 */ /* 0x000fe4000000000c */
[C---:B------:R-:W-:Y:S02]  /*0620*/  @P4 PRMT R7, R10.reuse, 0x7632, R7 ;  /* 0x000076320a074816 */ /* 0x040fe40000000007 */
[----:B------:R-:W-:Y:S01]  /*0630*/  SHF.L.U32 R131, R10, 0x10, RZ ;  /* 0x000000100a837819 */ /* 0x000fe200000006ff */
[----:B------:R-:W-:Y:S01]  /*0640*/  HFMA2.MMA R10, -RZ, RZ, 0, 5.9604644775390625e-08 ;  /* 0x00000001ff0a7435 */ /* 0x000fe200000001ff */
[----:B------:R-:W-:-:S02]  /*0650*/  SHF.L.U32 R159, R4, 0x10, RZ ;  /* 0x00000010049f7819 */ /* 0x000fc400000006ff */
[----:B------:R-:W-:Y:S01]  /*0660*/  SHF.L.U32 R155, R5, 0x10, RZ ;  /* 0x00000010059b7819 */ /* 0x000fe200000006ff */
[----:B------:R-:W-:Y:S01]  /*0670*/  IMAD.U32 R5, R11, 0x10000, RZ ;  /* 0x000100000b057824 */ /* 0x000fe200078e00ff */
[----:B------:R-:W-:Y:S02]  /*0680*/  SHF.L.U32 R132, R142, 0x10, RZ ;  /* 0x000000108e847819 */ /* 0x000fe400000006ff */
[----:B------:R-:W-:Y:S01]  /*0690*/  SHF.L.U32 R4, R143, 0x10, RZ ;  /* 0x000000108f047819 */ /* 0x000fe200000006ff */
[----:B------:R-:W-:Y:S01]  /*06a0*/  IMAD.U32 R143, R0, 0x10000, RZ ;  /* 0x00010000008f7824 */ /* 0x000fe200078e00ff */
[----:B------:R-:W-:Y:S02]  /*06b0*/  SHF.L.U32 R156, R13, 0x10, RZ ;  /* 0x000000100d9c7819 */ /* 0x000fe400000006ff */
[----:B------:R-:W-:Y:S02]  /*06c0*/  SHF.L.U32 R149, R14, 0x10, RZ ;  /* 0x000000100e957819 */ /* 0x000fe400000006ff */
[----:B------:R-:W-:-:S02]  /*06d0*/  SHF.L.U32 R140, R140, 0x10, RZ ;  /* 0x000000108c8c7819 */ /* 0x000fc400000006ff */
[----:B------:R-:W-:Y:S02]  /*06e0*/  MOV R57, RZ ;  /* 0x000000ff00397202 */ /* 0x000fe40000000f00 */
[----:B------:R-:W-:Y:S02]  /*06f0*/  SHF.L.U32 R157, R157, 0x10, RZ ;  /* 0x000000109d9d7819 */ /* 0x000fe400000006ff */
[----:B------:R-:W-:Y:S02]  /*0700*/  SHF.L.U32 R154, R154, 0x10, RZ ;  /* 0x000000109a9a7819 */ /* 0x000fe400000006ff */
[----:B------:R-:W-:Y:S02]  /*0710*/  SHF.L.U32 R147, R147, 0x10, RZ ;  /* 0x0000001093937819 */ /* 0x000fe400000006ff */
[----:B------:R-:W-:Y:S02]  /*0720*/  SHF.L.U32 R146, R146, 0x10, RZ ;  /* 0x0000001092927819 */ /* 0x000fe400000006ff */
[----:B------:R-:W-:-:S02]  /*0730*/  SHF.L.U32 R142, R2, 0x10, RZ ;  /* 0x00000010028e7819 */ /* 0x000fc400000006ff */
[----:B------:R-:W-:Y:S02]  /*0740*/  SHF.L.U32 R138, R138, 0x10, RZ ;  /* 0x000000108a8a7819 */ /* 0x000fe400000006ff */
[----:B------:R-:W-:Y:S02]  /*0750*/  SHF.L.U32 R134, R134, 0x10, RZ ;  /* 0x0000001086867819 */ /* 0x000fe400000006ff */
[----:B------:R-:W-:Y:S02]  /*0760*/  SHF.L.U32 R133, R133, 0x10, RZ ;  /* 0x0000001085857819 */ /* 0x000fe400000006ff */
[----:B------:R-:W-:Y:S02]  /*0770*/  SHF.L.U32 R7, R7, 0x10, RZ ;  /* 0x0000001007077819 */ /* 0x000fe400000006ff */
[----:B0-----:R-:W-:-:S07]  /*0780*/  SHF.L.U32 R8, R12, 0x10, RZ ;  /* 0x000000100c087819 */ /* 0x001fce00000006ff */
.L_x_10:
[----:B01----:R-:W0:Y:S08]  /*0790*/  LDC.64 R100, c[0x0][0x250] ;  /* 0x00009400ff647b82 */ /* 0x003e300000000a00 */
[----:B------:R-:W1:Y:S01]  /*07a0*/  LDC.64 R102, c[0x0][0x258] ;  /* 0x00009600ff667b82 */ /* 0x000e620000000a00 */
[----:B0-----:R-:W-:-:S05]  /*07b0*/  IMAD.WIDE R100, R3, 0x4, R100 ;  /* 0x0000000403647825 */ /* 0x001fca00078e0264 */
[----:B------:R0:W5:Y:S01]  /*07c0*/  LDG.E R141, desc[UR4][R100.64] ;  /* 0x00000004648d7981 */ /* 0x000162000c1e1900 */
[----:B-1----:R-:W-:-:S05]  /*07d0*/  IMAD.WIDE R102, R3, 0x4, R102 ;  /* 0x0000000403667825 */ /* 0x002fca00078e0266 */
[----:B------:R0:W5:Y:S01]  /*07e0*/  LDG.E R114, desc[UR4][R102.64] ;  /* 0x0000000466727981 */ /* 0x000162000c1e1900 */
[----:B------:R-:W-:-:S05]  /*07f0*/  MOV R2, UR18 ;  /* 0x0000001200027c02 */ /* 0x000fca0008000f00 */
[----:B------:R-:W-:-:S05]  /*0800*/  IMAD R104, R3, R2, RZ ;  /* 0x0000000203687224 */ /* 0x000fca00078e02ff */
[----:B------:R-:W-:-:S04]  /*0810*/  SHF.R.S32.HI R105, RZ, 0x1f, R104 ;  /* 0x0000001fff697819 */ /* 0x000fc80000011468 */
[----:B------:R-:W-:Y:S02]  /*0820*/  LEA.HI R104, R105, R104, RZ, 0x3 ;  /* 0x0000006869687211 */ /* 0x000fe400078f18ff */
[----:B------:R-:W-:Y:S01]  /*0830*/  LOP3.LUT P5, RZ, R10, 0xff, RZ, 0xc0, !PT ;  /* 0x000000ff0aff7812 */ /* 0x000fe200078ac0ff */
[----:B------:R-:W-:Y:S01]  /*0840*/  BSSY B0, `(.L_x_1) ;  /* 0x000008b000007945 */ /* 0x000fe20003800000 */
[----:B------:R-:W-:Y:S01]  /*0850*/  LEA.HI.SX32 R10, R104, R163, 0x1d ;  /* 0x000000a3680a7211 */ /* 0x000fe200078feaff */
[----:B------:R-:W-:Y:S01]  /*0860*/  IMAD.MOV.U32 R152, RZ, RZ, RZ ;  /* 0x000000ffff987224 */ /* 0x000fe200078e00ff */
[----:B------:R-:W-:Y:S02]  /*0870*/  MOV R151, RZ ;  /* 0x000000ff00977202 */ /* 0x000fe40000000f00 */
[----:B------:R-:W-:Y:S01]  /*0880*/  MOV R153, R10 ;  /* 0x0000000a00997202 */ /* 0x000fe20000000f00 */
[----:B0-----:R-:W-:Y:S06]  /*0890*/  @!P3 BRA `(.L_x_2) ;  /* 0x000000080014b947 */ /* 0x001fec0003800000 */
[----:B------:R-:W0:Y:S01]  /*08a0*/  LDC.64 R100, c[0x0][0x2c0] ;  /* 0x0000b000ff647b82 */ /* 0x000e220000000a00 */
[----:B------:R-:W-:-:S04]  /*08b0*/  LEA R12, P0, R10, UR10, 0x4 ;  /* 0x0000000a0a0c7c11 */ /* 0x000fc8000f8020ff */
[----:B------:R-:W-:-:S03]  /*08c0*/  LEA.HI.X R13, R10, UR11, RZ, 0x4, P0 ;  /* 0x0000000b0a0d7c11 */ /* 0x000fc600080f24ff */
[----:B------:R-:W1:Y:S03]  /*08d0*/  LDC.64 R104, c[0x0][0x2b8] ;  /* 0x0000ae00ff687b82 */ /* 0x000e660000000a00 */
[----:B------:R-:W2:Y:S01]  /*08e0*/  LDG.E.128 R12, desc[UR4][R12.64] ;  /* 0x000000040c0c7981 */ /* 0x000ea2000c1e1d00 */
[----:B0-----:R-:W-:-:S06]  /*08f0*/  IMAD.WIDE.U32 R100, R10, 0x10, R100 ;  /* 0x000000100a647825 */ /* 0x001fcc00078e0064 */
[----:B------:R-:W3:Y:S01]  /*0900*/  LDG.E.128 R100, desc[UR4][R100.64] ;  /* 0x0000000464647981 */ /* 0x000ee2000c1e1d00 */
[----:B-1----:R-:W-:-:S06]  /*0910*/  IMAD.WIDE.U32 R104, R10, 0x10, R104 ;  /* 0x000000100a687825 */ /* 0x002fcc00078e0068 */
[----:B------:R-:W4:Y:S01]  /*0920*/  LDG.E.128 R104, desc[UR4][R104.64] ;  /* 0x0000000468687981 */ /* 0x000f22000c1e1d00 */
[----:B------:R-:W-:-:S04]  /*0930*/  ISETP.NE.U32.AND P0, PT, RZ, UR8, PT ;  /* 0x00000008ff007c0c */ /* 0x000fc8000bf05070 */
[----:B------:R-:W-:-:S13]  /*0940*/  ISETP.NE.AND.EX P0, PT, RZ, UR9, PT, P0 ;  /* 0x00000009ff007c0c */ /* 0x000fda000bf05300 */
[----:B------:R-:W-:-:S04]  /*0950*/  @P0 LEA R16, P1, R10, UR8, 0x4 ;  /* 0x000000080a100c11 */ /* 0x000fc8000f8220ff */
[----:B------:R-:W-:-:S05]  /*0960*/  @P0 LEA.HI.X R17, R10, UR9, RZ, 0x4, P1 ;  /* 0x000000090a110c11 */ /* 0x000fca00088f24ff */
[----:B------:R0:W5:Y:S01]  /*0970*/  @P0 LDG.E.128 R88, desc[UR4][R16.64] ;  /* 0x0000000410580981 */ /* 0x000162000c1e1d00 */
[----:B------:R-:W-:-:S04]  /*0980*/  ISETP.NE.AND P0, PT, R161, RZ, PT ;  /* 0x000000ffa100720c */ /* 0x000fc80003f05270 */
[----:B-----5:R-:W-:Y:S02]  /*0990*/  FSEL R127, R141, RZ, !P0 ;  /* 0x000000ff8d7f7208 */ /* 0x020fe40004000000 */
[C---:B--2---:R-:W-:Y:S02]  /*09a0*/  PRMT R0, R12.reuse, 0x7632, R0 ;  /* 0x000076320c007816 */ /* 0x044fe40000000000 */
[----:B------:R-:W-:Y:S02]  /*09b0*/  SHF.L.U32 R12, R12, 0x10, RZ ;  /* 0x000000100c0c7819 */ /* 0x000fe400000006ff */
[C---:B------:R-:W-:Y:S01]  /*09c0*/  PRMT R115, R13.reuse, 0x7632, R115 ;  /* 0x000076320d737816 */ /* 0x040fe20000000073 */
[----:B------:R-:W-:Y:S01]  /*09d0*/  IMAD.U32 R0, R0, 0x10000, RZ ;  /* 0x0001000000007824 */ /* 0x000fe200078e00ff */
[----:B------:R-:W-:Y:S01]  /*09e0*/  PRMT R121, R14, 0x7632, R121 ;  /* 0x000076320e797816 */ /* 0x000fe20000000079 */
[----:B------:R-:W-:Y:S01]  /*09f0*/  FADD.FTZ R11, R12, -R127 ;  /* 0x8000007f0c0b7221 */ /* 0x000fe20000010000 */
[----:B------:R-:W-:Y:S01]  /*0a00*/  IMAD.U32 R116, R13, 0x10000, RZ ;  /* 0x000100000d747824 */ /* 0x000fe200078e00ff */
[----:B------:R-:W-:-:S02]  /*0a10*/  SHF.L.U32 R14, R14, 0x10, RZ ;  /* 0x000000100e0e7819 */ /* 0x000fc400000006ff */
[----:B------:R-:W-:Y:S01]  /*0a20*/  SHF.L.U32 R12, R115, 0x10, RZ ;  /* 0x00000010730c7819 */ /* 0x000fe200000006ff */
[----:B------:R-:W-:Y:S01]  /*0a30*/  FADD.FTZ R115, -R127, R0 ;  /* 0x000000007f737221 */ /* 0x000fe20000010100 */
[----:B------:R-:W-:Y:S01]  /*0a40*/  FMUL.FTZ R0, R114, R11 ;  /* 0x0000000b72007220 */ /* 0x000fe20000410000 */
[----:B------:R-:W-:Y:S01]  /*0a50*/  PRMT R122, R15, 0x7632, R122 ;  /* 0x000076320f7a7816 */ /* 0x000fe2000000007a */
[----:B------:R-:W-:Y:S01]  /*0a60*/  FADD.FTZ R13, -R127, R116 ;  /* 0x000000747f0d7221 */ /* 0x000fe20000010100 */
[----:B------:R-:W-:Y:S02]  /*0a70*/  SHF.L.U32 R124, R15, 0x10, RZ ;  /* 0x000000100f7c7819 */ /* 0x000fe400000006ff */
[----:B---3--:R-:W-:Y:S01]  /*0a80*/  SHF.L.U32 R153, R100, 0x10, RZ ;  /* 0x0000001064997819 */ /* 0x008fe200000006ff */
[----:B------:R-:W-:Y:S01]  /*0a90*/  FADD.FTZ R15, -R127, R14 ;  /* 0x0000000e7f0f7221 */ /* 0x000fe20000010100 */
[----:B------:R-:W-:Y:S01]  /*0aa0*/  SHF.L.U32 R14, R121, 0x10, RZ ;  /* 0x00000010790e7819 */ /* 0x000fe200000006ff */
[----:B------:R-:W-:Y:S01]  /*0ab0*/  FADD.FTZ R121, -R127, R12 ;  /* 0x0000000c7f797221 */ /* 0x000fe20000010100 */
[----:B------:R-:W-:Y:S01]  /*0ac0*/  FMUL.FTZ R12, R114, R13 ;  /* 0x0000000d720c7220 */ /* 0x000fe20000410000 */
[-C--:B------:R-:W-:Y:S01]  /*0ad0*/  FMUL.FTZ R11, R159, R153.reuse ;  /* 0x000000999f0b7220 */ /* 0x080fe20000410000 */
[----:B------:R-:W-:Y:S01]  /*0ae0*/  FADD.FTZ R80, R80, R153 ;  /* 0x0000009950507221 */ /* 0x000fe20000010000 */
[----:B------:R-:W-:Y:S01]  /*0af0*/  FFMA.FTZ R72, R0, R153, R72 ;  /* 0x0000009900487223 */ /* 0x000fe20000010048 */
[----:B----4-:R-:W-:Y:S01]  /*0b00*/  SHF.L.U32 R151, R104, 0x10, RZ ;  /* 0x0000001068977819 */ /* 0x010fe200000006ff */
[----:B------:R-:W-:-:S02]  /*0b10*/  IMAD.U32 R153, R101, 0x10000, RZ ;  /* 0x0001000065997824 */ /* 0x000fc400078e00ff */
[----:B------:R-:W-:Y:S02]  /*0b20*/  FADD.FTZ R123, -R127, R14 ;  /* 0x0000000e7f7b7221 */ /* 0x000fe40000010100 */
[----:B------:R-:W-:Y:S01]  /*0b30*/  FADD.FTZ R64, R64, R151 ;  /* 0x0000009740407221 */ /* 0x000fe20000010000 */
[-C--:B------:R-:W-:Y:S01]  /*0b40*/  FFMA.FTZ R56, R0, R151.reuse, R56 ;  /* 0x0000009700387223 */ /* 0x080fe20000010038 */
[----:B------:R-:W-:Y:S01]  /*0b50*/  FFMA.FTZ R11, R160, R151, R11 ;  /* 0x00000097a00b7223 */ /* 0x000fe2000001000b */
[----:B------:R-:W-:Y:S01]  /*0b60*/  SHF.L.U32 R151, R105, 0x10, RZ ;  /* 0x0000001069977819 */ /* 0x000fe200000006ff */
[-C--:B------:R-:W-:Y:S01]  /*0b70*/  FMUL.FTZ R13, R155, R153.reuse ;  /* 0x000000999b0d7220 */ /* 0x080fe20000410000 */
[----:B------:R-:W-:Y:S01]  /*0b80*/  FADD.FTZ R82, R82, R153 ;  /* 0x0000009952527221 */ /* 0x000fe20000010000 */
[----:B------:R-:W-:Y:S01]  /*0b90*/  FFMA.FTZ R74, R12, R153, R74 ;  /* 0x000000990c4a7223 */ /* 0x000fe2000001004a */
[----:B------:R-:W-:Y:S01]  /*0ba0*/  SHF.L.U32 R153, R102, 0x10, RZ ;  /* 0x0000001066997819 */ /* 0x000fe200000006ff */
[----:B------:R-:W-:Y:S01]  /*0bb0*/  FMUL.FTZ R14, R114, R15 ;  /* 0x0000000f720e7220 */ /* 0x000fe20000410000 */
[----:B------:R-:W-:Y:S01]  /*0bc0*/  FADD.FTZ R66, R66, R151 ;  /* 0x0000009742427221 */ /* 0x000fe20000010000 */
[-C--:B------:R-:W-:Y:S01]  /*0bd0*/  FFMA.FTZ R58, R12, R151.reuse, R58 ;  /* 0x000000970c3a7223 */ /* 0x080fe2000001003a */
[----:B------:R-:W-:Y:S01]  /*0be0*/  FFMA.FTZ R13, R156, R151, R13 ;  /* 0x000000979c0d7223 */ /* 0x000fe2000001000d */
[----:B------:R-:W-:-:S02]  /*0bf0*/  IMAD.U32 R151, R106, 0x10000, RZ ;  /* 0x000100006a977824 */ /* 0x000fc400078e00ff */
[-C--:B0-----:R-:W-:Y:S01]  /*0c00*/  FMUL.FTZ R16, R148, R153.reuse ;  /* 0x0000009994107220 */ /* 0x081fe20000410000 */
[----:B------:R-:W-:Y:S01]  /*0c10*/  FADD.FTZ R84, R84, R153 ;  /* 0x0000009954547221 */ /* 0x000fe20000010000 */
[----:B------:R-:W-:Y:S01]  /*0c20*/  FFMA.FTZ R76, R14, R153, R76 ;  /* 0x000000990e4c7223 */ /* 0x000fe2000001004c */
[----:B------:R-:W-:Y:S01]  /*0c30*/  SHF.L.U32 R153, R103, 0x10, RZ ;  /* 0x0000001067997819 */ /* 0x000fe200000006ff */
[----:B------:R-:W-:Y:S01]  /*0c40*/  FADD.FTZ R17, -R127, R124 ;  /* 0x0000007c7f117221 */ /* 0x000fe20000010100 */
[----:B------:R-:W-:Y:S01]  /*0c50*/  PRMT R100, R100, 0x7632, R100 ;  /* 0x0000763264647816 */ /* 0x000fe20000000064 */
[----:B------:R-:W-:Y:S01]  /*0c60*/  FADD.FTZ R68, R68, R151 ;  /* 0x0000009744447221 */ /* 0x000fe20000010000 */
[-C--:B------:R-:W-:Y:S01]  /*0c70*/  FFMA.FTZ R60, R14, R151.reuse, R60 ;  /* 0x000000970e3c7223 */ /* 0x080fe2000001003c */
[----:B------:R-:W-:Y:S01]  /*0c80*/  FFMA.FTZ R15, R149, R151, R16 ;  /* 0x00000097950f7223 */ /* 0x000fe20000010010 */
[----:B------:R-:W-:Y:S01]  /*0c90*/  SHF.L.U32 R151, R107, 0x10, RZ ;  /* 0x000000106b977819 */ /* 0x000fe200000006ff */
[----:B------:R-:W-:Y:S01]  /*0ca0*/  FMUL.FTZ R16, R114, R17 ;  /* 0x0000001172107220 */ /* 0x000fe20000410000 */
[----:B------:R-:W-:Y:S01]  /*0cb0*/  FMUL.FTZ R116, R144, R153 ;  /* 0x0000009990747220 */ /* 0x000fe20000410000 */
[----:B------:R-:W-:-:S02]  /*0cc0*/  IMAD.U32 R100, R100, 0x10000, RZ ;  /* 0x0001000064647824 */ /* 0x000fc400078e00ff */
[----:B------:R-:W-:Y:S01]  /*0cd0*/  FMUL.FTZ R115, R114, R115 ;  /* 0x0000007372737220 */ /* 0x000fe20000410000 */
[----:B------:R-:W-:Y:S01]  /*0ce0*/  IMAD.U32 R122, R122, 0x10000, RZ ;  /* 0x000100007a7a7824 */ /* 0x000fe200078e00ff */
[----:B------:R-:W-:Y:S01]  /*0cf0*/  PRMT R101, R101, 0x7632, R101 ;  /* 0x0000763265657816 */ /* 0x000fe20000000065 */
[----:B------:R-:W-:Y:S01]  /*0d00*/  FADD.FTZ R70, R70, R151 ;  /* 0x0000009746467221 */ /* 0x000fe20000010000 */
[-C--:B------:R-:W-:Y:S01]  /*0d10*/  FFMA.FTZ R62, R16, R151.reuse, R62 ;  /* 0x00000097103e7223 */ /* 0x080fe2000001003e */
[----:B------:R-:W-:Y:S01]  /*0d20*/  FFMA.FTZ R17, R145, R151, R116 ;  /* 0x0000009791117223 */ /* 0x000fe20000010074 */
[-C--:B------:R-:W-:Y:S01]  /*0d30*/  FMUL.FTZ R151, R157, R100.reuse ;  /* 0x000000649d977220 */ /* 0x080fe20000410000 */
[----:B------:R-:W-:Y:S01]  /*0d40*/  FADD.FTZ R81, R81, R100 ;  /* 0x0000006451517221 */ /* 0x000fe20000010000 */
[----:B------:R-:W-:Y:S01]  /*0d50*/  FFMA.FTZ R73, R115, R100, R73 ;  /* 0x0000006473497223 */ /* 0x000fe20000010049 */
[----:B------:R-:W-:Y:S01]  /*0d60*/  FADD.FTZ R127, -R127, R122 ;  /* 0x0000007a7f7f7221 */ /* 0x000fe20000010100 */
[----:B------:R-:W-:Y:S01]  /*0d70*/  SHF.L.U32 R100, R101, 0x10, RZ ;  /* 0x0000001065647819 */ /* 0x000fe200000006ff */
[----:B------:R-:W-:Y:S01]  /*0d80*/  FMUL.FTZ R122, R114, R121 ;  /* 0x00000079727a7220 */ /* 0x000fe20000410000 */
[----:B------:R-:W-:-:S02]  /*0d90*/  PRMT R102, R102, 0x7632, R102 ;  /* 0x0000763266667816 */ /* 0x000fc40000000066 */
[----:B------:R-:W-:Y:S02]  /*0da0*/  PRMT R103, R103, 0x7632, R103 ;  /* 0x0000763267677816 */ /* 0x000fe40000000067 */
[----:B------:R-:W-:Y:S01]  /*0db0*/  PRMT R104, R104, 0x7632, R104 ;  /* 0x0000763268687816 */ /* 0x000fe20000000068 */
[-C--:B------:R-:W-:Y:S01]  /*0dc0*/  FMUL.FTZ R121, R150, R100.reuse ;  /* 0x0000006496797220 */ /* 0x080fe20000410000 */
[----:B------:R-:W-:Y:S01]  /*0dd0*/  SHF.L.U32 R102, R102, 0x10, RZ ;  /* 0x0000001066667819 */ /* 0x000fe200000006ff */
[----:B------:R-:W-:Y:S01]  /*0de0*/  FADD.FTZ R83, R83, R100 ;  /* 0x0000006453537221 */ /* 0x000fe20000010000 */
[----:B------:R-:W-:Y:S01]  /*0df0*/  PRMT R107, R107, 0x7632, R107 ;  /* 0x000076326b6b7816 */ /* 0x000fe2000000006b */
[----:B------:R-:W-:Y:S01]  /*0e00*/  FFMA.FTZ R75, R122, R100, R75 ;  /* 0x000000647a4b7223 */ /* 0x000fe2000001004b */
[----:B------:R-:W-:Y:S01]  /*0e10*/  FMUL.FTZ R123, R114, R123 ;  /* 0x0000007b727b7220 */ /* 0x000fe20000410000 */
[----:B------:R-:W-:Y:S01]  /*0e20*/  SHF.L.U32 R104, R104, 0x10, RZ ;  /* 0x0000001068687819 */ /* 0x000fe200000006ff */
[----:B------:R-:W-:-:S02]  /*0e30*/  IMAD.U32 R100, R103, 0x10000, RZ ;  /* 0x0001000067647824 */ /* 0x000fc400078e00ff */
[----:B------:R-:W-:Y:S01]  /*0e40*/  FMUL.FTZ R127, R114, R127 ;  /* 0x0000007f727f7220 */ /* 0x000fe20000410000 */
[----:B------:R-:W-:Y:S01]  /*0e50*/  SHF.L.U32 R128, R107, 0x10, RZ ;  /* 0x000000106b807819 */ /* 0x000fe200000006ff */
[-C--:B------:R-:W-:Y:S01]  /*0e60*/  FMUL.FTZ R124, R146, R102.reuse ;  /* 0x00000066927c7220 */ /* 0x080fe20000410000 */
[----:B------:R-:W-:Y:S01]  /*0e70*/  FADD.FTZ R85, R85, R102 ;  /* 0x0000006655557221 */ /* 0x000fe20000010000 */
[----:B------:R-:W-:Y:S01]  /*0e80*/  FFMA.FTZ R77, R123, R102, R77 ;  /* 0x000000667b4d7223 */ /* 0x000fe2000001004d */
[----:B------:R-:W-:Y:S01]  /*0e90*/  FMUL.FTZ R102, R142, R100 ;  /* 0x000000648e667220 */ /* 0x000fe20000410000 */
[----:B------:R-:W-:Y:S01]  /*0ea0*/  FFMA.FTZ R116, R158, R104, R151 ;  /* 0x000000689e747223 */ /* 0x000fe20000010097 */
[----:B------:R-:W-:Y:S01]  /*0eb0*/  PRMT R105, R105, 0x7632, R105 ;  /* 0x0000763269697816 */ /* 0x000fe20000000069 */
[----:B------:R-:W-:Y:S01]  /*0ec0*/  FADD.FTZ R87, R87, R100 ;  /* 0x0000006457577221 */ /* 0x000fe20000010000 */
[----:B------:R-:W-:Y:S01]  /*0ed0*/  FFMA.FTZ R79, R127, R100, R79 ;  /* 0x000000647f4f7223 */ /* 0x000fe2000001004f */
[----:B------:R-:W-:Y:S01]  /*0ee0*/  FADD.FTZ R101, RZ, R11 ;  /* 0x0000000bff657221 */ /* 0x000fe20000010000 */
[----:B------:R-:W-:Y:S01]  /*0ef0*/  FFMA.FTZ R100, R0, R11, RZ ;  /* 0x0000000b00647223 */ /* 0x000fe200000100ff */
[----:B------:R-:W-:Y:S01]  /*0f00*/  FADD.FTZ R71, R71, R128 ;  /* 0x0000008047477221 */ /* 0x000fe20000010000 */
[-C--:B------:R-:W-:Y:S01]  /*0f10*/  FFMA.FTZ R63, R127, R128.reuse, R63 ;  /* 0x000000807f3f7223 */ /* 0x080fe2000001003f */
[----:B------:R-:W-:Y:S01]  /*0f20*/  FFMA.FTZ R128, R143, R128, R102 ;  /* 0x000000808f807223 */ /* 0x000fe20000010066 */
[----:B------:R-:W-:Y:S01]  /*0f30*/  FADD.FTZ R102, R101, R116 ;  /* 0x0000007465667221 */ /* 0x000fe20000010000 */
[----:B------:R-:W-:-:S02]  /*0f40*/  IMAD.U32 R105, R105, 0x10000, RZ ;  /* 0x0001000069697824 */ /* 0x000fc400078e00ff */
[----:B------:R-:W-:Y:S01]  /*0f50*/  FFMA.FTZ R101, R115, R116, R100 ;  /* 0x0000007473657223 */ /* 0x000fe20000010064 */
[----:B------:R-:W-:Y:S01]  /*0f60*/  PRMT R106, R106, 0x7632, R106 ;  /* 0x000076326a6a7816 */ /* 0x000fe2000000006a */
[----:B------:R-:W-:Y:S01]  /*0f70*/  FADD.FTZ R102, R102, R13 ;  /* 0x0000000d66667221 */ /* 0x000fe20000010000 */
[----:B------:R-:W-:Y:S01]  /*0f80*/  FFMA.FTZ R121, R154, R105, R121 ;  /* 0x000000699a797223 */ /* 0x000fe20000010079 */
[----:B------:R-:W-:Y:S01]  /*0f90*/  FFMA.FTZ R101, R12, R13, R101 ;  /* 0x0000000d0c657223 */ /* 0x000fe20000010065 */
[----:B------:R-:W-:Y:S02]  /*0fa0*/  SHF.L.U32 R106, R106, 0x10, RZ ;  /* 0x000000106a6a7819 */ /* 0x000fe400000006ff */
[----:B------:R-:W-:Y:S01]  /*0fb0*/  FADD.FTZ R102, R102, R121 ;  /* 0x0000007966667221 */ /* 0x000fe20000010000 */
[----:B------:R-:W-:Y:S02]  /*0fc0*/  FFMA.FTZ R101, R122, R121, R101 ;  /* 0x000000797a657223 */ /* 0x000fe40000010065 */
[----:B------:R-:W-:Y:S01]  /*0fd0*/  FFMA.FTZ R124, R147, R106, R124 ;  /* 0x0000006a937c7223 */ /* 0x000fe2000001007c */
[----:B------:R-:W-:Y:S01]  /*0fe0*/  FADD.FTZ R103, R102, R15 ;  /* 0x0000000f66677221 */ /* 0x000fe20000010000 */
[----:B------:R-:W-:-:S03]  /*0ff0*/  FFMA.FTZ R100, R14, R15, R101 ;  /* 0x0000000f0e647223 */ /* 0x000fc60000010065 */
[----:B------:R-:W-:Y:S01]  /*1000*/  FADD.FTZ R102, R103, R124 ;  /* 0x0000007c67667221 */ /* 0x000fe20000010000 */
[----:B------:R-:W-:-:S03]  /*1010*/  FFMA.FTZ R101, R123, R124, R100 ;  /* 0x0000007c7b657223 */ /* 0x000fc60000010064 */
[----:B------:R-:W-:Y:S01]  /*1020*/  FADD.FTZ R151, R102, R17 ;  /* 0x0000001166977221 */ /* 0x000fe20000010000 */
[----:B------:R-:W-:Y:S01]  /*1030*/  FFMA.FTZ R152, R16, R17, R101 ;  /* 0x0000001110987223 */ /* 0x000fe20000010065 */
        /* <DEDUP_REMOVED lines=10> */
[----:B------:R-:W-:-:S07]  /*10e0*/  IADD3 R153, R10, 0x80, RZ ;  /* 0x000000800a997810 */ /* 0x000fce0007ffe0ff */
.L_x_2:
[----:B------:R-:W-:Y:S05]  /*10f0*/  BSYNC B0 ;  /* 0x0000000000007941 */ /* 0x000fea0003800000 */
.L_x_1:
[----:B------:R-:W-:Y:S04]  /*1100*/  BSSY B0, `(.L_x_3) ;  /* 0x0000086000007945 */ /* 0x000fe80003800000 */
[----:B------:R-:W-:Y:S05]  /*1110*/  @!P4 BRA `(.L_x_4) ;  /* 0x000000080010c947 */ /* 0x000fea0003800000 */
        /* <DEDUP_REMOVED lines=16> */
[----:B--2---:R-:W-:Y:S01]  /*1220*/  PRMT R113, R109, 0x7632, R113 ;  /* 0x000076326d717816 */ /* 0x004fe20000000071 */
[C---:B------:R-:W-:Y:S01]  /*1230*/  IMAD.U32 R112, R108.reuse, 0x10000, RZ ;  /* 0x000100006c707824 */ /* 0x040fe200078e00ff */
[----:B------:R-:W-:Y:S02]  /*1240*/  PRMT R119, R111, 0x7632, R119 ;  /* 0x000076326f777816 */ /* 0x000fe40000000077 */
[----:B0-----:R-:W-:Y:S01]  /*1250*/  SHF.L.U32 R18, R113, 0x10, RZ ;  /* 0x0000001071127819 */ /* 0x001fe200000006ff */
[----:B------:R-:W-:Y:S01]  /*1260*/  FADD.FTZ R19, -R129, R112 ;  /* 0x0000007081137221 */ /* 0x000fe20000010100 */
[----:B------:R-:W-:Y:S02]  /*1270*/  PRMT R108, R108, 0x7632, R108 ;  /* 0x000076326c6c7816 */ /* 0x000fe4000000006c */
[----:B------:R-:W-:-:S02]  /*1280*/  SHF.L.U32 R118, R109, 0x10, RZ ;  /* 0x000000106d767819 */ /* 0x000fc400000006ff */
[C---:B------:R-:W-:Y:S02]  /*1290*/  PRMT R117, R110.reuse, 0x7632, R117 ;  /* 0x000076326e757816 */ /* 0x040fe40000000075 */
[----:B------:R-:W-:Y:S02]  /*12a0*/  SHF.L.U32 R110, R110, 0x10, RZ ;  /* 0x000000106e6e7819 */ /* 0x000fe400000006ff */
[----:B------:R-:W-:Y:S01]  /*12b0*/  SHF.L.U32 R112, R119, 0x10, RZ ;  /* 0x0000001077707819 */ /* 0x000fe200000006ff */
[----:B------:R-:W-:Y:S01]  /*12c0*/  FADD.FTZ R119, -R129, R18 ;  /* 0x0000001281777221 */ /* 0x000fe20000010100 */
[----:B------:R-:W-:Y:S01]  /*12d0*/  SHF.L.U32 R108, R108, 0x10, RZ ;  /* 0x000000106c6c7819 */ /* 0x000fe200000006ff */
[----:B------:R-:W-:Y:S01]  /*12e0*/  FMUL.FTZ R18, R114, R19 ;  /* 0x0000001372127220 */ /* 0x000fe20000410000 */
[----:B---3--:R-:W-:Y:S01]  /*12f0*/  SHF.L.U32 R153, R100, 0x10, RZ ;  /* 0x0000001064997819 */ /* 0x008fe200000006ff */
[----:B------:R-:W-:Y:S02]  /*1300*/  IMAD.U32 R120, R111, 0x10000, RZ ;  /* 0x000100006f787824 */ /* 0x000fe400078e00ff */
[C---:B------:R-:W-:Y:S01]  /*1310*/  FADD.FTZ R109, -R129.reuse, R118 ;  /* 0x00000076816d7221 */ /* 0x040fe20000010100 */
[----:B------:R-:W-:Y:S01]  /*1320*/  FADD.FTZ R111, -R129, R110 ;  /* 0x0000006e816f7221 */ /* 0x000fe20000010100 */
[----:B------:R-:W-:-:S02]  /*1330*/  IMAD.U32 R110, R117, 0x10000, RZ ;  /* 0x00010000756e7824 */ /* 0x000fc400078e00ff */
[-C--:B------:R-:W-:Y:S01]  /*1340*/  FMUL.FTZ R19, R139, R153.reuse ;  /* 0x000000998b137220 */ /* 0x080fe20000410000 */
[----:B------:R-:W-:Y:S01]  /*1350*/  FADD.FTZ R40, R40, R153 ;  /* 0x0000009928287221 */ /* 0x000fe20000010000 */
[----:B------:R-:W-:Y:S01]  /*1360*/  FFMA.FTZ R36, R18, R153, R36 ;  /* 0x0000009912247223 */ /* 0x000fe20000010024 */
[----:B----4-:R-:W-:Y:S02]  /*1370*/  IMAD.U32 R141, R104, 0x10000, RZ ;  /* 0x00010000688d7824 */ /* 0x010fe400078e00ff */
[----:B------:R-:W-:Y:S01]  /*1380*/  FADD.FTZ R117, -R129, R108 ;  /* 0x0000006c81757221 */ /* 0x000fe20000010100 */
[----:B------:R-:W-:Y:S01]  /*1390*/  SHF.L.U32 R153, R101, 0x10, RZ ;  /* 0x0000001065997819 */ /* 0x000fe200000006ff */
[----:B------:R-:W-:Y:S01]  /*13a0*/  FMUL.FTZ R108, R114, R109 ;  /* 0x0000006d726c7220 */ /* 0x000fe20000410000 */
[----:B------:R-:W-:Y:S01]  /*13b0*/  FADD.FTZ R48, R48, R141 ;  /* 0x0000008d30307221 */ /* 0x000fe20000010000 */
[-C--:B------:R-:W-:Y:S01]  /*13c0*/  FFMA.FTZ R44, R18, R141.reuse, R44 ;  /* 0x0000008d122c7223 */ /* 0x080fe2000001002c */
[----:B------:R-:W-:Y:S01]  /*13d0*/  FFMA.FTZ R19, R140, R141, R19 ;  /* 0x0000008d8c137223 */ /* 0x000fe20000010013 */
[----:B------:R-:W-:Y:S01]  /*13e0*/  SHF.L.U32 R141, R105, 0x10, RZ ;  /* 0x00000010698d7819 */ /* 0x000fe200000006ff */
[----:B------:R-:W-:Y:S01]  /*13f0*/  FADD.FTZ R125, -R129, R110 ;  /* 0x0000006e817d7221 */ /* 0x000fe20000010100 */
[-C--:B------:R-:W-:Y:S01]  /*1400*/  FMUL.FTZ R109, R135, R153.reuse ;  /* 0x00000099876d7220 */ /* 0x080fe20000410000 */
[----:B------:R-:W-:Y:S01]  /*1410*/  FADD.FTZ R42, R42, R153 ;  /* 0x000000992a2a7221 */ /* 0x000fe20000010000 */
[----:B------:R-:W-:Y:S01]  /*1420*/  FFMA.FTZ R38, R108, R153, R38 ;  /* 0x000000996c267223 */ /* 0x000fe20000010026 */
[----:B------:R-:W-:-:S02]  /*1430*/  IMAD.U32 R153, R102, 0x10000, RZ ;  /* 0x0001000066997824 */ /* 0x000fc400078e00ff */
[----:B------:R-:W-:Y:S01]  /*1440*/  FMUL.FTZ R110, R114, R111 ;  /* 0x0000006f726e7220 */ /* 0x000fe20000410000 */
[----:B------:R-:W-:Y:S01]  /*1450*/  FADD.FTZ R50, R50, R141 ;  /* 0x0000008d32327221 */ /* 0x000fe20000010000 */
[-C--:B------:R-:W-:Y:S01]  /*1460*/  FFMA.FTZ R46, R108, R141.reuse, R46 ;  /* 0x0000008d6c2e7223 */ /* 0x080fe2000001002e */
[----:B------:R-:W-:Y:S01]  /*1470*/  FFMA.FTZ R109, R136, R141, R109 ;  /* 0x0000008d886d7223 */ /* 0x000fe2000001006d */
[----:B------:R-:W-:Y:S01]  /*1480*/  SHF.L.U32 R141, R106, 0x10, RZ ;  /* 0x000000106a8d7819 */ /* 0x000fe200000006ff */
[-C--:B------:R-:W-:Y:S01]  /*1490*/  FMUL.FTZ R111, R131, R153.reuse ;  /* 0x00000099836f7220 */ /* 0x080fe20000410000 */
[----:B------:R-:W-:Y:S01]  /*14a0*/  FADD.FTZ R24, R24, R153 ;  /* 0x0000009918187221 */ /* 0x000fe20000010000 */
[----:B------:R-:W-:Y:S01]  /*14b0*/  FFMA.FTZ R20, R110, R153, R20 ;  /* 0x000000996e147223 */ /* 0x000fe20000010014 */
[----:B------:R-:W-:Y:S01]  /*14c0*/  FADD.FTZ R113, -R129, R120 ;  /* 0x0000007881717221 */ /* 0x000fe20000010100 */
[----:B------:R-:W-:Y:S02]  /*14d0*/  SHF.L.U32 R153, R103, 0x10, RZ ;  /* 0x0000001067997819 */ /* 0x000fe400000006ff */
[----:B------:R-:W-:Y:S01]  /*14e0*/  PRMT R100, R100, 0x7632, R100 ;  /* 0x0000763264647816 */ /* 0x000fe20000000064 */
[----:B------:R-:W-:Y:S01]  /*14f0*/  FADD.FTZ R129, -R129, R112 ;  /* 0x0000007081817221 */ /* 0x000fe20000010100 */
[----:B------:R-:W-:Y:S01]  /*1500*/  FADD.FTZ R32, R32, R141 ;  /* 0x0000008d20207221 */ /* 0x000fe20000010000 */
[-C--:B------:R-:W-:Y:S01]  /*1510*/  FFMA.FTZ R28, R110, R141.reuse, R28 ;  /* 0x0000008d6e1c7223 */ /* 0x080fe2000001001c */
[----:B------:R-:W-:Y:S01]  /*1520*/  FFMA.FTZ R111, R132, R141, R111 ;  /* 0x0000008d846f7223 */ /* 0x000fe2000001006f */
[----:B------:R-:W-:Y:S01]  /*1530*/  FMUL.FTZ R112, R114, R113 ;  /* 0x0000007172707220 */ /* 0x000fe20000410000 */
[----:B------:R-:W-:-:S02]  /*1540*/  IMAD.U32 R141, R107, 0x10000, RZ ;  /* 0x000100006b8d7824 */ /* 0x000fc400078e00ff */
[----:B------:R-:W-:Y:S01]  /*1550*/  FMUL.FTZ R113, R5, R153 ;  /* 0x0000009905717220 */ /* 0x000fe20000410000 */
[----:B------:R-:W-:Y:S01]  /*1560*/  SHF.L.U32 R100, R100, 0x10, RZ ;  /* 0x0000001064647819 */ /* 0x000fe200000006ff */
[----:B------:R-:W-:Y:S01]  /*1570*/  FMUL.FTZ R117, R114, R117 ;  /* 0x0000007572757220 */ /* 0x000fe20000410000 */
[----:B------:R-:W-:Y:S02]  /*1580*/  PRMT R101, R101, 0x7632, R101 ;  /* 0x0000763265657816 */ /* 0x000fe40000000065 */
[----:B------:R-:W-:Y:S01]  /*1590*/  PRMT R102, R102, 0x7632, R102 ;  /* 0x0000763266667816 */ /* 0x000fe20000000066 */
[----:B------:R-:W-:Y:S01]  /*15a0*/  FADD.FTZ R34, R34, R141 ;  /* 0x0000008d22227221 */ /* 0x000fe20000010000 */
[-C--:B------:R-:W-:Y:S01]  /*15b0*/  FFMA.FTZ R30, R112, R141.reuse, R30 ;  /* 0x0000008d701e7223 */ /* 0x080fe2000001001e */
[----:B------:R-:W-:Y:S01]  /*15c0*/  FFMA.FTZ R113, R4, R141, R113 ;  /* 0x0000008d04717223 */ /* 0x000fe20000010071 */
[-C--:B------:R-:W-:Y:S01]  /*15d0*/  FMUL.FTZ R141, R137, R100.reuse ;  /* 0x00000064898d7220 */ /* 0x080fe20000410000 */
[----:B------:R-:W-:Y:S01]  /*15e0*/  FADD.FTZ R41, R41, R100 ;  /* 0x0000006429297221 */ /* 0x000fe20000010000 */
[----:B------:R-:W-:Y:S01]  /*15f0*/  FFMA.FTZ R37, R117, R100, R37 ;  /* 0x0000006475257223 */ /* 0x000fe20000010025 */
[----:B------:R-:W-:Y:S01]  /*1600*/  PRMT R106, R106, 0x7632, R106 ;  /* 0x000076326a6a7816 */ /* 0x000fe2000000006a */
[----:B------:R-:W-:Y:S01]  /*1610*/  IMAD.U32 R100, R101, 0x10000, RZ ;  /* 0x0001000065647824 */ /* 0x000fe200078e00ff */
[----:B------:R-:W-:Y:S01]  /*1620*/  SHF.L.U32 R102, R102, 0x10, RZ ;  /* 0x0000001066667819 */ /* 0x000fe200000006ff */
[----:B------:R-:W-:Y:S01]  /*1630*/  FMUL.FTZ R120, R114, R119 ;  /* 0x0000007772787220 */ /* 0x000fe20000410000 */
[----:B------:R-:W-:-:S02]  /*1640*/  PRMT R104, R104, 0x7632, R104 ;  /* 0x0000763268687816 */ /* 0x000fc40000000068 */
[----:B------:R-:W-:Y:S01]  /*1650*/  PRMT R103, R103, 0x7632, R103 ;  /* 0x0000763267677816 */ /* 0x000fe20000000067 */
[-C--:B------:R-:W-:Y:S01]  /*1660*/  FMUL.FTZ R119, R133, R100.reuse ;  /* 0x0000006485777220 */ /* 0x080fe20000410000 */
[----:B------:R-:W-:Y:S01]  /*1670*/  SHF.L.U32 R106, R106, 0x10, RZ ;  /* 0x000000106a6a7819 */ /* 0x000fe200000006ff */
[----:B------:R-:W-:Y:S01]  /*1680*/  FADD.FTZ R43, R43, R100 ;  /* 0x000000642b2b7221 */ /* 0x000fe20000010000 */
[----:B------:R-:W-:Y:S01]  /*1690*/  PRMT R107, R107, 0x7632, R107 ;  /* 0x000076326b6b7816 */ /* 0x000fe2000000006b */
[----:B------:R-:W-:Y:S01]  /*16a0*/  FFMA.FTZ R39, R120, R100, R39 ;  /* 0x0000006478277223 */ /* 0x000fe20000010027 */
[----:B------:R-:W-:Y:S01]  /*16b0*/  SHF.L.U32 R104, R104, 0x10, RZ ;  /* 0x0000001068687819 */ /* 0x000fe200000006ff */
[----:B------:R-:W-:Y:S01]  /*16c0*/  FMUL.FTZ R101, R7, R102 ;  /* 0x0000006607657220 */ /* 0x000fe20000410000 */
[----:B------:R-:W-:Y:S01]  /*16d0*/  IMAD.U32 R100, R103, 0x10000, RZ ;  /* 0x0001000067647824 */ /* 0x000fe200078e00ff */
[----:B------:R-:W-:Y:S01]  /*16e0*/  SHF.L.U32 R130, R107, 0x10, RZ ;  /* 0x000000106b827819 */ /* 0x000fe200000006ff */
[----:B------:R-:W-:Y:S01]  /*16f0*/  FMUL.FTZ R129, R114, R129 ;  /* 0x0000008172817220 */ /* 0x000fe20000410000 */
[----:B------:R-:W-:Y:S01]  /*1700*/  PRMT R105, R105, 0x7632, R105 ;  /* 0x0000763269697816 */ /* 0x000fe20000000069 */
[----:B------:R-:W-:Y:S01]  /*1710*/  FFMA.FTZ R126, R6, R106, R101 ;  /* 0x0000006a067e7223 */ /* 0x000fe20000010065 */
[----:B------:R-:W-:Y:S01]  /*1720*/  FFMA.FTZ R118, R138, R104, R141 ;  /* 0x000000688a767223 */ /* 0x000fe2000001008d */
[----:B------:R-:W-:Y:S01]  /*1730*/  FMUL.FTZ R101, R9, R100 ;  /* 0x0000006409657220 */ /* 0x000fe20000410000 */
[----:B------:R-:W-:Y:S01]  /*1740*/  FADD.FTZ R151, R151, R19 ;  /* 0x0000001397977221 */ /* 0x000fe20000010000 */
[----:B------:R-:W-:Y:S01]  /*1750*/  FFMA.FTZ R152, R18, R19, R152 ;  /* 0x0000001312987223 */ /* 0x000fe20000010098 */
[----:B------:R-:W-:Y:S01]  /*1760*/  SHF.L.U32 R105, R105, 0x10, RZ ;  /* 0x0000001069697819 */ /* 0x000fe200000006ff */
[----:B------:R-:W-:Y:S01]  /*1770*/  FADD.FTZ R35, R35, R130 ;  /* 0x0000008223237221 */ /* 0x000fe20000010000 */
[----:B------:R-:W-:Y:S01]  /*1780*/  FFMA.FTZ R31, R129, R130, R31 ;  /* 0x00000082811f7223 */ /* 0x000fe2000001001f */
[----:B------:R-:W-:Y:S01]  /*1790*/  FADD.FTZ R27, R27, R100 ;  /* 0x000000641b1b7221 */ /* 0x000fe20000010000 */
[----:B------:R-:W-:Y:S01]  /*17a0*/  FFMA.FTZ R23, R129, R100, R23 ;  /* 0x0000006481177223 */ /* 0x000fe20000010017 */
[----:B------:R-:W-:Y:S01]  /*17b0*/  FFMA.FTZ R130, R8, R130, R101 ;  /* 0x0000008208827223 */ /* 0x000fe20000010065 */
[----:B------:R-:W-:Y:S01]  /*17c0*/  FADD.FTZ R100, R151, R118 ;  /* 0x0000007697647221 */ /* 0x000fe20000010000 */
[----:B------:R-:W-:Y:S01]  /*17d0*/  FFMA.FTZ R101, R117, R118, R152 ;  /* 0x0000007675657223 */ /* 0x000fe20000010098 */
[----:B------:R-:W-:-:S02]  /*17e0*/  FFMA.FTZ R119, R134, R105, R119 ;  /* 0x0000006986777223 */ /* 0x000fc40000010077 */
[----:B------:R-:W-:Y:S01]  /*17f0*/  FADD.FTZ R100, R100, R109 ;  /* 0x0000006d64647221 */ /* 0x000fe20000010000 */
[----:B------:R-:W-:-:S03]  /*1800*/  FFMA.FTZ R101, R108, R109, R101 ;  /* 0x0000006d6c657223 */ /* 0x000fc60000010065 */
[----:B------:R-:W-:Y:S01]  /*1810*/  FADD.FTZ R100, R100, R119 ;  /* 0x0000007764647221 */ /* 0x000fe20000010000 */
[----:B------:R-:W-:Y:S01]  /*1820*/  FFMA.FTZ R101, R120, R119, R101 ;  /* 0x0000007778657223 */ /* 0x000fe20000010065 */
[----:B------:R-:W-:Y:S02]  /*1830*/  FMUL.FTZ R125, R114, R125 ;  /* 0x0000007d727d7220 */ /* 0x000fe40000410000 */
[----:B------:R-:W-:Y:S01]  /*1840*/  FADD.FTZ R103, R100, R111 ;  /* 0x0000006f64677221 */ /* 0x000fe20000010000 */
[----:B------:R-:W-:Y:S01]  /*1850*/  FFMA.FTZ R100, R110, R111, R101 ;  /* 0x0000006f6e647223 */ /* 0x000fe20000010065 */
[----:B------:R-:W-:Y:S01]  /*1860*/  FADD.FTZ R25, R25, R102 ;  /* 0x0000006619197221 */ /* 0x000fe20000010000 */
[----:B------:R-:W-:Y:S01]  /*1870*/  FFMA.FTZ R21, R125, R102, R21 ;  /* 0x000000667d157223 */ /* 0x000fe20000010015 */
        /* <DEDUP_REMOVED lines=13> */
[----:B------:R-:W-:-:S07]  /*1950*/  FFMA.FTZ R152, R129, R130, R152 ;  /* 0x0000008281987223 */ /* 0x000fce0000010098 */
.L_x_4:
[----:B------:R-:W-:Y:S05]  /*1960*/  BSYNC B0 ;  /* 0x0000000000007941 */ /* 0x000fea0003800000 */
.L_x_3:
[----:B------:R-:W-:Y:S01]  /*1970*/  SHF.R.U32.HI R101, RZ, 0x5, R162 ;  /* 0x00000005ff657819 */ /* 0x000fe200000116a2 */
[----:B------:R-:W-:Y:S01]  /*1980*/  UMOV UR13, 0xffffffff ;  /* 0xffffffff000d7882 */ /* 0x000fe20000000000 */
[----:B------:R-:W-:Y:S02]  /*1990*/  IADD3 R3, R3, UR6, RZ ;  /* 0x0000000603037c10 */ /* 0x000fe4000fffe0ff */
[----:B------:R-:W-:Y:S02]  /*19a0*/  LOP3.LUT R102, R101, 0x7fffffc, RZ, 0xc0, !PT ;  /* 0x07fffffc65667812 */ /* 0x000fe400078ec0ff */
[----:B------:R-:W-:Y:S02]  /*19b0*/  LOP3.LUT P0, RZ, R162, 0x1f, RZ, 0xc0, !PT ;  /* 0x0000001fa2ff7812 */ /* 0x000fe4000780c0ff */
[----:B------:R-:W-:Y:S02]  /*19c0*/  ISETP.GE.AND P6, PT, R3, UR7, PT ;  /* 0x0000000703007c0c */ /* 0x000fe4000bfc6270 */
[----:B------:R-:W-:Y:S01]  /*19d0*/  @!P5 IADD3 R102, R102, 0x4, RZ ;  /* 0x000000046666d810 */ /* 0x000fe20007ffe0ff */
[----:B------:R-:W-:Y:S10]  /*19e0*/  BRA.DIV UR13, `(.L_x_5) ;  /* 0x000000120d887947 */ /* 0x000ff4000b800000 */
[----:B------:R-:W0:Y:S04]  /*19f0*/  SHFL.DOWN PT, R106, R151, 0x10, 0x1f ;  /* 0x0a001f00976a7f89 */ /* 0x000e2800000e0000 */
[----:B------:R-:W1:Y:S01]  /*1a00*/  SHFL.DOWN PT, R105, R152, 0x10, 0x1f ;  /* 0x0a001f0098697f89 */ /* 0x000e6200000e0000 */
[----:B0-----:R-:W-:Y:S01]  /*1a10*/  FADD.FTZ R106, R106, R151 ;  /* 0x000000976a6a7221 */ /* 0x001fe20000010000 */
[----:B-1----:R-:W-:-:S04]  /*1a20*/  FADD.FTZ R107, R105, R152 ;  /* 0x00000098696b7221 */ /* 0x002fc80000010000 */
[----:B------:R-:W0:Y:S04]  /*1a30*/  SHFL.DOWN PT, R105, R106, 0x8, 0x1f ;  /* 0x09001f006a697f89 */ /* 0x000e2800000e0000 */
[----:B------:R-:W1:Y:S01]  /*1a40*/  SHFL.DOWN PT, R164, R107, 0x8, 0x1f ;  /* 0x09001f006ba47f89 */ /* 0x000e6200000e0000 */
[----:B0----5:R-:W-:Y:S01]  /*1a50*/  FADD.FTZ R141, R106, R105 ;  /* 0x000000696a8d7221 */ /* 0x021fe20000010000 */
[----:B-1----:R-:W-:-:S04]  /*1a60*/  FADD.FTZ R164, R107, R164 ;  /* 0x000000a46ba47221 */ /* 0x002fc80000010000 */
[----:B------:R-:W0:Y:S04]  /*1a70*/  SHFL.DOWN PT, R105, R141, 0x4, 0x1f ;  /* 0x08801f008d697f89 */ /* 0x000e2800000e0000 */
[----:B------:R-:W1:Y:S01]  /*1a80*/  SHFL.DOWN PT, R153, R164, 0x4, 0x1f ;  /* 0x08801f00a4997f89 */ /* 0x000e6200000e0000 */
[----:B0-----:R-:W-:Y:S01]  /*1a90*/  FADD.FTZ R165, R141, R105 ;  /* 0x000000698da57221 */ /* 0x001fe20000010000 */
[----:B-1----:R-:W-:-:S04]  /*1aa0*/  FADD.FTZ R153, R164, R153 ;  /* 0x00000099a4997221 */ /* 0x002fc80000010000 */
[----:B------:R-:W0:Y:S04]  /*1ab0*/  SHFL.DOWN PT, R152, R165, 0x2, 0x1f ;  /* 0x08401f00a5987f89 */ /* 0x000e2800000e0000 */
[----:B------:R-:W1:Y:S01]  /*1ac0*/  SHFL.DOWN PT, R105, R153, 0x2, 0x1f ;  /* 0x08401f0099697f89 */ /* 0x000e6200000e0000 */
[----:B0-----:R-:W-:Y:S01]  /*1ad0*/  FADD.FTZ R152, R165, R152 ;  /* 0x00000098a5987221 */ /* 0x001fe20000010000 */
[----:B-1----:R-:W-:-:S04]  /*1ae0*/  FADD.FTZ R105, R153, R105 ;  /* 0x0000006999697221 */ /* 0x002fc80000010000 */
[----:B------:R0:W1:Y:S04]  /*1af0*/  SHFL.DOWN PT, R107, R152, 0x1, 0x1f ;  /* 0x08201f00986b7f89 */ /* 0x00006800000e0000 */
[----:B------:R0:W2:Y:S02]  /*1b00*/  SHFL.DOWN PT, R106, R105, 0x1, 0x1f ;  /* 0x08201f00696a7f89 */ /* 0x0000a400000e0000 */
.L_x_23:
[----:B------:R-:W3:Y:S01]  /*1b10*/  S2R R104, SR_CgaCtaId ;  /* 0x0000000000687919 */ /* 0x000ee20000008800 */
[----:B------:R-:W-:Y:S01]  /*1b20*/  @!P0 LOP3.LUT R101, R101, 0x3, RZ, 0xc0, !PT ;  /* 0x0000000365658812 */ /* 0x000fe200078ec0ff */
[----:B-1----:R-:W-:Y:S01]  /*1b30*/  FADD.FTZ R100, R152, R107 ;  /* 0x0000006b98647221 */ /* 0x002fe20000010000 */
[----:B------:R-:W-:Y:S01]  /*1b40*/  MOV R103, 0x400 ;  /* 0x0000040000677802 */ /* 0x000fe20000000f00 */
[----:B------:R-:W-:Y:S05]  /*1b50*/  WARPSYNC.ALL ;  /* 0x0000000000007948 */ /* 0x000fea0003800000 */
[----:B------:R-:W-:Y:S01]  /*1b60*/  BSSY B0, `(.L_x_6) ;  /* 0x0000079000007945 */ /* 0x000fe20003800000 */
[----:B---3--:R-:W-:Y:S01]  /*1b70*/  LEA R104, R104, R103, 0x18 ;  /* 0x0000006768687211 */ /* 0x008fe200078ec0ff */
[----:B------:R-:W-:-:S02]  /*1b80*/  @!P0 IMAD.IADD R103, R102, 0x1, R101 ;  /* 0x0000000166678824 */ /* 0x000fc400078e0265 */
[----:B--2---:R-:W-:Y:S01]  /*1b90*/  FADD.FTZ R101, R105, R106 ;  /* 0x0000006a69657221 */ /* 0x004fe20000010000 */
[-C--:B------:R-:W-:Y:S02]  /*1ba0*/  LEA R151, R102, R104.reuse, 0x3 ;  /* 0x0000006866977211 */ /* 0x080fe400078e18ff */
[----:B------:R-:W-:-:S05]  /*1bb0*/  @!P0 LEA R141, R103, R104, 0x3 ;  /* 0x00000068678d8211 */ /* 0x000fca00078e18ff */
[----:B------:R-:W-:Y:S01]  /*1bc0*/  @!P0 STS.64 [R141+0x2000], R100 ;  /* 0x002000648d008388 */ /* 0x000fe20000000a00 */
[----:B------:R-:W-:Y:S01]  /*1bd0*/  BAR.SYNC.DEFER_BLOCKING 0x0 ;  /* 0x0000000000007b1d */ /* 0x000fe20000010000 */
[----:B------:R-:W-:-:S05]  /*1be0*/  ISETP.NE.AND P0, PT, R161, RZ, PT ;  /* 0x000000ffa100720c */ /* 0x000fca0003f05270 */
[----:B------:R-:W1:Y:S04]  /*1bf0*/  LDS.128 R100, [R151+0x2000] ;  /* 0x0020000097647984 */ /* 0x000e680000000c00 */
[----:B0-----:R-:W0:Y:S01]  /*1c00*/  LDS.128 R104, [R151+0x2010] ;  /* 0x0020100097687984 */ /* 0x001e220000000c00 */
[----:B-1----:R-:W-:-:S04]  /*1c10*/  FADD.FTZ R153, RZ, R100 ;  /* 0x00000064ff997221 */ /* 0x002fc80000010000 */
[----:B------:R-:W-:Y:S01]  /*1c20*/  FADD.FTZ R153, R102, R153 ;  /* 0x0000009966997221 */ /* 0x000fe20000010000 */
[----:B------:R-:W-:-:S03]  /*1c30*/  FADD.FTZ R102, RZ, R101 ;  /* 0x00000065ff667221 */ /* 0x000fc60000010000 */
[----:B0-----:R-:W-:Y:S01]  /*1c40*/  FADD.FTZ R153, R153, R104 ;  /* 0x0000006899997221 */ /* 0x001fe20000010000 */
[----:B------:R-:W-:-:S03]  /*1c50*/  FADD.FTZ R102, R103, R102 ;  /* 0x0000006667667221 */ /* 0x000fc60000010000 */
[----:B------:R-:W-:Y:S01]  /*1c60*/  FADD.FTZ R106, R106, R153 ;  /* 0x000000996a6a7221 */ /* 0x000fe20000010000 */
[----:B------:R-:W-:-:S04]  /*1c70*/  FADD.FTZ R102, R102, R105 ;  /* 0x0000006966667221 */ /* 0x000fc80000010000 */
[----:B------:R-:W-:Y:S01]  /*1c80*/  FADD.FTZ R102, R107, R102 ;  /* 0x000000666b667221 */ /* 0x000fe20000010000 */
[----:B------:R-:W-:-:S03]  /*1c90*/  FMUL.FTZ R107, R106, UR12 ;  /* 0x0000000c6a6b7c20 */ /* 0x000fc60008410000 */
[----:B------:R-:W-:Y:S02]  /*1ca0*/  FMUL.FTZ R106, R102, UR12 ;  /* 0x0000000c666a7c20 */ /* 0x000fe40008410000 */
[----:B------:R-:W-:Y:S01]  /*1cb0*/  FSEL R107, R107, RZ, !P0 ;  /* 0x000000ff6b6b7208 */ /* 0x000fe20004000000 */
[----:B------:R-:W-:Y:S06]  /*1cc0*/  @!P3 BRA `(.L_x_7) ;  /* 0x000000040088b947 */ /* 0x000fec0003800000 */
[----:B------:R-:W-:Y:S01]  /*1cd0*/  ISETP.NE.U32.AND P0, PT, RZ, UR8, PT ;  /* 0x00000008ff007c0c */ /* 0x000fe2000bf05070 */
[-CC-:B------:R-:W-:Y:S01]  /*1ce0*/  FFMA.FTZ R101, R115, R106.reuse, R107.reuse ;  /* 0x0000006a73657223 */ /* 0x180fe2000001006b */
[-CC-:B------:R-:W-:Y:S01]  /*1cf0*/  FFMA.FTZ R100, R122, R106.reuse, R107.reuse ;  /* 0x0000006a7a647223 */ /* 0x180fe2000001006b */
[----:B------:R-:W-:Y:S01]  /*1d00*/  ISETP.NE.U32.AND P2, PT, RZ, UR16, PT ;  /* 0x00000010ff007c0c */ /* 0x000fe2000bf45070 */
[----:B------:R-:W-:Y:S01]  /*1d10*/  FFMA.FTZ R104, R14, R106, R107 ;  /* 0x0000006a0e687223 */ /* 0x000fe2000001006b */
[----:B------:R-:W-:Y:S01]  /*1d20*/  ISETP.NE.AND.EX P0, PT, RZ, UR9, PT, P0 ;  /* 0x00000009ff007c0c */ /* 0x000fe2000bf05300 */
[----:B------:R-:W-:Y:S01]  /*1d30*/  FADD.FTZ R101, R116, -R101 ;  /* 0x8000006574657221 */ /* 0x000fe20000010000 */
[----:B------:R-:W-:Y:S01]  /*1d40*/  FADD.FTZ R105, R121, -R100 ;  /* 0x8000006479697221 */ /* 0x000fe20000010000 */
[----:B------:R-:W-:Y:S01]  /*1d50*/  ISETP.NE.AND.EX P2, PT, RZ, UR17, PT, P2 ;  /* 0x00000011ff007c0c */ /* 0x000fe2000bf45320 */
[----:B------:R-:W-:Y:S01]  /*1d60*/  FADD.FTZ R151, R15, -R104 ;  /* 0x800000680f977221 */ /* 0x000fe20000010000 */
[C---:B------:R-:W-:Y:S01]  /*1d70*/  FMUL.FTZ R103, R114.reuse, R101 ;  /* 0x0000006572677220 */ /* 0x040fe20000410000 */
[C---:B------:R-:W-:Y:S01]  /*1d80*/  FMUL.FTZ R101, R114.reuse, R105 ;  /* 0x0000006972657220 */ /* 0x040fe20000410000 */
[----:B------:R-:W-:Y:S01]  /*1d90*/  ISETP.NE.U32.AND P1, PT, RZ, UR14, PT ;  /* 0x0000000eff007c0c */ /* 0x000fe2000bf25070 */
[----:B------:R-:W-:-:S03]  /*1da0*/  FMUL.FTZ R151, R114, R151 ;  /* 0x0000009772977220 */ /* 0x000fc60000410000 */
[----:B------:R-:W-:Y:S02]  /*1db0*/  ISETP.NE.AND.EX P1, PT, RZ, UR15, PT, P1 ;  /* 0x0000000fff007c0c */ /* 0x000fe4000bf25310 */
[----:B------:R-:W-:Y:S02]  /*1dc0*/  @P0 PRMT R102, R89, 0x7632, R102 ;  /* 0x0000763259660816 */ /* 0x000fe40000000066 */
[----:B------:R-:W-:Y:S02]  /*1dd0*/  @P0 PRMT R100, R88, 0x7632, R100 ;  /* 0x0000763258640816 */ /* 0x000fe40000000064 */
[----:B------:R-:W-:Y:S01]  /*1de0*/  @P0 SHF.L.U32 R152, R90, 0x10, RZ ;  /* 0x000000105a980819 */ /* 0x000fe200000006ff */
[----:B------:R-:W-:Y:S01]  /*1df0*/  @P0 IMAD.U32 R102, R102, 0x10000, RZ ;  /* 0x0001000066660824 */ /* 0x000fe200078e00ff */
[----:B------:R-:W-:-:S03]  /*1e00*/  @P0 SHF.L.U32 R100, R100, 0x10, RZ ;  /* 0x0000001064640819 */ /* 0x000fc600000006ff */
[----:B------:R-:W-:Y:S01]  /*1e10*/  @P0 FADD.FTZ R101, R101, R102 ;  /* 0x0000006665650221 */ /* 0x000fe20000010000 */
[-CC-:B------:R-:W-:Y:S01]  /*1e20*/  FFMA.FTZ R102, R12, R106.reuse, R107.reuse ;  /* 0x0000006a0c667223 */ /* 0x180fe2000001006b */
[----:B------:R-:W-:Y:S01]  /*1e30*/  @P0 FADD.FTZ R103, R103, R100 ;  /* 0x0000006467670221 */ /* 0x000fe20000010000 */
[----:B------:R-:W-:Y:S01]  /*1e40*/  FFMA.FTZ R100, R0, R106, R107 ;  /* 0x0000006a00647223 */ /* 0x000fe2000001006b */
[----:B------:R-:W-:Y:S01]  /*1e50*/  @P0 FADD.FTZ R151, R151, R152 ;  /* 0x0000009897970221 */ /* 0x000fe20000010000 */
[----:B------:R-:W-:Y:S02]  /*1e60*/  FADD.FTZ R141, R13, -R102 ;  /* 0x800000660d8d7221 */ /* 0x000fe40000010000 */
[----:B------:R-:W-:Y:S02]  /*1e70*/  FADD.FTZ R105, R11, -R100 ;  /* 0x800000640b697221 */ /* 0x000fe40000010000 */
[C---:B------:R-:W-:Y:S01]  /*1e80*/  FMUL.FTZ R102, R114.reuse, R141 ;  /* 0x0000008d72667220 */ /* 0x040fe20000410000 */
[----:B------:R-:W-:Y:S01]  /*1e90*/  @P0 SHF.L.U32 R141, R89, 0x10, RZ ;  /* 0x00000010598d0819 */ /* 0x000fe200000006ff */
[----:B------:R-:W-:Y:S01]  /*1ea0*/  FMUL.FTZ R100, R114, R105 ;  /* 0x0000006972647220 */ /* 0x000fe20000410000 */
[----:B------:R-:W-:-:S02]  /*1eb0*/  @P0 SHF.L.U32 R105, R88, 0x10, RZ ;  /* 0x0000001058690819 */ /* 0x000fc400000006ff */
[----:B------:R-:W-:Y:S01]  /*1ec0*/  @P2 F2FP.BF16.F32.PACK_AB R153, RZ, R151 ;  /* 0x00000097ff99223e */ /* 0x000fe200000010ff */
[----:B------:R-:W-:Y:S02]  /*1ed0*/  @P0 FADD.FTZ R102, R102, R141 ;  /* 0x0000008d66660221 */ /* 0x000fe40000010000 */
[----:B------:R-:W-:Y:S01]  /*1ee0*/  @P0 FADD.FTZ R100, R100, R105 ;  /* 0x0000006964640221 */ /* 0x000fe20000010000 */
[----:B------:R-:W-:Y:S01]  /*1ef0*/  @P2 PRMT R98, R153, 0x7610, R98 ;  /* 0x0000761099622816 */ /* 0x000fe20000000062 */
[----:B------:R-:W-:Y:S01]  /*1f00*/  FFMA.FTZ R153, R123, R106, R107 ;  /* 0x0000006a7b997223 */ /* 0x000fe2000001006b */
[----:B------:R-:W-:Y:S02]  /*1f10*/  @P2 F2FP.BF16.F32.PACK_AB R152, RZ, R102 ;  /* 0x00000066ff98223e */ /* 0x000fe400000010ff */
[-C--:B------:R-:W-:Y:S01]  /*1f20*/  @P1 F2FP.BF16.F32.PACK_AB R104, RZ, R100.reuse ;  /* 0x00000064ff68123e */ /* 0x080fe200000010ff */
[----:B------:R-:W-:Y:S01]  /*1f30*/  FADD.FTZ R153, R124, -R153 ;  /* 0x800000997c997221 */ /* 0x000fe20000010000 */
[----:B------:R-:W-:-:S02]  /*1f40*/  @P2 F2FP.BF16.F32.PACK_AB R141, RZ, R100 ;  /* 0x00000064ff8d223e */ /* 0x000fc400000010ff */
[----:B------:R-:W-:Y:S01]  /*1f50*/  @P2 PRMT R97, R152, 0x7610, R97 ;  /* 0x0000761098612816 */ /* 0x000fe20000000061 */
[----:B------:R-:W-:Y:S01]  /*1f60*/  FMUL.FTZ R164, R114, R153 ;  /* 0x0000009972a47220 */ /* 0x000fe20000410000 */
[----:B------:R-:W-:Y:S02]  /*1f70*/  @P0 PRMT R152, R90, 0x7632, R152 ;  /* 0x000076325a980816 */ /* 0x000fe40000000098 */
[----:B------:R-:W-:Y:S02]  /*1f80*/  @P1 PRMT R92, R104, 0x7610, R92 ;  /* 0x00007610685c1816 */ /* 0x000fe4000000005c */
[----:B------:R-:W-:Y:S01]  /*1f90*/  @P2 PRMT R96, R141, 0x7610, R96 ;  /* 0x000076108d602816 */ /* 0x000fe20000000060 */
[----:B------:R-:W-:Y:S01]  /*1fa0*/  @P0 IMAD.U32 R165, R152, 0x10000, RZ ;  /* 0x0001000098a50824 */ /* 0x000fe200078e00ff */
[----:B------:R-:W-:Y:S02]  /*1fb0*/  @P1 F2FP.BF16.F32.PACK_AB R104, RZ, R102 ;  /* 0x00000066ff68123e */ /* 0x000fe400000010ff */
[----:B------:R-:W-:Y:S01]  /*1fc0*/  @P1 F2FP.BF16.F32.PACK_AB R141, RZ, R151 ;  /* 0x00000097ff8d123e */ /* 0x000fe200000010ff */
[----:B------:R-:W-:Y:S01]  /*1fd0*/  @P0 FADD.FTZ R164, R164, R165 ;  /* 0x000000a5a4a40221 */ /* 0x000fe20000010000 */
[----:B------:R-:W-:-:S02]  /*1fe0*/  @P1 PRMT R93, R104, 0x7610, R93 ;  /* 0x00007610685d1816 */ /* 0x000fc4000000005d */
[----:B------:R-:W-:Y:S02]  /*1ff0*/  @P1 PRMT R94, R141, 0x7610, R94 ;  /* 0x000076108d5e1816 */ /* 0x000fe4000000005e */
[-C--:B------:R-:W-:Y:S02]  /*2000*/  @P1 F2FP.BF16.F32.PACK_AB R141, RZ, R101.reuse ;  /* 0x00000065ff8d123e */ /* 0x080fe400000010ff */
[----:B------:R-:W-:Y:S02]  /*2010*/  @P2 F2FP.BF16.F32.PACK_AB R104, RZ, R101 ;  /* 0x00000065ff68223e */ /* 0x000fe400000010ff */
[----:B------:R-:W-:Y:S02]  /*2020*/  @P1 F2FP.BF16.F32.PACK_AB R105, RZ, R103 ;  /* 0x00000067ff69123e */ /* 0x000fe400000010ff */
[----:B------:R-:W-:Y:S01]  /*2030*/  F2FP.BF16.F32.PACK_AB R101, R101, R102 ;  /* 0x000000666565723e */ /* 0x000fe200000010ff */
[----:B------:R-:W-:Y:S01]  /*2040*/  FFMA.FTZ R102, R16, R106, R107 ;  /* 0x0000006a10667223 */ /* 0x000fe2000001006b */
[----:B------:R-:W-:-:S02]  /*2050*/  F2FP.BF16.F32.PACK_AB R100, R103, R100 ;  /* 0x000000646764723e */ /* 0x000fc400000010ff */
[----:B------:R-:W-:Y:S02]  /*2060*/  @P2 F2FP.BF16.F32.PACK_AB R103, RZ, R103 ;  /* 0x00000067ff67223e */ /* 0x000fe400000010ff */
[----:B------:R-:W-:Y:S01]  /*2070*/  @P1 PRMT R92, R92, 0x5410, R105 ;  /* 0x000054105c5c1816 */ /* 0x000fe20000000069 */
[----:B------:R-:W-:Y:S01]  /*2080*/  FADD.FTZ R105, R17, -R102 ;  /* 0x8000006611697221 */ /* 0x000fe20000010000 */
[----:B------:R-:W-:Y:S02]  /*2090*/  @P1 F2FP.BF16.F32.PACK_AB R102, RZ, R164 ;  /* 0x000000a4ff66123e */ /* 0x000fe400000010ff */
[----:B------:R-:W-:Y:S01]  /*20a0*/  @P2 PRMT R96, R96, 0x5410, R103 ;  /* 0x0000541060602816 */ /* 0x000fe20000000067 */
[----:B------:R-:W-:Y:S01]  /*20b0*/  FFMA.FTZ R103, R127, R106, R107 ;  /* 0x0000006a7f677223 */ /* 0x000fe2000001006b */
[C---:B------:R-:W-:Y:S01]  /*20c0*/  @P0 SHF.L.U32 R152, R91.reuse, 0x10, RZ ;  /* 0x000000105b980819 */ /* 0x040fe200000006ff */
[----:B------:R-:W-:Y:S01]  /*20d0*/  FMUL.FTZ R105, R114, R105 ;  /* 0x0000006972697220 */ /* 0x000fe20000410000 */
[--C-:B------:R-:W-:Y:S01]  /*20e0*/  @P1 PRMT R94, R94, 0x5410, R102.reuse ;  /* 0x000054105e5e1816 */ /* 0x100fe20000000066 */
[----:B------:R-:W-:Y:S01]  /*20f0*/  FADD.FTZ R103, R128, -R103 ;  /* 0x8000006780677221 */ /* 0x000fe20000010000 */
[----:B------:R-:W-:Y:S01]  /*2100*/  @P0 PRMT R102, R91, 0x7632, R102 ;  /* 0x000076325b660816 */ /* 0x000fe20000000066 */
[----:B------:R-:W-:Y:S01]  /*2110*/  @P0 FADD.FTZ R105, R105, R152 ;  /* 0x0000009869690221 */ /* 0x000fe20000010000 */
[----:B------:R-:W-:Y:S01]  /*2120*/  @P1 PRMT R93, R93, 0x5410, R141 ;  /* 0x000054105d5d1816 */ /* 0x000fe2000000008d */
[----:B------:R-:W-:Y:S01]  /*2130*/  FMUL.FTZ R152, R114, R103 ;  /* 0x0000006772987220 */ /* 0x000fe20000410000 */
[----:B------:R-:W-:-:S02]  /*2140*/  @P0 SHF.L.U32 R153, R102, 0x10, RZ ;  /* 0x0000001066990819 */ /* 0x000fc400000006ff */
[----:B------:R-:W-:Y:S02]  /*2150*/  @P1 F2FP.BF16.F32.PACK_AB R102, RZ, R105 ;  /* 0x00000069ff66123e */ /* 0x000fe400000010ff */
[----:B------:R-:W-:Y:S01]  /*2160*/  @P2 PRMT R97, R97, 0x5410, R104 ;  /* 0x0000541061612816 */ /* 0x000fe20000000068 */
[----:B------:R-:W-:Y:S01]  /*2170*/  @P0 FADD.FTZ R152, R152, R153 ;  /* 0x0000009998980221 */ /* 0x000fe20000010000 */
[----:B------:R-:W-:Y:S02]  /*2180*/  ISETP.NE.U32.AND P0, PT, RZ, UR14, PT ;  /* 0x0000000eff007c0c */ /* 0x000fe4000bf05070 */
[----:B------:R-:W-:Y:S02]  /*2190*/  @P1 PRMT R95, R102, 0x7610, R95 ;  /* 0x00007610665f1816 */ /* 0x000fe4000000005f */
[----:B------:R-:W-:Y:S02]  /*21a0*/  ISETP.NE.AND.EX P0, PT, RZ, UR15, PT, P0 ;  /* 0x0000000fff007c0c */ /* 0x000fe4000bf05300 */
[----:B------:R-:W-:-:S02]  /*21b0*/  @P1 F2FP.BF16.F32.PACK_AB R102, RZ, R152 ;  /* 0x00000098ff66123e */ /* 0x000fc400000010ff */
[----:B------:R-:W-:Y:S02]  /*21c0*/  @P2 F2FP.BF16.F32.PACK_AB R141, RZ, R164 ;  /* 0x000000a4ff8d223e */ /* 0x000fe400000010ff */
[----:B------:R-:W-:Y:S02]  /*21d0*/  @P1 PRMT R95, R95, 0x5410, R102 ;  /* 0x000054105f5f1816 */ /* 0x000fe40000000066 */
[----:B------:R-:W-:Y:S02]  /*21e0*/  @P2 F2FP.BF16.F32.PACK_AB R102, RZ, R105 ;  /* 0x00000069ff66223e */ /* 0x000fe400000010ff */
[----:B------:R-:W-:Y:S02]  /*21f0*/  @P2 PRMT R98, R98, 0x5410, R141 ;  /* 0x0000541062622816 */ /* 0x000fe4000000008d */
[----:B------:R-:W-:Y:S02]  /*2200*/  @P2 PRMT R99, R102, 0x7610, R99 ;  /* 0x0000761066632816 */ /* 0x000fe40000000063 */
[----:B------:R-:W0:Y:S02]  /*2210*/  @P0 LDC.64 R102, c[0x0][0x308] ;  /* 0x0000c200ff660b82 */ /* 0x000e240000000a00 */
[----:B0-----:R-:W-:-:S05]  /*2220*/  @P0 IMAD.WIDE.U32 R102, R10, 0x10, R102 ;  /* 0x000000100a660825 */ /* 0x001fca00078e0066 */
[----:B------:R0:W-:Y:S02]  /*2230*/  @P0 STG.E.128 desc[UR4][R102.64], R92 ;  /* 0x0000005c66000986 */ /* 0x0001e4000c101d04 */
[----:B0-----:R-:W-:Y:S02]  /*2240*/  F2FP.BF16.F32.PACK_AB R103, R152, R105 ;  /* 0x000000699867723e */ /* 0x001fe400000010ff */
[----:B------:R-:W0:Y:S01]  /*2250*/  LDC.64 R104, c[0x0][0x2f8] ;  /* 0x0000be00ff687b82 */ /* 0x000e220000000a00 */
[----:B------:R-:W-:Y:S02]  /*2260*/  F2FP.BF16.F32.PACK_AB R102, R164, R151 ;  /* 0x00000097a466723e */ /* 0x000fe400000010ff */
[----:B------:R-:W-:-:S04]  /*2270*/  @P2 F2FP.BF16.F32.PACK_AB R151, RZ, R152 ;  /* 0x00000098ff97223e */ /* 0x000fc800000010ff */
[----:B------:R-:W-:Y:S01]  /*2280*/  @P2 PRMT R99, R99, 0x5410, R151 ;  /* 0x0000541063632816 */ /* 0x000fe20000000097 */
[----:B0-----:R-:W-:-:S05]  /*2290*/  IMAD.WIDE.U32 R104, R10, 0x10, R104 ;  /* 0x000000100a687825 */ /* 0x001fca00078e0068 */
[----:B------:R0:W-:Y:S02]  /*22a0*/  STG.E.128 desc[UR4][R104.64], R100 ;  /* 0x0000006468007986 */ /* 0x0001e4000c101d04 */
[----:B0-----:R-:W-:-:S04]  /*22b0*/  @P2 LEA R100, P0, R10, UR16, 0x4 ;  /* 0x000000100a642c11 */ /* 0x001fc8000f8020ff */
[C---:B------:R-:W-:Y:S02]  /*22c0*/  @P2 LEA.HI.X R101, R10.reuse, UR17, RZ, 0x4, P0 ;  /* 0x000000110a652c11 */ /* 0x040fe400080f24ff */
[----:B------:R-:W-:-:S03]  /*22d0*/  IADD3 R10, R10, 0x80, RZ ;  /* 0x000000800a0a7810 */ /* 0x000fc60007ffe0ff */
[----:B------:R0:W-:Y:S04]  /*22e0*/  @P2 STG.E.128 desc[UR4][R100.64], R96 ;  /* 0x0000006064002986 */ /* 0x0001e8000c101d04 */
.L_x_7:
[----:B------:R-:W-:Y:S05]  /*22f0*/  BSYNC B0 ;  /* 0x0000000000007941 */ /* 0x000fea0003800000 */
.L_x_6:
[----:B------:R-:W-:Y:S04]  /*2300*/  BSSY B0, `(.L_x_8) ;  /* 0x0000063000007945 */ /* 0x000fe80003800000 */
[----:B------:R-:W-:Y:S05]  /*2310*/  @!P4 BRA `(.L_x_9) ;  /* 0x000000040084c947 */ /* 0x000fea0003800000 */
[----:B------:R-:W-:Y:S01]  /*2320*/  ISETP.NE.U32.AND P0, PT, RZ, UR8, PT ;  /* 0x00000008ff007c0c */ /* 0x000fe2000bf05070 */
[-CC-:B0-----:R-:W-:Y:S01]  /*2330*/  FFMA.FTZ R100, R112, R106.reuse, R107.reuse ;  /* 0x0000006a70647223 */ /* 0x181fe2000001006b */
[-CC-:B------:R-:W-:Y:S01]  /*2340*/  FFMA.FTZ R104, R108, R106.reuse, R107.reuse ;  /* 0x0000006a6c687223 */ /* 0x180fe2000001006b */
[-CC-:B------:R-:W-:Y:S01]  /*2350*/  FFMA.FTZ R152, R120, R106.reuse, R107.reuse ;  /* 0x0000006a78987223 */ /* 0x180fe2000001006b */
[----:B------:R-:W-:Y:S01]  /*2360*/  ISETP.NE.AND.EX P0, PT, RZ, UR9, PT, P0 ;  /* 0x00000009ff007c0c */ /* 0x000fe2000bf05300 */
[----:B------:R-:W-:Y:S01]  /*2370*/  FADD.FTZ R103, R113, -R100 ;  /* 0x8000006471677221 */ /* 0x000fe20000010000 */
[----:B------:R-:W-:Y:S01]  /*2380*/  FADD.FTZ R153, R109, -R104 ;  /* 0x800000686d997221 */ /* 0x000fe20000010000 */
[-CC-:B------:R-:W-:Y:S01]  /*2390*/  FFMA.FTZ R164, R110, R106.reuse, R107.reuse ;  /* 0x0000006a6ea47223 */ /* 0x180fe2000001006b */
[----:B------:R-:W-:Y:S01]  /*23a0*/  FADD.FTZ R151, R119, -R152 ;  /* 0x8000009877977221 */ /* 0x000fe20000010000 */
[-CC-:B------:R-:W-:Y:S01]  /*23b0*/  FFMA.FTZ R102, R18, R106.reuse, R107.reuse ;  /* 0x0000006a12667223 */ /* 0x180fe2000001006b */
[C---:B------:R-:W-:Y:S01]  /*23c0*/  FMUL.FTZ R104, R114.reuse, R153 ;  /* 0x0000009972687220 */ /* 0x040fe20000410000 */
[----:B------:R-:W-:Y:S01]  /*23d0*/  FADD.FTZ R101, R111, -R164 ;  /* 0x800000a46f657221 */ /* 0x000fe20000010000 */
[C---:B------:R-:W-:Y:S01]  /*23e0*/  FMUL.FTZ R151, R114.reuse, R151 ;  /* 0x0000009772977220 */ /* 0x040fe20000410000 */
[----:B------:R-:W-:Y:S01]  /*23f0*/  FADD.FTZ R105, R19, -R102 ;  /* 0x8000006613697221 */ /* 0x000fe20000010000 */
[-CC-:B------:R-:W-:Y:S01]  /*2400*/  FFMA.FTZ R165, R117, R106.reuse, R107.reuse ;  /* 0x0000006a75a57223 */ /* 0x180fe2000001006b */
[----:B------:R-:W-:Y:S01]  /*2410*/  FMUL.FTZ R102, R114, R101 ;  /* 0x0000006572667220 */ /* 0x000fe20000410000 */
[-C--:B------:R-:W-:Y:S01]  /*2420*/  FFMA.FTZ R141, R125, R106.reuse, R107 ;  /* 0x0000006a7d8d7223 */ /* 0x080fe2000001006b */
[----:B------:R-:W-:Y:S01]  /*2430*/  @P0 PRMT R100, R52, 0x7632, R100 ;  /* 0x0000763234640816 */ /* 0x000fe20000000064 */
[----:B------:R-:W-:Y:S01]  /*2440*/  FMUL.FTZ R105, R114, R105 ;  /* 0x0000006972697220 */ /* 0x000fe20000410000 */
[----:B------:R-:W-:Y:S01]  /*2450*/  @P0 PRMT R101, R54, 0x7632, R101 ;  /* 0x0000763236650816 */ /* 0x000fe20000000065 */
[----:B------:R-:W-:Y:S01]  /*2460*/  FFMA.FTZ R107, R129, R106, R107 ;  /* 0x0000006a816b7223 */ /* 0x000fe2000001006b */
[----:B------:R-:W-:Y:S01]  /*2470*/  FADD.FTZ R165, R118, -R165 ;  /* 0x800000a576a57221 */ /* 0x000fe20000010000 */
[----:B------:R-:W-:Y:S01]  /*2480*/  @P0 IMAD.U32 R153, R100, 0x10000, RZ ;  /* 0x0001000064990824 */ /* 0x000fe200078e00ff */
[----:B------:R-:W-:Y:S01]  /*2490*/  @P0 PRMT R100, R53, 0x7632, R100 ;  /* 0x0000763235640816 */ /* 0x000fe20000000064 */
[----:B------:R-:W-:Y:S01]  /*24a0*/  FADD.FTZ R141, R126, -R141 ;  /* 0x8000008d7e8d7221 */ /* 0x000fe20000010000 */
[----:B------:R-:W-:Y:S01]  /*24b0*/  @P0 SHF.L.U32 R152, R101, 0x10, RZ ;  /* 0x0000001065980819 */ /* 0x000fe200000006ff */
[----:B------:R-:W-:Y:S01]  /*24c0*/  @P0 IMAD.U32 R101, R53, 0x10000, RZ ;  /* 0x0001000035650824 */ /* 0x000fe200078e00ff */
[----:B------:R-:W-:Y:S01]  /*24d0*/  @P0 SHF.L.U32 R100, R100, 0x10, RZ ;  /* 0x0000001064640819 */ /* 0x000fe200000006ff */
[----:B------:R-:W-:Y:S01]  /*24e0*/  FADD.FTZ R107, R130, -R107 ;  /* 0x8000006b826b7221 */ /* 0x000fe20000010000 */
[----:B------:R-:W-:Y:S01]  /*24f0*/  ISETP.NE.U32.AND P1, PT, RZ, UR14, PT ;  /* 0x0000000eff007c0c */ /* 0x000fe2000bf25070 */
[C---:B------:R-:W-:Y:S01]  /*2500*/  FMUL.FTZ R106, R114.reuse, R165 ;  /* 0x000000a5726a7220 */ /* 0x040fe20000410000 */
[----:B------:R-:W-:Y:S01]  /*2510*/  FMUL.FTZ R141, R114, R141 ;  /* 0x0000008d728d7220 */ /* 0x000fe20000410000 */
[----:B------:R-:W-:Y:S01]  /*2520*/  @P0 FADD.FTZ R151, R151, R100 ;  /* 0x0000006497970221 */ /* 0x000fe20000010000 */
[----:B------:R-:W-:Y:S01]  /*2530*/  @P0 SHF.L.U32 R100, R52, 0x10, RZ ;  /* 0x0000001034640819 */ /* 0x000fe200000006ff */
[----:B------:R-:W-:Y:S01]  /*2540*/  FMUL.FTZ R103, R114, R103 ;  /* 0x0000006772677220 */ /* 0x000fe20000410000 */
[----:B------:R-:W-:Y:S01]  /*2550*/  @P0 FADD.FTZ R104, R104, R101 ;  /* 0x0000006568680221 */ /* 0x000fe20000010000 */
[----:B------:R-:W-:Y:S01]  /*2560*/  FMUL.FTZ R114, R114, R107 ;  /* 0x0000006b72727220 */ /* 0x000fe20000410000 */
[----:B------:R-:W-:Y:S01]  /*2570*/  ISETP.NE.AND.EX P1, PT, RZ, UR15, PT, P1 ;  /* 0x0000000fff007c0c */ /* 0x000fe2000bf25310 */
[--C-:B------:R-:W-:Y:S01]  /*2580*/  @P0 FADD.FTZ R105, R105, R100.reuse ;  /* 0x0000006469690221 */ /* 0x100fe20000010000 */
[----:B------:R-:W-:Y:S01]  /*2590*/  @P0 PRMT R100, R55, 0x7632, R100 ;  /* 0x0000763237640816 */ /* 0x000fe20000000064 */
[----:B------:R-:W-:Y:S01]  /*25a0*/  @P0 FADD.FTZ R106, R106, R153 ;  /* 0x000000996a6a0221 */ /* 0x000fe20000010000 */
[----:B------:R-:W-:Y:S01]  /*25b0*/  @P0 SHF.L.U32 R107, R54, 0x10, RZ ;  /* 0x00000010366b0819 */ /* 0x000fe200000006ff */
[----:B------:R-:W-:Y:S01]  /*25c0*/  @P0 FADD.FTZ R141, R141, R152 ;  /* 0x000000988d8d0221 */ /* 0x000fe20000010000 */
[----:B------:R-:W-:-:S02]  /*25d0*/  @P0 SHF.L.U32 R101, R100, 0x10, RZ ;  /* 0x0000001064650819 */ /* 0x000fc400000006ff */
[----:B------:R-:W-:Y:S01]  /*25e0*/  @P0 SHF.L.U32 R100, R55, 0x10, RZ ;  /* 0x0000001037640819 */ /* 0x000fe200000006ff */
[----:B------:R-:W-:Y:S02]  /*25f0*/  @P0 FADD.FTZ R102, R102, R107 ;  /* 0x0000006b66660221 */ /* 0x000fe40000010000 */
[----:B------:R-:W-:Y:S02]  /*2600*/  @P0 FADD.FTZ R114, R114, R101 ;  /* 0x0000006572720221 */ /* 0x000fe40000010000 */
[----:B------:R-:W-:Y:S01]  /*2610*/  @P0 FADD.FTZ R103, R103, R100 ;  /* 0x0000006467670221 */ /* 0x000fe20000010000 */
[----:B------:R-:W-:Y:S02]  /*2620*/  ISETP.NE.U32.AND P0, PT, RZ, UR14, PT ;  /* 0x0000000eff007c0c */ /* 0x000fe4000bf05070 */
[----:B------:R-:W-:Y:S02]  /*2630*/  @P1 F2FP.BF16.F32.PACK_AB R100, RZ, R105 ;  /* 0x00000069ff64123e */ /* 0x000fe400000010ff */
[----:B------:R-:W-:-:S02]  /*2640*/  ISETP.NE.AND.EX P0, PT, RZ, UR15, PT, P0 ;  /* 0x0000000fff007c0c */ /* 0x000fc4000bf05300 */
[----:B------:R-:W-:Y:S02]  /*2650*/  @P1 F2FP.BF16.F32.PACK_AB R101, RZ, R104 ;  /* 0x00000068ff65123e */ /* 0x000fe400000010ff */
[----:B------:R-:W-:Y:S02]  /*2660*/  @P1 PRMT R92, R100, 0x7610, R92 ;  /* 0x00007610645c1816 */ /* 0x000fe4000000005c */
[----:B------:R-:W-:Y:S02]  /*2670*/  @P1 PRMT R93, R101, 0x7610, R93 ;  /* 0x00007610655d1816 */ /* 0x000fe4000000005d */
[----:B------:R-:W-:Y:S02]  /*2680*/  @P1 F2FP.BF16.F32.PACK_AB R100, RZ, R106 ;  /* 0x0000006aff64123e */ /* 0x000fe400000010ff */
[----:B------:R-:W-:Y:S02]  /*2690*/  @P1 F2FP.BF16.F32.PACK_AB R101, RZ, R151 ;  /* 0x00000097ff65123e */ /* 0x000fe400000010ff */
[----:B------:R-:W-:-:S02]  /*26a0*/  @P1 PRMT R92, R92, 0x5410, R100 ;  /* 0x000054105c5c1816 */ /* 0x000fc40000000064 */
[----:B------:R-:W-:Y:S02]  /*26b0*/  @P1 PRMT R93, R93, 0x5410, R101 ;  /* 0x000054105d5d1816 */ /* 0x000fe40000000065 */
[----:B------:R-:W0:Y:S01]  /*26c0*/  @P0 LDC.64 R100, c[0x0][0x308] ;  /* 0x0000c200ff640b82 */ /* 0x000e220000000a00 */
[----:B------:R-:W-:Y:S02]  /*26d0*/  @P1 F2FP.BF16.F32.PACK_AB R107, RZ, R102 ;  /* 0x00000066ff6b123e */ /* 0x000fe400000010ff */
[----:B------:R-:W-:Y:S02]  /*26e0*/  @P1 F2FP.BF16.F32.PACK_AB R152, RZ, R103 ;  /* 0x00000067ff98123e */ /* 0x000fe400000010ff */
[----:B------:R-:W-:Y:S02]  /*26f0*/  @P1 PRMT R94, R107, 0x7610, R94 ;  /* 0x000076106b5e1816 */ /* 0x000fe4000000005e */
[----:B------:R-:W-:Y:S02]  /*2700*/  @P1 PRMT R95, R152, 0x7610, R95 ;  /* 0x00007610985f1816 */ /* 0x000fe4000000005f */
[----:B------:R-:W-:-:S02]  /*2710*/  @P1 F2FP.BF16.F32.PACK_AB R107, RZ, R141 ;  /* 0x0000008dff6b123e */ /* 0x000fc400000010ff */
[----:B------:R-:W-:Y:S02]  /*2720*/  @P1 F2FP.BF16.F32.PACK_AB R152, RZ, R114 ;  /* 0x00000072ff98123e */ /* 0x000fe400000010ff */
[----:B------:R-:W-:Y:S02]  /*2730*/  @P1 PRMT R94, R94, 0x5410, R107 ;  /* 0x000054105e5e1816 */ /* 0x000fe4000000006b */
[----:B------:R-:W-:Y:S02]  /*2740*/  @P1 PRMT R95, R95, 0x5410, R152 ;  /* 0x000054105f5f1816 */ /* 0x000fe40000000098 */
[----:B------:R-:W-:-:S04]  /*2750*/  ISETP.NE.U32.AND P1, PT, RZ, UR16, PT ;  /* 0x00000010ff007c0c */ /* 0x000fc8000bf25070 */
[----:B------:R-:W-:Y:S01]  /*2760*/  ISETP.NE.AND.EX P1, PT, RZ, UR17, PT, P1 ;  /* 0x00000011ff007c0c */ /* 0x000fe2000bf25310 */
[----:B0-----:R-:W-:-:S05]  /*2770*/  @P0 IMAD.WIDE.U32 R100, R10, 0x10, R100 ;  /* 0x000000100a640825 */ /* 0x001fca00078e0064 */
[----:B------:R0:W-:Y:S07]  /*2780*/  @P0 STG.E.128 desc[UR4][R100.64], R92 ;  /* 0x0000005c64000986 */ /* 0x0001ee000c101d04 */
[----:B------:R-:W-:Y:S02]  /*2790*/  @P1 F2FP.BF16.F32.PACK_AB R107, RZ, R104 ;  /* 0x00000068ff6b123e */ /* 0x000fe400000010ff */
[----:B------:R-:W-:Y:S02]  /*27a0*/  @P1 F2FP.BF16.F32.PACK_AB R152, RZ, R102 ;  /* 0x00000066ff98123e */ /* 0x000fe400000010ff */
[----:B------:R-:W-:-:S02]  /*27b0*/  @P1 PRMT R97, R107, 0x7610, R97 ;  /* 0x000076106b611816 */ /* 0x000fc40000000061 */
[-C--:B------:R-:W-:Y:S02]  /*27c0*/  @P1 F2FP.BF16.F32.PACK_AB R107, RZ, R103.reuse ;  /* 0x00000067ff6b123e */ /* 0x080fe400000010ff */
[----:B------:R-:W-:Y:S02]  /*27d0*/  F2FP.BF16.F32.PACK_AB R102, R141, R102 ;  /* 0x000000668d66723e */ /* 0x000fe400000010ff */
[----:B------:R-:W-:Y:S02]  /*27e0*/  F2FP.BF16.F32.PACK_AB R103, R114, R103 ;  /* 0x000000677267723e */ /* 0x000fe400000010ff */
[----:B------:R-:W-:Y:S02]  /*27f0*/  @P1 PRMT R98, R152, 0x7610, R98 ;  /* 0x0000761098621816 */ /* 0x000fe40000000062 */
[-C--:B0-----:R-:W-:Y:S02]  /*2800*/  @P1 F2FP.BF16.F32.PACK_AB R101, RZ, R105.reuse ;  /* 0x00000069ff65123e */ /* 0x081fe400000010ff */
[----:B------:R-:W-:-:S02]  /*2810*/  F2FP.BF16.F32.PACK_AB R100, R106, R105 ;  /* 0x000000696a64723e */ /* 0x000fc400000010ff */
[----:B------:R-:W-:Y:S02]  /*2820*/  @P1 PRMT R96, R101, 0x7610, R96 ;  /* 0x0000761065601816 */ /* 0x000fe40000000060 */
[----:B------:R-:W-:Y:S02]  /*2830*/  F2FP.BF16.F32.PACK_AB R101, R151, R104 ;  /* 0x000000689765723e */ /* 0x000fe400000010ff */
[----:B------:R-:W0:Y:S01]  /*2840*/  LDC.64 R104, c[0x0][0x2f8] ;  /* 0x0000be00ff687b82 */ /* 0x000e220000000a00 */
[----:B------:R-:W-:Y:S02]  /*2850*/  @P1 F2FP.BF16.F32.PACK_AB R106, RZ, R106 ;  /* 0x0000006aff6a123e */ /* 0x000fe400000010ff */
[----:B------:R-:W-:Y:S02]  /*2860*/  @P1 F2FP.BF16.F32.PACK_AB R151, RZ, R151 ;  /* 0x00000097ff97123e */ /* 0x000fe400000010ff */
[----:B------:R-:W-:Y:S02]  /*2870*/  @P1 F2FP.BF16.F32.PACK_AB R141, RZ, R141 ;  /* 0x0000008dff8d123e */ /* 0x000fe400000010ff */
[----:B------:R-:W-:-:S02]  /*2880*/  @P1 PRMT R99, R107, 0x7610, R99 ;  /* 0x000076106b631816 */ /* 0x000fc40000000063 */
[----:B------:R-:W-:Y:S02]  /*2890*/  @P1 F2FP.BF16.F32.PACK_AB R114, RZ, R114 ;  /* 0x00000072ff72123e */ /* 0x000fe400000010ff */
[----:B------:R-:W-:Y:S02]  /*28a0*/  @P1 PRMT R96, R96, 0x5410, R106 ;  /* 0x0000541060601816 */ /* 0x000fe4000000006a */
[----:B------:R-:W-:Y:S02]  /*28b0*/  @P1 PRMT R97, R97, 0x5410, R151 ;  /* 0x0000541061611816 */ /* 0x000fe40000000097 */
[----:B------:R-:W-:Y:S02]  /*28c0*/  @P1 PRMT R98, R98, 0x5410, R141 ;  /* 0x0000541062621816 */ /* 0x000fe4000000008d */
[----:B------:R-:W-:Y:S01]  /*28d0*/  @P1 PRMT R99, R99, 0x5410, R114 ;  /* 0x0000541063631816 */ /* 0x000fe20000000072 */
[----:B0-----:R-:W-:-:S05]  /*28e0*/  IMAD.WIDE.U32 R104, R10, 0x10, R104 ;  /* 0x000000100a687825 */ /* 0x001fca00078e0068 */
[----:B------:R0:W-:Y:S02]  /*28f0*/  STG.E.128 desc[UR4][R104.64], R100 ;  /* 0x0000006468007986 */ /* 0x0001e4000c101d04 */
[----:B0-----:R-:W-:-:S04]  /*2900*/  @P1 LEA R100, P0, R10, UR16, 0x4 ;  /* 0x000000100a641c11 */ /* 0x001fc8000f8020ff */
[----:B------:R-:W-:-:S05]  /*2910*/  @P1 LEA.HI.X R101, R10, UR17, RZ, 0x4, P0 ;  /* 0x000000110a651c11 */ /* 0x000fca00080f24ff */
[----:B------:R1:W-:Y:S04]  /*2920*/  @P1 STG.E.128 desc[UR4][R100.64], R96 ;  /* 0x0000006064001986 */ /* 0x0003e8000c101d04 */
.L_x_9:
[----:B------:R-:W-:Y:S05]  /*2930*/  BSYNC B0 ;  /* 0x0000000000007941 */ /* 0x000fea0003800000 */
.L_x_8:
[----:B------:R-:W-:Y:S01]  /*2940*/  SEL R10, RZ, 0x1, P5 ;  /* 0x00000001ff0a7807 */ /* 0x000fe20002800000 */
[----:B------:R-:W-:Y:S06]  /*2950*/  @!P6 BRA `(.L_x_10) ;  /* 0xffffffdc008ce947 */ /* 0x000fec000383ffff */
.L_x_0:
[----:B------:R-:W2:Y:S01]  /*2960*/  S2UR UR13, SR_CTAID.X ;  /* 0x00000000000d79c3 */ /* 0x000ea20000002500 */
[C---:B-----5:R-:W-:Y:S01]  /*2970*/  LOP3.LUT R11, R162.reuse, 0x7f, RZ, 0xc0, !PT ;  /* 0x0000007fa20b7812 */ /* 0x060fe200078ec0ff */
[----:B------:R-:W-:Y:S01]  /*2980*/  BSSY B0, `(.L_x_11) ;  /* 0x0000016000007945 */ /* 0x000fe20003800000 */
[----:B--2---:R-:W-:-:S05]  /*2990*/  LEA.HI R3, R162, UR13, RZ, 0x19 ;  /* 0x0000000da2037c11 */ /* 0x004fca000f8fc8ff */
[----:B------:R-:W-:-:S05]  /*29a0*/  IMAD R2, R3, R2, RZ ;  /* 0x0000000203027224 */ /* 0x000fca00078e02ff */
[----:B------:R-:W-:Y:S01]  /*29b0*/  LEA.HI R11, R2, R11, RZ, 0x1d ;  /* 0x0000000b020b7211 */ /* 0x000fe200078fe8ff */
[----:B------:R-:W-:Y:S06]  /*29c0*/  @!P3 BRA `(.L_x_12) ;  /* 0x000000000044b947 */ /* 0x000fec0003800000 */
[----:B------:R-:W2:Y:S08]  /*29d0*/  LDC.64 R2, c[0x0][0x2d0] ;  /* 0x0000b400ff027b82 */ /* 0x000eb00000000a00 */
[----:B------:R-:W3:Y:S08]  /*29e0*/  LDC.64 R4, c[0x0][0x2d8] ;  /* 0x0000b600ff047b82 */ /* 0x000ef00000000a00 */
[----:B------:R-:W4:Y:S08]  /*29f0*/  LDC.64 R6, c[0x0][0x2e0] ;  /* 0x0000b800ff067b82 */ /* 0x000f300000000a00 */
[----:B------:R-:W5:Y:S01]  /*2a00*/  LDC.64 R8, c[0x0][0x2e8] ;  /* 0x0000ba00ff087b82 */ /* 0x000f620000000a00 */
[----:B--2---:R-:W-:-:S05]  /*2a10*/  IMAD.WIDE.U32 R2, R11, 0x20, R2 ;  /* 0x000000200b027825 */ /* 0x004fca00078e0002 */
[----:B------:R2:W-:Y:S01]  /*2a20*/  STG.E.128 desc[UR4][R2.64], R64 ;  /* 0x0000004002007986 */ /* 0x0005e2000c101d04 */
[----:B---3--:R-:W-:-:S03]  /*2a30*/  IMAD.WIDE.U32 R4, R11, 0x20, R4 ;  /* 0x000000200b047825 */ /* 0x008fc600078e0004 */
[----:B------:R2:W-:Y:S04]  /*2a40*/  STG.E.128 desc[UR4][R2.64+0x10], R68 ;  /* 0x0000104402007986 */ /* 0x0005e8000c101d04 */
[----:B------:R2:W-:Y:S01]  /*2a50*/  STG.E.128 desc[UR4][R4.64], R56 ;  /* 0x0000003804007986 */ /* 0x0005e2000c101d04 */
[----:B----4-:R-:W-:-:S03]  /*2a60*/  IMAD.WIDE.U32 R6, R11, 0x20, R6 ;  /* 0x000000200b067825 */ /* 0x010fc600078e0006 */
[----:B------:R2:W-:Y:S04]  /*2a70*/  STG.E.128 desc[UR4][R4.64+0x10], R60 ;  /* 0x0000103c04007986 */ /* 0x0005e8000c101d04 */
[----:B------:R2:W-:Y:S01]  /*2a80*/  STG.E.128 desc[UR4][R6.64], R80 ;  /* 0x0000005006007986 */ /* 0x0005e2000c101d04 */
[----:B-----5:R-:W-:-:S03]  /*2a90*/  IMAD.WIDE.U32 R8, R11, 0x20, R8 ;  /* 0x000000200b087825 */ /* 0x020fc600078e0008 */
[----:B------:R2:W-:Y:S01]  /*2aa0*/  STG.E.128 desc[UR4][R6.64+0x10], R84 ;  /* 0x0000105406007986 */ /* 0x0005e2000c101d04 */
[----:B------:R-:W-:-:S03]  /*2ab0*/  VIADD R11, R11, 0x80 ;  /* 0x000000800b0b7836 */ /* 0x000fc60000000000 */
[----:B------:R2:W-:Y:S04]  /*2ac0*/  STG.E.128 desc[UR4][R8.64], R72 ;  /* 0x0000004808007986 */ /* 0x0005e8000c101d04 */
[----:B------:R2:W-:Y:S02]  /*2ad0*/  STG.E.128 desc[UR4][R8.64+0x10], R76 ;  /* 0x0000104c08007986 */ /* 0x0005e4000c101d04 */
.L_x_12:
[----:B------:R-:W-:Y:S05]  /*2ae0*/  BSYNC B0 ;  /* 0x0000000000007941 */ /* 0x000fea0003800000 */
.L_x_11:
[----:B------:R-:W-:Y:S05]  /*2af0*/  @!P4 EXIT ;  /* 0x000000000000c94d */ /* 0x000fea0003800000 */
[----:B--2---:R-:W2:Y:S08]  /*2b00*/  LDC.64 R2, c[0x0][0x2d0] ;  /* 0x0000b400ff027b82 */ /* 0x004eb00000000a00 */
[----:B------:R-:W3:Y:S08]  /*2b10*/  LDC.64 R4, c[0x0][0x2d8] ;  /* 0x0000b600ff047b82 */ /* 0x000ef00000000a00 */
[----:B------:R-:W4:Y:S08]  /*2b20*/  LDC.64 R6, c[0x0][0x2e0] ;  /* 0x0000b800ff067b82 */ /* 0x000f300000000a00 */
[----:B------:R-:W5:Y:S01]  /*2b30*/  LDC.64 R8, c[0x0][0x2e8] ;  /* 0x0000ba00ff087b82 */ /* 0x000f620000000a00 */
[----:B--2---:R-:W-:-:S05]  /*2b40*/  IMAD.WIDE.U32 R2, R11, 0x20, R2 ;  /* 0x000000200b027825 */ /* 0x004fca00078e0002 */
[----:B------:R-:W-:Y:S01]  /*2b50*/  STG.E.128 desc[UR4][R2.64], R48 ;  /* 0x0000003002007986 */ /* 0x000fe2000c101d04 */
[----:B---3--:R-:W-:-:S03]  /*2b60*/  IMAD.WIDE.U32 R4, R11, 0x20, R4 ;  /* 0x000000200b047825 */ /* 0x008fc600078e0004 */
[----:B------:R-:W-:Y:S04]  /*2b70*/  STG.E.128 desc[UR4][R2.64+0x10], R32 ;  /* 0x0000102002007986 */ /* 0x000fe8000c101d04 */
[----:B------:R-:W-:Y:S01]  /*2b80*/  STG.E.128 desc[UR4][R4.64], R44 ;  /* 0x0000002c04007986 */ /* 0x000fe2000c101d04 */
[----:B----4-:R-:W-:-:S03]  /*2b90*/  IMAD.WIDE.U32 R6, R11, 0x20, R6 ;  /* 0x000000200b067825 */ /* 0x010fc600078e0006 */
[----:B------:R-:W-:Y:S04]  /*2ba0*/  STG.E.128 desc[UR4][R4.64+0x10], R28 ;  /* 0x0000101c04007986 */ /* 0x000fe8000c101d04 */
[----:B------:R-:W-:Y:S01]  /*2bb0*/  STG.E.128 desc[UR4][R6.64], R40 ;  /* 0x0000002806007986 */ /* 0x000fe2000c101d04 */
[----:B-----5:R-:W-:-:S03]  /*2bc0*/  IMAD.WIDE.U32 R8, R11, 0x20, R8 ;  /* 0x000000200b087825 */ /* 0x020fc600078e0008 */
[----:B------:R-:W-:Y:S04]  /*2bd0*/  STG.E.128 desc[UR4][R6.64+0x10], R24 ;  /* 0x0000101806007986 */ /* 0x000fe8000c101d04 */
[----:B------:R-:W-:Y:S04]  /*2be0*/  STG.E.128 desc[UR4][R8.64], R36 ;  /* 0x0000002408007986 */ /* 0x000fe8000c101d04 */
[----:B------:R-:W-:Y:S01]  /*2bf0*/  STG.E.128 desc[UR4][R8.64+0x10], R20 ;  /* 0x0000101408007986 */ /* 0x000fe2000c101d04 */
[----:B------:R-:W-:Y:S05]  /*2c00*/  EXIT ;  /* 0x000000000000794d */ /* 0x000fea0003800000 */
.L_x_5:
[----:B------:R-:W-:Y:S01]  /*2c10*/  HFMA2.MMA R104, -RZ, RZ, 0, 9.5367431640625e-07 ;  /* 0x00000010ff687435 */ /* 0x000fe200000001ff */
[----:B------:R-:W-:Y:S02]  /*2c20*/  MOV R100, 0xffffffff ;  /* 0xffffffff00647802 */ /* 0x000fe40000000f00 */
[----:B------:R-:W-:-:S08]  /*2c30*/  MOV R103, 0x1f ;  /* 0x0000001f00677802 */ /* 0x000fd00000000f00 */
[----:B-----5:R-:W-:Y:S05]  /*2c40*/  WARPSYNC.COLLECTIVE R100, `(.L_x_13) ;  /* 0x0000000064087348 */ /* 0x020fea0003c00000 */
[----:B------:R0:W1:Y:S02]  /*2c50*/  SHFL.DOWN P1, R100, R151, R104, R103 ;  /* 0x0800006897647389 */ /* 0x0000640000020067 */
[----:B01---5:R-:W-:Y:S01]  /*2c60*/  ENDCOLLECTIVE ;  /* 0x000000000000791b */ /* 0x023fe20003800000 */
.L_x_13:
[----:B------:R-:W-:Y:S01]  /*2c70*/  IMAD.MOV.U32 R106, RZ, RZ, R100 ;  /* 0x000000ffff6a7224 */ /* 0x000fe200078e0064 */
[----:B------:R-:W-:-:S03]  /*2c80*/  MOV R100, 0xffffffff ;  /* 0xffffffff00647802 */ /* 0x000fc60000000f00 */
[----:B------:R-:W-:Y:S01]  /*2c90*/  FADD.FTZ R106, R106, R151 ;  /* 0x000000976a6a7221 */ /* 0x000fe20000010000 */
[----:B------:R-:W-:-:S07]  /*2ca0*/  MOV R151, R152 ;  /* 0x0000009800977202 */ /* 0x000fce0000000f00 */
[----:B------:R-:W-:Y:S05]  /*2cb0*/  WARPSYNC.COLLECTIVE R100, `(.L_x_14) ;  /* 0x0000000064087348 */ /* 0x000fea0003c00000 */
[----:B------:R0:W1:Y:S02]  /*2cc0*/  SHFL.DOWN P1, R100, R151, R104, R103 ;  /* 0x0800006897647389 */ /* 0x0000640000020067 */
[----:B01----:R-:W-:Y:S01]  /*2cd0*/  ENDCOLLECTIVE ;  /* 0x000000000000791b */ /* 0x003fe20003800000 */
.L_x_14:
[----:B------:R-:W-:Y:S01]  /*2ce0*/  HFMA2.MMA R104, -RZ, RZ, 0, 4.76837158203125e-07 ;  /* 0x00000008ff687435 */ /* 0x000fe200000001ff */
[----:B------:R-:W-:Y:S01]  /*2cf0*/  IMAD.MOV.U32 R151, RZ, RZ, R106 ;  /* 0x000000ffff977224 */ /* 0x000fe200078e006a */
[----:B------:R-:W-:Y:S02]  /*2d00*/  MOV R105, R100 ;  /* 0x0000006400697202 */ /* 0x000fe40000000f00 */
[----:B------:R-:W-:-:S03]  /*2d10*/  MOV R100, 0xffffffff ;  /* 0xffffffff00647802 */ /* 0x000fc60000000f00 */
[----:B------:R-:W-:-:S07]  /*2d20*/  FADD.FTZ R107, R105, R152 ;  /* 0x00000098696b7221 */ /* 0x000fce0000010000 */
[----:B------:R-:W-:Y:S05]  /*2d30*/  WARPSYNC.COLLECTIVE R100, `(.L_x_15) ;  /* 0x0000000064087348 */ /* 0x000fea0003c00000 */
[----:B------:R0:W1:Y:S02]  /*2d40*/  SHFL.DOWN P1, R100, R151, R104, R103 ;  /* 0x0800006897647389 */ /* 0x0000640000020067 */
[----:B01----:R-:W-:Y:S01]  /*2d50*/  ENDCOLLECTIVE ;  /* 0x000000000000791b */ /* 0x003fe20003800000 */
.L_x_15:
[----:B------:R-:W-:Y:S01]  /*2d60*/  IMAD.MOV.U32 R151, RZ, RZ, R107 ;  /* 0x000000ffff977224 */ /* 0x000fe200078e006b */
[----:B------:R-:W-:Y:S02]  /*2d70*/  MOV R105, R100 ;  /* 0x0000006400697202 */ /* 0x000fe40000000f00 */
[----:B------:R-:W-:-:S03]  /*2d80*/  MOV R100, 0xffffffff ;  /* 0xffffffff00647802 */ /* 0x000fc60000000f00 */
[----:B------:R-:W-:-:S07]  /*2d90*/  FADD.FTZ R141, R106, R105 ;  /* 0x000000696a8d7221 */ /* 0x000fce0000010000 */
[----:B------:R-:W-:Y:S05]  /*2da0*/  WARPSYNC.COLLECTIVE R100, `(.L_x_16) ;  /* 0x0000000064087348 */ /* 0x000fea0003c00000 */
[----:B------:R0:W1:Y:S02]  /*2db0*/  SHFL.DOWN P1, R100, R151, R104, R103 ;  /* 0x0800006897647389 */ /* 0x0000640000020067 */
[----:B01----:R-:W-:Y:S01]  /*2dc0*/  ENDCOLLECTIVE ;  /* 0x000000000000791b */ /* 0x003fe20003800000 */
.L_x_16:
[----:B------:R-:W-:Y:S01]  /*2dd0*/  MOV R151, R141 ;  /* 0x0000008d00977202 */ /* 0x000fe20000000f00 */
[----:B------:R-:W-:Y:S01]  /*2de0*/  IMAD.MOV.U32 R104, RZ, RZ, 0x4 ;  /* 0x00000004ff687424 */ /* 0x000fe200078e00ff */
[----:B------:R-:W-:Y:S02]  /*2df0*/  MOV R164, R100 ;  /* 0x0000006400a47202 */ /* 0x000fe40000000f00 */
[----:B------:R-:W-:-:S03]  /*2e00*/  MOV R100, 0xffffffff ;  /* 0xffffffff00647802 */ /* 0x000fc60000000f00 */
[----:B------:R-:W-:-:S07]  /*2e10*/  FADD.FTZ R164, R107, R164 ;  /* 0x000000a46ba47221 */ /* 0x000fce0000010000 */
[----:B------:R-:W-:Y:S05]  /*2e20*/  WARPSYNC.COLLECTIVE R100, `(.L_x_17) ;  /* 0x0000000064087348 */ /* 0x000fea0003c00000 */
[----:B------:R0:W1:Y:S02]  /*2e30*/  SHFL.DOWN P1, R100, R151, R104, R103 ;  /* 0x0800006897647389 */ /* 0x0000640000020067 */
[----:B01----:R-:W-:Y:S01]  /*2e40*/  ENDCOLLECTIVE ;  /* 0x000000000000791b */ /* 0x003fe20003800000 */
.L_x_17:
[----:B------:R-:W-:Y:S02]  /*2e50*/  MOV R151, R164 ;  /* 0x000000a400977202 */ /* 0x000fe40000000f00 */
[----:B------:R-:W-:Y:S01]  /*2e60*/  MOV R105, R100 ;  /* 0x0000006400697202 */ /* 0x000fe20000000f00 */
[----:B------:R-:W-:-:S04]  /*2e70*/  IMAD.MOV.U32 R100, RZ, RZ, -0x1 ;  /* 0xffffffffff647424 */ /* 0x000fc800078e00ff */
[----:B------:R-:W-:-:S07]  /*2e80*/  FADD.FTZ R165, R141, R105 ;  /* 0x000000698da57221 */ /* 0x000fce0000010000 */
[----:B------:R-:W-:Y:S05]  /*2e90*/  WARPSYNC.COLLECTIVE R100, `(.L_x_18) ;  /* 0x0000000064087348 */ /* 0x000fea0003c00000 */
[----:B------:R0:W1:Y:S02]  /*2ea0*/  SHFL.DOWN P1, R100, R151, R104, R103 ;  /* 0x0800006897647389 */ /* 0x0000640000020067 */
[----:B01----:R-:W-:Y:S01]  /*2eb0*/  ENDCOLLECTIVE ;  /* 0x000000000000791b */ /* 0x003fe20003800000 */
.L_x_18:
[----:B------:R-:W-:Y:S01]  /*2ec0*/  HFMA2.MMA R104, -RZ, RZ, 0, 1.1920928955078125e-07 ;  /* 0x00000002ff687435 */ /* 0x000fe200000001ff */
[----:B------:R-:W-:Y:S02]  /*2ed0*/  MOV R151, R165 ;  /* 0x000000a500977202 */ /* 0x000fe40000000f00 */
[----:B------:R-:W-:Y:S01]  /*2ee0*/  MOV R153, R100 ;  /* 0x0000006400997202 */ /* 0x000fe20000000f00 */
[----:B------:R-:W-:-:S04]  /*2ef0*/  IMAD.MOV.U32 R100, RZ, RZ, -0x1 ;  /* 0xffffffffff647424 */ /* 0x000fc800078e00ff */
[----:B------:R-:W-:-:S07]  /*2f00*/  FADD.FTZ R153, R164, R153 ;  /* 0x00000099a4997221 */ /* 0x000fce0000010000 */
[----:B------:R-:W-:Y:S05]  /*2f10*/  WARPSYNC.COLLECTIVE R100, `(.L_x_19) ;  /* 0x0000000064087348 */ /* 0x000fea0003c00000 */
[----:B------:R0:W1:Y:S02]  /*2f20*/  SHFL.DOWN P1, R100, R151, R104, R103 ;  /* 0x0800006897647389 */ /* 0x0000640000020067 */
[----:B01----:R-:W-:Y:S01]  /*2f30*/  ENDCOLLECTIVE ;  /* 0x000000000000791b */ /* 0x003fe20003800000 */
.L_x_19:
[----:B------:R-:W-:Y:S02]  /*2f40*/  MOV R151, R153 ;  /* 0x0000009900977202 */ /* 0x000fe40000000f00 */
[----:B------:R-:W-:Y:S02]  /*2f50*/  MOV R152, R100 ;  /* 0x0000006400987202 */ /* 0x000fe40000000f00 */
[----:B------:R-:W-:-:S03]  /*2f60*/  MOV R100, 0xffffffff ;  /* 0xffffffff00647802 */ /* 0x000fc60000000f00 */
[----:B------:R-:W-:-:S07]  /*2f70*/  FADD.FTZ R152, R165, R152 ;  /* 0x00000098a5987221 */ /* 0x000fce0000010000 */
[----:B------:R-:W-:Y:S05]  /*2f80*/  WARPSYNC.COLLECTIVE R100, `(.L_x_20) ;  /* 0x0000000064087348 */ /* 0x000fea0003c00000 */
[----:B------:R0:W1:Y:S02]  /*2f90*/  SHFL.DOWN P1, R100, R151, R104, R103 ;  /* 0x0800006897647389 */ /* 0x0000640000020067 */
[----:B01----:R-:W-:Y:S01]  /*2fa0*/  ENDCOLLECTIVE ;  /* 0x000000000000791b */ /* 0x003fe20003800000 */
.L_x_20:
[----:B------:R-:W-:Y:S01]  /*2fb0*/  HFMA2.MMA R104, -RZ, RZ, 0, 5.9604644775390625e-08 ;  /* 0x00000001ff687435 */ /* 0x000fe200000001ff */
[----:B------:R-:W-:Y:S01]  /*2fc0*/  MOV R151, R152 ;  /* 0x0000009800977202 */ /* 0x000fe20000000f00 */
[----:B------:R-:W-:Y:S01]  /*2fd0*/  IMAD.MOV.U32 R105, RZ, RZ, R100 ;  /* 0x000000ffff697224 */ /* 0x000fe200078e0064 */
[----:B------:R-:W-:-:S03]  /*2fe0*/  MOV R100, 0xffffffff ;  /* 0xffffffff00647802 */ /* 0x000fc60000000f00 */
[----:B------:R-:W-:-:S07]  /*2ff0*/  FADD.FTZ R105, R153, R105 ;  /* 0x0000006999697221 */ /* 0x000fce0000010000 */
[----:B------:R-:W-:Y:S05]  /*3000*/  WARPSYNC.COLLECTIVE R100, `(.L_x_21) ;  /* 0x0000000064087348 */ /* 0x000fea0003c00000 */
[----:B------:R0:W1:Y:S02]  /*3010*/  SHFL.DOWN P1, R100, R151, R104, R103 ;  /* 0x0800006897647389 */ /* 0x0000640000020067 */
[----:B01----:R-:W-:Y:S01]  /*3020*/  ENDCOLLECTIVE ;  /* 0x000000000000791b */ /* 0x003fe20003800000 */
.L_x_21:
[----:B------:R-:W-:Y:S01]  /*3030*/  MOV R151, R105 ;  /* 0x0000006900977202 */ /* 0x000fe20000000f00 */
[----:B------:R-:W-:Y:S01]  /*3040*/  IMAD.MOV.U32 R107, RZ, RZ, R100 ;  /* 0x000000ffff6b7224 */ /* 0x000fe200078e0064 */
[----:B------:R-:W-:-:S07]  /*3050*/  MOV R100, 0xffffffff ;  /* 0xffffffff00647802 */ /* 0x000fce0000000f00 */
[----:B------:R-:W-:Y:S05]  /*3060*/  WARPSYNC.COLLECTIVE R100, `(.L_x_22) ;  /* 0x0000000064087348 */ /* 0x000fea0003c00000 */
[----:B------:R0:W1:Y:S02]  /*3070*/  SHFL.DOWN P1, R100, R151, R104, R103 ;  /* 0x0800006897647389 */ /* 0x0000640000020067 */
[----:B01----:R-:W-:Y:S01]  /*3080*/  ENDCOLLECTIVE ;  /* 0x000000000000791b */ /* 0x003fe20003800000 */
.L_x_22:
[----:B------:R-:W-:Y:S01]  /*3090*/  MOV R106, R100 ;  /* 0x00000064006a7202 */ /* 0x000fe20000000f00 */
[----:B------:R-:W-:Y:S06]  /*30a0*/  BRA `(.L_x_23) ;  /* 0xffffffe800987947 */ /* 0x000fec000383ffff */
.L_x_24:
[----:B------:R-:W-:-:S00]  /*30b0*/  BRA `(.L_x_24) ;  /* 0xfffffffc00fc7947 */ /* 0x000fc0000383ffff */
[----:B------:R-:W-:-:S00]  /*30c0*/  NOP ;  /* 0x0000000000007918 */ /* 0x000fc00000000000 */
        /* <DEDUP_REMOVED lines=11> */
.L_x_2924:


//--------------------- .text._ZN10layer_norm31ln_parallel_residual_bwd_kernelINS_13Kernel_traitsI13__nv_bfloat16S2_S2_S2_fjLj2048ELj1ELj1ELj4ELj16ENS_18Kernel_traits_baseILj2048ES2_S2_S2_S2_fjLj128EEEEELb0ELb0ELb1EEEvNS_9BwdParamsE --------------------------
	.section	.text._ZN10layer_norm31ln_parallel_residual_bwd_kernelINS_13Kernel_traitsI13__nv_bfloat16S2_S2_S2_fjLj2048ELj1ELj1ELj4ELj16ENS_18Kernel_traits_baseILj2048ES2_S2_S2_S2_fjLj128EEEEELb0ELb0ELb1EEEvNS_9BwdParamsE,"ax",@progbits
	.align	128
        .global         _ZN10layer_norm31ln_parallel_residual_bwd_kernelINS_13Kernel_traitsI13__nv_bfloat16S2_S2_S2_fjLj2048ELj1ELj1ELj4ELj16ENS_18Kernel_traits_baseILj2048ES2_S2_S2_S2_fjLj128EEEEELb0ELb0ELb1EEEvNS_9BwdParamsE
        .type           _ZN10layer_norm31ln_parallel_residual_bwd_kernelINS_13Kernel_traitsI13__nv_bfloat16S2_S2_S2_fjLj2048ELj1ELj1ELj4ELj16ENS_18Kernel_traits_baseILj2048ES2_S2_S2_S2_fjLj128EEEEELb0ELb0ELb1EEEvNS_9BwdParamsE,@function
        .size           _ZN10layer_norm31ln_parallel_residual_bwd_kernelINS_13Kernel_traitsI13__nv_bfloat16S2_S2_S2_fjLj2048ELj1ELj1ELj4ELj16ENS_18Kernel_traits_baseILj2048ES2_S2_S2_S2_fjLj128EEEEELb0ELb0ELb1EEEvNS_9BwdParamsE,(.L_x_2925 - _ZN10layer_norm31ln_parallel_residual_bwd_kernelINS_13Kernel_traitsI13__nv_bfloat16S2_S2_S2_fjLj2048ELj1ELj1ELj4ELj16ENS_18Kernel_traits_baseILj2048ES2_S2_S2_S2_fjLj128EEEEELb0ELb0ELb1EEEvNS_9BwdParamsE)
        .other          _ZN10layer_norm31ln_parallel_residual_bwd_kernelINS_13Kernel_traitsI13__nv_bfloat16S2_S2_S2_fjLj2048ELj1ELj1ELj4ELj16ENS_18Kernel_traits_baseILj2048ES2_S2_S2_S2_fjLj128EEEEELb0ELb0ELb1EEEvNS_9BwdParamsE,@"STO_CUDA_ENTRY STV_DEFAULT"
_ZN10layer_norm31ln_parallel_residual_bwd_kernelINS_13Kernel_traitsI13__nv_bfloat16S2_S2_S2_fjLj2048ELj1ELj1ELj4ELj16ENS_18Kernel_traits_baseILj2048ES2_S2_S2_S2_fjLj128EEEEELb0ELb0ELb1EEEvNS_9BwdParamsE:
.text._ZN10layer_norm31ln_parallel_residual_bwd_kernelINS_13Kernel_traitsI13__nv_bfloat16S2_S2_S2_fjLj2048ELj1ELj1ELj4ELj16ENS_18Kernel_traits_baseILj2048ES2_S2_S2_S2_fjLj128EEEEELb0ELb0ELb1EEEvNS_9BwdParamsE:
[----:B------:R-:W-:Y:S01]  /*0000*/  LDC R1, c[0x0][0x28] ;  /* 0x00000a00ff017b82 */ /* 0x000fe20000000800 */
[----:B------:R-:W0:Y:S07]  /*0010*/  S2R R15, SR_TID.X ;  /* 0x00000000000f7919 */ /* 0x000e2e0000002100 */
[----:B------:R-:W0:Y:S01]  /*0020*/  S2UR UR4, SR_CTAID.X ;  /* 0x00000000000479c3 */ /* 0x000e220000002500 */
[----:B------:R-:W-:Y:S01]  /*0030*/  ULDC.64 UR6, c[0x0][0x208] ;  /* 0x0000820000067ab9 */ /* 0x000fe20000000a00 */
[----:B------:R-:W-:Y:S01]  /*0040*/  ULDC UR8, c[0x0][0x218] ;  /* 0x0000860000087ab9 */ /* 0x000fe20000000800 */
[----:B------:R-:W-:Y:S01]  /*0050*/  ULDC.U8 UR9, c[0x0][0x2a0] ;  /* 0x0000a80000097ab9 */ /* 0x000fe20000000000 */
[----:B------:R-:W-:Y:S01]  /*0060*/  ULDC UR12, c[0x0][0x290] ;  /* 0x0000a400000c7ab9 */ /* 0x000fe20000000800 */
[----:B------:R-:W-:Y:S01]  /*0070*/  ULDC.64 UR10, c[0x0][0x210] ;  /* 0x00008400000a7ab9 */ /* 0x000fe20000000a00 */
[----:B------:R-:W-:Y:S01]  /*0080*/  ULDC.64 UR14, c[0x0][0x308] ;  /* 0x0000c200000e7ab9 */ /* 0x000fe20000000a00 */
[----:B------:R-:W-:Y:S01]  /*0090*/  ULDC.64 UR16, c[0x0][0x300] ;  /* 0x0000c00000107ab9 */ /* 0x000fe20000000a00 */
[C---:B0-----:R-:W-:Y:S01]  /*00a0*/  LEA.HI R142, R15.reuse, UR4, RZ, 0x19 ;  /* 0x000000040f8e7c11 */ /* 0x041fe2000f8fc8ff */
[----:B------:R-:W-:Y:S01]  /*00b0*/  ULDC UR4, c[0x0][0x214] ;  /* 0x0000850000047ab9 */ /* 0x000fe20000000800 */
[----:B------:R-:W-:-:S02]  /*00c0*/  LOP3.LUT R14, R15, 0x7f, RZ, 0xc0, !PT ;  /* 0x0000007f0f0e7812 */ /* 0x000fc400078ec0ff */
[----:B------:R-:W-:-:S13]  /*00d0*/  ISETP.GE.AND P0, PT, R142, UR4, PT ;  /* 0x000000048e007c0c */ /* 0x000fda000bf06270 */
[----:B------:R-:W-:Y:S05]  /*00e0*/  @!P0 BRA `(.L_x_25) ;  /* 0x0000000000848947 */ /* 0x000fea0003800000 */
        /* <DEDUP_REMOVED lines=31> */
[----:B------:R-:W-:Y:S01]  /*02e0*/  CS2R R32, SRZ ;  /* 0x0000000000207805 */ /* 0x000fe2000001ff00 */
[----:B------:R-:W-:Y:S06]  /*02f0*/  BRA `(.L_x_26) ;  /* 0x0000002800487947 */ /* 0x000fec0003800000 */
.L_x_25:
[----:B------:R-:W0:Y:S01]  /*0300*/  LDC.64 R2, c[0x0][0x260] ;  /* 0x00009800ff027b82 */ /* 0x000e220000000a00 */
[----:B------:R-:W-:-:S07]  /*0310*/  ULDC.64 UR4, c[0x0][0x2c8] ;  /* 0x0000b20000047ab9 */ /* 0x000fce0000000a00 */
[----:B------:R-:W1:Y:S01]  /*0320*/  LDC.64 R4, c[0x0][0x268] ;  /* 0x00009a00ff047b82 */ /* 0x000e620000000a00 */
[----:B0-----:R-:W-:-:S05]  /*0330*/  IMAD.WIDE.U32 R2, R14, 0x10, R2 ;  /* 0x000000100e027825 */ /* 0x001fca00078e0002 */
[----:B------:R-:W2:Y:S01]  /*0340*/  LDG.E.128 R8, desc[UR6][R2.64] ;  /* 0x0000000602087981 */ /* 0x000ea2000c1e1d00 */
[----:B-1----:R-:W-:-:S03]  /*0350*/  IMAD.WIDE.U32 R4, R14, 0x10, R4 ;  /* 0x000000100e047825 */ /* 0x002fc600078e0004 */
[----:B------:R-:W3:Y:S04]  /*0360*/  LDG.E.128 R20, desc[UR6][R2.64+0x800] ;  /* 0x0008000602147981 */ /* 0x000ee8000c1e1d00 */
[----:B------:R-:W4:Y:S04]  /*0370*/  LDG.E.128 R16, desc[UR6][R4.64] ;  /* 0x0000000604107981 */ /* 0x000f28000c1e1d00 */
[----:B------:R0:W5:Y:S01]  /*0380*/  LDG.E.128 R24, desc[UR6][R4.64+0x800] ;  /* 0x0008000604187981 */ /* 0x000162000c1e1d00 */
[----:B------:R-:W-:Y:S01]  /*0390*/  ISETP.NE.U32.AND P0, PT, RZ, UR4, PT ;  /* 0x00000004ff007c0c */ /* 0x000fe2000bf05070 */
[----:B------:R-:W-:Y:S01]  /*03a0*/  HFMA2.MMA R154, -RZ, RZ, 0, 5.9604644775390625e-08 ;  /* 0x00000001ff9a7435 */ /* 0x000fe200000001ff */
[----:B------:R-:W-:-:S02]  /*03b0*/  CS2R R76, SRZ ;  /* 0x00000000004c7805 */ /* 0x000fc4000001ff00 */
[----:B------:R-:W-:Y:S02]  /*03c0*/  CS2R R78, SRZ ;  /* 0x00000000004e7805 */ /* 0x000fe4000001ff00 */
[----:B------:R-:W-:Y:S02]  /*03d0*/  ISETP.NE.AND.EX P0, PT, RZ, UR5, PT, P0 ;  /* 0x00000005ff007c0c */ /* 0x000fe4000bf05300 */
        /* <DEDUP_REMOVED lines=13> */
[----:B0-----:R-:W-:Y:S02]  /*04b0*/  CS2R R4, SRZ ;  /* 0x0000000000047805 */ /* 0x001fe4000001ff00 */
[----:B------:R-:W-:Y:S02]  /*04c0*/  CS2R R2, SRZ ;  /* 0x0000000000027805 */ /* 0x000fe4000001ff00 */
[----:B------:R-:W-:-:S02]  /*04d0*/  CS2R R52, SRZ ;  /* 0x0000000000347805 */ /* 0x000fc4000001ff00 */
[----:B------:R-:W-:Y:S02]  /*04e0*/  CS2R R86, SRZ ;  /* 0x0000000000567805 */ /* 0x000fe4000001ff00 */
[----:B------:R-:W-:Y:S02]  /*04f0*/  CS2R R82, SRZ ;  /* 0x0000000000527805 */ /* 0x000fe4000001ff00 */
[----:B------:R-:W-:Y:S02]  /*0500*/  CS2R R94, SRZ ;  /* 0x00000000005e7805 */ /* 0x000fe4000001ff00 */
[----:B------:R-:W-:Y:S02]  /*0510*/  CS2R R90, SRZ ;  /* 0x00000000005a7805 */ /* 0x000fe4000001ff00 */
[----:B------:R-:W-:Y:S01]  /*0520*/  CS2R R100, SRZ ;  /* 0x0000000000647805 */ /* 0x000fe2000001ff00 */
[----:B------:R-:W-:Y:S01]  /*0530*/  IMAD.MOV.U32 R106, RZ, RZ, RZ ;  /* 0x000000ffff6a7224 */ /* 0x000fe200078e00ff */
[----:B------:R-:W-:-:S02]  /*0540*/  MOV R125, RZ ;  /* 0x000000ff007d7202 */ /* 0x000fc40000000f00 */
[----:B--2---:R-:W-:Y:S02]  /*0550*/  PRMT R123, R9, 0x7632, R123 ;  /* 0x00007632097b7816 */ /* 0x004fe4000000007b */
[----:B------:R-:W-:Y:S02]  /*0560*/  PRMT R124, R8, 0x7632, R124 ;  /* 0x00007632087c7816 */ /* 0x000fe4000000007c */
[----:B---3--:R-:W-:Y:S02]  /*0570*/  PRMT R114, R22, 0x7632, R114 ;  /* 0x0000763216727816 */ /* 0x008fe40000000072 */
[----:B------:R-:W-:Y:S02]  /*0580*/  PRMT R122, R10, 0x7632, R122 ;  /* 0x000076320a7a7816 */ /* 0x000fe4000000007a */
[----:B----4-:R-:W-:Y:S02]  /*0590*/  PRMT R120, R16, 0x7632, R120 ;  /* 0x0000763210787816 */ /* 0x010fe40000000078 */
[----:B------:R-:W-:-:S02]  /*05a0*/  PRMT R117, R19, 0x7632, R117 ;  /* 0x0000763213757816 */ /* 0x000fc40000000075 */
[----:B-----5:R-:W-:Y:S02]  /*05b0*/  PRMT R111, R25, 0x7632, R111 ;  /* 0x00007632196f7816 */ /* 0x020fe4000000006f */
[----:B------:R-:W-:Y:S02]  /*05c0*/  PRMT R121, R11, 0x7632, R121 ;  /* 0x000076320b797816 */ /* 0x000fe40000000079 */
[----:B------:R-:W-:Y:S02]  /*05d0*/  PRMT R119, R17, 0x7632, R119 ;  /* 0x0000763211777816 */ /* 0x000fe40000000077 */
[----:B------:R-:W-:Y:S02]  /*05e0*/  PRMT R118, R18, 0x7632, R118 ;  /* 0x0000763212767816 */ /* 0x000fe40000000076 */
[----:B------:R-:W-:Y:S02]  /*05f0*/  PRMT R116, R20, 0x7632, R116 ;  /* 0x0000763214747816 */ /* 0x000fe40000000074 */
[----:B------:R-:W-:-:S02]  /*0600*/  PRMT R115, R21, 0x7632, R115 ;  /* 0x0000763215737816 */ /* 0x000fc40000000073 */
[----:B------:R-:W-:Y:S02]  /*0610*/  PRMT R113, R23, 0x7632, R113 ;  /* 0x0000763217717816 */ /* 0x000fe40000000071 */
[----:B------:R-:W-:Y:S02]  /*0620*/  PRMT R112, R24, 0x7632, R112 ;  /* 0x0000763218707816 */ /* 0x000fe40000000070 */
[----:B------:R-:W-:Y:S02]  /*0630*/  PRMT R110, R26, 0x7632, R110 ;  /* 0x000076321a6e7816 */ /* 0x000fe4000000006e */
[----:B------:R-:W-:Y:S01]  /*0640*/  PRMT R109, R27, 0x7632, R109 ;  /* 0x000076321b6d7816 */ /* 0x000fe2000000006d */
[----:B------:R-:W-:Y:S01]  /*0650*/  IMAD.U32 R139, R10, 0x10000, RZ ;  /* 0x000100000a8b7824 */ /* 0x000fe200078e00ff */
[----:B------:R-:W-:Y:S01]  /*0660*/  SHF.L.U32 R141, R8, 0x10, RZ ;  /* 0x00000010088d7819 */ /* 0x000fe200000006ff */
[----:B------:R-:W-:Y:S01]  /*0670*/  IMAD.U32 R136, R17, 0x10000, RZ ;  /* 0x0001000011887824 */ /* 0x000fe200078e00ff */
[----:B------:R-:W-:Y:S01]  /*0680*/  SHF.L.U32 R140, R9, 0x10, RZ ;  /* 0x00000010098c7819 */ /* 0x000fe200000006ff */
[----:B------:R-:W-:Y:S01]  /*0690*/  IMAD.U32 R133, R20, 0x10000, RZ ;  /* 0x0001000014857824 */ /* 0x000fe200078e00ff */
[----:B------:R-:W-:Y:S01]  /*06a0*/  SHF.L.U32 R138, R11, 0x10, RZ ;  /* 0x000000100b8a7819 */ /* 0x000fe200000006ff */
[----:B------:R-:W-:Y:S01]  /*06b0*/  IMAD.U32 R130, R23, 0x10000, RZ ;  /* 0x0001000017827824 */ /* 0x000fe200078e00ff */
[----:B------:R-:W-:Y:S01]  /*06c0*/  SHF.L.U32 R137, R16, 0x10, RZ ;  /* 0x0000001010897819 */ /* 0x000fe200000006ff */
[----:B------:R-:W-:Y:S01]  /*06d0*/  IMAD.U32 R127, R26, 0x10000, RZ ;  /* 0x000100001a7f7824 */ /* 0x000fe200078e00ff */
[----:B------:R-:W-:-:S02]  /*06e0*/  SHF.L.U32 R135, R18, 0x10, RZ ;  /* 0x0000001012877819 */ /* 0x000fc400000006ff */
[----:B------:R-:W-:Y:S02]  /*06f0*/  CS2R R10, SRZ ;  /* 0x00000000000a7805 */ /* 0x000fe4000001ff00 */
[----:B------:R-:W-:Y:S02]  /*0700*/  SHF.L.U32 R134, R19, 0x10, RZ ;  /* 0x0000001013867819 */ /* 0x000fe400000006ff */
[----:B------:R-:W-:Y:S02]  /*0710*/  CS2R R8, SRZ ;  /* 0x0000000000087805 */ /* 0x000fe4000001ff00 */
[----:B------:R-:W-:Y:S02]  /*0720*/  SHF.L.U32 R132, R21, 0x10, RZ ;  /* 0x0000001015847819 */ /* 0x000fe400000006ff */
[----:B------:R-:W-:Y:S02]  /*0730*/  CS2R R20, SRZ ;  /* 0x0000000000147805 */ /* 0x000fe4000001ff00 */
        /* <DEDUP_REMOVED lines=8> */
[----:B------:R-:W-:Y:S02]  /*07c0*/  CS2R R18, SRZ ;  /* 0x0000000000127805 */ /* 0x000fe4000001ff00 */
        /* <DEDUP_REMOVED lines=11> */
[----:B------:R-:W-:Y:S02]  /*0880*/  SHF.L.U32 R115, R115, 0x10, RZ ;  /* 0x0000001073737819 */ /* 0x000fe400000006ff */
[----:B------:R-:W-:Y:S02]  /*0890*/  SHF.L.U32 R113, R113, 0x10, RZ ;  /* 0x0000001071717819 */ /* 0x000fe400000006ff */
[----:B------:R-:W-:Y:S02]  /*08a0*/  SHF.L.U32 R112, R112, 0x10, RZ ;  /* 0x0000001070707819 */ /* 0x000fe400000006ff */
[----:B------:R-:W-:Y:S02]  /*08b0*/  SHF.L.U32 R110, R110, 0x10, RZ ;  /* 0x000000106e6e7819 */ /* 0x000fe400000006ff */
[----:B------:R-:W-:-:S07]  /*08c0*/  SHF.L.U32 R109, R109, 0x10, RZ ;  /* 0x000000106d6d7819 */ /* 0x000fce00000006ff */
.L_x_29:
[----:B0-----:R-:W0:Y:S01]  /*08d0*/  LDC.64 R64, c[0x0][0x238] ;  /* 0x00008e00ff407b82 */ /* 0x001e220000000a00 */
[----:B------:R-:W-:-:S05]  /*08e0*/  IMAD R0, R142, UR8, RZ ;  /* 0x000000088e007c24 */ /* 0x000fca000f8e02ff */
[----:B------:R-:W-:Y:S02]  /*08f0*/  SHF.R.S32.HI R49, RZ, 0x1f, R0 ;  /* 0x0000001fff317819 */ /* 0x000fe40000011400 */
[----:B------:R-:W1:Y:S02]  /*0900*/  LDC.64 R70, c[0x0][0x250] ;  /* 0x00009400ff467b82 */ /* 0x000e640000000a00 */
[----:B------:R-:W-:-:S04]  /*0910*/  LEA.HI R49, R49, R0, RZ, 0x3 ;  /* 0x0000000031317211 */ /* 0x000fc800078f18ff */
[----:B------:R-:W-:Y:S02]  /*0920*/  LEA.HI.SX32 R108, R49, R14, 0x1d ;  /* 0x0000000e316c7211 */ /* 0x000fe400078feaff */
[----:B------:R-:W2:Y:S08]  /*0930*/  LDC.64 R68, c[0x0][0x2c0] ;  /* 0x0000b000ff447b82 */ /* 0x000eb00000000a00 */
[----:B------:R-:W3:Y:S01]  /*0940*/  LDC.64 R150, c[0x0][0x258] ;  /* 0x00009600ff967b82 */ /* 0x000ee20000000a00 */
[----:B0-----:R-:W-:-:S06]  /*0950*/  IMAD.WIDE.U32 R48, R108, 0x10, R64 ;  /* 0x000000106c307825 */ /* 0x001fcc00078e0040 */
[----:B------:R-:W4:Y:S01]  /*0960*/  LDG.E.128 R48, desc[UR6][R48.64] ;  /* 0x0000000630307981 */ /* 0x000f22000c1e1d00 */
[----:B------:R-:W0:Y:S01]  /*0970*/  LDC.64 R72, c[0x0][0x2b8] ;  /* 0x0000ae00ff487b82 */ /* 0x000e220000000a00 */
[----:B-1----:R-:W-:-:S05]  /*0980*/  IMAD.WIDE R70, R142, 0x4, R70 ;  /* 0x000000048e467825 */ /* 0x002fca00078e0246 */
[----:B------:R-:W4:Y:S01]  /*0990*/  LDG.E R155, desc[UR6][R70.64] ;  /* 0x00000006469b7981 */ /* 0x000f22000c1e1900 */
[----:B--2---:R-:W-:Y:S01]  /*09a0*/  IMAD.WIDE.U32 R56, R108, 0x10, R68 ;  /* 0x000000106c387825 */ /* 0x004fe200078e0044 */
[----:B------:R-:W1:Y:S05]  /*09b0*/  @P0 LDC.64 R146, c[0x0][0x2c8] ;  /* 0x0000b200ff920b82 */ /* 0x000e6a0000000a00 */
[----:B------:R-:W2:Y:S01]  /*09c0*/  LDG.E.128 R56, desc[UR6][R56.64] ;  /* 0x0000000638387981 */ /* 0x000ea2000c1e1d00 */
[----:B---3--:R-:W-:Y:S02]  /*09d0*/  IMAD.WIDE R150, R142, 0x4, R150 ;  /* 0x000000048e967825 */ /* 0x008fe400078e0296 */
[----:B------:R-:W3:Y:S04]  /*09e0*/  @P0 LDC.64 R144, c[0x0][0x2c8] ;  /* 0x0000b200ff900b82 */ /* 0x000ee80000000a00 */
[----:B------:R2:W2:Y:S01]  /*09f0*/  LDG.E R150, desc[UR6][R150.64] ;  /* 0x0000000696967981 */ /* 0x0004a2000c1e1900 */
[----:B0-----:R-:W-:-:S06]  /*0a00*/  IMAD.WIDE.U32 R60, R108, 0x10, R72 ;  /* 0x000000106c3c7825 */ /* 0x001fcc00078e0048 */
[----:B------:R-:W2:Y:S01]  /*0a10*/  LDG.E.128 R60, desc[UR6][R60.64] ;  /* 0x000000063c3c7981 */ /* 0x000ea2000c1e1d00 */
[----:B------:R-:W-:-:S04]  /*0a20*/  VIADD R107, R108, 0x80 ;  /* 0x000000806c6b7836 */ /* 0x000fc80000000000 */
[----:B------:R-:W-:-:S06]  /*0a30*/  IMAD.WIDE.U32 R64, R107, 0x10, R64 ;  /* 0x000000106b407825 */ /* 0x000fcc00078e0040 */
[----:B------:R-:W2:Y:S01]  /*0a40*/  LDG.E.128 R64, desc[UR6][R64.64] ;  /* 0x0000000640407981 */ /* 0x000ea2000c1e1d00 */
[----:B------:R-:W-:-:S04]  /*0a50*/  IMAD.WIDE.U32 R68, R107, 0x10, R68 ;  /* 0x000000106b447825 */ /* 0x000fc800078e0044 */
[----:B------:R-:W-:Y:S02]  /*0a60*/  IMAD.WIDE.U32 R72, R107, 0x10, R72 ;  /* 0x000000106b487825 */ /* 0x000fe400078e0048 */
[----:B------:R-:W2:Y:S04]  /*0a70*/  LDG.E.128 R68, desc[UR6][R68.64] ;  /* 0x0000000644447981 */ /* 0x000ea8000c1e1d00 */
[----:B------:R-:W2:Y:S01]  /*0a80*/  LDG.E.128 R72, desc[UR6][R72.64] ;  /* 0x0000000648487981 */ /* 0x000ea2000c1e1d00 */
[----:B------:R-:W-:Y:S01]  /*0a90*/  ISETP.NE.AND P2, PT, RZ, UR9, PT ;  /* 0x00000009ff007c0c */ /* 0x000fe2000bf45270 */
[----:B-1----:R-:W-:-:S04]  /*0aa0*/  @P0 IMAD.WIDE.U32 R146, R108, 0x10, R146 ;  /* 0x000000106c920825 */ /* 0x002fc800078e0092 */
[----:B---3--:R-:W-:Y:S01]  /*0ab0*/  @P0 IMAD.WIDE.U32 R144, R107, 0x10, R144 ;  /* 0x000000106b900825 */ /* 0x008fe200078e0090 */
[----:B------:R-:W5:Y:S04]  /*0ac0*/  @P0 LDG.E.128 R32, desc[UR6][R146.64] ;  /* 0x0000000692200981 */ /* 0x000f68000c1e1d00 */
[----:B------:R0:W5:Y:S01]  /*0ad0*/  @P0 LDG.E.128 R36, desc[UR6][R144.64] ;  /* 0x0000000690240981 */ /* 0x000162000c1e1d00 */
[----:B------:R-:W-:Y:S01]  /*0ae0*/  UMOV UR4, 0xffffffff ;  /* 0xffffffff00047882 */ /* 0x000fe20000000000 */
[----:B------:R-:W-:Y:S02]  /*0af0*/  IADD3 R142, R142, UR10, RZ ;  /* 0x0000000a8e8e7c10 */ /* 0x000fe4000fffe0ff */
[----:B------:R-:W-:Y:S02]  /*0b00*/  LOP3.LUT P1, RZ, R15, 0x1f, RZ, 0xc0, !PT ;  /* 0x0000001f0fff7812 */ /* 0x000fe4000782c0ff */
[----:B------:R-:W-:-:S02]  /*0b10*/  ISETP.GE.AND P3, PT, R142, UR11, PT ;  /* 0x0000000b8e007c0c */ /* 0x000fc4000bf66270 */
[----:B----4-:R-:W-:Y:S02]  /*0b20*/  SHF.L.U32 R0, R48, 0x10, RZ ;  /* 0x0000001030007819 */ /* 0x010fe400000006ff */
[----:B------:R-:W-:Y:S02]  /*0b30*/  SHF.L.U32 R156, R49, 0x10, RZ ;  /* 0x00000010319c7819 */ /* 0x000fe400000006ff */
[----:B------:R-:W-:-:S05]  /*0b40*/  FSEL R155, R155, RZ, !P2 ;  /* 0x000000ff9b9b7208 */ /* 0x000fca0005000000 */
[----:B------:R-:W-:Y:S01]  /*0b50*/  FADD.FTZ R143, R0, -R155 ;  /* 0x8000009b008f7221 */ /* 0x000fe20000010000 */
[----:B--2---:R-:W-:Y:S02]  /*0b60*/  SHF.L.U32 R148, R56, 0x10, RZ ;  /* 0x0000001038947819 */ /* 0x004fe400000006ff */
[----:B------:R-:W-:Y:S01]  /*0b70*/  SHF.L.U32 R151, R57, 0x10, RZ ;  /* 0x0000001039977819 */ /* 0x000fe200000006ff */
[----:B------:R-:W-:Y:S01]  /*0b80*/  FMUL.FTZ R0, R150, R143 ;  /* 0x0000008f96007220 */ /* 0x000fe20000410000 */
[----:B------:R-:W-:Y:S01]  /*0b90*/  FADD.FTZ R143, -R155, R156 ;  /* 0x0000009c9b8f7221 */ /* 0x000fe20000010100 */
[-C--:B------:R-:W-:Y:S01]  /*0ba0*/  FMUL.FTZ R152, R137, R148.reuse ;  /* 0x0000009489987220 */ /* 0x080fe20000410000 */
[----:B------:R-:W-:Y:S01]  /*0bb0*/  FADD.FTZ R76, R148, R76 ;  /* 0x0000004c944c7221 */ /* 0x000fe20000010000 */
[----:B------:R-:W-:Y:S01]  /*0bc0*/  FFMA.FTZ R105, R0, R148, R105 ;  /* 0x0000009400697223 */ /* 0x000fe20000010069 */
[----:B------:R-:W-:Y:S01]  /*0bd0*/  FMUL.FTZ R148, R150, R143 ;  /* 0x0000008f96947220 */ /* 0x000fe20000410000 */
[----:B------:R-:W-:Y:S01]  /*0be0*/  FMUL.FTZ R143, R136, R151 ;  /* 0x00000097888f7220 */ /* 0x000fe20000410000 */
[----:B0-----:R-:W-:Y:S01]  /*0bf0*/  SHF.L.U32 R144, R50, 0x10, RZ ;  /* 0x0000001032907819 */ /* 0x001fe200000006ff */
[----:B------:R-:W-:-:S04]  /*0c00*/  IMAD.U32 R147, R61, 0x10000, RZ ;  /* 0x000100003d937824 */ /* 0x000fc800078e00ff */
[----:B------:R-:W-:Y:S01]  /*0c10*/  FADD.FTZ R100, R147, R100 ;  /* 0x0000006493647221 */ /* 0x000fe20000010000 */
[-C--:B------:R-:W-:Y:S01]  /*0c20*/  FFMA.FTZ R101, R148, R147.reuse, R101 ;  /* 0x0000009394657223 */ /* 0x080fe20000010065 */
[----:B------:R-:W-:Y:S01]  /*0c30*/  FFMA.FTZ R147, R140, R147, R143 ;  /* 0x000000938c937223 */ /* 0x000fe2000001008f */
[----:B------:R-:W-:Y:S01]  /*0c40*/  FADD.FTZ R143, -R155, R144 ;  /* 0x000000909b8f7221 */ /* 0x000fe20000010100 */
[----:B------:R-:W-:Y:S01]  /*0c50*/  IMAD.U32 R149, R60, 0x10000, RZ ;  /* 0x000100003c957824 */ /* 0x000fe200078e00ff */
[----:B------:R-:W-:Y:S02]  /*0c60*/  SHF.L.U32 R144, R58, 0x10, RZ ;  /* 0x000000103a907819 */ /* 0x000fe400000006ff */
[----:B------:R-:W-:Y:S01]  /*0c70*/  FMUL.FTZ R146, R150, R143 ;  /* 0x0000008f96927220 */ /* 0x000fe20000410000 */
[----:B------:R-:W-:Y:S01]  /*0c80*/  FADD.FTZ R106, R149, R106 ;  /* 0x0000006a956a7221 */ /* 0x000fe20000010000 */
[-C--:B------:R-:W-:Y:S01]  /*0c90*/  FFMA.FTZ R125, R0, R149.reuse, R125 ;  /* 0x00000095007d7223 */ /* 0x080fe2000001007d */
[----:B------:R-:W-:Y:S01]  /*0ca0*/  FFMA.FTZ R149, R141, R149, R152 ;  /* 0x000000958d957223 */ /* 0x000fe20000010098 */
[----:B------:R-:W-:-:S02]  /*0cb0*/  IMAD.U32 R145, R62, 0x10000, RZ ;  /* 0x000100003e917824 */ /* 0x000fc400078e00ff */
[-C--:B------:R-:W-:Y:S01]  /*0cc0*/  FMUL.FTZ R152, R135, R144.reuse ;  /* 0x0000009087987220 */ /* 0x080fe20000410000 */
[----:B------:R-:W-:Y:S01]  /*0cd0*/  FADD.FTZ R92, R144, R92 ;  /* 0x0000005c905c7221 */ /* 0x000fe20000010000 */
[C---:B------:R-:W-:Y:S01]  /*0ce0*/  FFMA.FTZ R93, R146.reuse, R144, R93 ;  /* 0x00000090925d7223 */ /* 0x040fe2000001005d */
[----:B------:R-:W-:Y:S01]  /*0cf0*/  SHF.L.U32 R144, R51, 0x10, RZ ;  /* 0x0000001033907819 */ /* 0x000fe200000006ff */
[----:B------:R-:W-:Y:S01]  /*0d00*/  FADD.FTZ R94, R145, R94 ;  /* 0x0000005e915e7221 */ /* 0x000fe20000010000 */
[-C--:B------:R-:W-:Y:S01]  /*0d10*/  FFMA.FTZ R95, R146, R145.reuse, R95 ;  /* 0x00000091925f7223 */ /* 0x080fe2000001005f */
[----:B------:R-:W-:Y:S01]  /*0d20*/  FFMA.FTZ R145, R139, R145, R152 ;  /* 0x000000918b917223 */ /* 0x000fe20000010098 */
[----:B------:R-:W-:Y:S01]  /*0d30*/  SHF.L.U32 R152, R59, 0x10, RZ ;  /* 0x000000103b987819 */ /* 0x000fe200000006ff */
[----:B------:R-:W-:Y:S01]  /*0d40*/  FADD.FTZ R143, -R155, R144 ;  /* 0x000000909b8f7221 */ /* 0x000fe20000010100 */
[----:B------:R-:W-:Y:S01]  /*0d50*/  PRMT R48, R48, 0x7632, R48 ;  /* 0x0000763230307816 */ /* 0x000fe20000000030 */
[----:B------:R-:W-:Y:S01]  /*0d60*/  FADD.FTZ R78, R151, R78 ;  /* 0x0000004e974e7221 */ /* 0x000fe20000010000 */
[----:B------:R-:W-:Y:S01]  /*0d70*/  FFMA.FTZ R99, R148, R151, R99 ;  /* 0x0000009794637223 */ /* 0x000fe20000010063 */
[----:B------:R-:W-:Y:S01]  /*0d80*/  FMUL.FTZ R144, R150, R143 ;  /* 0x0000008f96907220 */ /* 0x000fe20000410000 */
[----:B------:R-:W-:-:S02]  /*0d90*/  IMAD.U32 R151, R63, 0x10000, RZ ;  /* 0x000100003f977824 */ /* 0x000fc400078e00ff */
[----:B------:R-:W-:Y:S01]  /*0da0*/  FMUL.FTZ R143, R134, R152 ;  /* 0x00000098868f7220 */ /* 0x000fe20000410000 */
[----:B------:R-:W-:Y:S01]  /*0db0*/  SHF.L.U32 R48, R48, 0x10, RZ ;  /* 0x0000001030307819 */ /* 0x000fe200000006ff */
[----:B------:R-:W-:Y:S01]  /*0dc0*/  FADD.FTZ R86, R151, R86 ;  /* 0x0000005697567221 */ /* 0x000fe20000010000 */
[-C--:B------:R-:W-:Y:S01]  /*0dd0*/  FFMA.FTZ R87, R144, R151.reuse, R87 ;  /* 0x0000009790577223 */ /* 0x080fe20000010057 */
[----:B------:R-:W-:Y:S01]  /*0de0*/  FFMA.FTZ R143, R138, R151, R143 ;  /* 0x000000978a8f7223 */ /* 0x000fe2000001008f */
[----:B------:R-:W-:Y:S01]  /*0df0*/  PRMT R56, R56, 0x7632, R56 ;  /* 0x0000763238387816 */ /* 0x000fe20000000038 */
[----:B------:R-:W-:Y:S01]  /*0e00*/  FADD.FTZ R151, -R155, R48 ;  /* 0x000000309b977221 */ /* 0x000fe20000010100 */
[----:B------:R-:W-:Y:S02]  /*0e10*/  PRMT R49, R49, 0x7632, R49 ;  /* 0x0000763231317816 */ /* 0x000fe40000000031 */
[----:B------:R-:W-:Y:S01]  /*0e20*/  PRMT R60, R60, 0x7632, R60 ;  /* 0x000076323c3c7816 */ /* 0x000fe2000000003c */
[----:B------:R-:W-:Y:S01]  /*0e30*/  FMUL.FTZ R151, R150, R151 ;  /* 0x0000009796977220 */ /* 0x000fe20000410000 */
[----:B------:R-:W-:-:S02]  /*0e40*/  SHF.L.U32 R153, R56, 0x10, RZ ;  /* 0x0000001038997819 */ /* 0x000fc400000006ff */
[----:B------:R-:W-:Y:S02]  /*0e50*/  PRMT R57, R57, 0x7632, R57 ;  /* 0x0000763239397816 */ /* 0x000fe40000000039 */
[----:B------:R-:W-:Y:S02]  /*0e60*/  SHF.L.U32 R48, R49, 0x10, RZ ;  /* 0x0000001031307819 */ /* 0x000fe400000006ff */
[----:B------:R-:W-:Y:S01]  /*0e70*/  PRMT R50, R50, 0x7632, R50 ;  /* 0x0000763232327816 */ /* 0x000fe20000000032 */
[----:B------:R-:W-:Y:S02]  /*0e80*/  IMAD.U32 R60, R60, 0x10000, RZ ;  /* 0x000100003c3c7824 */ /* 0x000fe400078e00ff */
[-C--:B------:R-:W-:Y:S01]  /*0e90*/  FMUL.FTZ R157, R120, R153.reuse ;  /* 0x00000099789d7220 */ /* 0x080fe20000410000 */
[----:B------:R-:W-:Y:S01]  /*0ea0*/  FADD.FTZ R77, R153, R77 ;  /* 0x0000004d994d7221 */ /* 0x000fe20000010000 */
[----:B------:R-:W-:Y:S01]  /*0eb0*/  FFMA.FTZ R102, R151, R153, R102 ;  /* 0x0000009997667223 */ /* 0x000fe20000010066 */
[----:B------:R-:W-:Y:S01]  /*0ec0*/  PRMT R61, R61, 0x7632, R61 ;  /* 0x000076323d3d7816 */ /* 0x000fe2000000003d */
[----:B------:R-:W-:Y:S01]  /*0ed0*/  FADD.FTZ R153, -R155, R48 ;  /* 0x000000309b997221 */ /* 0x000fe20000010100 */
[----:B------:R-:W-:-:S02]  /*0ee0*/  SHF.L.U32 R57, R57, 0x10, RZ ;  /* 0x0000001039397819 */ /* 0x000fc400000006ff */
[----:B------:R-:W-:Y:S02]  /*0ef0*/  SHF.L.U32 R50, R50, 0x10, RZ ;  /* 0x0000001032327819 */ /* 0x000fe400000006ff */
[----:B------:R-:W-:Y:S01]  /*0f00*/  PRMT R58, R58, 0x7632, R58 ;  /* 0x000076323a3a7816 */ /* 0x000fe2000000003a */
[----:B------:R-:W-:Y:S01]  /*0f10*/  FADD.FTZ R103, R60, R103 ;  /* 0x000000673c677221 */ /* 0x000fe20000010000 */
[-C--:B------:R-:W-:Y:S01]  /*0f20*/  FFMA.FTZ R104, R151, R60.reuse, R104 ;  /* 0x0000003c97687223 */ /* 0x080fe20000010068 */
[----:B------:R-:W-:Y:S01]  /*0f30*/  FFMA.FTZ R60, R124, R60, R157 ;  /* 0x0000003c7c3c7223 */ /* 0x000fe2000001009d */
[----:B------:R-:W-:Y:S02]  /*0f40*/  IMAD.U32 R48, R61, 0x10000, RZ ;  /* 0x000100003d307824 */ /* 0x000fe400078e00ff */
[----:B------:R-:W-:Y:S01]  /*0f50*/  FMUL.FTZ R153, R150, R153 ;  /* 0x0000009996997220 */ /* 0x000fe20000410000 */
[----:B------:R-:W-:Y:S01]  /*0f60*/  FMUL.FTZ R56, R119, R57 ;  /* 0x0000003977387220 */ /* 0x000fe20000410000 */
[----:B------:R-:W-:Y:S01]  /*0f70*/  PRMT R62, R62, 0x7632, R62 ;  /* 0x000076323e3e7816 */ /* 0x000fe2000000003e */
[----:B------:R-:W-:Y:S01]  /*0f80*/  FADD.FTZ R49, -R155, R50 ;  /* 0x000000329b317221 */ /* 0x000fe20000010100 */
[----:B------:R-:W-:-:S02]  /*0f90*/  SHF.L.U32 R157, R58, 0x10, RZ ;  /* 0x000000103a9d7819 */ /* 0x000fc400000006ff */
[----:B------:R-:W-:Y:S01]  /*0fa0*/  PRMT R51, R51, 0x7632, R51 ;  /* 0x0000763233337816 */ /* 0x000fe20000000033 */
[----:B------:R-:W-:Y:S01]  /*0fb0*/  FADD.FTZ R84, R152, R84 ;  /* 0x0000005498547221 */ /* 0x000fe20000010000 */
[----:B------:R-:W-:Y:S01]  /*0fc0*/  FFMA.FTZ R85, R144, R152, R85 ;  /* 0x0000009890557223 */ /* 0x000fe20000010055 */
[----:B------:R-:W-:Y:S01]  /*0fd0*/  FADD.FTZ R97, R48, R97 ;  /* 0x0000006130617221 */ /* 0x000fe20000010000 */
[-C--:B------:R-:W-:Y:S01]  /*0fe0*/  FFMA.FTZ R98, R153, R48.reuse, R98 ;  /* 0x0000003099627223 */ /* 0x080fe20000010062 */
[----:B------:R-:W-:Y:S01]  /*0ff0*/  FFMA.FTZ R61, R123, R48, R56 ;  /* 0x000000307b3d7223 */ /* 0x000fe20000010038 */
[----:B------:R-:W-:Y:S01]  /*1000*/  FADD.FTZ R79, R57, R79 ;  /* 0x0000004f394f7221 */ /* 0x000fe20000010000 */
[----:B------:R-:W-:Y:S01]  /*1010*/  FFMA.FTZ R96, R153, R57, R96 ;  /* 0x0000003999607223 */ /* 0x000fe20000010060 */
[----:B------:R-:W-:Y:S01]  /*1020*/  FMUL.FTZ R152, R150, R49 ;  /* 0x0000003196987220 */ /* 0x000fe20000410000 */
[----:B------:R-:W-:Y:S02]  /*1030*/  IMAD.U32 R57, R62, 0x10000, RZ ;  /* 0x000100003e397824 */ /* 0x000fe400078e00ff */
[----:B------:R-:W-:Y:S01]  /*1040*/  FMUL.FTZ R49, R118, R157 ;  /* 0x0000009d76317220 */ /* 0x000fe20000410000 */
[----:B------:R-:W-:-:S02]  /*1050*/  SHF.L.U32 R48, R51, 0x10, RZ ;  /* 0x0000001033307819 */ /* 0x000fc400000006ff */
[----:B------:R-:W-:Y:S01]  /*1060*/  PRMT R59, R59, 0x7632, R59 ;  /* 0x000076323b3b7816 */ /* 0x000fe2000000003b */
[----:B------:R-:W-:Y:S01]  /*1070*/  FFMA.FTZ R62, R122, R57, R49 ;  /* 0x000000397a3e7223 */ /* 0x000fe20000010031 */
[----:B------:R-:W-:Y:S01]  /*1080*/  PRMT R63, R63, 0x7632, R63 ;  /* 0x000076323f3f7816 */ /* 0x000fe2000000003f */
[----:B------:R-:W-:Y:S01]  /*1090*/  FADD.FTZ R49, -R155, R48 ;  /* 0x000000309b317221 */ /* 0x000fe20000010100 */
[----:B------:R-:W-:-:S03]  /*10a0*/  SHF.L.U32 R50, R59, 0x10, RZ ;  /* 0x000000103b327819 */ /* 0x000fc600000006ff */
[----:B------:R-:W-:Y:S02]  /*10b0*/  IMAD.U32 R63, R63, 0x10000, RZ ;  /* 0x000100003f3f7824 */ /* 0x000fe400078e00ff */
[----:B------:R-:W-:Y:S01]  /*10c0*/  FMUL.FTZ R156, R150, R49 ;  /* 0x00000031969c7220 */ /* 0x000fe20000410000 */
[-C--:B------:R-:W-:Y:S01]  /*10d0*/  FMUL.FTZ R48, R117, R50.reuse ;  /* 0x0000003275307220 */ /* 0x080fe20000410000 */
[----:B------:R-:W-:Y:S02]  /*10e0*/  FADD.FTZ R82, R63, R82 ;  /* 0x000000523f527221 */ /* 0x000fe40000010000 */
[-C--:B------:R-:W-:Y:S01]  /*10f0*/  FFMA.FTZ R83, R156, R63.reuse, R83 ;  /* 0x0000003f9c537223 */ /* 0x080fe20000010053 */
[--C-:B------:R-:W-:Y:S01]  /*1100*/  FFMA.FTZ R63, R121, R63, R48.reuse ;  /* 0x0000003f793f7223 */ /* 0x100fe20000010030 */
[----:B------:R-:W-:Y:S01]  /*1110*/  PRMT R48, R64, 0x7632, R48 ;  /* 0x0000763240307816 */ /* 0x000fe20000000030 */
[----:B------:R-:W-:Y:S01]  /*1120*/  FADD.FTZ R80, R50, R80 ;  /* 0x0000005032507221 */ /* 0x000fe20000010000 */
[----:B------:R-:W-:Y:S01]  /*1130*/  FFMA.FTZ R81, R156, R50, R81 ;  /* 0x000000329c517223 */ /* 0x000fe20000010051 */
[----:B------:R-:W-:Y:S01]  /*1140*/  SHF.L.U32 R64, R64, 0x10, RZ ;  /* 0x0000001040407819 */ /* 0x000fe200000006ff */
[----:B------:R-:W-:Y:S01]  /*1150*/  FADD.FTZ R90, R57, R90 ;  /* 0x0000005a395a7221 */ /* 0x000fe20000010000 */
[----:B------:R-:W-:Y:S01]  /*1160*/  FFMA.FTZ R91, R152, R57, R91 ;  /* 0x00000039985b7223 */ /* 0x000fe2000001005b */
[----:B------:R-:W-:-:S02]  /*1170*/  SHF.L.U32 R50, R65, 0x10, RZ ;  /* 0x0000001041327819 */ /* 0x000fc400000006ff */
[----:B------:R-:W-:Y:S02]  /*1180*/  PRMT R49, R65, 0x7632, R49 ;  /* 0x0000763241317816 */ /* 0x000fe40000000031 */
[----:B------:R-:W-:Y:S02]  /*1190*/  PRMT R51, R66, 0x7632, R51 ;  /* 0x0000763242337816 */ /* 0x000fe40000000033 */
[----:B------:R-:W-:Y:S01]  /*11a0*/  PRMT R57, R67, 0x7632, R57 ;  /* 0x0000763243397816 */ /* 0x000fe20000000039 */
[----:B------:R-:W-:Y:S01]  /*11b0*/  FADD.FTZ R88, R157, R88 ;  /* 0x000000589d587221 */ /* 0x000fe20000010000 */
[----:B------:R-:W-:Y:S01]  /*11c0*/  FFMA.FTZ R89, R152, R157, R89 ;  /* 0x0000009d98597223 */ /* 0x000fe20000010059 */
[----:B------:R-:W-:Y:S01]  /*11d0*/  FADD.FTZ R157, -R155, R64 ;  /* 0x000000409b9d7221 */ /* 0x000fe20000010100 */
[----:B------:R-:W-:Y:S01]  /*11e0*/  SHF.L.U32 R58, R67, 0x10, RZ ;  /* 0x00000010433a7819 */ /* 0x000fe200000006ff */
[----:B------:R-:W-:Y:S01]  /*11f0*/  FADD.FTZ R59, -R155, R50 ;  /* 0x000000329b3b7221 */ /* 0x000fe20000010100 */
[----:B------:R-:W-:Y:S01]  /*1200*/  SHF.L.U32 R48, R48, 0x10, RZ ;  /* 0x0000001030307819 */ /* 0x000fe200000006ff */
[----:B------:R-:W-:Y:S01]  /*1210*/  IMAD.U32 R66, R66, 0x10000, RZ ;  /* 0x0001000042427824 */ /* 0x000fe200078e00ff */
[----:B------:R-:W-:Y:S01]  /*1220*/  SHF.L.U32 R56, R51, 0x10, RZ ;  /* 0x0000001033387819 */ /* 0x000fe200000006ff */
[----:B------:R-:W-:Y:S01]  /*1230*/  IMAD.U32 R50, R49, 0x10000, RZ ;  /* 0x0001000031327824 */ /* 0x000fe200078e00ff */
[----:B------:R-:W-:Y:S01]  /*1240*/  SHF.L.U32 R64, R57, 0x10, RZ ;  /* 0x0000001039407819 */ /* 0x000fe200000006ff */
[C---:B------:R-:W-:Y:S01]  /*1250*/  FADD.FTZ R67, -R155.reuse, R66 ;  /* 0x000000429b437221 */ /* 0x040fe20000010100 */
[C---:B------:R-:W-:Y:S01]  /*1260*/  FADD.FTZ R65, -R155.reuse, R58 ;  /* 0x0000003a9b417221 */ /* 0x040fe20000010100 */
[C---:B------:R-:W-:Y:S01]  /*1270*/  FADD.FTZ R159, -R155.reuse, R48 ;  /* 0x000000309b9f7221 */ /* 0x040fe20000010100 */
[C---:B------:R-:W-:Y:S01]  /*1280*/  FADD.FTZ R57, -R155.reuse, R50 ;  /* 0x000000329b397221 */ /* 0x040fe20000010100 */
[C---:B------:R-:W-:Y:S01]  /*1290*/  FADD.FTZ R51, -R155.reuse, R56 ;  /* 0x000000389b337221 */ /* 0x040fe20000010100 */
[----:B------:R-:W-:Y:S01]  /*12a0*/  FADD.FTZ R49, -R155, R64 ;  /* 0x000000409b317221 */ /* 0x000fe20000010100 */
[----:B------:R-:W-:Y:S01]  /*12b0*/  IMAD.U32 R155, R68, 0x10000, RZ ;  /* 0x00010000449b7824 */ /* 0x000fe200078e00ff */
[----:B------:R-:W-:Y:S01]  /*12c0*/  SHF.L.U32 R48, R72, 0x10, RZ ;  /* 0x0000001048307819 */ /* 0x000fe200000006ff */
[----:B------:R-:W-:-:S02]  /*12d0*/  FMUL.FTZ R160, R150, R157 ;  /* 0x0000009d96a07220 */ /* 0x000fc40000410000 */
[----:B------:R-:W-:Y:S02]  /*12e0*/  FMUL.FTZ R50, R129, R155 ;  /* 0x0000009b81327220 */ /* 0x000fe40000410000 */
[----:B------:R-:W-:Y:S01]  /*12f0*/  FADD.FTZ R52, R48, R52 ;  /* 0x0000003430347221 */ /* 0x000fe20000010000 */
[-C--:B------:R-:W-:Y:S01]  /*1300*/  FFMA.FTZ R55, R160, R48.reuse, R55 ;  /* 0x00000030a0377223 */ /* 0x080fe20000010037 */
[----:B------:R-:W-:Y:S01]  /*1310*/  FFMA.FTZ R157, R133, R48, R50 ;  /* 0x00000030859d7223 */ /* 0x000fe20000010032 */
[----:B------:R-:W-:Y:S01]  /*1320*/  SHF.L.U32 R48, R69, 0x10, RZ ;  /* 0x0000001045307819 */ /* 0x000fe200000006ff */
[C---:B------:R-:W-:Y:S01]  /*1330*/  FMUL.FTZ R158, R150.reuse, R59 ;  /* 0x0000003b969e7220 */ /* 0x040fe20000410000 */
[----:B------:R-:W-:-:S03]  /*1340*/  FMUL.FTZ R67, R150, R67 ;  /* 0x0000004396437220 */ /* 0x000fc60000410000 */
[-C--:B------:R-:W-:Y:S01]  /*1350*/  FMUL.FTZ R59, R128, R48.reuse ;  /* 0x00000030803b7220 */ /* 0x080fe20000410000 */
[----:B------:R-:W-:Y:S01]  /*1360*/  FADD.FTZ R24, R48, R24 ;  /* 0x0000001830187221 */ /* 0x000fe20000010000 */
[----:B------:R-:W-:Y:S01]  /*1370*/  FFMA.FTZ R25, R158, R48, R25 ;  /* 0x000000309e197223 */ /* 0x000fe20000010019 */
[----:B------:R-:W-:Y:S01]  /*1380*/  SHF.L.U32 R48, R70, 0x10, RZ ;  /* 0x0000001046307819 */ /* 0x000fe200000006ff */
[----:B------:R-:W-:Y:S01]  /*1390*/  FADD.FTZ R31, R155, R31 ;  /* 0x0000001f9b1f7221 */ /* 0x000fe20000010000 */
[----:B------:R-:W-:Y:S01]  /*13a0*/  FFMA.FTZ R54, R160, R155, R54 ;  /* 0x0000009ba0367223 */ /* 0x000fe20000010036 */
[----:B------:R-:W-:Y:S02]  /*13b0*/  IMAD.U32 R155, R73, 0x10000, RZ ;  /* 0x00010000499b7824 */ /* 0x000fe400078e00ff */
[----:B------:R-:W-:Y:S01]  /*13c0*/  FMUL.FTZ R65, R150, R65 ;  /* 0x0000004196417220 */ /* 0x000fe20000410000 */
[-C--:B------:R-:W-:Y:S01]  /*13d0*/  FMUL.FTZ R50, R127, R48.reuse ;  /* 0x000000307f327220 */ /* 0x080fe20000410000 */
[----:B------:R-:W-:Y:S01]  /*13e0*/  FADD.FTZ R12, R48, R12 ;  /* 0x0000000c300c7221 */ /* 0x000fe20000010000 */
[----:B------:R-:W-:Y:S01]  /*13f0*/  FFMA.FTZ R7, R67, R48, R7 ;  /* 0x0000003043077223 */ /* 0x000fe20000010007 */
[----:B------:R-:W-:Y:S01]  /*1400*/  IMAD.U32 R48, R71, 0x10000, RZ ;  /* 0x0001000047307824 */ /* 0x000fe200078e00ff */
[----:B------:R-:W-:Y:S01]  /*1410*/  PRMT R68, R68, 0x7632, R68 ;  /* 0x0000763244447816 */ /* 0x000fe20000000044 */
        /* <DEDUP_REMOVED lines=9> */
[----:B------:R-:W-:Y:S01]  /*14b0*/  PRMT R72, R72, 0x7632, R72 ;  /* 0x0000763248487816 */ /* 0x000fe20000000048 */
[----:B------:R-:W-:Y:S01]  /*14c0*/  FADD.FTZ R5, R64, R5 ;  /* 0x0000000540057221 */ /* 0x000fe20000010000 */
[----:B------:R-:W-:Y:S01]  /*14d0*/  PRMT R69, R69, 0x7632, R69 ;  /* 0x0000763245457816 */ /* 0x000fe20000000045 */
[-C--:B------:R-:W-:Y:S01]  /*14e0*/  FFMA.FTZ R16, R65, R64.reuse, R16 ;  /* 0x0000004041107223 */ /* 0x080fe20000010010 */
[----:B------:R-:W-:Y:S01]  /*14f0*/  SHF.L.U32 R66, R74, 0x10, RZ ;  /* 0x000000104a427819 */ /* 0x000fe200000006ff */
[----:B------:R-:W-:Y:S01]  /*1500*/  FFMA.FTZ R64, R130, R64, R59 ;  /* 0x0000004082407223 */ /* 0x000fe2000001003b */
[-C--:B------:R-:W-:Y:S01]  /*1510*/  FMUL.FTZ R59, R112, R48.reuse ;  /* 0x00000030703b7220 */ /* 0x080fe20000410000 */
[----:B------:R-:W-:Y:S01]  /*1520*/  FADD.FTZ R28, R48, R28 ;  /* 0x0000001c301c7221 */ /* 0x000fe20000010000 */
[----:B------:R-:W-:Y:S01]  /*1530*/  FFMA.FTZ R29, R159, R48, R29 ;  /* 0x000000309f1d7223 */ /* 0x000fe2000001001d */
[----:B------:R-:W-:Y:S01]  /*1540*/  IMAD.U32 R72, R72, 0x10000, RZ ;  /* 0x0001000048487824 */ /* 0x000fe200078e00ff */
[----:B------:R-:W-:-:S02]  /*1550*/  PRMT R73, R73, 0x7632, R73 ;  /* 0x0000763249497816 */ /* 0x000fc40000000049 */
[----:B------:R-:W-:Y:S01]  /*1560*/  SHF.L.U32 R48, R69, 0x10, RZ ;  /* 0x0000001045307819 */ /* 0x000fe200000006ff */
[----:B------:R-:W-:Y:S01]  /*1570*/  FADD.FTZ R3, R66, R3 ;  /* 0x0000000342037221 */ /* 0x000fe20000010000 */
[-C--:B------:R-:W-:Y:S01]  /*1580*/  FFMA.FTZ R18, R67, R66.reuse, R18 ;  /* 0x0000004243127223 */ /* 0x080fe20000010012 */
[----:B------:R-:W-:Y:S01]  /*1590*/  PRMT R70, R70, 0x7632, R70 ;  /* 0x0000763246467816 */ /* 0x000fe20000000046 */
[----:B------:R-:W-:Y:S01]  /*15a0*/  FFMA.FTZ R66, R131, R66, R50 ;  /* 0x0000004283427223 */ /* 0x000fe20000010032 */
[----:B------:R-:W-:Y:S01]  /*15b0*/  FADD.FTZ R53, R72, R53 ;  /* 0x0000003548357221 */ /* 0x000fe20000010000 */
[-C--:B------:R-:W-:Y:S01]  /*15c0*/  FFMA.FTZ R30, R159, R72.reuse, R30 ;  /* 0x000000489f1e7223 */ /* 0x080fe2000001001e */
[----:B------:R-:W-:Y:S01]  /*15d0*/  FFMA.FTZ R68, R116, R72, R59 ;  /* 0x0000004874447223 */ /* 0x000fe2000001003b */
[----:B------:R-:W-:Y:S01]  /*15e0*/  SHF.L.U32 R73, R73, 0x10, RZ ;  /* 0x0000001049497819 */ /* 0x000fe200000006ff */
[----:B------:R-:W-:Y:S01]  /*15f0*/  FMUL.FTZ R72, R150, R57 ;  /* 0x0000003996487220 */ /* 0x000fe20000410000 */
[----:B------:R-:W-:Y:S01]  /*1600*/  FMUL.FTZ R50, R111, R48 ;  /* 0x000000306f327220 */ /* 0x000fe20000410000 */
[----:B------:R-:W-:Y:S01]  /*1610*/  PRMT R74, R74, 0x7632, R74 ;  /* 0x000076324a4a7816 */ /* 0x000fe2000000004a */
[----:B------:R-:W-:-:S02]  /*1620*/  IMAD.U32 R57, R70, 0x10000, RZ ;  /* 0x0001000046397824 */ /* 0x000fc400078e00ff */
[----:B------:R-:W-:Y:S01]  /*1630*/  FADD.FTZ R22, R73, R22 ;  /* 0x0000001649167221 */ /* 0x000fe20000010000 */
[-C--:B------:R-:W-:Y:S01]  /*1640*/  FFMA.FTZ R23, R72, R73.reuse, R23 ;  /* 0x0000004948177223 */ /* 0x080fe20000010017 */
[----:B------:R-:W-:Y:S01]  /*1650*/  FFMA.FTZ R69, R115, R73, R50 ;  /* 0x0000004973457223 */ /* 0x000fe20000010032 */
[----:B------:R-:W-:Y:S01]  /*1660*/  SHF.L.U32 R73, R74, 0x10, RZ ;  /* 0x000000104a497819 */ /* 0x000fe200000006ff */
[----:B------:R-:W-:Y:S01]  /*1670*/  FMUL.FTZ R70, R150, R51 ;  /* 0x0000003396467220 */ /* 0x000fe20000410000 */
[----:B------:R-:W-:Y:S01]  /*1680*/  FMUL.FTZ R51, R110, R57 ;  /* 0x000000396e337220 */ /* 0x000fe20000410000 */
[----:B------:R-:W-:Y:S02]  /*1690*/  PRMT R71, R71, 0x7632, R71 ;  /* 0x0000763247477816 */ /* 0x000fe40000000047 */
[----:B------:R-:W-:Y:S01]  /*16a0*/  FADD.FTZ R2, R73, R2 ;  /* 0x0000000249027221 */ /* 0x000fe20000010000 */
[-C--:B------:R-:W-:Y:S01]  /*16b0*/  FFMA.FTZ R19, R70, R73.reuse, R19 ;  /* 0x0000004946137223 */ /* 0x080fe20000010013 */
[----:B------:R-:W-:Y:S01]  /*16c0*/  FFMA.FTZ R73, R114, R73, R51 ;  /* 0x0000004972497223 */ /* 0x000fe20000010033 */
[----:B------:R-:W-:-:S02]  /*16d0*/  PRMT R75, R75, 0x7632, R75 ;  /* 0x000076324b4b7816 */ /* 0x000fc4000000004b */
[----:B------:R-:W-:Y:S01]  /*16e0*/  SHF.L.U32 R51, R71, 0x10, RZ ;  /* 0x0000001047337819 */ /* 0x000fe200000006ff */
[----:B------:R-:W-:Y:S01]  /*16f0*/  FADD.FTZ R20, R48, R20 ;  /* 0x0000001430147221 */ /* 0x000fe20000010000 */
[----:B------:R-:W-:Y:S01]  /*1700*/  FFMA.FTZ R21, R72, R48, R21 ;  /* 0x0000003048157223 */ /* 0x000fe20000010015 */
[----:B------:R-:W-:Y:S02]  /*1710*/  IMAD.U32 R75, R75, 0x10000, RZ ;  /* 0x000100004b4b7824 */ /* 0x000fe400078e00ff */
[----:B------:R-:W-:Y:S01]  /*1720*/  FMUL.FTZ R74, R150, R49 ;  /* 0x00000031964a7220 */ /* 0x000fe20000410000 */
[-C--:B------:R-:W-:Y:S01]  /*1730*/  FMUL.FTZ R48, R109, R51.reuse ;  /* 0x000000336d307220 */ /* 0x080fe20000410000 */
[----:B------:R-:W-:Y:S02]  /*1740*/  FADD.FTZ R11, R51, R11 ;  /* 0x0000000b330b7221 */ /* 0x000fe40000010000 */
[----:B------:R-:W-:Y:S01]  /*1750*/  FFMA.FTZ R8, R74, R51, R8 ;  /* 0x000000334a087223 */ /* 0x000fe20000010008 */
[----:B------:R-:W-:Y:S01]  /*1760*/  FFMA.FTZ R71, R113, R75, R48 ;  /* 0x0000004b71477223 */ /* 0x000fe20000010030 */
[----:B------:R-:W-:Y:S01]  /*1770*/  FFMA.FTZ R48, R0, R149, RZ ;  /* 0x0000009500307223 */ /* 0x000fe200000100ff */
[----:B------:R-:W-:-:S03]  /*1780*/  FADD.FTZ R51, RZ, R149 ;  /* 0x00000095ff337221 */ /* 0x000fc60000010000 */
[----:B------:R-:W-:Y:S01]  /*1790*/  FFMA.FTZ R49, R151, R60, R48 ;  /* 0x0000003c97317223 */ /* 0x000fe20000010030 */
[----:B------:R-:W-:-:S03]  /*17a0*/  FADD.FTZ R50, R60, R51 ;  /* 0x000000333c327221 */ /* 0x000fc60000010000 */
        /* <DEDUP_REMOVED lines=25> */
[----:B------:R-:W-:Y:S01]  /*1940*/  FADD.FTZ R48, R49, R64 ;  /* 0x0000004031307221 */ /* 0x000fe20000010000 */
[----:B------:R-:W-:Y:S01]  /*1950*/  FADD.FTZ R13, R57, R13 ;  /* 0x0000000d390d7221 */ /* 0x000fe20000010000 */
[----:B------:R-:W-:Y:S01]  /*1960*/  FFMA.FTZ R6, R70, R57, R6 ;  /* 0x0000003946067223 */ /* 0x000fe20000010006 */
[----:B------:R-:W-:Y:S01]  /*1970*/  FADD.FTZ R4, R75, R4 ;  /* 0x000000044b047221 */ /* 0x000fe20000010000 */
[C---:B------:R-:W-:Y:S01]  /*1980*/  FFMA.FTZ R17, R74.reuse, R75, R17 ;  /* 0x0000004b4a117223 */ /* 0x040fe20000010011 */
[----:B------:R-:W-:Y:S01]  /*1990*/  FFMA.FTZ R49, R74, R71, R51 ;  /* 0x000000474a317223 */ /* 0x000fe20000010033 */
[----:B------:R-:W-:Y:S01]  /*19a0*/  FADD.FTZ R56, R48, R71 ;  /* 0x0000004730387221 */ /* 0x000fe20000010000 */
[----:B------:R-:W-:Y:S06]  /*19b0*/  BRA.DIV UR4, `(.L_x_27) ;  /* 0x0000001604107947 */ /* 0x000fec000b800000 */
        /* <DEDUP_REMOVED lines=18> */
.L_x_40:
[----:B------:R-:W-:Y:S01]  /*1ae0*/  LOP3.LUT P4, RZ, R154, 0xff, RZ, 0xc0, !PT ;  /* 0x000000ff9aff7812 */ /* 0x000fe2000788c0ff */
[----:B01----:R-:W-:Y:S01]  /*1af0*/  FADD.FTZ R48, R48, R59 ;  /* 0x0000003b30307221 */ /* 0x003fe20000010000 */
[----:B--2---:R-:W-:Y:S01]  /*1b00*/  FADD.FTZ R49, R49, R58 ;  /* 0x0000003a31317221 */ /* 0x004fe20000010000 */
[----:B------:R-:W-:Y:S10]  /*1b10*/  @P1 BRA `(.L_x_28) ;  /* 0x0000000000241947 */ /* 0x000ff40003800000 */
[----:B------:R-:W0:Y:S01]  /*1b20*/  S2UR UR5, SR_CgaCtaId ;  /* 0x00000000000579c3 */ /* 0x000e220000008800 */
[----:B------:R-:W-:Y:S01]  /*1b30*/  SHF.R.U32.HI R50, RZ, 0x5, R15 ;  /* 0x00000005ff327819 */ /* 0x000fe2000001160f */
[----:B------:R-:W-:-:S03]  /*1b40*/  UMOV UR4, 0x400 ;  /* 0x0000040000047882 */ /* 0x000fc60000000000 */
[----:B------:R-:W-:-:S04]  /*1b50*/  LOP3.LUT R51, R50, 0x7fffffc, RZ, 0xc0, !PT ;  /* 0x07fffffc32337812 */ /* 0x000fc800078ec0ff */
[----:B------:R-:W-:-:S04]  /*1b60*/  @!P4 IADD3 R51, R51, 0x4, RZ ;  /* 0x000000043333c810 */ /* 0x000fc80007ffe0ff */
[----:B------:R-:W-:Y:S01]  /*1b70*/  LOP3.LUT R50, R51, 0x3, R50, 0xf8, !PT ;  /* 0x0000000333327812 */ /* 0x000fe200078ef832 */
[----:B0-----:R-:W-:-:S06]  /*1b80*/  ULEA UR4, UR5, UR4, 0x18 ;  /* 0x0000000405047291 */ /* 0x001fcc000f8ec03f */
[----:B------:R-:W-:-:S05]  /*1b90*/  LEA R50, R50, UR4, 0x3 ;  /* 0x0000000432327c11 */ /* 0x000fca000f8e18ff */
[----:B------:R0:W-:Y:S02]  /*1ba0*/  STS.64 [R50+0x2000], R48 ;  /* 0x0020003032007388 */ /* 0x0001e40000000a00 */
.L_x_28:
[----:B------:R-:W-:Y:S05]  /*1bb0*/  WARPSYNC.ALL ;  /* 0x0000000000007948 */ /* 0x000fea0003800000 */
[----:B------:R-:W1:Y:S08]  /*1bc0*/  S2UR UR5, SR_CgaCtaId ;  /* 0x00000000000579c3 */ /* 0x000e700000008800 */
[----:B------:R-:W-:Y:S01]  /*1bd0*/  BAR.SYNC.DEFER_BLOCKING 0x0 ;  /* 0x0000000000007b1d */ /* 0x000fe20000010000 */
[----:B0-----:R-:W-:-:S02]  /*1be0*/  SHF.R.U32.HI R48, RZ, 0x5, R15 ;  /* 0x00000005ff307819 */ /* 0x001fc4000001160f */
[----:B------:R-:W-:Y:S02]  /*1bf0*/  ISETP.NE.U32.AND P1, PT, RZ, UR14, PT ;  /* 0x0000000eff007c0c */ /* 0x000fe4000bf25070 */
[----:B------:R-:W-:Y:S01]  /*1c00*/  LOP3.LUT R48, R48, 0x7fffffc, RZ, 0xc0, !PT ;  /* 0x07fffffc30307812 */ /* 0x000fe200078ec0ff */
[----:B------:R-:W-:Y:S01]  /*1c10*/  UMOV UR4, 0x400 ;  /* 0x0000040000047882 */ /* 0x000fe20000000000 */
[----:B------:R-:W-:-:S03]  /*1c20*/  ISETP.NE.AND.EX P1, PT, RZ, UR15, PT, P1 ;  /* 0x0000000fff007c0c */ /* 0x000fc6000bf25310 */
[----:B------:R-:W-:Y:S01]  /*1c30*/  @!P4 VIADD R48, R48, 0x4 ;  /* 0x000000043030c836 */ /* 0x000fe20000000000 */
[----:B-1----:R-:W-:-:S06]  /*1c40*/  ULEA UR4, UR5, UR4, 0x18 ;  /* 0x0000000405047291 */ /* 0x002fcc000f8ec03f */
[----:B------:R-:W-:-:S05]  /*1c50*/  LEA R75, R48, UR4, 0x3 ;  /* 0x00000004304b7c11 */ /* 0x000fca000f8e18ff */
[----:B------:R-:W0:Y:S04]  /*1c60*/  LDS.128 R48, [R75+0x2000] ;  /* 0x002000004b307984 */ /* 0x000e280000000c00 */
[----:B------:R-:W1:Y:S01]  /*1c70*/  LDS.128 R56, [R75+0x2010] ;  /* 0x002010004b387984 */ /* 0x000e620000000c00 */
[----:B0-----:R-:W-:Y:S01]  /*1c80*/  FADD.FTZ R161, RZ, R48 ;  /* 0x00000030ffa17221 */ /* 0x001fe20000010000 */
[----:B------:R-:W-:-:S03]  /*1c90*/  FADD.FTZ R48, RZ, R49 ;  /* 0x00000031ff307221 */ /* 0x000fc60000010000 */
[----:B------:R-:W-:Y:S01]  /*1ca0*/  FADD.FTZ R161, R50, R161 ;  /* 0x000000a132a17221 */ /* 0x000fe20000010000 */
[----:B------:R-:W-:-:S03]  /*1cb0*/  FADD.FTZ R48, R51, R48 ;  /* 0x0000003033307221 */ /* 0x000fc60000010000 */
[----:B-1----:R-:W-:Y:S01]  /*1cc0*/  FADD.FTZ R161, R161, R56 ;  /* 0x00000038a1a17221 */ /* 0x002fe20000010000 */
[----:B------:R-:W-:-:S03]  /*1cd0*/  FADD.FTZ R48, R48, R57 ;  /* 0x0000003930307221 */ /* 0x000fc60000010000 */
[----:B------:R-:W-:Y:S01]  /*1ce0*/  FADD.FTZ R58, R58, R161 ;  /* 0x000000a13a3a7221 */ /* 0x000fe20000010000 */
[----:B------:R-:W-:-:S03]  /*1cf0*/  FADD.FTZ R48, R59, R48 ;  /* 0x000000303b307221 */ /* 0x000fc60000010000 */
[----:B------:R-:W-:Y:S01]  /*1d00*/  FMUL.FTZ R49, R58, UR12 ;  /* 0x0000000c3a317c20 */ /* 0x000fe20008410000 */
[----:B------:R-:W-:-:S04]  /*1d10*/  FMUL.FTZ R48, R48, UR12 ;  /* 0x0000000c30307c20 */ /* 0x000fc80008410000 */
[----:B------:R-:W-:Y:S02]  /*1d20*/  FSEL R49, R49, RZ, !P2 ;  /* 0x000000ff31317208 */ /* 0x000fe40005000000 */
[----:B------:R-:W-:-:S03]  /*1d30*/  ISETP.NE.U32.AND P2, PT, RZ, UR16, PT ;  /* 0x00000010ff007c0c */ /* 0x000fc6000bf45070 */
[-CC-:B------:R-:W-:Y:S01]  /*1d40*/  FFMA.FTZ R144, R144, R48.reuse, R49.reuse ;  /* 0x0000003090907223 */ /* 0x180fe20000010031 */
        /* <DEDUP_REMOVED lines=14> */
[----:B------:R-:W-:Y:S01]  /*1e30*/  FFMA.FTZ R48, R74, R48, R49 ;  /* 0x000000304a307223 */ /* 0x000fe20000010031 */
[----:B------:R-:W-:Y:S01]  /*1e40*/  FADD.FTZ R143, R143, -R144 ;  /* 0x800000908f8f7221 */ /* 0x000fe20000010000 */
[----:B-----5:R-:W-:Y:S01]  /*1e50*/  @P0 SHF.L.U32 R49, R35, 0x10, RZ ;  /* 0x0000001023310819 */ /* 0x020fe200000006ff */
[----:B------:R-:W-:Y:S01]  /*1e60*/  FADD.FTZ R65, R64, -R65 ;  /* 0x8000004140417221 */ /* 0x000fe20000010000 */
[--C-:B------:R-:W-:Y:S01]  /*1e70*/  FADD.FTZ R71, R71, -R48.reuse ;  /* 0x8000003047477221 */ /* 0x100fe20000010000 */
[----:B------:R-:W-:Y:S01]  /*1e80*/  FMUL.FTZ R64, R150, R143 ;  /* 0x0000008f96407220 */ /* 0x000fe20000410000 */
[----:B------:R-:W-:Y:S01]  /*1e90*/  @P0 PRMT R48, R33, 0x7632, R48 ;  /* 0x0000763221300816 */ /* 0x000fe20000000030 */
[----:B------:R-:W-:Y:S01]  /*1ea0*/  FADD.FTZ R61, R61, -R50 ;  /* 0x800000323d3d7221 */ /* 0x000fe20000010000 */
[----:B------:R-:W-:Y:S01]  /*1eb0*/  FADD.FTZ R157, R157, -R160 ;  /* 0x800000a09d9d7221 */ /* 0x000fe20000010000 */
[----:B------:R-:W-:Y:S01]  /*1ec0*/  @P0 FADD.FTZ R64, R64, R49 ;  /* 0x0000003140400221 */ /* 0x000fe20000010000 */
[C---:B------:R-:W-:Y:S01]  /*1ed0*/  FMUL.FTZ R59, R150.reuse, R65 ;  /* 0x00000041963b7220 */ /* 0x040fe20000410000 */
[----:B------:R-:W-:Y:S01]  /*1ee0*/  FMUL.FTZ R160, R150, R61 ;  /* 0x0000003d96a07220 */ /* 0x000fe20000410000 */
[----:B------:R-:W-:Y:S01]  /*1ef0*/  @P0 IMAD.U32 R49, R48, 0x10000, RZ ;  /* 0x0001000030310824 */ /* 0x000fe200078e00ff */
[----:B------:R-:W-:Y:S01]  /*1f00*/  @P0 PRMT R48, R32, 0x7632, R48 ;  /* 0x0000763220300816 */ /* 0x000fe20000000030 */
[--C-:B------:R-:W-:Y:S01]  /*1f10*/  FADD.FTZ R149, R149, -R0.reuse ;  /* 0x8000000095957221 */ /* 0x100fe20000010000 */
[----:B------:R-:W-:Y:S01]  /*1f20*/  @P0 PRMT R65, R35, 0x7632, R65 ;  /* 0x0000763223410816 */ /* 0x000fe20000000041 */
[----:B------:R-:W-:Y:S01]  /*1f30*/  FADD.FTZ R51, R62, -R51 ;  /* 0x800000333e337221 */ /* 0x000fe20000010000 */
[----:B------:R-:W-:Y:S01]  /*1f40*/  @P0 PRMT R0, R34, 0x7632, R0 ;  /* 0x0000763222000816 */ /* 0x000fe20000000000 */
[----:B------:R-:W-:Y:S01]  /*1f50*/  @P0 FADD.FTZ R160, R160, R49 ;  /* 0x00000031a0a00221 */ /* 0x000fe20000010000 */
[----:B------:R-:W-:Y:S01]  /*1f60*/  FADD.FTZ R147, R147, -R148 ;  /* 0x8000009493937221 */ /* 0x000fe20000010000 */
[----:B------:R-:W-:Y:S01]  /*1f70*/  FADD.FTZ R159, R68, -R159 ;  /* 0x8000009f449f7221 */ /* 0x000fe20000010000 */
[----:B------:R-:W-:Y:S01]  /*1f80*/  @P0 SHF.L.U32 R49, R48, 0x10, RZ ;  /* 0x0000001030310819 */ /* 0x000fe200000006ff */
[----:B------:R-:W-:Y:S01]  /*1f90*/  @P0 IMAD.U32 R48, R39, 0x10000, RZ ;  /* 0x0001000027300824 */ /* 0x000fe200078e00ff */
[----:B------:R-:W-:Y:S01]  /*1fa0*/  @P0 SHF.L.U32 R68, R65, 0x10, RZ ;  /* 0x0000001041440819 */ /* 0x000fe200000006ff */
[----:B------:R-:W-:Y:S01]  /*1fb0*/  FADD.FTZ R63, R63, -R156 ;  /* 0x8000009c3f3f7221 */ /* 0x000fe20000010000 */
[----:B------:R-:W-:Y:S01]  /*1fc0*/  @P0 SHF.L.U32 R65, R0, 0x10, RZ ;  /* 0x0000001000410819 */ /* 0x000fe200000006ff */
[----:B------:R-:W-:Y:S01]  /*1fd0*/  FADD.FTZ R151, R60, -R151 ;  /* 0x800000973c977221 */ /* 0x000fe20000010000 */
[C---:B------:R-:W-:Y:S01]  /*1fe0*/  FMUL.FTZ R50, R150.reuse, R51 ;  /* 0x0000003396327220 */ /* 0x040fe20000410000 */
[----:B------:R-:W-:Y:S01]  /*1ff0*/  @P0 SHF.L.U32 R0, R33, 0x10, RZ ;  /* 0x0000001021000819 */ /* 0x000fe200000006ff */
[C---:B------:R-:W-:Y:S01]  /*2000*/  FMUL.FTZ R161, R150.reuse, R147 ;  /* 0x0000009396a17220 */ /* 0x040fe20000410000 */
[--C-:B------:R-:W-:Y:S01]  /*2010*/  @P0 FADD.FTZ R59, R59, R48.reuse ;  /* 0x000000303b3b0221 */ /* 0x100fe20000010000 */
[----:B------:R-:W-:Y:S01]  /*2020*/  FMUL.FTZ R51, R150, R63 ;  /* 0x0000003f96337220 */ /* 0x000fe20000410000 */
[----:B------:R-:W-:Y:S01]  /*2030*/  @P0 PRMT R48, R38, 0x7632, R48 ;  /* 0x0000763226300816 */ /* 0x000fe20000000030 */
[----:B------:R-:W-:Y:S01]  /*2040*/  FADD.FTZ R67, R66, -R67 ;  /* 0x8000004342437221 */ /* 0x000fe20000010000 */
[----:B------:R-:W-:Y:S01]  /*2050*/  FMUL.FTZ R62, R150, R151 ;  /* 0x00000097963e7220 */ /* 0x000fe20000410000 */
[--C-:B------:R-:W-:Y:S01]  /*2060*/  @P0 FADD.FTZ R50, R50, R65.reuse ;  /* 0x0000004132320221 */ /* 0x100fe20000010000 */
[----:B------:R-:W-:Y:S01]  /*2070*/  @P0 FADD.FTZ R161, R161, R0 ;  /* 0x00000000a1a10221 */ /* 0x000fe20000010000 */
[----:B------:R-:W-:Y:S01]  /*2080*/  @P0 PRMT R65, R39, 0x7632, R65 ;  /* 0x0000763227410816 */ /* 0x000fe20000000041 */
[----:B------:R-:W-:Y:S01]  /*2090*/  FADD.FTZ R57, R155, -R158 ;  /* 0x8000009e9b397221 */ /* 0x000fe20000010000 */
[----:B------:R-:W-:Y:S01]  /*20a0*/  @P0 SHF.L.U32 R0, R32, 0x10, RZ ;  /* 0x0000001020000819 */ /* 0x000fe200000006ff */
[----:B------:R-:W-:Y:S01]  /*20b0*/  FADD.FTZ R145, R145, -R146 ;  /* 0x8000009291917221 */ /* 0x000fe20000010000 */
[C---:B------:R-:W-:Y:S01]  /*20c0*/  FMUL.FTZ R155, R150.reuse, R149 ;  /* 0x00000095969b7220 */ /* 0x040fe20000410000 */
[----:B------:R-:W-:Y:S01]  /*20d0*/  @P0 FADD.FTZ R51, R51, R68 ;  /* 0x0000004433330221 */ /* 0x000fe20000010000 */
[----:B------:R-:W-:Y:S01]  /*20e0*/  FMUL.FTZ R58, R150, R67 ;  /* 0x00000043963a7220 */ /* 0x000fe20000410000 */
[----:B------:R-:W-:Y:S01]  /*20f0*/  @P0 FADD.FTZ R62, R62, R49 ;  /* 0x000000313e3e0221 */ /* 0x000fe20000010000 */
[----:B------:R-:W-:Y:S01]  /*2100*/  @P0 IMAD.U32 R68, R48, 0x10000, RZ ;  /* 0x0001000030440824 */ /* 0x000fe200078e00ff */
[----:B------:R-:W-:Y:S01]  /*2110*/  @P0 SHF.L.U32 R67, R65, 0x10, RZ ;  /* 0x0000001041430819 */ /* 0x000fe200000006ff */
[----:B------:R-:W0:Y:S01]  /*2120*/  @P1 LDC.64 R48, c[0x0][0x308] ;  /* 0x0000c200ff301b82 */ /* 0x000e220000000a00 */
[----:B------:R-:W-:Y:S01]  /*2130*/  @P0 SHF.L.U32 R65, R38, 0x10, RZ ;  /* 0x0000001026410819 */ /* 0x000fe200000006ff */
[----:B------:R-:W-:Y:S01]  /*2140*/  FMUL.FTZ R163, R150, R145 ;  /* 0x0000009196a37220 */ /* 0x000fe20000410000 */
[----:B------:R-:W-:-:S02]  /*2150*/  @P0 IMAD.U32 R66, R34, 0x10000, RZ ;  /* 0x0001000022420824 */ /* 0x000fc400078e00ff */
[--C-:B------:R-:W-:Y:S01]  /*2160*/  @P0 FADD.FTZ R155, R155, R0.reuse ;  /* 0x000000009b9b0221 */ /* 0x100fe20000010000 */
[----:B------:R-:W-:Y:S01]  /*2170*/  @P0 PRMT R0, R37, 0x7632, R0 ;  /* 0x0000763225000816 */ /* 0x000fe20000000000 */
[----:B------:R-:W-:Y:S01]  /*2180*/  FADD.FTZ R69, R69, -R72 ;  /* 0x8000004845457221 */ /* 0x000fe20000010000 */
[----:B------:R-:W-:Y:S01]  /*2190*/  FMUL.FTZ R154, R150, R71 ;  /* 0x00000047969a7220 */ /* 0x000fe20000410000 */
[----:B------:R-:W-:Y:S01]  /*21a0*/  @P0 FADD.FTZ R163, R163, R66 ;  /* 0x00000042a3a30221 */ /* 0x000fe20000010000 */
[--C-:B------:R-:W-:Y:S01]  /*21b0*/  @P0 FADD.FTZ R58, R58, R65.reuse ;  /* 0x000000413a3a0221 */ /* 0x100fe20000010000 */
[----:B------:R-:W-:Y:S01]  /*21c0*/  FADD.FTZ R73, R73, -R70 ;  /* 0x8000004649497221 */ /* 0x000fe20000010000 */
[----:B------:R-:W-:Y:S01]  /*21d0*/  FMUL.FTZ R60, R150, R57 ;  /* 0x00000039963c7220 */ /* 0x000fe20000410000 */
[----:B------:R-:W-:Y:S01]  /*21e0*/  @P0 PRMT R65, R36, 0x7632, R65 ;  /* 0x0000763224410816 */ /* 0x000fe20000000041 */
[----:B------:R-:W-:Y:S01]  /*21f0*/  FMUL.FTZ R57, R150, R69 ;  /* 0x0000004596397220 */ /* 0x000fe20000410000 */
[----:B------:R-:W-:Y:S01]  /*2200*/  @P0 SHF.L.U32 R66, R0, 0x10, RZ ;  /* 0x0000001000420819 */ /* 0x000fe200000006ff */
[----:B------:R-:W-:Y:S01]  /*2210*/  FMUL.FTZ R61, R150, R157 ;  /* 0x0000009d963d7220 */ /* 0x000fe20000410000 */
[----:B------:R-:W-:Y:S01]  /*2220*/  ISETP.NE.AND.EX P2, PT, RZ, UR17, PT, P2 ;  /* 0x00000011ff007c0c */ /* 0x000fe2000bf45320 */
[----:B------:R-:W-:Y:S01]  /*2230*/  @P0 FADD.FTZ R154, R154, R67 ;  /* 0x000000439a9a0221 */ /* 0x000fe20000010000 */
[----:B------:R-:W-:Y:S01]  /*2240*/  @P0 IMAD.U32 R0, R36, 0x10000, RZ ;  /* 0x0001000024000824 */ /* 0x000fe200078e00ff */
[----:B------:R-:W-:Y:S01]  /*2250*/  @P0 SHF.L.U32 R67, R37, 0x10, RZ ;  /* 0x0000001025430819 */ /* 0x000fe200000006ff */
[C---:B------:R-:W-:Y:S01]  /*2260*/  FMUL.FTZ R63, R150.reuse, R73 ;  /* 0x00000049963f7220 */ /* 0x040fe20000410000 */
[----:B------:R-:W-:Y:S01]  /*2270*/  @P0 SHF.L.U32 R65, R65, 0x10, RZ ;  /* 0x0000001041410819 */ /* 0x000fe200000006ff */
[----:B------:R-:W-:Y:S01]  /*2280*/  FMUL.FTZ R56, R150, R159 ;  /* 0x0000009f96387220 */ /* 0x000fe20000410000 */
[----:B------:R-:W-:Y:S01]  /*2290*/  @P0 FADD.FTZ R57, R57, R66 ;  /* 0x0000004239390221 */ /* 0x000fe20000010000 */
[----:B------:R-:W-:Y:S01]  /*22a0*/  @P0 FADD.FTZ R61, R61, R0 ;  /* 0x000000003d3d0221 */ /* 0x000fe20000010000 */
[----:B------:R-:W-:Y:S01]  /*22b0*/  @P1 F2FP.BF16.F32.PACK_AB R66, RZ, R161 ;  /* 0x000000a1ff42123e */ /* 0x000fe200000010ff */
[----:B------:R-:W-:Y:S01]  /*22c0*/  @P0 FADD.FTZ R63, R63, R68 ;  /* 0x000000443f3f0221 */ /* 0x000fe20000010000 */
[----:B------:R-:W-:Y:S01]  /*22d0*/  @P1 F2FP.BF16.F32.PACK_AB R0, RZ, R155 ;  /* 0x0000009bff00123e */ /* 0x000fe200000010ff */
[----:B------:R-:W-:Y:S01]  /*22e0*/  @P0 FADD.FTZ R60, R60, R67 ;  /* 0x000000433c3c0221 */ /* 0x000fe20000010000 */
[----:B------:R-:W-:Y:S01]  /*22f0*/  @P0 FADD.FTZ R56, R56, R65 ;  /* 0x0000004138380221 */ /* 0x000fe20000010000 */
[----:B------:R-:W-:Y:S01]  /*2300*/  @P1 F2FP.BF16.F32.PACK_AB R70, RZ, R64 ;  /* 0x00000040ff46123e */ /* 0x000fe200000010ff */
[----:B0-----:R-:W-:Y:S01]  /*2310*/  @P1 IMAD.WIDE.U32 R48, R108, 0x10, R48 ;  /* 0x000000106c301825 */ /* 0x001fe200078e0030 */
[----:B------:R-:W-:-:S02]  /*2320*/  @P1 F2FP.BF16.F32.PACK_AB R68, RZ, R163 ;  /* 0x000000a3ff44123e */ /* 0x000fc400000010ff */
[----:B------:R-:W-:Y:S02]  /*2330*/  @P1 F2FP.BF16.F32.PACK_AB R67, RZ, R160 ;  /* 0x000000a0ff43123e */ /* 0x000fe400000010ff */
[----:B------:R-:W-:Y:S02]  /*2340*/  @P1 F2FP.BF16.F32.PACK_AB R65, RZ, R62 ;  /* 0x0000003eff41123e */ /* 0x000fe400000010ff */
[----:B------:R-:W-:Y:S02]  /*2350*/  @P1 PRMT R41, R66, 0x7610, R41 ;  /* 0x0000761042291816 */ /* 0x000fe40000000029 */
[----:B------:R-:W-:Y:S02]  /*2360*/  @P1 PRMT R40, R0, 0x7610, R40 ;  /* 0x0000761000281816 */ /* 0x000fe40000000028 */
[----:B------:R-:W-:Y:S02]  /*2370*/  @P1 F2FP.BF16.F32.PACK_AB R71, RZ, R51 ;  /* 0x00000033ff47123e */ /* 0x000fe400000010ff */
[----:B------:R-:W-:-:S02]  /*2380*/  @P1 F2FP.BF16.F32.PACK_AB R69, RZ, R50 ;  /* 0x00000032ff45123e */ /* 0x000fc400000010ff */
[----:B------:R-:W-:Y:S02]  /*2390*/  @P1 PRMT R43, R70, 0x7610, R43 ;  /* 0x00007610462b1816 */ /* 0x000fe4000000002b */
[----:B------:R-:W-:Y:S02]  /*23a0*/  @P1 PRMT R42, R68, 0x7610, R42 ;  /* 0x00007610442a1816 */ /* 0x000fe4000000002a */
[----:B------:R-:W-:Y:S02]  /*23b0*/  @P1 PRMT R41, R41, 0x5410, R67 ;  /* 0x0000541029291816 */ /* 0x000fe40000000043 */
[----:B------:R-:W-:Y:S01]  /*23c0*/  @P2 F2FP.BF16.F32.PACK_AB R153, RZ, R51 ;  /* 0x00000033ff99223e */ /* 0x000fe200000010ff */
[----:B------:R-:W0:Y:S01]  /*23d0*/  LDC.64 R66, c[0x0][0x2f8] ;  /* 0x0000be00ff427b82 */ /* 0x000e220000000a00 */
[----:B------:R-:W-:Y:S02]  /*23e0*/  @P1 PRMT R40, R40, 0x5410, R65 ;  /* 0x0000541028281816 */ /* 0x000fe40000000041 */
[----:B------:R-:W-:-:S02]  /*23f0*/  @P2 F2FP.BF16.F32.PACK_AB R156, RZ, R64 ;  /* 0x00000040ff9c223e */ /* 0x000fc400000010ff */
[----:B------:R-:W-:Y:S02]  /*2400*/  F2FP.BF16.F32.PACK_AB R51, R51, R64 ;  /* 0x000000403333723e */ /* 0x000fe400000010ff */
[----:B------:R-:W-:Y:S01]  /*2410*/  @P1 PRMT R43, R43, 0x5410, R71 ;  /* 0x000054102b2b1816 */ /* 0x000fe20000000047 */
[----:B------:R-:W1:Y:S01]  /*2420*/  @P2 LDC.64 R64, c[0x0][0x300] ;  /* 0x0000c000ff402b82 */ /* 0x000e620000000a00 */
[----:B------:R-:W-:Y:S02]  /*2430*/  @P1 PRMT R42, R42, 0x5410, R69 ;  /* 0x000054102a2a1816 */ /* 0x000fe40000000045 */
[-C--:B------:R-:W-:Y:S02]  /*2440*/  @P1 F2FP.BF16.F32.PACK_AB R150, RZ, R58.reuse ;  /* 0x0000003aff96123e */ /* 0x080fe400000010ff */
[----:B------:R-:W-:Y:S01]  /*2450*/  @P2 F2FP.BF16.F32.PACK_AB R73, RZ, R58 ;  /* 0x0000003aff49223e */ /* 0x000fe200000010ff */
[----:B------:R2:W-:Y:S01]  /*2460*/  @P1 STG.E.128 desc[UR6][R48.64], R40 ;  /* 0x0000002830001986 */ /* 0x0005e2000c101d06 */
[----:B------:R-:W-:-:S02]  /*2470*/  @P2 F2FP.BF16.F32.PACK_AB R147, RZ, R62 ;  /* 0x0000003eff93223e */ /* 0x000fc400000010ff */
[-C--:B------:R-:W-:Y:S02]  /*2480*/  @P1 F2FP.BF16.F32.PACK_AB R74, RZ, R63.reuse ;  /* 0x0000003fff4a123e */ /* 0x080fe400000010ff */
[----:B------:R-:W-:Y:S02]  /*2490*/  @P2 F2FP.BF16.F32.PACK_AB R75, RZ, R63 ;  /* 0x0000003fff4b223e */ /* 0x000fe400000010ff */
[----:B------:R-:W-:Y:S02]  /*24a0*/  F2FP.BF16.F32.PACK_AB R58, R63, R58 ;  /* 0x0000003a3f3a723e */ /* 0x000fe400000010ff */
[-C--:B------:R-:W-:Y:S02]  /*24b0*/  @P1 F2FP.BF16.F32.PACK_AB R144, RZ, R57.reuse ;  /* 0x00000039ff90123e */ /* 0x080fe400000010ff */
[----:B------:R-:W-:Y:S02]  /*24c0*/  @P2 F2FP.BF16.F32.PACK_AB R0, RZ, R57 ;  /* 0x00000039ff00223e */ /* 0x000fe400000010ff */
[----:B------:R-:W-:-:S02]  /*24d0*/  @P1 F2FP.BF16.F32.PACK_AB R146, RZ, R56 ;  /* 0x00000038ff92123e */ /* 0x000fc400000010ff */
[----:B------:R-:W-:Y:S02]  /*24e0*/  @P2 F2FP.BF16.F32.PACK_AB R70, RZ, R56 ;  /* 0x00000038ff46223e */ /* 0x000fe400000010ff */
[-C--:B------:R-:W-:Y:S01]  /*24f0*/  @P1 F2FP.BF16.F32.PACK_AB R151, RZ, R60.reuse ;  /* 0x0000003cff97123e */ /* 0x080fe200000010ff */
[----:B-1----:R-:W-:Y:S01]  /*2500*/  @P2 IMAD.WIDE.U32 R64, R108, 0x10, R64 ;  /* 0x000000106c402825 */ /* 0x002fe200078e0040 */
[----:B--2---:R-:W-:Y:S02]  /*2510*/  F2FP.BF16.F32.PACK_AB R48, R62, R155 ;  /* 0x0000009b3e30723e */ /* 0x004fe400000010ff */
[----:B------:R-:W1:Y:S01]  /*2520*/  @P1 LDC.64 R62, c[0x0][0x308] ;  /* 0x0000c200ff3e1b82 */ /* 0x000e620000000a00 */
[----:B------:R-:W-:Y:S02]  /*2530*/  @P2 F2FP.BF16.F32.PACK_AB R143, RZ, R60 ;  /* 0x0000003cff8f223e */ /* 0x000fe400000010ff */
[-C--:B------:R-:W-:Y:S02]  /*2540*/  @P1 F2FP.BF16.F32.PACK_AB R152, RZ, R61.reuse ;  /* 0x0000003dff98123e */ /* 0x080fe400000010ff */
[----:B------:R-:W-:-:S02]  /*2550*/  @P2 F2FP.BF16.F32.PACK_AB R145, RZ, R61 ;  /* 0x0000003dff91223e */ /* 0x000fc400000010ff */
[----:B------:R-:W-:Y:S02]  /*2560*/  F2FP.BF16.F32.PACK_AB R57, R57, R60 ;  /* 0x0000003c3939723e */ /* 0x000fe400000010ff */
[----:B------:R-:W-:Y:S02]  /*2570*/  F2FP.BF16.F32.PACK_AB R56, R56, R61 ;  /* 0x0000003d3838723e */ /* 0x000fe400000010ff */
[----:B------:R-:W2:Y:S01]  /*2580*/  @P2 LDC.64 R60, c[0x0][0x300] ;  /* 0x0000c000ff3c2b82 */ /* 0x000ea20000000a00 */
[----:B------:R-:W-:Y:S02]  /*2590*/  @P2 F2FP.BF16.F32.PACK_AB R157, RZ, R163 ;  /* 0x000000a3ff9d223e */ /* 0x000fe400000010ff */
[----:B------:R-:W-:Y:S02]  /*25a0*/  @P2 F2FP.BF16.F32.PACK_AB R158, RZ, R161 ;  /* 0x000000a1ff9e223e */ /* 0x000fe400000010ff */
[----:B------:R-:W-:Y:S02]  /*25b0*/  @P2 F2FP.BF16.F32.PACK_AB R159, RZ, R155 ;  /* 0x0000009bff9f223e */ /* 0x000fe400000010ff */
[----:B------:R-:W-:-:S02]  /*25c0*/  @P2 F2FP.BF16.F32.PACK_AB R68, RZ, R50 ;  /* 0x00000032ff44223e */ /* 0x000fc400000010ff */
[----:B------:R-:W-:Y:S02]  /*25d0*/  @P2 F2FP.BF16.F32.PACK_AB R69, RZ, R160 ;  /* 0x000000a0ff45223e */ /* 0x000fe400000010ff */
[----:B------:R-:W-:Y:S02]  /*25e0*/  @P2 PRMT R46, R157, 0x7610, R46 ;  /* 0x000076109d2e2816 */ /* 0x000fe4000000002e */
[----:B------:R-:W-:Y:S01]  /*25f0*/  @P2 PRMT R45, R158, 0x7610, R45 ;  /* 0x000076109e2d2816 */ /* 0x000fe2000000002d */
[----:B-1----:R-:W-:Y:S01]  /*2600*/  @P1 IMAD.WIDE.U32 R62, R107, 0x10, R62 ;  /* 0x000000106b3e1825 */ /* 0x002fe200078e003e */
[----:B------:R-:W-:Y:S02]  /*2610*/  @P2 PRMT R47, R156, 0x7610, R47 ;  /* 0x000076109c2f2816 */ /* 0x000fe4000000002f */
[----:B------:R-:W-:Y:S02]  /*2620*/  @P2 PRMT R44, R159, 0x7610, R44 ;  /* 0x000076109f2c2816 */ /* 0x000fe4000000002c */
[----:B------:R-:W-:-:S02]  /*2630*/  @P2 PRMT R46, R46, 0x5410, R68 ;  /* 0x000054102e2e2816 */ /* 0x000fc40000000044 */
[----:B------:R-:W-:Y:S01]  /*2640*/  @P2 PRMT R45, R45, 0x5410, R69 ;  /* 0x000054102d2d2816 */ /* 0x000fe20000000045 */
[--C-:B0-----:R-:W-:Y:S01]  /*2650*/  IMAD.WIDE.U32 R68, R108, 0x10, R66.reuse ;  /* 0x000000106c447825 */ /* 0x101fe200078e0042 */
[----:B------:R-:W-:Y:S02]  /*2660*/  F2FP.BF16.F32.PACK_AB R50, R50, R163 ;  /* 0x000000a33232723e */ /* 0x000fe400000010ff */
[----:B------:R-:W-:Y:S01]  /*2670*/  F2FP.BF16.F32.PACK_AB R49, R160, R161 ;  /* 0x000000a1a031723e */ /* 0x000fe200000010ff */
[----:B------:R-:W-:Y:S01]  /*2680*/  IMAD.WIDE.U32 R66, R107, 0x10, R66 ;  /* 0x000000106b427825 */ /* 0x000fe200078e0042 */
[-C--:B------:R-:W-:Y:S02]  /*2690*/  @P1 F2FP.BF16.F32.PACK_AB R148, RZ, R59.reuse ;  /* 0x0000003bff94123e */ /* 0x080fe400000010ff */
[----:B------:R-:W-:Y:S01]  /*26a0*/  @P2 PRMT R47, R47, 0x5410, R153 ;  /* 0x000054102f2f2816 */ /* 0x000fe20000000099 */
[----:B------:R-:W-:Y:S01]  /*26b0*/  STG.E.128 desc[UR6][R68.64], R48 ;  /* 0x0000003044007986 */ /* 0x000fe2000c101d06 */
[----:B------:R-:W-:Y:S01]  /*26c0*/  @P2 PRMT R44, R44, 0x5410, R147 ;  /* 0x000054102c2c2816 */ /* 0x000fe20000000093 */
[----:B--2---:R-:W-:Y:S01]  /*26d0*/  @P2 IMAD.WIDE.U32 R60, R107, 0x10, R60 ;  /* 0x000000106b3c2825 */ /* 0x004fe200078e003c */
[----:B------:R-:W-:-:S02]  /*26e0*/  @P2 F2FP.BF16.F32.PACK_AB R71, RZ, R59 ;  /* 0x0000003bff47223e */ /* 0x000fc400000010ff */
[-C--:B------:R-:W-:Y:S01]  /*26f0*/  @P1 F2FP.BF16.F32.PACK_AB R149, RZ, R154.reuse ;  /* 0x0000009aff95123e */ /* 0x080fe200000010ff */
[----:B------:R0:W-:Y:S01]  /*2700*/  @P2 STG.E.128 desc[UR6][R64.64], R44 ;  /* 0x0000002c40002986 */ /* 0x0001e2000c101d06 */
[----:B------:R-:W-:Y:S02]  /*2710*/  @P1 PRMT R43, R148, 0x7610, R43 ;  /* 0x00007610942b1816 */ /* 0x000fe4000000002b */
[----:B------:R-:W-:Y:S02]  /*2720*/  @P1 PRMT R42, R150, 0x7610, R42 ;  /* 0x00007610962a1816 */ /* 0x000fe4000000002a */
[----:B------:R-:W-:Y:S02]  /*2730*/  @P1 PRMT R41, R151, 0x7610, R41 ;  /* 0x0000761097291816 */ /* 0x000fe40000000029 */
[----:B------:R-:W-:Y:S02]  /*2740*/  @P1 PRMT R40, R152, 0x7610, R40 ;  /* 0x0000761098281816 */ /* 0x000fe40000000028 */
[----:B------:R-:W-:-:S02]  /*2750*/  @P2 F2FP.BF16.F32.PACK_AB R72, RZ, R154 ;  /* 0x0000009aff48223e */ /* 0x000fc400000010ff */
[----:B------:R-:W-:Y:S02]  /*2760*/  @P1 PRMT R43, R43, 0x5410, R149 ;  /* 0x000054102b2b1816 */ /* 0x000fe40000000095 */
[----:B------:R-:W-:Y:S02]  /*2770*/  @P1 PRMT R42, R42, 0x5410, R74 ;  /* 0x000054102a2a1816 */ /* 0x000fe4000000004a */
[----:B------:R-:W-:Y:S02]  /*2780*/  @P1 PRMT R41, R41, 0x5410, R144 ;  /* 0x0000541029291816 */ /* 0x000fe40000000090 */
[----:B------:R-:W-:Y:S02]  /*2790*/  @P1 PRMT R40, R40, 0x5410, R146 ;  /* 0x0000541028281816 */ /* 0x000fe40000000092 */
[----:B0-----:R-:W-:Y:S02]  /*27a0*/  @P2 PRMT R47, R71, 0x7610, R47 ;  /* 0x00007610472f2816 */ /* 0x001fe4000000002f */
[----:B------:R-:W-:Y:S01]  /*27b0*/  @P2 PRMT R46, R73, 0x7610, R46 ;  /* 0x00007610492e2816 */ /* 0x000fe2000000002e */
[----:B------:R0:W-:Y:S01]  /*27c0*/  @P1 STG.E.128 desc[UR6][R62.64], R40 ;  /* 0x000000283e001986 */ /* 0x0001e2000c101d06 */
[----:B------:R-:W-:-:S02]  /*27d0*/  @P2 PRMT R45, R143, 0x7610, R45 ;  /* 0x000076108f2d2816 */ /* 0x000fc4000000002d */
[----:B------:R-:W-:Y:S02]  /*27e0*/  @P2 PRMT R44, R145, 0x7610, R44 ;  /* 0x00007610912c2816 */ /* 0x000fe4000000002c */
[----:B------:R-:W-:Y:S02]  /*27f0*/  F2FP.BF16.F32.PACK_AB R59, R154, R59 ;  /* 0x0000003b9a3b723e */ /* 0x000fe400000010ff */
[----:B------:R-:W-:Y:S02]  /*2800*/  @P2 PRMT R47, R47, 0x5410, R72 ;  /* 0x000054102f2f2816 */ /* 0x000fe40000000048 */
[----:B------:R-:W-:Y:S01]  /*2810*/  @P2 PRMT R46, R46, 0x5410, R75 ;  /* 0x000054102e2e2816 */ /* 0x000fe2000000004b */
[----:B------:R0:W-:Y:S01]  /*2820*/  STG.E.128 desc[UR6][R66.64], R56 ;  /* 0x0000003842007986 */ /* 0x0001e2000c101d06 */
[----:B------:R-:W-:Y:S02]  /*2830*/  @P2 PRMT R45, R45, 0x5410, R0 ;  /* 0x000054102d2d2816 */ /* 0x000fe40000000000 */
[----:B------:R-:W-:-:S02]  /*2840*/  @P2 PRMT R44, R44, 0x5410, R70 ;  /* 0x000054102c2c2816 */ /* 0x000fc40000000046 */
[----:B------:R-:W-:-:S03]  /*2850*/  SEL R154, RZ, 0x1, P4 ;  /* 0x00000001ff9a7807 */ /* 0x000fc60002000000 */
[----:B------:R0:W-:Y:S01]  /*2860*/  @P2 STG.E.128 desc[UR6][R60.64], R44 ;  /* 0x0000002c3c002986 */ /* 0x0001e2000c101d06 */
[----:B------:R-:W-:Y:S05]  /*2870*/  @!P3 BRA `(.L_x_29) ;  /* 0xffffffe00014b947 */ /* 0x000fea000383ffff */
[----:B0-----:R-:W-:Y:S01]  /*2880*/  IMAD.MOV.U32 R40, RZ, RZ, R55 ;  /* 0x000000ffff287224 */ /* 0x001fe200078e0037 */
[----:B------:R-:W-:Y:S01]  /*2890*/  MOV R64, R54 ;  /* 0x0000003600407202 */ /* 0x000fe20000000f00 */
[----:B------:R-:W-:Y:S01]  /*28a0*/  IMAD.MOV.U32 R51, RZ, RZ, R82 ;  /* 0x000000ffff337224 */ /* 0x000fe200078e0052 */
        /* <DEDUP_REMOVED lines=34> */
[----:B------:R-:W-:-:S02]  /*2ad0*/  MOV R35, R98 ;  /* 0x0000006200237202 */ /* 0x000fc40000000f00 */
[----:B------:R-:W-:Y:S02]  /*2ae0*/  MOV R59, R96 ;  /* 0x00000060003b7202 */ /* 0x000fe40000000f00 */
[----:B------:R-:W-:Y:S02]  /*2af0*/  MOV R36, R95 ;  /* 0x0000005f00247202 */ /* 0x000fe40000000f00 */
[----:B------:R-:W-:Y:S02]  /*2b00*/  MOV R60, R93 ;  /* 0x0000005d003c7202 */ /* 0x000fe40000000f00 */
[----:B------:R-:W-:Y:S02]  /*2b10*/  MOV R72, R92 ;  /* 0x0000005c00487202 */ /* 0x000fe40000000f00 */
[----:B------:R-:W-:Y:S02]  /*2b20*/  MOV R49, R90 ;  /* 0x0000005a00317202 */ /* 0x000fe40000000f00 */
        /* <DEDUP_REMOVED lines=14> */
[----:B------:R-:W-:-:S07]  /*2c10*/  MOV R83, R11 ;  /* 0x0000000b00537202 */ /* 0x000fce0000000f00 */
.L_x_26:
[----:B------:R-:W0:Y:S08]  /*2c20*/  S2UR UR4, SR_CTAID.X ;  /* 0x00000000000479c3 */ /* 0x000e300000002500 */
[----:B------:R-:W1:Y:S08]  /*2c30*/  LDC.64 R2, c[0x0][0x2d0] ;  /* 0x0000b400ff027b82 */ /* 0x000e700000000a00 */
[----:B------:R-:W2:Y:S08]  /*2c40*/  LDC.64 R4, c[0x0][0x2d8] ;  /* 0x0000b600ff047b82 */ /* 0x000eb00000000a00 */
[----:B------:R-:W3:Y:S01]  /*2c50*/  LDC.64 R6, c[0x0][0x2e0] ;  /* 0x0000b800ff067b82 */ /* 0x000ee20000000a00 */
[----:B0-----:R-:W-:Y:S01]  /*2c60*/  LEA.HI R11, R15, UR4, RZ, 0x19 ;  /* 0x000000040f0b7c11 */ /* 0x001fe2000f8fc8ff */
[----:B------:R-:W-:-:S04]  /*2c70*/  ULDC UR4, c[0x0][0x218] ;  /* 0x0000860000047ab9 */ /* 0x000fc80000000800 */
[----:B------:R-:W-:Y:S02]  /*2c80*/  IMAD R11, R11, UR4, RZ ;  /* 0x000000040b0b7c24 */ /* 0x000fe4000f8e02ff */
[----:B------:R-:W0:Y:S03]  /*2c90*/  LDC.64 R8, c[0x0][0x2e8] ;  /* 0x0000ba00ff087b82 */ /* 0x000e260000000a00 */
[----:B------:R-:W-:-:S05]  /*2ca0*/  LEA.HI R11, R11, R14, RZ, 0x1d ;  /* 0x0000000e0b0b7211 */ /* 0x000fca00078fe8ff */
[----:B-1----:R-:W-:-:S04]  /*2cb0*/  IMAD.WIDE.U32 R2, R11, 0x20, R2 ;  /* 0x000000200b027825 */ /* 0x002fc800078e0002 */
[C---:B--2---:R-:W-:Y:S01]  /*2cc0*/  IMAD.WIDE.U32 R4, R11.reuse, 0x20, R4 ;  /* 0x000000200b047825 */ /* 0x044fe200078e0004 */
[----:B------:R-:W-:Y:S03]  /*2cd0*/  STG.E.128 desc[UR6][R2.64], R44 ;  /* 0x0000002c02007986 */ /* 0x000fe6000c101d06 */
[C---:B---3--:R-:W-:Y:S01]  /*2ce0*/  IMAD.WIDE.U32 R6, R11.reuse, 0x20, R6 ;  /* 0x000000200b067825 */ /* 0x048fe200078e0006 */
[----:B------:R-:W-:Y:S04]  /*2cf0*/  STG.E.128 desc[UR6][R2.64+0x10], R48 ;  /* 0x0000103002007986 */ /* 0x000fe8000c101d06 */
[----:B------:R-:W-:Y:S01]  /*2d00*/  STG.E.128 desc[UR6][R4.64], R32 ;  /* 0x0000002004007986 */ /* 0x000fe2000c101d06 */
[----:B0-----:R-:W-:-:S03]  /*2d10*/  IMAD.WIDE.U32 R8, R11, 0x20, R8 ;  /* 0x000000200b087825 */ /* 0x001fc600078e0008 */
[----:B------:R-:W-:Y:S04]  /*2d20*/  STG.E.128 desc[UR6][R4.64+0x10], R36 ;  /* 0x0000102404007986 */ /* 0x000fe8000c101d06 */
        /* <DEDUP_REMOVED lines=11> */
[----:B------:R-:W-:Y:S01]  /*2de0*/  STG.E.128 desc[UR6][R8.64+0x1010], R28 ;  /* 0x0010101c08007986 */ /* 0x000fe2000c101d06 */
[----:B------:R-:W-:Y:S05]  /*2df0*/  EXIT ;  /* 0x000000000000794d */ /* 0x000fea0003800000 */
.L_x_27:
[----:B------:R-:W-:Y:S01]  /*2e00*/  HFMA2.MMA R51, -RZ, RZ, 0, 9.5367431640625e-07 ;  /* 0x00000010ff337435 */ /* 0x000fe200000001ff */
[----:B------:R-:W-:Y:S01]  /*2e10*/  IMAD.MOV.U32 R50, RZ, RZ, 0x1f ;  /* 0x0000001fff327424 */ /* 0x000fe200078e00ff */
[----:B------:R-:W-:-:S09]  /*2e20*/  MOV R57, 0xffffffff ;  /* 0xffffffff00397802 */ /* 0x000fd20000000f00 */
[----:B-----5:R-:W-:Y:S05]  /*2e30*/  WARPSYNC.COLLECTIVE R57, `(.L_x_30) ;  /* 0x0000000039087348 */ /* 0x020fea0003c00000 */
[----:B------:R0:W1:Y:S02]  /*2e40*/  SHFL.DOWN P4, R58, R56, R51, R50 ;  /* 0x08000033383a7389 */ /* 0x0000640000080032 */
[----:B01---5:R-:W-:Y:S01]  /*2e50*/  ENDCOLLECTIVE ;  /* 0x000000000000791b */ /* 0x023fe20003800000 */
.L_x_30:
[----:B------:R-:W-:Y:S01]  /*2e60*/  FADD.FTZ R59, R56, R58 ;  /* 0x0000003a383b7221 */ /* 0x000fe20000010000 */
[----:B------:R-:W-:-:S07]  /*2e70*/  MOV R56, R49 ;  /* 0x0000003100387202 */ /* 0x000fce0000000f00 */
[----:B------:R-:W-:Y:S05]  /*2e80*/  WARPSYNC.COLLECTIVE R57, `(.L_x_31) ;  /* 0x0000000039087348 */ /* 0x000fea0003c00000 */
[----:B------:R0:W1:Y:S02]  /*2e90*/  SHFL.DOWN P4, R58, R56, R51, R50 ;  /* 0x08000033383a7389 */ /* 0x0000640000080032 */
[----:B01----:R-:W-:Y:S01]  /*2ea0*/  ENDCOLLECTIVE ;  /* 0x000000000000791b */ /* 0x003fe20003800000 */
.L_x_31:
[----:B------:R-:W-:Y:S01]  /*2eb0*/  HFMA2.MMA R51, -RZ, RZ, 0, 4.76837158203125e-07 ;  /* 0x00000008ff337435 */ /* 0x000fe200000001ff */
[----:B------:R-:W-:Y:S01]  /*2ec0*/  IMAD.MOV.U32 R56, RZ, RZ, R59 ;  /* 0x000000ffff387224 */ /* 0x000fe200078e003b */
[----:B------:R-:W-:-:S09]  /*2ed0*/  MOV R48, R58 ;  /* 0x0000003a00307202 */ /* 0x000fd20000000f00 */
[----:B------:R-:W-:Y:S05]  /*2ee0*/  WARPSYNC.COLLECTIVE R57, `(.L_x_32) ;  /* 0x0000000039087348 */ /* 0x000fea0003c00000 */
[----:B------:R0:W1:Y:S02]  /*2ef0*/  SHFL.DOWN P4, R58, R56, R51, R50 ;  /* 0x08000033383a7389 */ /* 0x0000640000080032 */
[----:B01----:R-:W-:Y:S01]  /*2f00*/  ENDCOLLECTIVE ;  /* 0x000000000000791b */ /* 0x003fe20003800000 */
.L_x_32:
[----:B------:R-:W-:-:S05]  /*2f10*/  FADD.FTZ R75, R49, R48 ;  /* 0x00000030314b7221 */ /* 0x000fca0000010000 */
[----:B------:R-:W-:Y:S01]  /*2f20*/  MOV R56, R75 ;  /* 0x0000004b00387202 */ /* 0x000fe20000000f00 */
[----:B------:R-:W-:-:S07]  /*2f30*/  FADD.FTZ R161, R59, R58 ;  /* 0x0000003a3ba17221 */ /* 0x000fce0000010000 */
[----:B------:R-:W-:Y:S05]  /*2f40*/  WARPSYNC.COLLECTIVE R57, `(.L_x_33) ;  /* 0x0000000039087348 */ /* 0x000fea0003c00000 */
[----:B------:R0:W1:Y:S02]  /*2f50*/  SHFL.DOWN P4, R58, R56, R51, R50 ;  /* 0x08000033383a7389 */ /* 0x0000640000080032 */
[----:B01----:R-:W-:Y:S01]  /*2f60*/  ENDCOLLECTIVE ;  /* 0x000000000000791b */ /* 0x003fe20003800000 */
.L_x_33:
[----:B------:R-:W-:Y:S01]  /*2f70*/  HFMA2.MMA R51, -RZ, RZ, 0, 2.384185791015625e-07 ;  /* 0x00000004ff337435 */ /* 0x000fe200000001ff */
[----:B------:R-:W-:Y:S01]  /*2f80*/  IMAD.MOV.U32 R56, RZ, RZ, R161 ;  /* 0x000000ffff387224 */ /* 0x000fe200078e00a1 */
[----:B------:R-:W-:-:S09]  /*2f90*/  MOV R48, R58 ;  /* 0x0000003a00307202 */ /* 0x000fd20000000f00 */
[----:B------:R-:W-:Y:S05]  /*2fa0*/  WARPSYNC.COLLECTIVE R57, `(.L_x_34) ;  /* 0x0000000039087348 */ /* 0x000fea0003c00000 */
[----:B------:R0:W1:Y:S02]  /*2fb0*/  SHFL.DOWN P4, R58, R56, R51, R50 ;  /* 0x08000033383a7389 */ /* 0x0000640000080032 */
[----:B01----:R-:W-:Y:S01]  /*2fc0*/  ENDCOLLECTIVE ;  /* 0x000000000000791b */ /* 0x003fe20003800000 */
.L_x_34:
[----:B------:R-:W-:-:S05]  /*2fd0*/  FADD.FTZ R162, R75, R48 ;  /* 0x000000304ba27221 */ /* 0x000fca0000010000 */
[----:B------:R-:W-:Y:S01]  /*2fe0*/  MOV R56, R162 ;  /* 0x000000a200387202 */ /* 0x000fe20000000f00 */
[----:B------:R-:W-:-:S07]  /*2ff0*/  FADD.FTZ R164, R161, R58 ;  /* 0x0000003aa1a47221 */ /* 0x000fce0000010000 */
[----:B------:R-:W-:Y:S05]  /*3000*/  WARPSYNC.COLLECTIVE R57, `(.L_x_35) ;  /* 0x0000000039087348 */ /* 0x000fea0003c00000 */
[----:B------:R0:W1:Y:S02]  /*3010*/  SHFL.DOWN P4, R58, R56, R51, R50 ;  /* 0x08000033383a7389 */ /* 0x0000640000080032 */
[----:B01----:R-:W-:Y:S01]  /*3020*/  ENDCOLLECTIVE ;  /* 0x000000000000791b */ /* 0x003fe20003800000 */
.L_x_35:
[----:B------:R-:W-:Y:S01]  /*3030*/  HFMA2.MMA R51, -RZ, RZ, 0, 1.1920928955078125e-07 ;  /* 0x00000002ff337435 */ /* 0x000fe200000001ff */
[----:B------:R-:W-:Y:S01]  /*3040*/  IMAD.MOV.U32 R56, RZ, RZ, R164 ;  /* 0x000000ffff387224 */ /* 0x000fe200078e00a4 */
[----:B------:R-:W-:-:S09]  /*3050*/  MOV R163, R58 ;  /* 0x0000003a00a37202 */ /* 0x000fd20000000f00 */
[----:B------:R-:W-:Y:S05]  /*3060*/  WARPSYNC.COLLECTIVE R57, `(.L_x_36) ;  /* 0x0000000039087348 */ /* 0x000fea0003c00000 */
[----:B------:R0:W1:Y:S02]  /*3070*/  SHFL.DOWN P4, R58, R56, R51, R50 ;  /* 0x08000033383a7389 */ /* 0x0000640000080032 */
[----:B01----:R-:W-:Y:S01]  /*3080*/  ENDCOLLECTIVE ;  /* 0x000000000000791b */ /* 0x003fe20003800000 */
.L_x_36:
[----:B------:R-:W-:-:S05]  /*3090*/  FADD.FTZ R163, R162, R163 ;  /* 0x000000a3a2a37221 */ /* 0x000fca0000010000 */
[----:B------:R-:W-:Y:S01]  /*30a0*/  MOV R56, R163 ;  /* 0x000000a300387202 */ /* 0x000fe20000000f00 */
[----:B------:R-:W-:-:S07]  /*30b0*/  FADD.FTZ R48, R164, R58 ;  /* 0x0000003aa4307221 */ /* 0x000fce0000010000 */
[----:B------:R-:W-:Y:S05]  /*30c0*/  WARPSYNC.COLLECTIVE R57, `(.L_x_37) ;  /* 0x0000000039087348 */ /* 0x000fea0003c00000 */
[----:B------:R0:W1:Y:S02]  /*30d0*/  SHFL.DOWN P4, R58, R56, R51, R50 ;  /* 0x08000033383a7389 */ /* 0x0000640000080032 */
[----:B01----:R-:W-:Y:S01]  /*30e0*/  ENDCOLLECTIVE ;  /* 0x000000000000791b */ /* 0x003fe20003800000 */
.L_x_37:
[----:B------:R-:W-:Y:S01]  /*30f0*/  HFMA2.MMA R51, -RZ, RZ, 0, 5.9604644775390625e-08 ;  /* 0x00000001ff337435 */ /* 0x000fe200000001ff */
[----:B------:R-:W-:Y:S01]  /*3100*/  IMAD.MOV.U32 R56, RZ, RZ, R48 ;  /* 0x000000ffff387224 */ /* 0x000fe200078e0030 */
[----:B------:R-:W-:-:S09]  /*3110*/  MOV R49, R58 ;  /* 0x0000003a00317202 */ /* 0x000fd20000000f00 */
[----:B------:R-:W-:Y:S05]  /*3120*/  WARPSYNC.COLLECTIVE R57, `(.L_x_38) ;  /* 0x0000000039087348 */ /* 0x000fea0003c00000 */
[----:B------:R0:W1:Y:S02]  /*3130*/  SHFL.DOWN P4, R58, R56, R51, R50 ;  /* 0x08000033383a7389 */ /* 0x0000640000080032 */
[----:B01----:R-:W-:Y:S01]  /*3140*/  ENDCOLLECTIVE ;  /* 0x000000000000791b */ /* 0x003fe20003800000 */
.L_x_38:
[----:B------:R-:W-:-:S05]  /*3150*/  FADD.FTZ R49, R163, R49 ;  /* 0x00000031a3317221 */ /* 0x000fca0000010000 */
[----:B------:R-:W-:Y:S02]  /*3160*/  MOV R56, R49 ;  /* 0x0000003100387202 */ /* 0x000fe40000000f00 */
[----:B------:R-:W-:-:S07]  /*3170*/  MOV R59, R58 ;  /* 0x0000003a003b7202 */ /* 0x000fce0000000f00 */
[----:B------:R-:W-:Y:S05]  /*3180*/  WARPSYNC.COLLECTIVE R57, `(.L_x_39) ;  /* 0x0000000039087348 */ /* 0x000fea0003c00000 */
[----:B------:R0:W1:Y:S02]  /*3190*/  SHFL.DOWN P4, R58, R56, R51, R50 ;  /* 0x08000033383a7389 */ /* 0x0000640000080032 */
[----:B01----:R-:W-:Y:S01]  /*31a0*/  ENDCOLLECTIVE ;  /* 0x000000000000791b */ /* 0x003fe20003800000 */
.L_x_39:
[----:B------:R-:W-:Y:S05]  /*31b0*/  BRA `(.L_x_40) ;  /* 0xffffffe800487947 */ /* 0x000fea000383ffff */
.L_x_41:
        /* <DEDUP_REMOVED lines=12> */
.L_x_2925:


//--------------------- .text._ZN10layer_norm31ln_parallel_residual_bwd_kernelINS_13Kernel_traitsI13__nv_bfloat16S2_S2_S2_fjLj2048ELj1ELj1ELj4ELj16ENS_18Kernel_traits_baseILj2048ES2_S2_S2_S2_fjLj128EEEEELb0ELb1ELb0EEEvNS_9BwdParamsE --------------------------
	.section	.text._ZN10layer_norm31ln_parallel_residual_bwd_kernelINS_13Kernel_traitsI13__nv_bfloat16S2_S2_S2_fjLj2048ELj1ELj1ELj4ELj16ENS_18Kernel_traits_baseILj2048ES2_S2_S2_S2_fjLj128EEEEELb0ELb1ELb0EEEvNS_9BwdParamsE,"ax",@progbits
	.align	128
        .global         _ZN10layer_norm31ln_parallel_residual_bwd_kernelINS_13Kernel_traitsI13__nv_bfloat16S2_S2_S2_fjLj2048ELj1ELj1ELj4ELj16ENS_18Kernel_traits_baseILj2048ES2_S2_S2_S2_fjLj128EEEEELb0ELb1ELb0EEEvNS_9BwdParamsE
        .type           _ZN10layer_norm31ln_parallel_residual_bwd_kernelINS_13Kernel_traitsI13__nv_bfloat16S2_S2_S2_fjLj2048ELj1ELj1ELj4ELj16ENS_18Kernel_traits_baseILj2048ES2_S2_S2_S2_fjLj128EEEEELb0ELb1ELb0EEEvNS_9BwdParamsE,@function
        .size           _ZN10layer_norm31ln_parallel_residual_bwd_kernelINS_13Kernel_traitsI13__nv_bfloat16S2_S2_S2_fjLj2048ELj1ELj1ELj4ELj16ENS_18Kernel_traits_baseILj2048ES2_S2_S2_S2_fjLj128EEEEELb0ELb1ELb0EEEvNS_9BwdParamsE,(.L_x_2926 - _ZN10layer_norm31ln_parallel_residual_bwd_kernelINS_13Kernel_traitsI13__nv_bfloat16S2_S2_S2_fjLj2048ELj1ELj1ELj4ELj16ENS_18Kernel_traits_baseILj2048ES2_S2_S2_S2_fjLj128EEEEELb0ELb1ELb0EEEvNS_9BwdParamsE)
        .other          _ZN10layer_norm31ln_parallel_residual_bwd_kernelINS_13Kernel_traitsI13__nv_bfloat16S2_S2_S2_fjLj2048ELj1ELj1ELj4ELj16ENS_18Kernel_traits_baseILj2048ES2_S2_S2_S2_fjLj128EEEEELb0ELb1ELb0EEEvNS_9BwdParamsE,@"STO_CUDA_ENTRY STV_DEFAULT"
_ZN10layer_norm31ln_parallel_residual_bwd_kernelINS_13Kernel_traitsI13__nv_bfloat16S2_S2_S2_fjLj2048ELj1ELj1ELj4ELj16ENS_18Kernel_traits_baseILj2048ES2_S2_S2_S2_fjLj128EEEEELb0ELb1ELb0EEEvNS_9BwdParamsE:
.text._ZN10layer_norm31ln_parallel_residual_bwd_kernelINS_13Kernel_traitsI13__nv_bfloat16S2_S2_S2_fjLj2048ELj1ELj1ELj4ELj16ENS_18Kernel_traits_baseILj2048ES2_S2_S2_S2_fjLj128EEEEELb0ELb1ELb0EEEvNS_9BwdParamsE:
        /* <DEDUP_REMOVED lines=9> */
[----:B------:R-:W-:Y:S01]  /*0090*/  ULDC.U8 UR15, c[0x0][0x2a0] ;  /* 0x0000a800000f7ab9 */ /* 0x000fe20000000000 */
[----:B------:R-:W-:Y:S01]  /*00a0*/  ULDC UR14, c[0x0][0x290] ;  /* 0x0000a400000e7ab9 */ /* 0x000fe20000000800 */
[----:B------:R-:W-:Y:S01]  /*00b0*/  ULDC.64 UR10, c[0x0][0x2c8] ;  /* 0x0000b200000a7ab9 */ /* 0x000fe20000000a00 */
[----:B------:R-:W-:Y:S01]  /*00c0*/  LEA.HI R0, R0, R77, RZ, 0x3 ;  /* 0x0000004d00007211 */ /* 0x000fe200078f18ff */
[----:B------:R-:W-:Y:S01]  /*00d0*/  ULDC.64 UR12, c[0x0][0x238] ;  /* 0x00008e00000c7ab9 */ /* 0x000fe20000000a00 */
[----:B------:R-:W-:Y:S01]  /*00e0*/  ULDC.64 UR16, c[0x0][0x308] ;  /* 0x0000c20000107ab9 */ /* 0x000fe20000000a00 */
        /* <DEDUP_REMOVED lines=9> */
[----:B------:R-:W2:Y:S01]  /*0180*/  @P2 LDC.64 R8, c[0x0][0x260] ;  /* 0x00009800ff082b82 */ /* 0x000ea20000000a00 */
[C---:B0-----:R-:W-:Y:S01]  /*0190*/  @P1 IMAD.WIDE.U32 R2, R11.reuse, 0x10, R2 ;  /* 0x000000100b021825 */ /* 0x041fe200078e0002 */
[----:B------:R-:W-:-:S04]  /*01a0*/  @P1 LOP3.LUT R11, R11, 0x80, RZ, 0xfc, !PT ;  /* 0x000000800b0b1812 */ /* 0x000fc800078efcff */
[----:B------:R0:W5:Y:S01]  /*01b0*/  @P1 LDG.E.128 R20, desc[UR4][R2.64] ;  /* 0x0000000402141981 */ /* 0x000162000c1e1d00 */
[----:B--2---:R-:W-:-:S05]  /*01c0*/  @P2 IMAD.WIDE.U32 R8, R11, 0x10, R8 ;  /* 0x000000100b082825 */ /* 0x004fca00078e0008 */
[----:B------:R0:W5:Y:S01]  /*01d0*/  @P2 LDG.E.128 R4, desc[UR4][R8.64] ;  /* 0x0000000408042981 */ /* 0x000162000c1e1d00 */
[----:B-1----:R-:W-:-:S04]  /*01e0*/  LEA.HI R18, R76, UR6, RZ, 0x19 ;  /* 0x000000064c127c11 */ /* 0x002fc8000f8fc8ff */
[----:B------:R-:W-:Y:S02]  /*01f0*/  ISETP.GE.AND P0, PT, R18, UR7, PT ;  /* 0x0000000712007c0c */ /* 0x000fe4000bf06270 */
        /* <DEDUP_REMOVED lines=16> */
[----:B0-----:R-:W-:Y:S06]  /*0300*/  @P0 BRA `(.L_x_42) ;  /* 0x0000001c00a80947 */ /* 0x001fec0003800000 */
[C---:B-----5:R-:W-:Y:S01]  /*0310*/  @P1 PRMT R0, R22.reuse, 0x7632, R0 ;  /* 0x0000763216001816 */ /* 0x060fe20000000000 */
[----:B------:R-:W-:Y:S01]  /*0320*/  ULDC.U8 UR6, c[0x0][0x2a0] ;  /* 0x0000a80000067ab9 */ /* 0x000fe20000000000 */
[----:B------:R-:W-:Y:S01]  /*0330*/  SHF.L.U32 R15, R22, 0x10, RZ ;  /* 0x00000010160f7819 */ /* 0x000fe200000006ff */
[----:B------:R-:W-:Y:S01]  /*0340*/  HFMA2.MMA R22, -RZ, RZ, 0, 5.9604644775390625e-08 ;  /* 0x00000001ff167435 */ /* 0x000fe200000001ff */
[C---:B------:R-:W-:Y:S01]  /*0350*/  @P2 PRMT R3, R4.reuse, 0x7632, R3 ;  /* 0x0000763204032816 */ /* 0x040fe20000000003 */
[----:B------:R-:W-:Y:S01]  /*0360*/  UISETP.NE.AND UP0, UPT, UR6, URZ, UPT ;  /* 0x0000003f0600728c */ /* 0x000fe2000bf05270 */
[----:B------:R-:W-:Y:S01]  /*0370*/  SHF.L.U32 R13, R4, 0x10, RZ ;  /* 0x00000010040d7819 */ /* 0x000fe200000006ff */
[C---:B------:R-:W-:Y:S01]  /*0380*/  IMAD.U32 R17, R20.reuse, 0x10000, RZ ;  /* 0x0001000014117824 */ /* 0x040fe200078e00ff */
[----:B------:R-:W-:Y:S01]  /*0390*/  @P1 PRMT R9, R20, 0x7632, R9 ;  /* 0x0000763214091816 */ /* 0x000fe20000000009 */
[----:B------:R-:W-:Y:S01]  /*03a0*/  IMAD.U32 R11, R6, 0x10000, RZ ;  /* 0x00010000060b7824 */ /* 0x000fe200078e00ff */
[----:B------:R-:W-:Y:S01]  /*03b0*/  @P1 PRMT R8, R21, 0x7632, R8 ;  /* 0x0000763215081816 */ /* 0x000fe20000000008 */
[----:B------:R-:W-:Y:S01]  /*03c0*/  IMAD.U32 R14, R23, 0x10000, RZ ;  /* 0x00010000170e7824 */ /* 0x000fe200078e00ff */
[----:B------:R-:W-:Y:S01]  /*03d0*/  SHF.L.U32 R16, R21, 0x10, RZ ;  /* 0x0000001015107819 */ /* 0x000fe200000006ff */
[----:B------:R-:W-:Y:S01]  /*03e0*/  IMAD.MOV.U32 R25, RZ, RZ, RZ ;  /* 0x000000ffff197224 */ /* 0x000fe200078e00ff */
[----:B------:R-:W-:-:S02]  /*03f0*/  @P1 PRMT R2, R23, 0x7632, R2 ;  /* 0x0000763217021816 */ /* 0x000fc40000000002 */
[----:B------:R-:W-:Y:S02]  /*0400*/  @P2 PRMT R4, R5, 0x7632, R4 ;  /* 0x0000763205042816 */ /* 0x000fe40000000004 */
[----:B------:R-:W-:Y:S02]  /*0410*/  @P2 PRMT R20, R6, 0x7632, R20 ;  /* 0x0000763206142816 */ /* 0x000fe40000000014 */
[----:B------:R-:W-:Y:S01]  /*0420*/  @P2 PRMT R21, R7, 0x7632, R21 ;  /* 0x0000763207152816 */ /* 0x000fe20000000015 */
[----:B------:R-:W-:Y:S01]  /*0430*/  IMAD.U32 R4, R4, 0x10000, RZ ;  /* 0x0001000004047824 */ /* 0x000fe200078e00ff */
[----:B------:R-:W-:Y:S02]  /*0440*/  SHF.L.U32 R12, R5, 0x10, RZ ;  /* 0x00000010050c7819 */ /* 0x000fe400000006ff */
[----:B------:R-:W-:Y:S01]  /*0450*/  SHF.L.U32 R10, R7, 0x10, RZ ;  /* 0x00000010070a7819 */ /* 0x000fe200000006ff */
[----:B------:R-:W-:Y:S01]  /*0460*/  IMAD.U32 R7, R0, 0x10000, RZ ;  /* 0x0001000000077824 */ /* 0x000fe200078e00ff */
[----:B------:R-:W-:-:S02]  /*0470*/  SHF.L.U32 R6, R2, 0x10, RZ ;  /* 0x0000001002067819 */ /* 0x000fc400000006ff */
[----:B------:R-:W-:Y:S02]  /*0480*/  SHF.L.U32 R5, R3, 0x10, RZ ;  /* 0x0000001003057819 */ /* 0x000fe400000006ff */
[----:B------:R-:W-:Y:S02]  /*0490*/  SHF.L.U32 R9, R9, 0x10, RZ ;  /* 0x0000001009097819 */ /* 0x000fe400000006ff */
[----:B------:R-:W-:Y:S02]  /*04a0*/  SHF.L.U32 R8, R8, 0x10, RZ ;  /* 0x0000001008087819 */ /* 0x000fe400000006ff */
[----:B------:R-:W-:Y:S02]  /*04b0*/  PLOP3.LUT P3, PT, PT, PT, UP0, 0x80, 0x0 ;  /* 0x000000000000781c */ /* 0x000fe40003f6f008 */
[----:B------:R-:W-:Y:S02]  /*04c0*/  SHF.L.U32 R3, R20, 0x10, RZ ;  /* 0x0000001014037819 */ /* 0x000fe400000006ff */
[----:B------:R-:W-:-:S02]  /*04d0*/  SHF.L.U32 R2, R21, 0x10, RZ ;  /* 0x0000001015027819 */ /* 0x000fc400000006ff */
[----:B------:R-:W-:-:S07]  /*04e0*/  PRMT R0, R22, 0x7610, R0 ;  /* 0x0000761016007816 */ /* 0x000fce0000000000 */
.L_x_52:
[----:B01----:R-:W0:Y:S08]  /*04f0*/  LDC.64 R70, c[0x0][0x250] ;  /* 0x00009400ff467b82 */ /* 0x003e300000000a00 */
[----:B------:R-:W1:Y:S01]  /*0500*/  LDC.64 R68, c[0x0][0x258] ;  /* 0x00009600ff447b82 */ /* 0x000e620000000a00 */
[----:B0-----:R-:W-:-:S06]  /*0510*/  IMAD.WIDE R70, R18, 0x4, R70 ;  /* 0x0000000412467825 */ /* 0x001fcc00078e0246 */
[----:B------:R-:W2:Y:S01]  /*0520*/  LDG.E R70, desc[UR4][R70.64] ;  /* 0x0000000446467981 */ /* 0x000ea2000c1e1900 */
[----:B-1----:R-:W-:-:S05]  /*0530*/  IMAD.WIDE R68, R18, 0x4, R68 ;  /* 0x0000000412447825 */ /* 0x002fca00078e0244 */
[----:B-----5:R0:W5:Y:S01]  /*0540*/  LDG.E R78, desc[UR4][R68.64] ;  /* 0x00000004444e7981 */ /* 0x020162000c1e1900 */
[----:B------:R-:W-:Y:S01]  /*0550*/  IMAD.U32 R77, RZ, RZ, UR20 ;  /* 0x00000014ff4d7e24 */ /* 0x000fe2000f8e00ff */
[----:B------:R-:W-:Y:S01]  /*0560*/  LOP3.LUT P4, RZ, R0, 0xff, RZ, 0xc0, !PT ;  /* 0x000000ff00ff7812 */ /* 0x000fe2000788c0ff */
[----:B------:R-:W-:Y:S01]  /*0570*/  BSSY B0, `(.L_x_43) ;  /* 0x000006a000007945 */ /* 0x000fe20003800000 */
[----:B------:R-:W-:Y:S01]  /*0580*/  SHF.R.U32.HI R97, RZ, 0x5, R76 ;  /* 0x00000005ff617819 */ /* 0x000fe2000001164c */
[C---:B------:R-:W-:Y:S01]  /*0590*/  IMAD R72, R18.reuse, R77, RZ ;  /* 0x0000004d12487224 */ /* 0x040fe200078e02ff */
[----:B------:R-:W-:Y:S02]  /*05a0*/  IADD3 R18, R18, UR8, RZ ;  /* 0x0000000812127c10 */ /* 0x000fe4000fffe0ff */
[----:B------:R-:W-:Y:S02]  /*05b0*/  CS2R R114, SRZ ;  /* 0x0000000000727805 */ /* 0x000fe4000001ff00 */
[----:B------:R-:W-:-:S02]  /*05c0*/  LOP3.LUT P6, RZ, R76, 0x1f, RZ, 0xc0, !PT ;  /* 0x0000001f4cff7812 */ /* 0x000fc400078cc0ff */
[----:B------:R-:W-:Y:S02]  /*05d0*/  SHF.R.S32.HI R73, RZ, 0x1f, R72 ;  /* 0x0000001fff497819 */ /* 0x000fe40000011448 */
[----:B------:R-:W-:Y:S02]  /*05e0*/  ISETP.GE.AND P5, PT, R18, UR9, PT ;  /* 0x0000000912007c0c */ /* 0x000fe4000bfa6270 */
[----:B------:R-:W-:Y:S02]  /*05f0*/  LEA.HI R0, R73, R72, RZ, 0x3 ;  /* 0x0000004849007211 */ /* 0x000fe400078f18ff */
[----:B------:R-:W-:Y:S02]  /*0600*/  LOP3.LUT R113, R97, 0x7fffffc, RZ, 0xc0, !PT ;  /* 0x07fffffc61717812 */ /* 0x000fe400078ec0ff */
[----:B------:R-:W-:-:S04]  /*0610*/  LEA.HI.SX32 R0, R0, R19, 0x1d ;  /* 0x0000001300007211 */ /* 0x000fc800078feaff */
[----:B------:R-:W-:Y:S02]  /*0620*/  MOV R117, R0 ;  /* 0x0000000000757202 */ /* 0x000fe40000000f00 */
[----:B--2---:R-:W-:Y:S01]  /*0630*/  FSEL R96, R70, RZ, !P3 ;  /* 0x000000ff46607208 */ /* 0x004fe20005800000 */
[----:B0-----:R-:W-:Y:S06]  /*0640*/  @!P1 BRA `(.L_x_44) ;  /* 0x0000000400709947 */ /* 0x001fec0003800000 */
[----:B------:R-:W0:Y:S01]  /*0650*/  LDC.64 R72, c[0x0][0x2b8] ;  /* 0x0000ae00ff487b82 */ /* 0x000e220000000a00 */
[----:B------:R-:W-:-:S04]  /*0660*/  LEA R68, P0, R0, UR12, 0x4 ;  /* 0x0000000c00447c11 */ /* 0x000fc8000f8020ff */
[----:B------:R-:W-:-:S06]  /*0670*/  LEA.HI.X R69, R0, UR13, RZ, 0x4, P0 ;  /* 0x0000000d00457c11 */ /* 0x000fcc00080f24ff */
[----:B------:R-:W2:Y:S01]  /*0680*/  LDG.E.128 R68, desc[UR4][R68.64] ;  /* 0x0000000444447981 */ /* 0x000ea2000c1e1d00 */
[----:B0-----:R-:W-:-:S06]  /*0690*/  IMAD.WIDE.U32 R72, R0, 0x10, R72 ;  /* 0x0000001000487825 */ /* 0x001fcc00078e0048 */
[----:B------:R-:W3:Y:S01]  /*06a0*/  LDG.E.128 R72, desc[UR4][R72.64] ;  /* 0x0000000448487981 */ /* 0x000ee2000c1e1d00 */
[----:B------:R-:W-:-:S04]  /*06b0*/  ISETP.NE.U32.AND P0, PT, RZ, UR10, PT ;  /* 0x0000000aff007c0c */ /* 0x000fc8000bf05070 */
[----:B------:R-:W-:-:S13]  /*06c0*/  ISETP.NE.AND.EX P0, PT, RZ, UR11, PT, P0 ;  /* 0x0000000bff007c0c */ /* 0x000fda000bf05300 */
[----:B------:R-:W-:-:S04]  /*06d0*/  @P0 LEA R80, P3, R0, UR10, 0x4 ;  /* 0x0000000a00500c11 */ /* 0x000fc8000f8620ff */
[----:B------:R-:W-:-:S05]  /*06e0*/  @P0 LEA.HI.X R81, R0, UR11, RZ, 0x4, P3 ;  /* 0x0000000b00510c11 */ /* 0x000fca00098f24ff */
[----:B------:R0:W5:Y:S01]  /*06f0*/  @P0 LDG.E.128 R60, desc[UR4][R80.64] ;  /* 0x00000004503c0981 */ /* 0x000162000c1e1d00 */
[----:B------:R-:W-:Y:S01]  /*0700*/  IADD3 R117, R0, 0x80, RZ ;  /* 0x0000008000757810 */ /* 0x000fe20007ffe0ff */
[C---:B--2---:R-:W-:Y:S01]  /*0710*/  IMAD.U32 R83, R68.reuse, 0x10000, RZ ;  /* 0x0001000044537824 */ /* 0x044fe200078e00ff */
[----:B------:R-:W-:Y:S01]  /*0720*/  PRMT R82, R68, 0x7632, R82 ;  /* 0x0000763244527816 */ /* 0x000fe20000000052 */
[----:B------:R-:W-:Y:S01]  /*0730*/  IMAD.U32 R91, R71, 0x10000, RZ ;  /* 0x00010000475b7824 */ /* 0x000fe200078e00ff */
[C---:B------:R-:W-:Y:S01]  /*0740*/  SHF.L.U32 R85, R69.reuse, 0x10, RZ ;  /* 0x0000001045557819 */ /* 0x040fe200000006ff */
[----:B------:R-:W-:Y:S01]  /*0750*/  FADD.FTZ R83, -R96, R83 ;  /* 0x0000005360537221 */ /* 0x000fe20000010100 */
[----:B------:R-:W-:Y:S01]  /*0760*/  PRMT R68, R70, 0x7632, R68 ;  /* 0x0000763246447816 */ /* 0x000fe20000000044 */
[----:B0-----:R-:W-:Y:S01]  /*0770*/  FADD.FTZ R81, -R96, R91 ;  /* 0x0000005b60517221 */ /* 0x001fe20000010100 */
[----:B------:R-:W-:Y:S01]  /*0780*/  SHF.L.U32 R89, R70, 0x10, RZ ;  /* 0x0000001046597819 */ /* 0x000fe200000006ff */
[----:B-----5:R-:W-:Y:S01]  /*0790*/  FMUL.FTZ R111, R78, R83 ;  /* 0x000000534e6f7220 */ /* 0x020fe20000410000 */
[----:B------:R-:W-:Y:S01]  /*07a0*/  PRMT R86, R69, 0x7632, R86 ;  /* 0x0000763245567816 */ /* 0x000fe20000000056 */
[C---:B------:R-:W-:Y:S01]  /*07b0*/  FADD.FTZ R85, -R96.reuse, R85 ;  /* 0x0000005560557221 */ /* 0x040fe20000010100 */
[----:B------:R-:W-:Y:S01]  /*07c0*/  PRMT R69, R71, 0x7632, R69 ;  /* 0x0000763247457816 */ /* 0x000fe20000000045 */
[----:B------:R-:W-:Y:S01]  /*07d0*/  FADD.FTZ R83, -R96, R89 ;  /* 0x0000005960537221 */ /* 0x000fe20000010100 */
[C---:B------:R-:W-:Y:S01]  /*07e0*/  FMUL.FTZ R81, R78.reuse, R81 ;  /* 0x000000514e517220 */ /* 0x040fe20000410000 */
[----:B------:R-:W-:-:S02]  /*07f0*/  FMUL.FTZ R85, R78, R85 ;  /* 0x000000554e557220 */ /* 0x000fc40000410000 */
[----:B------:R-:W-:Y:S01]  /*0800*/  FMUL.FTZ R83, R78, R83 ;  /* 0x000000534e537220 */ /* 0x000fe20000410000 */
[----:B------:R-:W-:Y:S01]  /*0810*/  IMAD.U32 R91, R69, 0x10000, RZ ;  /* 0x00010000455b7824 */ /* 0x000fe200078e00ff */
[----:B---3--:R-:W-:Y:S01]  /*0820*/  PRMT R70, R72, 0x7632, R70 ;  /* 0x0000763248467816 */ /* 0x008fe20000000046 */
[----:B------:R-:W-:Y:S01]  /*0830*/  IMAD.U32 R80, R74, 0x10000, RZ ;  /* 0x000100004a507824 */ /* 0x000fe200078e00ff */
[----:B------:R-:W-:Y:S02]  /*0840*/  SHF.L.U32 R72, R72, 0x10, RZ ;  /* 0x0000001048487819 */ /* 0x000fe400000006ff */
[----:B------:R-:W-:Y:S01]  /*0850*/  PRMT R71, R74, 0x7632, R71 ;  /* 0x000076324a477816 */ /* 0x000fe20000000047 */
[----:B------:R-:W-:Y:S01]  /*0860*/  FADD.FTZ R48, R48, R80 ;  /* 0x0000005030307221 */ /* 0x000fe20000010000 */
[C---:B------:R-:W-:Y:S01]  /*0870*/  PRMT R87, R73.reuse, 0x7632, R87 ;  /* 0x0000763249577816 */ /* 0x040fe20000000057 */
[----:B------:R-:W-:Y:S01]  /*0880*/  FADD.FTZ R44, R44, R72 ;  /* 0x000000482c2c7221 */ /* 0x000fe20000010000 */
[----:B------:R-:W-:Y:S01]  /*0890*/  SHF.L.U32 R73, R73, 0x10, RZ ;  /* 0x0000001049497819 */ /* 0x000fe200000006ff */
[-C--:B------:R-:W-:Y:S01]  /*08a0*/  FFMA.FTZ R24, R111, R72.reuse, R24 ;  /* 0x000000486f187223 */ /* 0x080fe20000010018 */
[----:B------:R-:W-:Y:S01]  /*08b0*/  FMUL.FTZ R109, R17, R72 ;  /* 0x00000048116d7220 */ /* 0x000fe20000410000 */
[----:B------:R-:W-:Y:S01]  /*08c0*/  SHF.L.U32 R72, R71, 0x10, RZ ;  /* 0x0000001047487819 */ /* 0x000fe200000006ff */
[----:B------:R-:W-:Y:S01]  /*08d0*/  FFMA.FTZ R28, R83, R80, R28 ;  /* 0x00000050531c7223 */ /* 0x000fe2000001001c */
[----:B------:R-:W-:Y:S01]  /*08e0*/  SHF.L.U32 R71, R82, 0x10, RZ ;  /* 0x0000001052477819 */ /* 0x000fe200000006ff */
[----:B------:R-:W-:Y:S01]  /*08f0*/  FADD.FTZ R46, R46, R73 ;  /* 0x000000492e2e7221 */ /* 0x000fe20000010000 */
[-C--:B------:R-:W-:Y:S01]  /*0900*/  FFMA.FTZ R26, R85, R73.reuse, R26 ;  /* 0x00000049551a7223 */ /* 0x080fe2000001001a */
[----:B------:R-:W-:Y:S01]  /*0910*/  FMUL.FTZ R84, R16, R73 ;  /* 0x0000004910547220 */ /* 0x000fe20000410000 */
[----:B------:R-:W-:Y:S01]  /*0920*/  SHF.L.U32 R74, R70, 0x10, RZ ;  /* 0x00000010464a7819 */ /* 0x000fe200000006ff */
[----:B------:R-:W-:Y:S01]  /*0930*/  FADD.FTZ R71, -R96, R71 ;  /* 0x0000004760477221 */ /* 0x000fe20000010100 */
[----:B------:R-:W-:Y:S01]  /*0940*/  SHF.L.U32 R73, R86, 0x10, RZ ;  /* 0x0000001056497819 */ /* 0x000fe200000006ff */
[----:B------:R-:W-:Y:S01]  /*0950*/  FADD.FTZ R69, RZ, R109 ;  /* 0x0000006dff457221 */ /* 0x000fe20000010000 */
[C---:B------:R-:W-:Y:S01]  /*0960*/  PRMT R88, R75.reuse, 0x7632, R88 ;  /* 0x000076324b587816 */ /* 0x040fe20000000058 */
[----:B------:R-:W-:Y:S01]  /*0970*/  FMUL.FTZ R112, R78, R71 ;  /* 0x000000474e707220 */ /* 0x000fe20000410000 */
[----:B------:R-:W-:Y:S01]  /*0980*/  SHF.L.U32 R75, R75, 0x10, RZ ;  /* 0x000000104b4b7819 */ /* 0x000fe200000006ff */
[----:B------:R-:W-:Y:S01]  /*0990*/  FMUL.FTZ R86, R9, R74 ;  /* 0x0000004a09567220 */ /* 0x000fe20000410000 */
[----:B------:R-:W-:Y:S01]  /*09a0*/  FADD.FTZ R73, -R96, R73 ;  /* 0x0000004960497221 */ /* 0x000fe20000010100 */
[----:B------:R-:W-:Y:S01]  /*09b0*/  FMUL.FTZ R82, R15, R80 ;  /* 0x000000500f527220 */ /* 0x000fe20000410000 */
[----:B------:R-:W-:Y:S01]  /*09c0*/  FFMA.FTZ R71, R111, R109, RZ ;  /* 0x0000006d6f477223 */ /* 0x000fe200000100ff */
[----:B------:R-:W-:Y:S01]  /*09d0*/  FADD.FTZ R50, R50, R75 ;  /* 0x0000004b32327221 */ /* 0x000fe20000010000 */
[-C--:B------:R-:W-:Y:S01]  /*09e0*/  FFMA.FTZ R30, R81, R75.reuse, R30 ;  /* 0x0000004b511e7223 */ /* 0x080fe2000001001e */
[----:B------:R-:W-:Y:S01]  /*09f0*/  FMUL.FTZ R80, R14, R75 ;  /* 0x0000004b0e507220 */ /* 0x000fe20000410000 */
[----:B------:R-:W-:Y:S01]  /*0a00*/  IMAD.U32 R70, R88, 0x10000, RZ ;  /* 0x0001000058467824 */ /* 0x000fe200078e00ff */
[----:B------:R-:W-:Y:S01]  /*0a10*/  SHF.L.U32 R75, R68, 0x10, RZ ;  /* 0x00000010444b7819 */ /* 0x000fe200000006ff */
[----:B------:R-:W-:-:S02]  /*0a20*/  IMAD.U32 R87, R87, 0x10000, RZ ;  /* 0x0001000057577824 */ /* 0x000fc400078e00ff */
[----:B------:R-:W-:Y:S01]  /*0a30*/  FMUL.FTZ R88, R78, R73 ;  /* 0x000000494e587220 */ /* 0x000fe20000410000 */
[----:B------:R-:W-:Y:S01]  /*0a40*/  FADD.FTZ R69, R69, R86 ;  /* 0x0000005645457221 */ /* 0x000fe20000010000 */
[C---:B------:R-:W-:Y:S01]  /*0a50*/  FFMA.FTZ R68, R112.reuse, R86, R71 ;  /* 0x0000005670447223 */ /* 0x040fe20000010047 */
[----:B------:R-:W-:Y:S01]  /*0a60*/  FADD.FTZ R45, R45, R74 ;  /* 0x0000004a2d2d7221 */ /* 0x000fe20000010000 */
[----:B------:R-:W-:Y:S01]  /*0a70*/  FFMA.FTZ R25, R112, R74, R25 ;  /* 0x0000004a70197223 */ /* 0x000fe20000010019 */
[----:B------:R-:W-:Y:S01]  /*0a80*/  FADD.FTZ R47, R47, R87 ;  /* 0x000000572f2f7221 */ /* 0x000fe20000010000 */
[----:B------:R-:W-:Y:S01]  /*0a90*/  FADD.FTZ R75, -R96, R75 ;  /* 0x0000004b604b7221 */ /* 0x000fe20000010100 */
[-C--:B------:R-:W-:Y:S01]  /*0aa0*/  FFMA.FTZ R27, R88, R87.reuse, R27 ;  /* 0x00000057581b7223 */ /* 0x080fe2000001001b */
[----:B------:R-:W-:Y:S01]  /*0ab0*/  FADD.FTZ R74, R69, R84 ;  /* 0x00000054454a7221 */ /* 0x000fe20000010000 */
[----:B------:R-:W-:Y:S01]  /*0ac0*/  FMUL.FTZ R87, R8, R87 ;  /* 0x0000005708577220 */ /* 0x000fe20000410000 */
[----:B------:R-:W-:Y:S01]  /*0ad0*/  FFMA.FTZ R69, R85, R84, R68 ;  /* 0x0000005455457223 */ /* 0x000fe20000010044 */
[----:B------:R-:W-:Y:S01]  /*0ae0*/  FMUL.FTZ R90, R78, R75 ;  /* 0x0000004b4e5a7220 */ /* 0x000fe20000410000 */
[----:B------:R-:W-:Y:S01]  /*0af0*/  FADD.FTZ R49, R49, R72 ;  /* 0x0000004831317221 */ /* 0x000fe20000010000 */
[----:B------:R-:W-:Y:S01]  /*0b00*/  FADD.FTZ R71, R74, R87 ;  /* 0x000000574a477221 */ /* 0x000fe20000010000 */
[----:B------:R-:W-:Y:S01]  /*0b10*/  FFMA.FTZ R68, R88, R87, R69 ;  /* 0x0000005758447223 */ /* 0x000fe20000010045 */
[-C--:B------:R-:W-:Y:S01]  /*0b20*/  FFMA.FTZ R29, R90, R72.reuse, R29 ;  /* 0x000000485a1d7223 */ /* 0x080fe2000001001d */
[----:B------:R-:W-:Y:S01]  /*0b30*/  FMUL.FTZ R89, R7, R72 ;  /* 0x0000004807597220 */ /* 0x000fe20000410000 */
[----:B------:R-:W-:Y:S01]  /*0b40*/  FADD.FTZ R72, R71, R82 ;  /* 0x0000005247487221 */ /* 0x000fe20000010000 */
[----:B------:R-:W-:Y:S01]  /*0b50*/  FFMA.FTZ R69, R83, R82, R68 ;  /* 0x0000005253457223 */ /* 0x000fe20000010044 */
[----:B------:R-:W-:Y:S01]  /*0b60*/  FADD.FTZ R73, -R96, R91 ;  /* 0x0000005b60497221 */ /* 0x000fe20000010100 */
[----:B------:R-:W-:Y:S01]  /*0b70*/  FMUL.FTZ R91, R6, R70 ;  /* 0x00000046065b7220 */ /* 0x000fe20000410000 */
[----:B------:R-:W-:Y:S01]  /*0b80*/  FADD.FTZ R71, R72, R89 ;  /* 0x0000005948477221 */ /* 0x000fe20000010000 */
[----:B------:R-:W-:Y:S01]  /*0b90*/  FFMA.FTZ R68, R90, R89, R69 ;  /* 0x000000595a447223 */ /* 0x000fe20000010045 */
[----:B------:R-:W-:Y:S01]  /*0ba0*/  FMUL.FTZ R92, R78, R73 ;  /* 0x000000494e5c7220 */ /* 0x000fe20000410000 */
[----:B------:R-:W-:Y:S01]  /*0bb0*/  FADD.FTZ R51, R51, R70 ;  /* 0x0000004633337221 */ /* 0x000fe20000010000 */
[----:B------:R-:W-:Y:S01]  /*0bc0*/  FADD.FTZ R72, R71, R80 ;  /* 0x0000005047487221 */ /* 0x000fe20000010000 */
[----:B------:R-:W-:Y:S01]  /*0bd0*/  FFMA.FTZ R68, R81, R80, R68 ;  /* 0x0000005051447223 */ /* 0x000fe20000010044 */
[----:B------:R-:W-:-:S02]  /*0be0*/  FFMA.FTZ R31, R92, R70, R31 ;  /* 0x000000465c1f7223 */ /* 0x000fc4000001001f */
[----:B------:R-:W-:Y:S01]  /*0bf0*/  FADD.FTZ R115, R72, R91 ;  /* 0x0000005b48737221 */ /* 0x000fe20000010000 */
[----:B------:R-:W-:-:S07]  /*0c00*/  FFMA.FTZ R114, R92, R91, R68 ;  /* 0x0000005b5c727223 */ /* 0x000fce0000010044 */
.L_x_44:
[----:B------:R-:W-:Y:S05]  /*0c10*/  BSYNC B0 ;  /* 0x0000000000007941 */ /* 0x000fea0003800000 */
.L_x_43:
[----:B------:R-:W-:Y:S04]  /*0c20*/  BSSY B0, `(.L_x_45) ;  /* 0x000005d000007945 */ /* 0x000fe80003800000 */
[----:B------:R-:W-:Y:S05]  /*0c30*/  @!P2 BRA `(.L_x_46) ;  /* 0x00000004006ca947 */ /* 0x000fea0003800000 */
        /* <DEDUP_REMOVED lines=11> */
[C---:B--2---:R-:W-:Y:S02]  /*0cf0*/  PRMT R79, R68.reuse, 0x7632, R79 ;  /* 0x00007632444f7816 */ /* 0x044fe4000000004f */
[----:B------:R-:W-:Y:S02]  /*0d00*/  SHF.L.U32 R93, R68, 0x10, RZ ;  /* 0x00000010445d7819 */ /* 0x000fe400000006ff */
[C---:B------:R-:W-:Y:S01]  /*0d10*/  PRMT R98, R69.reuse, 0x7632, R98 ;  /* 0x0000763245627816 */ /* 0x040fe20000000062 */
[----:B------:R-:W-:Y:S01]  /*0d20*/  IMAD.U32 R69, R69, 0x10000, RZ ;  /* 0x0001000045457824 */ /* 0x000fe200078e00ff */
[C---:B------:R-:W-:Y:S01]  /*0d30*/  PRMT R68, R70.reuse, 0x7632, R68 ;  /* 0x0000763246447816 */ /* 0x040fe20000000044 */
[----:B------:R-:W-:Y:S01]  /*0d40*/  IMAD.U32 R79, R79, 0x10000, RZ ;  /* 0x000100004f4f7824 */ /* 0x000fe200078e00ff */
[----:B------:R-:W-:Y:S01]  /*0d50*/  SHF.L.U32 R99, R70, 0x10, RZ ;  /* 0x0000001046637819 */ /* 0x000fe200000006ff */
[C---:B0-----:R-:W-:Y:S01]  /*0d60*/  FADD.FTZ R95, -R96.reuse, R69 ;  /* 0x00000045605f7221 */ /* 0x041fe20000010100 */
[C---:B------:R-:W-:Y:S01]  /*0d70*/  PRMT R70, R71.reuse, 0x7632, R70 ;  /* 0x0000763247467816 */ /* 0x040fe20000000046 */
[C---:B------:R-:W-:Y:S01]  /*0d80*/  FADD.FTZ R93, -R96.reuse, R93 ;  /* 0x0000005d605d7221 */ /* 0x040fe20000010100 */
[----:B------:R-:W-:Y:S01]  /*0d90*/  SHF.L.U32 R103, R71, 0x10, RZ ;  /* 0x0000001047677819 */ /* 0x000fe200000006ff */
[----:B------:R-:W-:Y:S01]  /*0da0*/  FADD.FTZ R105, -R96, R99 ;  /* 0x0000006360697221 */ /* 0x000fe20000010100 */
[----:B------:R-:W-:Y:S01]  /*0db0*/  SHF.L.U32 R101, R98, 0x10, RZ ;  /* 0x0000001062657819 */ /* 0x000fe200000006ff */
[----:B------:R-:W-:Y:S01]  /*0dc0*/  IMAD.U32 R69, R70, 0x10000, RZ ;  /* 0x0001000046457824 */ /* 0x000fe200078e00ff */
[----:B------:R-:W-:Y:S01]  /*0dd0*/  SHF.L.U32 R71, R68, 0x10, RZ ;  /* 0x0000001044477819 */ /* 0x000fe200000006ff */
[C---:B------:R-:W-:Y:S01]  /*0de0*/  FADD.FTZ R103, -R96.reuse, R103 ;  /* 0x0000006760677221 */ /* 0x040fe20000010100 */
[----:B------:R-:W-:Y:S01]  /*0df0*/  FADD.FTZ R99, -R96, R79 ;  /* 0x0000004f60637221 */ /* 0x000fe20000010100 */
[----:B---3--:R-:W-:Y:S01]  /*0e00*/  PRMT R68, R72, 0x7632, R68 ;  /* 0x0000763248447816 */ /* 0x008fe20000000044 */
[----:B------:R-:W-:Y:S01]  /*0e10*/  FADD.FTZ R101, -R96, R101 ;  /* 0x0000006560657221 */ /* 0x000fe20000010100 */
[----:B------:R-:W-:Y:S01]  /*0e20*/  SHF.L.U32 R72, R72, 0x10, RZ ;  /* 0x0000001048487819 */ /* 0x000fe200000006ff */
[C---:B------:R-:W-:Y:S01]  /*0e30*/  FADD.FTZ R71, -R96.reuse, R71 ;  /* 0x0000004760477221 */ /* 0x040fe20000010100 */
[----:B------:R-:W-:Y:S01]  /*0e40*/  FADD.FTZ R69, -R96, R69 ;  /* 0x0000004560457221 */ /* 0x000fe20000010100 */
[----:B------:R-:W-:Y:S01]  /*0e50*/  PRMT R70, R73, 0x7632, R70 ;  /* 0x0000763249467816 */ /* 0x000fe20000000046 */
[C---:B------:R-:W-:Y:S01]  /*0e60*/  IMAD.U32 R100, R74.reuse, 0x10000, RZ ;  /* 0x000100004a647824 */ /* 0x040fe200078e00ff */
[----:B------:R-:W-:Y:S01]  /*0e70*/  PRMT R96, R74, 0x7632, R96 ;  /* 0x000076324a607816 */ /* 0x000fe20000000060 */
[C---:B-----5:R-:W-:Y:S01]  /*0e80*/  FMUL.FTZ R79, R78.reuse, R93 ;  /* 0x0000005d4e4f7220 */ /* 0x060fe20000410000 */
[----:B------:R-:W-:Y:S01]  /*0e90*/  PRMT R102, R75, 0x7632, R102 ;  /* 0x000076324b667816 */ /* 0x000fe20000000066 */
[-C--:B------:R-:W-:Y:S01]  /*0ea0*/  FMUL.FTZ R94, R13, R72.reuse ;  /* 0x000000480d5e7220 */ /* 0x080fe20000410000 */
[----:B------:R-:W-:Y:S01]  /*0eb0*/  SHF.L.U32 R73, R73, 0x10, RZ ;  /* 0x0000001049497819 */ /* 0x000fe200000006ff */
[----:B------:R-:W-:Y:S01]  /*0ec0*/  FMUL.FTZ R93, R78, R95 ;  /* 0x0000005f4e5d7220 */ /* 0x000fe20000410000 */
[----:B------:R-:W-:Y:S01]  /*0ed0*/  SHF.L.U32 R74, R68, 0x10, RZ ;  /* 0x00000010444a7819 */ /* 0x000fe200000006ff */
[----:B------:R-:W-:Y:S01]  /*0ee0*/  FADD.FTZ R32, R32, R72 ;  /* 0x0000004820207221 */ /* 0x000fe20000010000 */
[----:B------:R-:W-:Y:S01]  /*0ef0*/  FFMA.FTZ R52, R79, R72, R52 ;  /* 0x000000484f347223 */ /* 0x000fe20000010034 */
[----:B------:R-:W-:Y:S01]  /*0f00*/  SHF.L.U32 R68, R102, 0x10, RZ ;  /* 0x0000001066447819 */ /* 0x000fe200000006ff */
[----:B------:R-:W-:-:S02]  /*0f10*/  IMAD.U32 R72, R70, 0x10000, RZ ;  /* 0x0001000046487824 */ /* 0x000fc400078e00ff */
[----:B------:R-:W-:Y:S01]  /*0f20*/  FMUL.FTZ R102, R78, R99 ;  /* 0x000000634e667220 */ /* 0x000fe20000410000 */
[----:B------:R-:W-:Y:S01]  /*0f30*/  FADD.FTZ R34, R34, R73 ;  /* 0x0000004922227221 */ /* 0x000fe20000010000 */
[-C--:B------:R-:W-:Y:S01]  /*0f40*/  FFMA.FTZ R54, R93, R73.reuse, R54 ;  /* 0x000000495d367223 */ /* 0x080fe20000010036 */
[----:B------:R-:W-:Y:S01]  /*0f50*/  FMUL.FTZ R98, R12, R73 ;  /* 0x000000490c627220 */ /* 0x000fe20000410000 */
[----:B------:R-:W-:Y:S01]  /*0f60*/  FADD.FTZ R70, R115, R94 ;  /* 0x0000005e73467221 */ /* 0x000fe20000010000 */
[----:B------:R-:W-:Y:S01]  /*0f70*/  FMUL.FTZ R99, R5, R74 ;  /* 0x0000004a05637220 */ /* 0x000fe20000410000 */
[----:B------:R-:W-:Y:S01]  /*0f80*/  FFMA.FTZ R73, R79, R94, R114 ;  /* 0x0000005e4f497223 */ /* 0x000fe20000010072 */
[C---:B------:R-:W-:Y:S01]  /*0f90*/  FMUL.FTZ R95, R78.reuse, R105 ;  /* 0x000000694e5f7220 */ /* 0x040fe20000410000 */
[----:B------:R-:W-:Y:S01]  /*0fa0*/  FMUL.FTZ R104, R78, R101 ;  /* 0x000000654e687220 */ /* 0x000fe20000410000 */
[----:B------:R-:W-:Y:S01]  /*0fb0*/  FADD.FTZ R105, R70, R99 ;  /* 0x0000006346697221 */ /* 0x000fe20000010000 */
[----:B------:R-:W-:Y:S01]  /*0fc0*/  FFMA.FTZ R70, R102, R99, R73 ;  /* 0x0000006366467223 */ /* 0x000fe20000010049 */
[----:B------:R-:W-:Y:S01]  /*0fd0*/  FADD.FTZ R35, R35, R72 ;  /* 0x0000004823237221 */ /* 0x000fe20000010000 */
[-C--:B------:R-:W-:Y:S01]  /*0fe0*/  FFMA.FTZ R55, R104, R72.reuse, R55 ;  /* 0x0000004868377223 */ /* 0x080fe20000010037 */
[----:B------:R-:W-:Y:S01]  /*0ff0*/  FMUL.FTZ R101, R4, R72 ;  /* 0x0000004804657220 */ /* 0x000fe20000410000 */
[----:B------:R-:W-:Y:S01]  /*1000*/  FADD.FTZ R72, R105, R98 ;  /* 0x0000006269487221 */ /* 0x000fe20000010000 */
[----:B------:R-:W-:Y:S01]  /*1010*/  FFMA.FTZ R73, R93, R98, R70 ;  /* 0x000000625d497223 */ /* 0x000fe20000010046 */
[----:B------:R-:W-:Y:S01]  /*1020*/  FADD.FTZ R40, R40, R100 ;  /* 0x0000006428287221 */ /* 0x000fe20000010000 */
[-C--:B------:R-:W-:Y:S01]  /*1030*/  FFMA.FTZ R56, R95, R100.reuse, R56 ;  /* 0x000000645f387223 */ /* 0x080fe20000010038 */
[----:B------:R-:W-:Y:S01]  /*1040*/  FMUL.FTZ R106, R78, R71 ;  /* 0x000000474e6a7220 */ /* 0x000fe20000410000 */
[----:B------:R-:W-:Y:S01]  /*1050*/  SHF.L.U32 R96, R96, 0x10, RZ ;  /* 0x0000001060607819 */ /* 0x000fe200000006ff */
[----:B------:R-:W-:Y:S01]  /*1060*/  FMUL.FTZ R100, R11, R100 ;  /* 0x000000640b647220 */ /* 0x000fe20000410000 */
[----:B------:R-:W-:Y:S01]  /*1070*/  FADD.FTZ R71, R72, R101 ;  /* 0x0000006548477221 */ /* 0x000fe20000010000 */
[----:B------:R-:W-:Y:S01]  /*1080*/  FFMA.FTZ R70, R104, R101, R73 ;  /* 0x0000006568467223 */ /* 0x000fe20000010049 */
[----:B------:R-:W-:Y:S01]  /*1090*/  SHF.L.U32 R75, R75, 0x10, RZ ;  /* 0x000000104b4b7819 */ /* 0x000fe200000006ff */
[----:B------:R-:W-:Y:S01]  /*10a0*/  FMUL.FTZ R105, R3, R96 ;  /* 0x0000006003697220 */ /* 0x000fe20000410000 */
[----:B------:R-:W-:Y:S01]  /*10b0*/  FADD.FTZ R72, R71, R100 ;  /* 0x0000006447487221 */ /* 0x000fe20000010000 */
[----:B------:R-:W-:Y:S01]  /*10c0*/  FFMA.FTZ R71, R95, R100, R70 ;  /* 0x000000645f477223 */ /* 0x000fe20000010046 */
[----:B------:R-:W-:Y:S01]  /*10d0*/  FMUL.FTZ R103, R78, R103 ;  /* 0x000000674e677220 */ /* 0x000fe20000410000 */
[----:B------:R-:W-:Y:S01]  /*10e0*/  FMUL.FTZ R108, R10, R75 ;  /* 0x0000004b0a6c7220 */ /* 0x000fe20000410000 */
[----:B------:R-:W-:Y:S01]  /*10f0*/  FADD.FTZ R73, R72, R105 ;  /* 0x0000006948497221 */ /* 0x000fe20000010000 */
[----:B------:R-:W-:Y:S01]  /*1100*/  FFMA.FTZ R70, R106, R105, R71 ;  /* 0x000000696a467223 */ /* 0x000fe20000010047 */
[----:B------:R-:W-:Y:S01]  /*1110*/  FMUL.FTZ R107, R2, R68 ;  /* 0x00000044026b7220 */ /* 0x000fe20000410000 */
[----:B------:R-:W-:Y:S01]  /*1120*/  FMUL.FTZ R110, R78, R69 ;  /* 0x000000454e6e7220 */ /* 0x000fe20000410000 */
[----:B------:R-:W-:Y:S01]  /*1130*/  FADD.FTZ R72, R73, R108 ;  /* 0x0000006c49487221 */ /* 0x000fe20000010000 */
[----:B------:R-:W-:Y:S01]  /*1140*/  FFMA.FTZ R70, R103, R108, R70 ;  /* 0x0000006c67467223 */ /* 0x000fe20000010046 */
[----:B------:R-:W-:Y:S01]  /*1150*/  FADD.FTZ R42, R42, R75 ;  /* 0x0000004b2a2a7221 */ /* 0x000fe20000010000 */
[----:B------:R-:W-:Y:S01]  /*1160*/  FADD.FTZ R33, R33, R74 ;  /* 0x0000004a21217221 */ /* 0x000fe20000010000 */
[----:B------:R-:W-:Y:S01]  /*1170*/  FFMA.FTZ R53, R102, R74, R53 ;  /* 0x0000004a66357223 */ /* 0x000fe20000010035 */
[----:B------:R-:W-:Y:S01]  /*1180*/  FADD.FTZ R41, R41, R96 ;  /* 0x0000006029297221 */ /* 0x000fe20000010000 */
[----:B------:R-:W-:Y:S01]  /*1190*/  FFMA.FTZ R57, R106, R96, R57 ;  /* 0x000000606a397223 */ /* 0x000fe20000010039 */
[----:B------:R-:W-:Y:S01]  /*11a0*/  FFMA.FTZ R58, R103, R75, R58 ;  /* 0x0000004b673a7223 */ /* 0x000fe2000001003a */
[----:B------:R-:W-:Y:S01]  /*11b0*/  FADD.FTZ R43, R43, R68 ;  /* 0x000000442b2b7221 */ /* 0x000fe20000010000 */
[----:B------:R-:W-:Y:S01]  /*11c0*/  FFMA.FTZ R59, R110, R68, R59 ;  /* 0x000000446e3b7223 */ /* 0x000fe2000001003b */
[----:B------:R-:W-:Y:S01]  /*11d0*/  FADD.FTZ R115, R72, R107 ;  /* 0x0000006b48737221 */ /* 0x000fe20000010000 */
[----:B------:R-:W-:-:S07]  /*11e0*/  FFMA.FTZ R114, R110, R107, R70 ;  /* 0x0000006b6e727223 */ /* 0x000fce0000010046 */
.L_x_46:
[----:B------:R-:W-:Y:S05]  /*11f0*/  BSYNC B0 ;  /* 0x0000000000007941 */ /* 0x000fea0003800000 */
.L_x_45:
[----:B------:R-:W-:Y:S01]  /*1200*/  UMOV UR6, 0xffffffff ;  /* 0xffffffff00067882 */ /* 0x000fe20000000000 */
[----:B------:R-:W-:Y:S02]  /*1210*/  @!P4 VIADD R113, R113, 0x4 ;  /* 0x000000047171c836 */ /* 0x000fe40000000000 */
[----:B------:R-:W-:Y:S05]  /*1220*/  BRA.DIV UR6, `(.L_x_47) ;  /* 0x00000012064c7947 */ /* 0x000fea000b800000 */
        /* <DEDUP_REMOVED lines=18> */
.L_x_65:
[----:B------:R-:W3:Y:S01]  /*1350*/  S2R R71, SR_CgaCtaId ;  /* 0x0000000000477919 */ /* 0x000ee20000008800 */
[----:B------:R-:W-:Y:S01]  /*1360*/  MOV R70, 0x400 ;  /* 0x0000040000467802 */ /* 0x000fe20000000f00 */
[----:B------:R-:W-:Y:S01]  /*1370*/  UISETP.NE.AND UP0, UPT, UR15, URZ, UPT ;  /* 0x0000003f0f00728c */ /* 0x000fe2000bf05270 */
[----:B------:R-:W-:Y:S01]  /*1380*/  @!P6 LOP3.LUT R68, R97, 0x3, RZ, 0xc0, !PT ;  /* 0x000000036144e812 */ /* 0x000fe200078ec0ff */
[----:B-1----:R-:W-:Y:S01]  /*1390*/  FADD.FTZ R96, R75, R96 ;  /* 0x000000604b607221 */ /* 0x002fe20000010000 */
[----:B--2---:R-:W-:Y:S02]  /*13a0*/  FADD.FTZ R97, R74, R69 ;  /* 0x000000454a617221 */ /* 0x004fe40000010000 */
[----:B------:R-:W-:Y:S02]  /*13b0*/  @!P6 IADD3 R68, R113, R68, RZ ;  /* 0x000000447144e210 */ /* 0x000fe40007ffe0ff */
[----:B------:R-:W-:Y:S01]  /*13c0*/  PLOP3.LUT P3, PT, PT, PT, UP0, 0x80, 0x0 ;  /* 0x000000000000781c */ /* 0x000fe20003f6f008 */
[----:B------:R-:W-:Y:S05]  /*13d0*/  WARPSYNC.ALL ;  /* 0x0000000000007948 */ /* 0x000fea0003800000 */
[----:B------:R-:W-:Y:S01]  /*13e0*/  BSSY B0, `(.L_x_48) ;  /* 0x0000076000007945 */ /* 0x000fe20003800000 */
[----:B---3--:R-:W-:-:S04]  /*13f0*/  LEA R70, R71, R70, 0x18 ;  /* 0x0000004647467211 */ /* 0x008fc800078ec0ff */
[----:B------:R-:W-:Y:S01]  /*1400*/  @!P6 LEA R114, R68, R70, 0x3 ;  /* 0x000000464472e211 */ /* 0x000fe200078e18ff */
[----:B------:R-:W-:-:S04]  /*1410*/  IMAD R113, R113, 0x8, R70 ;  /* 0x0000000871717824 */ /* 0x000fc800078e0246 */
[----:B------:R-:W-:Y:S01]  /*1420*/  @!P6 STS.64 [R114+0x2000], R96 ;  /* 0x002000607200e388 */ /* 0x000fe20000000a00 */
[----:B------:R-:W-:Y:S06]  /*1430*/  BAR.SYNC.DEFER_BLOCKING 0x0 ;  /* 0x0000000000007b1d */ /* 0x000fec0000010000 */
[----:B------:R-:W1:Y:S04]  /*1440*/  LDS.128 R68, [R113+0x2000] ;  /* 0x0020000071447984 */ /* 0x000e680000000c00 */
[----:B0-----:R-:W0:Y:S01]  /*1450*/  LDS.128 R72, [R113+0x2010] ;  /* 0x0020100071487984 */ /* 0x001e220000000c00 */
[----:B-1----:R-:W-:Y:S01]  /*1460*/  FADD.FTZ R115, RZ, R68 ;  /* 0x00000044ff737221 */ /* 0x002fe20000010000 */
[----:B------:R-:W-:-:S03]  /*1470*/  FADD.FTZ R68, RZ, R69 ;  /* 0x00000045ff447221 */ /* 0x000fc60000010000 */
[----:B------:R-:W-:Y:S01]  /*1480*/  FADD.FTZ R115, R70, R115 ;  /* 0x0000007346737221 */ /* 0x000fe20000010000 */
[----:B------:R-:W-:-:S03]  /*1490*/  FADD.FTZ R68, R71, R68 ;  /* 0x0000004447447221 */ /* 0x000fc60000010000 */
[----:B0-----:R-:W-:Y:S01]  /*14a0*/  FADD.FTZ R115, R115, R72 ;  /* 0x0000004873737221 */ /* 0x001fe20000010000 */
[----:B------:R-:W-:-:S03]  /*14b0*/  FADD.FTZ R68, R68, R73 ;  /* 0x0000004944447221 */ /* 0x000fc60000010000 */
[----:B------:R-:W-:Y:S01]  /*14c0*/  FADD.FTZ R74, R74, R115 ;  /* 0x000000734a4a7221 */ /* 0x000fe20000010000 */
[----:B------:R-:W-:-:S03]  /*14d0*/  FADD.FTZ R68, R75, R68 ;  /* 0x000000444b447221 */ /* 0x000fc60000010000 */
[----:B------:R-:W-:Y:S01]  /*14e0*/  FMUL.FTZ R74, R74, UR14 ;  /* 0x0000000e4a4a7c20 */ /* 0x000fe20008410000 */
[----:B------:R-:W-:-:S04]  /*14f0*/  FMUL.FTZ R96, R68, UR14 ;  /* 0x0000000e44607c20 */ /* 0x000fc80008410000 */
[----:B------:R-:W-:Y:S01]  /*1500*/  FSEL R97, R74, RZ, !P3 ;  /* 0x000000ff4a617208 */ /* 0x000fe20005800000 */
[----:B------:R-:W-:Y:S06]  /*1510*/  @!P1 BRA `(.L_x_49) ;  /* 0x0000000400889947 */ /* 0x000fec0003800000 */
[----:B------:R-:W-:Y:S01]  /*1520*/  ISETP.NE.U32.AND P6, PT, RZ, UR10, PT ;  /* 0x0000000aff007c0c */ /* 0x000fe2000bfc5070 */
[-CC-:B------:R-:W-:Y:S01]  /*1530*/  FFMA.FTZ R68, R111, R96.reuse, R97.reuse ;  /* 0x000000606f447223 */ /* 0x180fe20000010061 */
[-CC-:B------:R-:W-:Y:S01]  /*1540*/  FFMA.FTZ R69, R85, R96.reuse, R97.reuse ;  /* 0x0000006055457223 */ /* 0x180fe20000010061 */
[-C--:B------:R-:W-:Y:S01]  /*1550*/  FFMA.FTZ R73, R83, R96.reuse, R97 ;  /* 0x0000006053497223 */ /* 0x080fe20000010061 */
[----:B------:R-:W-:Y:S01]  /*1560*/  ISETP.NE.AND.EX P6, PT, RZ, UR11, PT, P6 ;  /* 0x0000000bff007c0c */ /* 0x000fe2000bfc5360 */
[----:B------:R-:W-:Y:S01]  /*1570*/  FADD.FTZ R113, R109, -R68 ;  /* 0x800000446d717221 */ /* 0x000fe20000010000 */
[----:B------:R-:W-:Y:S01]  /*1580*/  FADD.FTZ R69, R84, -R69 ;  /* 0x8000004554457221 */ /* 0x000fe20000010000 */
[----:B------:R-:W-:Y:S01]  /*1590*/  FADD.FTZ R73, R82, -R73 ;  /* 0x8000004952497221 */ /* 0x000fe20000010000 */
[-CC-:B------:R-:W-:Y:S01]  /*15a0*/  FFMA.FTZ R72, R90, R96.reuse, R97.reuse ;  /* 0x000000605a487223 */ /* 0x180fe20000010061 */
[C---:B-----5:R-:W-:Y:S01]  /*15b0*/  FMUL.FTZ R113, R78.reuse, R113 ;  /* 0x000000714e717220 */ /* 0x060fe20000410000 */
[----:B------:R-:W-:Y:S01]  /*15c0*/  FMUL.FTZ R74, R78, R69 ;  /* 0x000000454e4a7220 */ /* 0x000fe20000410000 */
[----:B------:R-:W-:Y:S01]  /*15d0*/  FFMA.FTZ R69, R112, R96, R97 ;  /* 0x0000006070457223 */ /* 0x000fe20000010061 */
[----:B------:R-:W-:Y:S01]  /*15e0*/  FMUL.FTZ R75, R78, R73 ;  /* 0x000000494e4b7220 */ /* 0x000fe20000410000 */
[----:B------:R-:W-:-:S02]  /*15f0*/  ISETP.NE.U32.AND P0, PT, RZ, UR16, PT ;  /* 0x00000010ff007c0c */ /* 0x000fc4000bf05070 */
[----:B------:R-:W-:Y:S02]  /*1600*/  FADD.FTZ R69, R86, -R69 ;  /* 0x8000004556457221 */ /* 0x000fe40000010000 */
[----:B------:R-:W-:Y:S01]  /*1610*/  @P6 SHF.L.U32 R68, R60, 0x10, RZ ;  /* 0x000000103c446819 */ /* 0x000fe200000006ff */
[----:B------:R-:W-:Y:S02]  /*1620*/  @P6 IMAD.U32 R70, R62, 0x10000, RZ ;  /* 0x000100003e466824 */ /* 0x000fe400078e00ff */
[----:B------:R-:W-:Y:S01]  /*1630*/  FMUL.FTZ R116, R78, R69 ;  /* 0x000000454e747220 */ /* 0x000fe20000410000 */
[----:B------:R-:W-:Y:S01]  /*1640*/  @P6 SHF.L.U32 R71, R61, 0x10, RZ ;  /* 0x000000103d476819 */ /* 0x000fe200000006ff */
[----:B------:R-:W-:Y:S01]  /*1650*/  @P6 FADD.FTZ R113, R113, R68 ;  /* 0x0000004471716221 */ /* 0x000fe20000010000 */
[-C--:B------:R-:W-:Y:S01]  /*1660*/  FFMA.FTZ R68, R88, R96.reuse, R97 ;  /* 0x0000006058447223 */ /* 0x080fe20000010061 */
[--C-:B------:R-:W-:Y:S01]  /*1670*/  @P6 FADD.FTZ R75, R75, R70.reuse ;  /* 0x000000464b4b6221 */ /* 0x100fe20000010000 */
[----:B------:R-:W-:Y:S01]  /*1680*/  @P6 PRMT R70, R61, 0x7632, R70 ;  /* 0x000076323d466816 */ /* 0x000fe20000000046 */
[----:B------:R-:W-:Y:S01]  /*1690*/  @P6 FADD.FTZ R74, R74, R71 ;  /* 0x000000474a4a6221 */ /* 0x000fe20000010000 */
[--C-:B------:R-:W-:Y:S01]  /*16a0*/  FADD.FTZ R117, R87, -R68.reuse ;  /* 0x8000004457757221 */ /* 0x100fe20000010000 */
[----:B------:R-:W-:Y:S01]  /*16b0*/  @P6 PRMT R68, R60, 0x7632, R68 ;  /* 0x000076323c446816 */ /* 0x000fe20000000044 */
[--C-:B------:R-:W-:Y:S01]  /*16c0*/  FADD.FTZ R71, R89, -R72.reuse ;  /* 0x8000004859477221 */ /* 0x100fe20000010000 */
[----:B------:R-:W-:Y:S01]  /*16d0*/  @P6 SHF.L.U32 R70, R70, 0x10, RZ ;  /* 0x0000001046466819 */ /* 0x000fe200000006ff */
[----:B------:R-:W-:Y:S01]  /*16e0*/  FMUL.FTZ R117, R78, R117 ;  /* 0x000000754e757220 */ /* 0x000fe20000410000 */
[----:B------:R-:W-:Y:S01]  /*16f0*/  @P6 SHF.L.U32 R69, R68, 0x10, RZ ;  /* 0x0000001044456819 */ /* 0x000fe200000006ff */
[-C--:B------:R-:W-:Y:S01]  /*1700*/  FFMA.FTZ R68, R92, R96.reuse, R97 ;  /* 0x000000605c447223 */ /* 0x080fe20000010061 */
[----:B------:R-:W-:Y:S01]  /*1710*/  @P6 PRMT R72, R62, 0x7632, R72 ;  /* 0x000076323e486816 */ /* 0x000fe20000000048 */
[--C-:B------:R-:W-:Y:S01]  /*1720*/  @P6 FADD.FTZ R117, R117, R70.reuse ;  /* 0x0000004675756221 */ /* 0x100fe20000010000 */
[----:B------:R-:W-:Y:S01]  /*1730*/  @P6 PRMT R70, R63, 0x7632, R70 ;  /* 0x000076323f466816 */ /* 0x000fe20000000046 */
[----:B------:R-:W-:Y:S01]  /*1740*/  @P6 FADD.FTZ R116, R116, R69 ;  /* 0x0000004574746221 */ /* 0x000fe20000010000 */
[----:B------:R-:W-:Y:S01]  /*1750*/  FFMA.FTZ R69, R81, R96, R97 ;  /* 0x0000006051457223 */ /* 0x000fe20000010061 */
[----:B------:R-:W-:Y:S01]  /*1760*/  FADD.FTZ R115, R91, -R68 ;  /* 0x800000445b737221 */ /* 0x000fe20000010000 */
[----:B------:R-:W-:Y:S01]  /*1770*/  @P6 SHF.L.U32 R70, R70, 0x10, RZ ;  /* 0x0000001046466819 */ /* 0x000fe200000006ff */
[----:B------:R-:W-:-:S02]  /*1780*/  @P6 IMAD.U32 R73, R72, 0x10000, RZ ;  /* 0x0001000048496824 */ /* 0x000fc400078e00ff */
[----:B------:R-:W-:Y:S01]  /*1790*/  FADD.FTZ R69, R80, -R69 ;  /* 0x8000004550457221 */ /* 0x000fe20000010000 */
[C---:B------:R-:W-:Y:S01]  /*17a0*/  FMUL.FTZ R114, R78.reuse, R71 ;  /* 0x000000474e727220 */ /* 0x040fe20000410000 */
[C---:B------:R-:W-:Y:S01]  /*17b0*/  FMUL.FTZ R115, R78.reuse, R115 ;  /* 0x000000734e737220 */ /* 0x040fe20000410000 */
[----:B------:R-:W-:Y:S01]  /*17c0*/  ISETP.NE.AND.EX P0, PT, RZ, UR17, PT, P0 ;  /* 0x00000011ff007c0c */ /* 0x000fe2000bf05300 */
[----:B------:R-:W-:Y:S01]  /*17d0*/  FMUL.FTZ R118, R78, R69 ;  /* 0x000000454e767220 */ /* 0x000fe20000410000 */
[----:B------:R-:W-:Y:S01]  /*17e0*/  @P6 SHF.L.U32 R69, R63, 0x10, RZ ;  /* 0x000000103f456819 */ /* 0x000fe200000006ff */
[----:B------:R-:W-:Y:S01]  /*17f0*/  @P6 FADD.FTZ R114, R114, R73 ;  /* 0x0000004972726221 */ /* 0x000fe20000010000 */
[----:B------:R-:W-:-:S03]  /*1800*/  @P6 FADD.FTZ R115, R115, R70 ;  /* 0x0000004673736221 */ /* 0x000fc60000010000 */
[----:B------:R-:W-:Y:S01]  /*1810*/  @P6 FADD.FTZ R118, R118, R69 ;  /* 0x0000004576766221 */ /* 0x000fe20000010000 */
[----:B------:R-:W-:-:S04]  /*1820*/  ISETP.NE.U32.AND P6, PT, RZ, UR16, PT ;  /* 0x00000010ff007c0c */ /* 0x000fc8000bfc5070 */
[----:B------:R-:W-:Y:S02]  /*1830*/  ISETP.NE.AND.EX P6, PT, RZ, UR17, PT, P6 ;  /* 0x00000011ff007c0c */ /* 0x000fe4000bfc5360 */
[----:B------:R-:W-:Y:S02]  /*1840*/  @P0 F2FP.BF16.F32.PACK_AB R68, RZ, R113 ;  /* 0x00000071ff44023e */ /* 0x000fe400000010ff */
[----:B------:R-:W-:Y:S02]  /*1850*/  @P0 F2FP.BF16.F32.PACK_AB R70, RZ, R74 ;  /* 0x0000004aff46023e */ /* 0x000fe400000010ff */
[----:B------:R-:W-:Y:S02]  /*1860*/  @P0 PRMT R64, R68, 0x7610, R64 ;  /* 0x0000761044400816 */ /* 0x000fe40000000040 */
[----:B------:R-:W-:Y:S02]  /*1870*/  @P0 F2FP.BF16.F32.PACK_AB R71, RZ, R75 ;  /* 0x0000004bff47023e */ /* 0x000fe400000010ff */
[----:B------:R-:W-:-:S02]  /*1880*/  @P0 F2FP.BF16.F32.PACK_AB R73, RZ, R118 ;  /* 0x00000076ff49023e */ /* 0x000fc400000010ff */
[----:B------:R-:W-:Y:S01]  /*1890*/  @P0 PRMT R65, R70, 0x7610, R65 ;  /* 0x0000761046410816 */ /* 0x000fe20000000041 */
[----:B------:R-:W0:Y:S01]  /*18a0*/  @P6 LDC.64 R68, c[0x0][0x308] ;  /* 0x0000c200ff446b82 */ /* 0x000e220000000a00 */
[----:B------:R-:W-:Y:S02]  /*18b0*/  @P0 PRMT R66, R71, 0x7610, R66 ;  /* 0x0000761047420816 */ /* 0x000fe40000000042 */
[----:B------:R-:W-:Y:S02]  /*18c0*/  @P0 F2FP.BF16.F32.PACK_AB R70, RZ, R116 ;  /* 0x00000074ff46023e */ /* 0x000fe400000010ff */
[----:B------:R-:W-:Y:S02]  /*18d0*/  @P0 F2FP.BF16.F32.PACK_AB R71, RZ, R117 ;  /* 0x00000075ff47023e */ /* 0x000fe400000010ff */
[----:B------:R-:W-:Y:S02]  /*18e0*/  @P0 F2FP.BF16.F32.PACK_AB R72, RZ, R114 ;  /* 0x00000072ff48023e */ /* 0x000fe400000010ff */
[----:B------:R-:W-:-:S02]  /*18f0*/  @P0 F2FP.BF16.F32.PACK_AB R119, RZ, R115 ;  /* 0x00000073ff77023e */ /* 0x000fc400000010ff */
[----:B------:R-:W-:Y:S02]  /*1900*/  @P0 PRMT R67, R73, 0x7610, R67 ;  /* 0x0000761049430816 */ /* 0x000fe40000000043 */
[----:B------:R-:W-:Y:S02]  /*1910*/  @P0 PRMT R64, R64, 0x5410, R70 ;  /* 0x0000541040400816 */ /* 0x000fe40000000046 */
[----:B------:R-:W-:Y:S02]  /*1920*/  @P0 PRMT R65, R65, 0x5410, R71 ;  /* 0x0000541041410816 */ /* 0x000fe40000000047 */
[----:B------:R-:W-:Y:S02]  /*1930*/  @P0 PRMT R66, R66, 0x5410, R72 ;  /* 0x0000541042420816 */ /* 0x000fe40000000048 */
[----:B------:R-:W-:Y:S01]  /*1940*/  @P0 PRMT R67, R67, 0x5410, R119 ;  /* 0x0000541043430816 */ /* 0x000fe20000000077 */
[----:B------:R-:W1:Y:S01]  /*1950*/  LDC.64 R72, c[0x0][0x2f8] ;  /* 0x0000be00ff487b82 */ /* 0x000e620000000a00 */
[----:B------:R-:W-:Y:S01]  /*1960*/  ISETP.NE.U32.AND P0, PT, RZ, UR18, PT ;  /* 0x00000012ff007c0c */ /* 0x000fe2000bf05070 */
[----:B0-----:R-:W-:-:S03]  /*1970*/  @P6 IMAD.WIDE.U32 R70, R0, 0x10, R68 ;  /* 0x0000001000466825 */ /* 0x001fc600078e0044 */
[----:B------:R-:W-:Y:S02]  /*1980*/  ISETP.NE.AND.EX P0, PT, RZ, UR19, PT, P0 ;  /* 0x00000013ff007c0c */ /* 0x000fe4000bf05300 */
[-C--:B------:R-:W-:Y:S01]  /*1990*/  F2FP.BF16.F32.PACK_AB R68, R116, R113.reuse ;  /* 0x000000717444723e */ /* 0x080fe200000010ff */
[----:B------:R0:W-:Y:S10]  /*19a0*/  @P6 STG.E.128 desc[UR4][R70.64], R64 ;  /* 0x0000004046006986 */ /* 0x0001f4000c101d04 */
[----:B------:R-:W-:-:S02]  /*19b0*/  @P0 F2FP.BF16.F32.PACK_AB R69, RZ, R113 ;  /* 0x00000071ff45023e */ /* 0x000fc400000010ff */
[----:B------:R-:W-:Y:S02]  /*19c0*/  @P0 F2FP.BF16.F32.PACK_AB R116, RZ, R116 ;  /* 0x00000074ff74023e */ /* 0x000fe400000010ff */
[----:B------:R-:W-:Y:S02]  /*19d0*/  @P0 PRMT R36, R69, 0x7610, R36 ;  /* 0x0000761045240816 */ /* 0x000fe40000000024 */
[-C--:B------:R-:W-:Y:S01]  /*19e0*/  F2FP.BF16.F32.PACK_AB R69, R117, R74.reuse ;  /* 0x0000004a7545723e */ /* 0x080fe200000010ff */
[----:B-1----:R-:W-:Y:S01]  /*19f0*/  IMAD.WIDE.U32 R72, R0, 0x10, R72 ;  /* 0x0000001000487825 */ /* 0x002fe200078e0048 */
[----:B------:R-:W-:Y:S02]  /*1a00*/  @P0 F2FP.BF16.F32.PACK_AB R117, RZ, R117 ;  /* 0x00000075ff75023e */ /* 0x000fe400000010ff */
[----:B0-----:R-:W-:Y:S02]  /*1a10*/  @P0 F2FP.BF16.F32.PACK_AB R71, RZ, R74 ;  /* 0x0000004aff47023e */ /* 0x001fe400000010ff */
[----:B------:R-:W-:-:S02]  /*1a20*/  @P0 F2FP.BF16.F32.PACK_AB R74, RZ, R118 ;  /* 0x00000076ff4a023e */ /* 0x000fc400000010ff */
[----:B------:R-:W-:Y:S02]  /*1a30*/  @P0 PRMT R37, R71, 0x7610, R37 ;  /* 0x0000761047250816 */ /* 0x000fe40000000025 */
[-C--:B------:R-:W-:Y:S02]  /*1a40*/  @P0 F2FP.BF16.F32.PACK_AB R71, RZ, R75.reuse ;  /* 0x0000004bff47023e */ /* 0x080fe400000010ff */
[----:B------:R-:W-:Y:S02]  /*1a50*/  F2FP.BF16.F32.PACK_AB R70, R114, R75 ;  /* 0x0000004b7246723e */ /* 0x000fe400000010ff */
[----:B------:R-:W-:Y:S02]  /*1a60*/  @P0 PRMT R38, R71, 0x7610, R38 ;  /* 0x0000761047260816 */ /* 0x000fe40000000026 */
[----:B------:R-:W-:Y:S02]  /*1a70*/  F2FP.BF16.F32.PACK_AB R71, R115, R118 ;  /* 0x000000767347723e */ /* 0x000fe400000010ff */
[----:B------:R-:W-:-:S02]  /*1a80*/  @P0 PRMT R39, R74, 0x7610, R39 ;  /* 0x000076104a270816 */ /* 0x000fc40000000027 */
[----:B------:R-:W-:Y:S01]  /*1a90*/  @P0 F2FP.BF16.F32.PACK_AB R114, RZ, R114 ;  /* 0x00000072ff72023e */ /* 0x000fe200000010ff */
[----:B------:R0:W-:Y:S01]  /*1aa0*/  STG.E.128 desc[UR4][R72.64], R68 ;  /* 0x0000004448007986 */ /* 0x0001e2000c101d04 */
[----:B------:R-:W-:Y:S02]  /*1ab0*/  @P0 F2FP.BF16.F32.PACK_AB R115, RZ, R115 ;  /* 0x00000073ff73023e */ /* 0x000fe400000010ff */
[----:B------:R-:W-:Y:S02]  /*1ac0*/  @P0 LEA R74, P6, R0, UR18, 0x4 ;  /* 0x00000012004a0c11 */ /* 0x000fe4000f8c20ff */
[----:B------:R-:W-:Y:S02]  /*1ad0*/  @P0 PRMT R36, R36, 0x5410, R116 ;  /* 0x0000541024240816 */ /* 0x000fe40000000074 */
[----:B------:R-:W-:Y:S02]  /*1ae0*/  @P0 PRMT R37, R37, 0x5410, R117 ;  /* 0x0000541025250816 */ /* 0x000fe40000000075 */
[C---:B------:R-:W-:Y:S01]  /*1af0*/  @P0 LEA.HI.X R75, R0.reuse, UR19, RZ, 0x4, P6 ;  /* 0x00000013004b0c11 */ /* 0x040fe2000b0f24ff */
[----:B------:R-:W-:Y:S01]  /*1b00*/  VIADD R0, R0, 0x80 ;  /* 0x0000008000007836 */ /* 0x000fe20000000000 */
[----:B------:R-:W-:-:S02]  /*1b10*/  @P0 PRMT R38, R38, 0x5410, R114 ;  /* 0x0000541026260816 */ /* 0x000fc40000000072 */
[----:B------:R-:W-:-:S05]  /*1b20*/  @P0 PRMT R39, R39, 0x5410, R115 ;  /* 0x0000541027270816 */ /* 0x000fca0000000073 */
[----:B------:R0:W-:Y:S02]  /*1b30*/  @P0 STG.E.128 desc[UR4][R74.64], R36 ;  /* 0x000000244a000986 */ /* 0x0001e4000c101d04 */
.L_x_49:
[----:B------:R-:W-:Y:S05]  /*1b40*/  BSYNC B0 ;  /* 0x0000000000007941 */ /* 0x000fea0003800000 */
.L_x_48:
[----:B------:R-:W-:Y:S04]  /*1b50*/  BSSY B0, `(.L_x_50) ;  /* 0x0000063000007945 */ /* 0x000fe80003800000 */
[----:B------:R-:W-:Y:S05]  /*1b60*/  @!P2 BRA `(.L_x_51) ;  /* 0x000000040084a947 */ /* 0x000fea0003800000 */
[----:B------:R-:W-:Y:S01]  /*1b70*/  ISETP.NE.U32.AND P0, PT, RZ, UR10, PT ;  /* 0x0000000aff007c0c */ /* 0x000fe2000bf05070 */
[-CC-:B0-----:R-:W-:Y:S01]  /*1b80*/  FFMA.FTZ R69, R79, R96.reuse, R97.reuse ;  /* 0x000000604f457223 */ /* 0x181fe20000010061 */
[-CC-:B------:R-:W-:Y:S01]  /*1b90*/  FFMA.FTZ R68, R102, R96.reuse, R97.reuse ;  /* 0x0000006066447223 */ /* 0x180fe20000010061 */
[-C--:B------:R-:W-:Y:S01]  /*1ba0*/  FFMA.FTZ R75, R95, R96.reuse, R97 ;  /* 0x000000605f4b7223 */ /* 0x080fe20000010061 */
[----:B------:R-:W-:Y:S01]  /*1bb0*/  ISETP.NE.AND.EX P6, PT, RZ, UR11, PT, P0 ;  /* 0x0000000bff007c0c */ /* 0x000fe2000bfc5300 */
[----:B------:R-:W-:Y:S01]  /*1bc0*/  FADD.FTZ R69, R94, -R69 ;  /* 0x800000455e457221 */ /* 0x000fe20000010000 */
[-CC-:B------:R-:W-:Y:S01]  /*1bd0*/  FFMA.FTZ R73, R93, R96.reuse, R97.reuse ;  /* 0x000000605d497223 */ /* 0x180fe20000010061 */
[----:B------:R-:W-:Y:S01]  /*1be0*/  FADD.FTZ R71, R99, -R68 ;  /* 0x8000004463477221 */ /* 0x000fe20000010000 */
[-C--:B------:R-:W-:Y:S01]  /*1bf0*/  FFMA.FTZ R70, R104, R96.reuse, R97 ;  /* 0x0000006068467223 */ /* 0x080fe20000010061 */
[----:B------:R-:W-:Y:S01]  /*1c00*/  FADD.FTZ R115, R100, -R75 ;  /* 0x8000004b64737221 */ /* 0x000fe20000010000 */
[-CC-:B------:R-:W-:Y:S01]  /*1c10*/  FFMA.FTZ R72, R106, R96.reuse, R97.reuse ;  /* 0x000000606a487223 */ /* 0x180fe20000010061 */
[-C--:B------:R-:W-:Y:S01]  /*1c20*/  FFMA.FTZ R113, R103, R96.reuse, R97 ;  /* 0x0000006067717223 */ /* 0x080fe20000010061 */
[----:B-----5:R-:W-:Y:S01]  /*1c30*/  FMUL.FTZ R75, R78, R69 ;  /* 0x000000454e4b7220 */ /* 0x020fe20000410000 */
[----:B------:R-:W-:Y:S01]  /*1c40*/  FADD.FTZ R73, R98, -R73 ;  /* 0x8000004962497221 */ /* 0x000fe20000010000 */
[----:B------:R-:W-:Y:S01]  /*1c50*/  FFMA.FTZ R96, R110, R96, R97 ;  /* 0x000000606e607223 */ /* 0x000fe20000010061 */
[----:B------:R-:W-:Y:S01]  /*1c60*/  FADD.FTZ R97, R101, -R70 ;  /* 0x8000004665617221 */ /* 0x000fe20000010000 */
[----:B------:R-:W-:Y:S01]  /*1c70*/  FADD.FTZ R117, R105, -R72 ;  /* 0x8000004869757221 */ /* 0x000fe20000010000 */
[----:B------:R-:W-:Y:S01]  /*1c80*/  @P6 SHF.L.U32 R68, R20, 0x10, RZ ;  /* 0x0000001014446819 */ /* 0x000fe200000006ff */
[----:B------:R-:W-:Y:S01]  /*1c90*/  FADD.FTZ R119, R108, -R113 ;  /* 0x800000716c777221 */ /* 0x000fe20000010000 */
[----:B------:R-:W-:Y:S01]  /*1ca0*/  @P6 SHF.L.U32 R70, R21, 0x10, RZ ;  /* 0x0000001015466819 */ /* 0x000fe200000006ff */
[C---:B------:R-:W-:Y:S01]  /*1cb0*/  FMUL.FTZ R113, R78.reuse, R73 ;  /* 0x000000494e717220 */ /* 0x040fe20000410000 */
[----:B------:R-:W-:Y:S01]  /*1cc0*/  FMUL.FTZ R115, R78, R115 ;  /* 0x000000734e737220 */ /* 0x000fe20000410000 */
[--C-:B------:R-:W-:Y:S01]  /*1cd0*/  @P6 FADD.FTZ R75, R75, R68.reuse ;  /* 0x000000444b4b6221 */ /* 0x100fe20000010000 */
[----:B------:R-:W-:Y:S01]  /*1ce0*/  @P6 IMAD.U32 R72, R22, 0x10000, RZ ;  /* 0x0001000016486824 */ /* 0x000fe200078e00ff */
[----:B------:R-:W-:Y:S01]  /*1cf0*/  @P6 PRMT R68, R20, 0x7632, R68 ;  /* 0x0000763214446816 */ /* 0x000fe20000000044 */
[----:B------:R-:W-:Y:S01]  /*1d00*/  FMUL.FTZ R74, R78, R119 ;  /* 0x000000774e4a7220 */ /* 0x000fe20000410000 */
[----:B------:R-:W-:Y:S01]  /*1d10*/  @P6 SHF.L.U32 R73, R23, 0x10, RZ ;  /* 0x0000001017496819 */ /* 0x000fe200000006ff */
[----:B------:R-:W-:Y:S01]  /*1d20*/  @P6 FADD.FTZ R113, R113, R70 ;  /* 0x0000004671716221 */ /* 0x000fe20000010000 */
[----:B------:R-:W-:Y:S01]  /*1d30*/  @P6 FADD.FTZ R115, R115, R72 ;  /* 0x0000004873736221 */ /* 0x000fe20000010000 */
[----:B------:R-:W-:Y:S01]  /*1d40*/  @P6 SHF.L.U32 R69, R68, 0x10, RZ ;  /* 0x0000001044456819 */ /* 0x000fe200000006ff */
[----:B------:R-:W-:Y:S01]  /*1d50*/  FADD.FTZ R121, R107, -R96 ;  /* 0x800000606b797221 */ /* 0x000fe20000010000 */
[----:B------:R-:W-:Y:S01]  /*1d60*/  @P6 PRMT R70, R21, 0x7632, R70 ;  /* 0x0000763215466816 */ /* 0x000fe20000000046 */
[----:B------:R-:W-:Y:S01]  /*1d70*/  @P6 FADD.FTZ R74, R74, R73 ;  /* 0x000000494a4a6221 */ /* 0x000fe20000010000 */
[----:B------:R-:W-:Y:S01]  /*1d80*/  @P6 PRMT R72, R22, 0x7632, R72 ;  /* 0x0000763216486816 */ /* 0x000fe20000000048 */
[C---:B------:R-:W-:Y:S01]  /*1d90*/  FMUL.FTZ R96, R78.reuse, R71 ;  /* 0x000000474e607220 */ /* 0x040fe20000410000 */
[----:B------:R-:W-:Y:S01]  /*1da0*/  @P6 PRMT R68, R23, 0x7632, R68 ;  /* 0x0000763217446816 */ /* 0x000fe20000000044 */
[----:B------:R-:W-:Y:S01]  /*1db0*/  FMUL.FTZ R116, R78, R97 ;  /* 0x000000614e747220 */ /* 0x000fe20000410000 */
[----:B------:R-:W-:Y:S01]  /*1dc0*/  @P6 SHF.L.U32 R73, R72, 0x10, RZ ;  /* 0x0000001048496819 */ /* 0x000fe200000006ff */
[----:B------:R-:W-:Y:S01]  /*1dd0*/  FMUL.FTZ R114, R78, R117 ;  /* 0x000000754e727220 */ /* 0x000fe20000410000 */
[----:B------:R-:W-:Y:S01]  /*1de0*/  @P6 SHF.L.U32 R68, R68, 0x10, RZ ;  /* 0x0000001044446819 */ /* 0x000fe200000006ff */
[----:B------:R-:W-:Y:S01]  /*1df0*/  FMUL.FTZ R97, R78, R121 ;  /* 0x000000794e617220 */ /* 0x000fe20000410000 */
[----:B------:R-:W-:-:S02]  /*1e00*/  @P6 IMAD.U32 R71, R70, 0x10000, RZ ;  /* 0x0001000046476824 */ /* 0x000fc400078e00ff */
[----:B------:R-:W-:Y:S01]  /*1e10*/  @P6 FADD.FTZ R96, R96, R69 ;  /* 0x0000004560606221 */ /* 0x000fe20000010000 */
[----:B------:R-:W-:Y:S01]  /*1e20*/  ISETP.NE.U32.AND P0, PT, RZ, UR16, PT ;  /* 0x00000010ff007c0c */ /* 0x000fe2000bf05070 */
[----:B------:R-:W-:Y:S01]  /*1e30*/  @P6 FADD.FTZ R114, R114, R73 ;  /* 0x0000004972726221 */ /* 0x000fe20000010000 */
[----:B------:R-:W-:Y:S01]  /*1e40*/  @P6 FADD.FTZ R116, R116, R71 ;  /* 0x0000004774746221 */ /* 0x000fe20000010000 */
[----:B------:R-:W-:Y:S01]  /*1e50*/  @P6 FADD.FTZ R97, R97, R68 ;  /* 0x0000004461616221 */ /* 0x000fe20000010000 */
[----:B------:R-:W-:Y:S02]  /*1e60*/  ISETP.NE.U32.AND P6, PT, RZ, UR16, PT ;  /* 0x00000010ff007c0c */ /* 0x000fe4000bfc5070 */
[----:B------:R-:W-:Y:S02]  /*1e70*/  ISETP.NE.AND.EX P0, PT, RZ, UR17, PT, P0 ;  /* 0x00000011ff007c0c */ /* 0x000fe4000bf05300 */
[----:B------:R-:W-:-:S11]  /*1e80*/  ISETP.NE.AND.EX P6, PT, RZ, UR17, PT, P6 ;  /* 0x00000011ff007c0c */ /* 0x000fd6000bfc5360 */
[----:B------:R-:W-:Y:S02]  /*1e90*/  @P0 F2FP.BF16.F32.PACK_AB R72, RZ, R115 ;  /* 0x00000073ff48023e */ /* 0x000fe400000010ff */
[----:B------:R-:W-:Y:S01]  /*1ea0*/  @P0 F2FP.BF16.F32.PACK_AB R70, RZ, R75 ;  /* 0x0000004bff46023e */ /* 0x000fe200000010ff */
[----:B------:R-:W0:Y:S01]  /*1eb0*/  @P6 LDC.64 R68, c[0x0][0x308] ;  /* 0x0000c200ff446b82 */ /* 0x000e220000000a00 */
[----:B------:R-:W-:Y:S02]  /*1ec0*/  @P0 F2FP.BF16.F32.PACK_AB R71, RZ, R113 ;  /* 0x00000071ff47023e */ /* 0x000fe400000010ff */
[----:B------:R-:W-:Y:S02]  /*1ed0*/  @P0 F2FP.BF16.F32.PACK_AB R73, RZ, R74 ;  /* 0x0000004aff49023e */ /* 0x000fe400000010ff */
[----:B------:R-:W-:Y:S02]  /*1ee0*/  @P0 PRMT R66, R72, 0x7610, R66 ;  /* 0x0000761048420816 */ /* 0x000fe40000000042 */
[----:B------:R-:W-:-:S02]  /*1ef0*/  @P0 PRMT R64, R70, 0x7610, R64 ;  /* 0x0000761046400816 */ /* 0x000fc40000000040 */
[----:B------:R-:W-:Y:S02]  /*1f00*/  @P0 PRMT R65, R71, 0x7610, R65 ;  /* 0x0000761047410816 */ /* 0x000fe40000000041 */
[----:B------:R-:W-:Y:S02]  /*1f10*/  @P0 F2FP.BF16.F32.PACK_AB R72, RZ, R114 ;  /* 0x00000072ff48023e */ /* 0x000fe400000010ff */
[----:B------:R-:W-:Y:S02]  /*1f20*/  @P0 F2FP.BF16.F32.PACK_AB R70, RZ, R96 ;  /* 0x00000060ff46023e */ /* 0x000fe400000010ff */
[----:B------:R-:W-:Y:S02]  /*1f30*/  @P0 F2FP.BF16.F32.PACK_AB R71, RZ, R116 ;  /* 0x00000074ff47023e */ /* 0x000fe400000010ff */
[----:B------:R-:W-:Y:S02]  /*1f40*/  @P0 F2FP.BF16.F32.PACK_AB R78, RZ, R97 ;  /* 0x00000061ff4e023e */ /* 0x000fe400000010ff */
[----:B------:R-:W-:-:S02]  /*1f50*/  @P0 PRMT R67, R73, 0x7610, R67 ;  /* 0x0000761049430816 */ /* 0x000fc40000000043 */
[----:B------:R-:W-:Y:S02]  /*1f60*/  @P0 PRMT R64, R64, 0x5410, R70 ;  /* 0x0000541040400816 */ /* 0x000fe40000000046 */
[----:B------:R-:W-:Y:S01]  /*1f70*/  @P0 PRMT R65, R65, 0x5410, R71 ;  /* 0x0000541041410816 */ /* 0x000fe20000000047 */
[----:B0-----:R-:W-:Y:S01]  /*1f80*/  @P6 IMAD.WIDE.U32 R70, R0, 0x10, R68 ;  /* 0x0000001000466825 */ /* 0x001fe200078e0044 */
[----:B------:R-:W-:Y:S02]  /*1f90*/  @P0 PRMT R66, R66, 0x5410, R72 ;  /* 0x0000541042420816 */ /* 0x000fe40000000048 */
[----:B------:R-:W-:Y:S01]  /*1fa0*/  @P0 PRMT R67, R67, 0x5410, R78 ;  /* 0x0000541043430816 */ /* 0x000fe2000000004e */
[----:B------:R-:W0:Y:S01]  /*1fb0*/  LDC.64 R72, c[0x0][0x2f8] ;  /* 0x0000be00ff487b82 */ /* 0x000e220000000a00 */
[----:B------:R-:W-:Y:S02]  /*1fc0*/  ISETP.NE.U32.AND P0, PT, RZ, UR18, PT ;  /* 0x00000012ff007c0c */ /* 0x000fe4000bf05070 */
[----:B------:R-:W-:Y:S01]  /*1fd0*/  F2FP.BF16.F32.PACK_AB R68, R96, R75 ;  /* 0x0000004b6044723e */ /* 0x000fe200000010ff */
[----:B------:R1:W-:Y:S01]  /*1fe0*/  @P6 STG.E.128 desc[UR4][R70.64], R64 ;  /* 0x0000004046006986 */ /* 0x0003e2000c101d04 */
[----:B------:R-:W-:-:S02]  /*1ff0*/  ISETP.NE.AND.EX P0, PT, RZ, UR19, PT, P0 ;  /* 0x00000013ff007c0c */ /* 0x000fc4000bf05300 */
[----:B------:R-:W-:-:S11]  /*2000*/  F2FP.BF16.F32.PACK_AB R69, R116, R113 ;  /* 0x000000717445723e */ /* 0x000fd600000010ff */
[----:B------:R-:W-:Y:S02]  /*2010*/  @P0 F2FP.BF16.F32.PACK_AB R78, RZ, R75 ;  /* 0x0000004bff4e023e */ /* 0x000fe400000010ff */
[----:B------:R-:W-:Y:S02]  /*2020*/  @P0 F2FP.BF16.F32.PACK_AB R117, RZ, R113 ;  /* 0x00000071ff75023e */ /* 0x000fe400000010ff */
[----:B------:R-:W-:Y:S02]  /*2030*/  @P0 F2FP.BF16.F32.PACK_AB R119, RZ, R115 ;  /* 0x00000073ff77023e */ /* 0x000fe400000010ff */
[----:B------:R-:W-:Y:S01]  /*2040*/  @P0 F2FP.BF16.F32.PACK_AB R120, RZ, R74 ;  /* 0x0000004aff78023e */ /* 0x000fe200000010ff */
[----:B0-----:R-:W-:Y:S01]  /*2050*/  IMAD.WIDE.U32 R72, R0, 0x10, R72 ;  /* 0x0000001000487825 */ /* 0x001fe200078e0048 */
[----:B------:R-:W-:Y:S02]  /*2060*/  @P0 F2FP.BF16.F32.PACK_AB R118, RZ, R116 ;  /* 0x00000074ff76023e */ /* 0x000fe400000010ff */
[----:B-1----:R-:W-:-:S02]  /*2070*/  F2FP.BF16.F32.PACK_AB R71, R97, R74 ;  /* 0x0000004a6147723e */ /* 0x002fc400000010ff */
[----:B------:R-:W-:Y:S02]  /*2080*/  @P0 F2FP.BF16.F32.PACK_AB R96, RZ, R96 ;  /* 0x00000060ff60023e */ /* 0x000fe400000010ff */
[----:B------:R-:W-:Y:S02]  /*2090*/  @P0 F2FP.BF16.F32.PACK_AB R113, RZ, R114 ;  /* 0x00000072ff71023e */ /* 0x000fe400000010ff */
[----:B------:R-:W-:Y:S02]  /*20a0*/  @P0 F2FP.BF16.F32.PACK_AB R116, RZ, R97 ;  /* 0x00000061ff74023e */ /* 0x000fe400000010ff */
[----:B------:R-:W-:Y:S02]  /*20b0*/  @P0 PRMT R36, R78, 0x7610, R36 ;  /* 0x000076104e240816 */ /* 0x000fe40000000024 */
[----:B------:R-:W-:Y:S02]  /*20c0*/  @P0 PRMT R37, R117, 0x7610, R37 ;  /* 0x0000761075250816 */ /* 0x000fe40000000025 */
[----:B------:R-:W-:-:S02]  /*20d0*/  @P0 PRMT R38, R119, 0x7610, R38 ;  /* 0x0000761077260816 */ /* 0x000fc40000000026 */
[----:B------:R-:W-:Y:S02]  /*20e0*/  @P0 LEA R74, P6, R0, UR18, 0x4 ;  /* 0x00000012004a0c11 */ /* 0x000fe4000f8c20ff */
[----:B------:R-:W-:Y:S02]  /*20f0*/  @P0 PRMT R39, R120, 0x7610, R39 ;  /* 0x0000761078270816 */ /* 0x000fe40000000027 */
[----:B------:R-:W-:Y:S02]  /*2100*/  F2FP.BF16.F32.PACK_AB R70, R114, R115 ;  /* 0x000000737246723e */ /* 0x000fe400000010ff */
[----:B------:R-:W-:Y:S02]  /*2110*/  @P0 PRMT R36, R36, 0x5410, R96 ;  /* 0x0000541024240816 */ /* 0x000fe40000000060 */
[----:B------:R-:W-:Y:S01]  /*2120*/  @P0 LEA.HI.X R75, R0, UR19, RZ, 0x4, P6 ;  /* 0x00000013004b0c11 */ /* 0x000fe2000b0f24ff */
[----:B------:R1:W-:Y:S01]  /*2130*/  STG.E.128 desc[UR4][R72.64], R68 ;  /* 0x0000004448007986 */ /* 0x0003e2000c101d04 */
[----:B------:R-:W-:-:S02]  /*2140*/  @P0 PRMT R37, R37, 0x5410, R118 ;  /* 0x0000541025250816 */ /* 0x000fc40000000076 */
[----:B------:R-:W-:Y:S02]  /*2150*/  @P0 PRMT R38, R38, 0x5410, R113 ;  /* 0x0000541026260816 */ /* 0x000fe40000000071 */
[----:B------:R-:W-:-:S05]  /*2160*/  @P0 PRMT R39, R39, 0x5410, R116 ;  /* 0x0000541027270816 */ /* 0x000fca0000000074 */
[----:B------:R1:W-:Y:S02]  /*2170*/  @P0 STG.E.128 desc[UR4][R74.64], R36 ;  /* 0x000000244a000986 */ /* 0x0003e4000c101d04 */
.L_x_51:
[----:B------:R-:W-:Y:S05]  /*2180*/  BSYNC B0 ;  /* 0x0000000000007941 */ /* 0x000fea0003800000 */
.L_x_50:
[----:B------:R-:W-:Y:S01]  /*2190*/  SEL R0, RZ, 0x1, P4 ;  /* 0x00000001ff007807 */ /* 0x000fe20002000000 */
[----:B------:R-:W-:Y:S06]  /*21a0*/  @!P5 BRA `(.L_x_52) ;  /* 0xffffffe000d0d947 */ /* 0x000fec000383ffff */
.L_x_42:
[----:B------:R-:W2:Y:S01]  /*21b0*/  S2UR UR6, SR_CTAID.X ;  /* 0x00000000000679c3 */ /* 0x000ea20000002500 */
[----:B------:R-:W-:Y:S01]  /*21c0*/  BSSY B0, `(.L_x_53) ;  /* 0x000000f000007945 */ /* 0x000fe20003800000 */
[C---:B--2---:R-:W-:Y:S02]  /*21d0*/  LEA.HI R0, R76.reuse, UR6, RZ, 0x19 ;  /* 0x000000064c007c11 */ /* 0x044fe4000f8fc8ff */
[----:B------:R-:W-:-:S03]  /*21e0*/  LOP3.LUT R76, R76, 0x7f, RZ, 0xc0, !PT ;  /* 0x0000007f4c4c7812 */ /* 0x000fc600078ec0ff */
[----:B------:R-:W-:-:S05]  /*21f0*/  IMAD R77, R0, R77, RZ ;  /* 0x0000004d004d7224 */ /* 0x000fca00078e02ff */
[----:B------:R-:W-:Y:S01]  /*2200*/  LEA.HI R77, R77, R76, RZ, 0x1d ;  /* 0x0000004c4d4d7211 */ /* 0x000fe200078fe8ff */
[----:B------:R-:W-:Y:S06]  /*2210*/  @!P1 BRA `(.L_x_54) ;  /* 0x0000000000249947 */ /* 0x000fec0003800000 */
[----:B------:R-:W2:Y:S08]  /*2220*/  LDC.64 R2, c[0x0][0x2d0] ;  /* 0x0000b400ff027b82 */ /* 0x000eb00000000a00 */
[----:B-----5:R-:W3:Y:S01]  /*2230*/  LDC.64 R4, c[0x0][0x2d8] ;  /* 0x0000b600ff047b82 */ /* 0x020ee20000000a00 */
[----:B--2---:R-:W-:-:S05]  /*2240*/  IMAD.WIDE.U32 R2, R77, 0x20, R2 ;  /* 0x000000204d027825 */ /* 0x004fca00078e0002 */
[----:B------:R2:W-:Y:S01]  /*2250*/  STG.E.128 desc[UR4][R2.64], R44 ;  /* 0x0000002c02007986 */ /* 0x0005e2000c101d04 */
[----:B---3--:R-:W-:-:S03]  /*2260*/  IMAD.WIDE.U32 R4, R77, 0x20, R4 ;  /* 0x000000204d047825 */ /* 0x008fc600078e0004 */
[----:B------:R2:W-:Y:S01]  /*2270*/  STG.E.128 desc[UR4][R2.64+0x10], R48 ;  /* 0x0000103002007986 */ /* 0x0005e2000c101d04 */
[----:B------:R-:W-:-:S03]  /*2280*/  VIADD R77, R77, 0x80 ;  /* 0x000000804d4d7836 */ /* 0x000fc60000000000 */
[----:B------:R2:W-:Y:S04]  /*2290*/  STG.E.128 desc[UR4][R4.64], R24 ;  /* 0x0000001804007986 */ /* 0x0005e8000c101d04 */
[----:B------:R2:W-:Y:S02]  /*22a0*/  STG.E.128 desc[UR4][R4.64+0x10], R28 ;  /* 0x0000101c04007986 */ /* 0x0005e4000c101d04 */
.L_x_54:
[----:B------:R-:W-:Y:S05]  /*22b0*/  BSYNC B0 ;  /* 0x0000000000007941 */ /* 0x000fea0003800000 */
.L_x_53:
[----:B------:R-:W-:Y:S05]  /*22c0*/  @!P2 EXIT ;  /* 0x000000000000a94d */ /* 0x000fea0003800000 */
[----:B--2---:R-:W2:Y:S08]  /*22d0*/  LDC.64 R2, c[0x0][0x2d0] ;  /* 0x0000b400ff027b82 */ /* 0x004eb00000000a00 */
[----:B-----5:R-:W3:Y:S01]  /*22e0*/  LDC.64 R4, c[0x0][0x2d8] ;  /* 0x0000b600ff047b82 */ /* 0x020ee20000000a00 */
[----:B--2---:R-:W-:-:S05]  /*22f0*/  IMAD.WIDE.U32 R2, R77, 0x20, R2 ;  /* 0x000000204d027825 */ /* 0x004fca00078e0002 */
[----:B------:R-:W-:Y:S01]  /*2300*/  STG.E.128 desc[UR4][R2.64], R32 ;  /* 0x0000002002007986 */ /* 0x000fe2000c101d04 */
[----:B---3--:R-:W-:-:S03]  /*2310*/  IMAD.WIDE.U32 R4, R77, 0x20, R4 ;  /* 0x000000204d047825 */ /* 0x008fc600078e0004 */
[----:B------:R-:W-:Y:S04]  /*2320*/  STG.E.128 desc[UR4][R2.64+0x10], R40 ;  /* 0x0000102802007986 */ /* 0x000fe8000c101d04 */
[----:B------:R-:W-:Y:S04]  /*2330*/  STG.E.128 desc[UR4][R4.64], R52 ;  /* 0x0000003404007986 */ /* 0x000fe8000c101d04 */
[----:B------:R-:W-:Y:S01]  /*2340*/  STG.E.128 desc[UR4][R4.64+0x10], R56 ;  /* 0x0000103804007986 */ /* 0x000fe2000c101d04 */
[----:B------:R-:W-:Y:S05]  /*2350*/  EXIT ;  /* 0x000000000000794d */ /* 0x000fea0003800000 */
.L_x_47:
[----:B------:R-:W-:Y:S01]  /*2360*/  HFMA2.MMA R118, -RZ, RZ, 0, 9.5367431640625e-07 ;  /* 0x00000010ff767435 */ /* 0x000fe200000001ff */
[----:B------:R-:W-:Y:S01]  /*2370*/  MOV R119, 0x1f ;  /* 0x0000001f00777802 */ /* 0x000fe20000000f00 */
[----:B------:R-:W-:-:S09]  /*2380*/  IMAD.MOV.U32 R116, RZ, RZ, -0x1 ;  /* 0xffffffffff747424 */ /* 0x000fd200078e00ff */
[----:B-----5:R-:W-:Y:S05]  /*2390*/  WARPSYNC.COLLECTIVE R116, `(.L_x_55) ;  /* 0x0000000074087348 */ /* 0x020fea0003c00000 */
[----:B------:R0:W1:Y:S02]  /*23a0*/  SHFL.DOWN P0, R117, R115, R118, R119 ;  /* 0x0800007673757389 */ /* 0x0000640000000077 */
[----:B01---5:R-:W-:Y:S01]  /*23b0*/  ENDCOLLECTIVE ;  /* 0x000000000000791b */ /* 0x023fe20003800000 */
.L_x_55:
[----:B------:R-:W-:-:S05]  /*23c0*/  MOV R68, R117 ;  /* 0x0000007500447202 */ /* 0x000fca0000000f00 */
[----:B------:R-:W-:Y:S01]  /*23d0*/  FADD.FTZ R68, R68, R115 ;  /* 0x0000007344447221 */ /* 0x000fe20000010000 */
[----:B------:R-:W-:-:S07]  /*23e0*/  MOV R115, R114 ;  /* 0x0000007200737202 */ /* 0x000fce0000000f00 */
[----:B------:R-:W-:Y:S05]  /*23f0*/  WARPSYNC.COLLECTIVE R116, `(.L_x_56) ;  /* 0x0000000074087348 */ /* 0x000fea0003c00000 */
[----:B------:R0:W1:Y:S02]  /*2400*/  SHFL.DOWN P0, R117, R115, R118, R119 ;  /* 0x0800007673757389 */ /* 0x0000640000000077 */
[----:B01----:R-:W-:Y:S01]  /*2410*/  ENDCOLLECTIVE ;  /* 0x000000000000791b */ /* 0x003fe20003800000 */
.L_x_56:
[----:B------:R-:W-:Y:S01]  /*2420*/  HFMA2.MMA R118, -RZ, RZ, 0, 4.76837158203125e-07 ;  /* 0x00000008ff767435 */ /* 0x000fe200000001ff */
[----:B------:R-:W-:Y:S01]  /*2430*/  MOV R115, R68 ;  /* 0x0000004400737202 */ /* 0x000fe20000000f00 */
[----:B------:R-:W-:-:S09]  /*2440*/  IMAD.MOV.U32 R69, RZ, RZ, R117 ;  /* 0x000000ffff457224 */ /* 0x000fd200078e0075 */
[----:B------:R-:W-:Y:S05]  /*2450*/  WARPSYNC.COLLECTIVE R116, `(.L_x_57) ;  /* 0x0000000074087348 */ /* 0x000fea0003c00000 */
[----:B------:R0:W1:Y:S02]  /*2460*/  SHFL.DOWN P0, R117, R115, R118, R119 ;  /* 0x0800007673757389 */ /* 0x0000640000000077 */
[----:B01----:R-:W-:Y:S01]  /*2470*/  ENDCOLLECTIVE ;  /* 0x000000000000791b */ /* 0x003fe20003800000 */
.L_x_57:
[----:B------:R-:W-:-:S05]  /*2480*/  FADD.FTZ R69, R69, R114 ;  /* 0x0000007245457221 */ /* 0x000fca0000010000 */
[----:B------:R-:W-:Y:S01]  /*2490*/  MOV R115, R69 ;  /* 0x0000004500737202 */ /* 0x000fe20000000f00 */
[----:B------:R-:W-:-:S07]  /*24a0*/  IMAD.MOV.U32 R71, RZ, RZ, R117 ;  /* 0x000000ffff477224 */ /* 0x000fce00078e0075 */
[----:B------:R-:W-:Y:S05]  /*24b0*/  WARPSYNC.COLLECTIVE R116, `(.L_x_58) ;  /* 0x0000000074087348 */ /* 0x000fea0003c00000 */
[----:B------:R0:W1:Y:S02]  /*24c0*/  SHFL.DOWN P0, R117, R115, R118, R119 ;  /* 0x0800007673757389 */ /* 0x0000640000000077 */
[----:B01----:R-:W-:Y:S01]  /*24d0*/  ENDCOLLECTIVE ;  /* 0x000000000000791b */ /* 0x003fe20003800000 */
.L_x_58:
[----:B------:R-:W-:Y:S01]  /*24e0*/  FADD.FTZ R71, R68, R71 ;  /* 0x0000004744477221 */ /* 0x000fe20000010000 */
[----:B------:R-:W-:-:S03]  /*24f0*/  HFMA2.MMA R118, -RZ, RZ, 0, 2.384185791015625e-07 ;  /* 0x00000004ff767435 */ /* 0x000fc600000001ff */
[----:B------:R-:W-:Y:S01]  /*2500*/  IMAD.MOV.U32 R115, RZ, RZ, R71 ;  /* 0x000000ffff737224 */ /* 0x000fe200078e0047 */
[----:B------:R-:W-:-:S07]  /*2510*/  MOV R70, R117 ;  /* 0x0000007500467202 */ /* 0x000fce0000000f00 */
[----:B------:R-:W-:Y:S05]  /*2520*/  WARPSYNC.COLLECTIVE R116, `(.L_x_59) ;  /* 0x0000000074087348 */ /* 0x000fea0003c00000 */
[----:B------:R0:W1:Y:S02]  /*2530*/  SHFL.DOWN P0, R117, R115, R118, R119 ;  /* 0x0800007673757389 */ /* 0x0000640000000077 */
[----:B01----:R-:W-:Y:S01]  /*2540*/  ENDCOLLECTIVE ;  /* 0x000000000000791b */ /* 0x003fe20003800000 */
.L_x_59:
[----:B------:R-:W-:-:S04]  /*2550*/  FADD.FTZ R70, R69, R70 ;  /* 0x0000004645467221 */ /* 0x000fc80000010000 */
[----:B------:R-:W-:Y:S01]  /*2560*/  IMAD.MOV.U32 R115, RZ, RZ, R70 ;  /* 0x000000ffff737224 */ /* 0x000fe200078e0046 */
[----:B------:R-:W-:-:S07]  /*2570*/  MOV R72, R117 ;  /* 0x0000007500487202 */ /* 0x000fce0000000f00 */
[----:B------:R-:W-:Y:S05]  /*2580*/  WARPSYNC.COLLECTIVE R116, `(.L_x_60) ;  /* 0x0000000074087348 */ /* 0x000fea0003c00000 */
[----:B------:R0:W1:Y:S02]  /*2590*/  SHFL.DOWN P0, R117, R115, R118, R119 ;  /* 0x0800007673757389 */ /* 0x0000640000000077 */
[----:B01----:R-:W-:Y:S01]  /*25a0*/  ENDCOLLECTIVE ;  /* 0x000000000000791b */ /* 0x003fe20003800000 */
.L_x_60:
[----:B------:R-:W-:Y:S01]  /*25b0*/  FADD.FTZ R72, R71, R72 ;  /* 0x0000004847487221 */ /* 0x000fe20000010000 */
[----:B------:R-:W-:-:S04]  /*25c0*/  HFMA2.MMA R118, -RZ, RZ, 0, 1.1920928955078125e-07 ;  /* 0x00000002ff767435 */ /* 0x000fc800000001ff */
[----:B------:R-:W-:Y:S02]  /*25d0*/  MOV R115, R72 ;  /* 0x0000004800737202 */ /* 0x000fe40000000f00 */
[----:B------:R-:W-:-:S07]  /*25e0*/  MOV R73, R117 ;  /* 0x0000007500497202 */ /* 0x000fce0000000f00 */
[----:B------:R-:W-:Y:S05]  /*25f0*/  WARPSYNC.COLLECTIVE R116, `(.L_x_61) ;  /* 0x0000000074087348 */ /* 0x000fea0003c00000 */
[----:B------:R0:W1:Y:S02]  /*2600*/  SHFL.DOWN P0, R117, R115, R118, R119 ;  /* 0x0800007673757389 */ /* 0x0000640000000077 */
[----:B01----:R-:W-:Y:S01]  /*2610*/  ENDCOLLECTIVE ;  /* 0x000000000000791b */ /* 0x003fe20003800000 */
.L_x_61:
[----:B------:R-:W-:-:S05]  /*2620*/  FADD.FTZ R73, R70, R73 ;  /* 0x0000004946497221 */ /* 0x000fca0000010000 */
[----:B------:R-:W-:Y:S01]  /*2630*/  MOV R115, R73 ;  /* 0x0000004900737202 */ /* 0x000fe20000000f00 */
[----:B------:R-:W-:-:S07]  /*2640*/  IMAD.MOV.U32 R75, RZ, RZ, R117 ;  /* 0x000000ffff4b7224 */ /* 0x000fce00078e0075 */
[----:B------:R-:W-:Y:S05]  /*2650*/  WARPSYNC.COLLECTIVE R116, `(.L_x_62) ;  /* 0x0000000074087348 */ /* 0x000fea0003c00000 */
[----:B------:R0:W1:Y:S02]  /*2660*/  SHFL.DOWN P0, R117, R115, R118, R119 ;  /* 0x0800007673757389 */ /* 0x0000640000000077 */
[----:B01----:R-:W-:Y:S01]  /*2670*/  ENDCOLLECTIVE ;  /* 0x000000000000791b */ /* 0x003fe20003800000 */
.L_x_62:
[----:B------:R-:W-:-:S05]  /*2680*/  FADD.FTZ R75, R72, R75 ;  /* 0x0000004b484b7221 */ /* 0x000fca0000010000 */
[----:B------:R-:W-:Y:S01]  /*2690*/  MOV R115, R75 ;  /* 0x0000004b00737202 */ /* 0x000fe20000000f00 */
[----:B------:R-:W-:Y:S01]  /*26a0*/  IMAD.MOV.U32 R118, RZ, RZ, 0x1 ;  /* 0x00000001ff767424 */ /* 0x000fe200078e00ff */
[----:B------:R-:W-:-:S07]  /*26b0*/  MOV R74, R117 ;  /* 0x00000075004a7202 */ /* 0x000fce0000000f00 */
[----:B------:R-:W-:Y:S05]  /*26c0*/  WARPSYNC.COLLECTIVE R116, `(.L_x_63) ;  /* 0x0000000074087348 */ /* 0x000fea0003c00000 */
[----:B------:R0:W1:Y:S02]  /*26d0*/  SHFL.DOWN P0, R117, R115, R118, R119 ;  /* 0x0800007673757389 */ /* 0x0000640000000077 */
[----:B01----:R-:W-:Y:S01]  /*26e0*/  ENDCOLLECTIVE ;  /* 0x000000000000791b */ /* 0x003fe20003800000 */
.L_x_63:
[----:B------:R-:W-:-:S05]  /*26f0*/  FADD.FTZ R74, R73, R74 ;  /* 0x0000004a494a7221 */ /* 0x000fca0000010000 */
[----:B------:R-:W-:Y:S02]  /*2700*/  MOV R115, R74 ;  /* 0x0000004a00737202 */ /* 0x000fe40000000f00 */
[----:B------:R-:W-:-:S07]  /*2710*/  MOV R96, R117 ;  /* 0x0000007500607202 */ /* 0x000fce0000000f00 */
[----:B------:R-:W-:Y:S05]  /*2720*/  WARPSYNC.COLLECTIVE R116, `(.L_x_64) ;  /* 0x0000000074087348 */ /* 0x000fea0003c00000 */
[----:B------:R0:W1:Y:S02]  /*2730*/  SHFL.DOWN P0, R117, R115, R118, R119 ;  /* 0x0800007673757389 */ /* 0x0000640000000077 */
[----:B01----:R-:W-:Y:S01]  /*2740*/  ENDCOLLECTIVE ;  /* 0x000000000000791b */ /* 0x003fe20003800000 */
.L_x_64:
[----:B------:R-:W-:Y:S01]  /*2750*/  MOV R69, R117 ;  /* 0x0000007500457202 */ /* 0x000fe20000000f00 */
[----:B------:R-:W-:Y:S06]  /*2760*/  BRA `(.L_x_65) ;  /* 0xffffffe800f87947 */ /* 0x000fec000383ffff */
.L_x_66:
        /* <DEDUP_REMOVED lines=9> */
.L_x_2926:


//--------------------- .text._ZN10layer_norm31ln_parallel_residual_bwd_kernelINS_13Kernel_traitsI13__nv_bfloat16S2_S2_S2_fjLj2048ELj1ELj1ELj4ELj16ENS_18Kernel_traits_baseILj2048ES2_S2_S2_S2_fjLj128EEEEELb0ELb1ELb1EEEvNS_9BwdParamsE --------------------------
	.section	.text._ZN10layer_norm31ln_parallel_residual_bwd_kernelINS_13Kernel_traitsI13__nv_bfloat16S2_S2_S2_fjLj2048ELj1ELj1ELj4ELj16ENS_18Kernel_traits_baseILj2048ES2_S2_S2_S2_fjLj128EEEEELb0ELb1ELb1EEEvNS_9BwdParamsE,"ax",@progbits
	.align	128
        .global         _ZN10layer_norm31ln_parallel_residual_bwd_kernelINS_13Kernel_traitsI13__nv_bfloat16S2_S2_S2_fjLj2048ELj1ELj1ELj4ELj16ENS_18Kernel_traits_baseILj2048ES2_S2_S2_S2_fjLj128EEEEELb0ELb1ELb1EEEvNS_9BwdParamsE
        .type           _ZN10layer_norm31ln_parallel_residual_bwd_kernelINS_13Kernel_traitsI13__nv_bfloat16S2_S2_S2_fjLj2048ELj1ELj1ELj4ELj16ENS_18Kernel_traits_baseILj2048ES2_S2_S2_S2_fjLj128EEEEELb0ELb1ELb1EEEvNS_9BwdParamsE,@function
        .size           _ZN10layer_norm31ln_parallel_residual_bwd_kernelINS_13Kernel_traitsI13__nv_bfloat16S2_S2_S2_fjLj2048ELj1ELj1ELj4ELj16ENS_18Kernel_traits_baseILj2048ES2_S2_S2_S2_fjLj128EEEEELb0ELb1ELb1EEEvNS_9BwdParamsE,(.L_x_2927 - _ZN10layer_norm31ln_parallel_residual_bwd_kernelINS_13Kernel_traitsI13__nv_bfloat16S2_S2_S2_fjLj2048ELj1ELj1ELj4ELj16ENS_18Kernel_traits_baseILj2048ES2_S2_S2_S2_fjLj128EEEEELb0ELb1ELb1EEEvNS_9BwdParamsE)
        .other          _ZN10layer_norm31ln_parallel_residual_bwd_kernelINS_13Kernel_traitsI13__nv_bfloat16S2_S2_S2_fjLj2048ELj1ELj1ELj4ELj16ENS_18Kernel_traits_baseILj2048ES2_S2_S2_S2_fjLj128EEEEELb0ELb1ELb1EEEvNS_9BwdParamsE,@"STO_CUDA_ENTRY STV_DEFAULT"
_ZN10layer_norm31ln_parallel_residual_bwd_kernelINS_13Kernel_traitsI13__nv_bfloat16S2_S2_S2_fjLj2048ELj1ELj1ELj4ELj16ENS_18Kernel_traits_baseILj2048ES2_S2_S2_S2_fjLj128EEEEELb0ELb1ELb1EEEvNS_9BwdParamsE:
.text._ZN10layer_norm31ln_parallel_residual_bwd_kernelINS_13Kernel_traitsI13__nv_bfloat16S2_S2_S2_fjLj2048ELj1ELj1ELj4ELj16ENS_18Kernel_traits_baseILj2048ES2_S2_S2_S2_fjLj128EEEEELb0ELb1ELb1EEEvNS_9BwdParamsE:
        /* <DEDUP_REMOVED lines=30> */
[----:B------:R-:W-:Y:S01]  /*01e0*/  CS2R R24, SRZ ;  /* 0x0000000000187805 */ /* 0x000fe2000001ff00 */
[----:B------:R-:W-:Y:S06]  /*01f0*/  BRA `(.L_x_68) ;  /* 0x0000001c00f87947 */ /* 0x000fec0003800000 */
.L_x_67:
[----:B------:R-:W0:Y:S01]  /*0200*/  LDC.64 R2, c[0x0][0x260] ;  /* 0x00009800ff027b82 */ /* 0x000e220000000a00 */
[----:B------:R-:W-:Y:S01]  /*0210*/  ULDC.64 UR4, c[0x0][0x2c8] ;  /* 0x0000b20000047ab9 */ /* 0x000fe20000000a00 */
[----:B0-----:R-:W-:-:S05]  /*0220*/  IMAD.WIDE.U32 R2, R57, 0x10, R2 ;  /* 0x0000001039027825 */ /* 0x001fca00078e0002 */
[----:B------:R-:W2:Y:S04]  /*0230*/  LDG.E.128 R4, desc[UR6][R2.64] ;  /* 0x0000000602047981 */ /* 0x000ea8000c1e1d00 */
[----:B------:R0:W3:Y:S01]  /*0240*/  LDG.E.128 R8, desc[UR6][R2.64+0x800] ;  /* 0x0008000602087981 */ /* 0x0000e2000c1e1d00 */
[----:B------:R-:W-:Y:S01]  /*0250*/  ISETP.NE.U32.AND P0, PT, RZ, UR4, PT ;  /* 0x00000004ff007c0c */ /* 0x000fe2000bf05070 */
[----:B------:R-:W-:Y:S01]  /*0260*/  ULDC.U8 UR4, c[0x0][0x2a0] ;  /* 0x0000a80000047ab9 */ /* 0x000fe20000000000 */
[----:B------:R-:W-:Y:S01]  /*0270*/  HFMA2.MMA R56, -RZ, RZ, 0, 0 ;  /* 0x00000000ff387435 */ /* 0x000fe200000001ff */
[----:B------:R-:W-:Y:S01]  /*0280*/  UISETP.NE.AND UP0, UPT, UR4, URZ, UPT ;  /* 0x0000003f0400728c */ /* 0x000fe2000bf05270 */
[----:B------:R-:W-:Y:S01]  /*0290*/  HFMA2.MMA R76, -RZ, RZ, 0, 0 ;  /* 0x00000000ff4c7435 */ /* 0x000fe200000001ff */
[----:B------:R-:W-:Y:S01]  /*02a0*/  ISETP.NE.AND.EX P0, PT, RZ, UR5, PT, P0 ;  /* 0x00000005ff007c0c */ /* 0x000fe2000bf05300 */
[----:B------:R-:W-:Y:S01]  /*02b0*/  IMAD.MOV.U32 R94, RZ, RZ, 0x1 ;  /* 0x00000001ff5e7424 */ /* 0x000fe200078e00ff */
[----:B------:R-:W-:-:S02]  /*02c0*/  CS2R R22, SRZ ;  /* 0x0000000000167805 */ /* 0x000fc4000001ff00 */
[----:B------:R-:W-:Y:S02]  /*02d0*/  CS2R R20, SRZ ;  /* 0x0000000000147805 */ /* 0x000fe4000001ff00 */
[----:B------:R-:W-:Y:S02]  /*02e0*/  CS2R R18, SRZ ;  /* 0x0000000000127805 */ /* 0x000fe4000001ff00 */
[----:B------:R-:W-:Y:S02]  /*02f0*/  CS2R R16, SRZ ;  /* 0x0000000000107805 */ /* 0x000fe4000001ff00 */
[----:B------:R-:W-:Y:S02]  /*0300*/  CS2R R14, SRZ ;  /* 0x00000000000e7805 */ /* 0x000fe4000001ff00 */
[----:B------:R-:W-:Y:S02]  /*0310*/  CS2R R12, SRZ ;  /* 0x00000000000c7805 */ /* 0x000fe4000001ff00 */
[----:B------:R-:W-:-:S02]  /*0320*/  CS2R R60, SRZ ;  /* 0x00000000003c7805 */ /* 0x000fc4000001ff00 */
[----:B------:R-:W-:Y:S02]  /*0330*/  MOV R59, RZ ;  /* 0x000000ff003b7202 */ /* 0x000fe40000000f00 */
[----:B------:R-:W-:Y:S02]  /*0340*/  CS2R R64, SRZ ;  /* 0x0000000000407805 */ /* 0x000fe4000001ff00 */
[----:B------:R-:W-:Y:S02]  /*0350*/  CS2R R62, SRZ ;  /* 0x00000000003e7805 */ /* 0x000fe4000001ff00 */
[----:B0-----:R-:W-:Y:S01]  /*0360*/  CS2R R2, SRZ ;  /* 0x0000000000027805 */ /* 0x001fe2000001ff00 */
[----:B------:R-:W-:Y:S01]  /*0370*/  IMAD.MOV.U32 R0, RZ, RZ, RZ ;  /* 0x000000ffff007224 */ /* 0x000fe200078e00ff */
[----:B------:R-:W-:Y:S02]  /*0380*/  PLOP3.LUT P3, PT, PT, PT, UP0, 0x80, 0x0 ;  /* 0x000000000000781c */ /* 0x000fe40003f6f008 */
[----:B--2---:R-:W-:Y:S01]  /*0390*/  PRMT R84, R5, 0x7632, R84 ;  /* 0x0000763205547816 */ /* 0x004fe20000000054 */
[----:B------:R-:W-:Y:S01]  /*03a0*/  IMAD.U32 R69, R6, 0x10000, RZ ;  /* 0x0001000006457824 */ /* 0x000fe200078e00ff */
[----:B------:R-:W-:-:S02]  /*03b0*/  PRMT R77, R4, 0x7632, R77 ;  /* 0x00007632044d7816 */ /* 0x000fc4000000004d */
[----:B---3--:R-:W-:Y:S01]  /*03c0*/  PRMT R87, R8, 0x7632, R87 ;  /* 0x0000763208577816 */ /* 0x008fe20000000057 */
[----:B------:R-:W-:Y:S01]  /*03d0*/  IMAD.U32 R72, R9, 0x10000, RZ ;  /* 0x0001000009487824 */ /* 0x000fe200078e00ff */
[----:B------:R-:W-:Y:S01]  /*03e0*/  PRMT R85, R6, 0x7632, R85 ;  /* 0x0000763206557816 */ /* 0x000fe20000000055 */
[----:B------:R-:W-:Y:S01]  /*03f0*/  IMAD.U32 R84, R84, 0x10000, RZ ;  /* 0x0001000054547824 */ /* 0x000fe200078e00ff */
[----:B------:R-:W-:Y:S01]  /*0400*/  PRMT R86, R7, 0x7632, R86 ;  /* 0x0000763207567816 */ /* 0x000fe20000000056 */
[----:B------:R-:W-:Y:S01]  /*0410*/  IMAD.U32 R87, R87, 0x10000, RZ ;  /* 0x0001000057577824 */ /* 0x000fe200078e00ff */
[----:B------:R-:W-:Y:S02]  /*0420*/  PRMT R88, R9, 0x7632, R88 ;  /* 0x0000763209587816 */ /* 0x000fe40000000058 */
[----:B------:R-:W-:Y:S02]  /*0430*/  PRMT R89, R10, 0x7632, R89 ;  /* 0x000076320a597816 */ /* 0x000fe40000000059 */
[----:B------:R-:W-:-:S02]  /*0440*/  PRMT R90, R11, 0x7632, R90 ;  /* 0x000076320b5a7816 */ /* 0x000fc4000000005a */
[----:B------:R-:W-:Y:S02]  /*0450*/  SHF.L.U32 R67, R4, 0x10, RZ ;  /* 0x0000001004437819 */ /* 0x000fe400000006ff */
[----:B------:R-:W-:Y:S02]  /*0460*/  SHF.L.U32 R68, R5, 0x10, RZ ;  /* 0x0000001005447819 */ /* 0x000fe400000006ff */
[----:B------:R-:W-:Y:S02]  /*0470*/  CS2R R4, SRZ ;  /* 0x0000000000047805 */ /* 0x000fe4000001ff00 */
[----:B------:R-:W-:Y:S02]  /*0480*/  SHF.L.U32 R70, R7, 0x10, RZ ;  /* 0x0000001007467819 */ /* 0x000fe400000006ff */
[----:B------:R-:W-:Y:S02]  /*0490*/  CS2R R6, SRZ ;  /* 0x0000000000067805 */ /* 0x000fe4000001ff00 */
[----:B------:R-:W-:-:S02]  /*04a0*/  SHF.L.U32 R71, R8, 0x10, RZ ;  /* 0x0000001008477819 */ /* 0x000fc400000006ff */
[----:B------:R-:W-:Y:S02]  /*04b0*/  CS2R R8, SRZ ;  /* 0x0000000000087805 */ /* 0x000fe4000001ff00 */
[----:B------:R-:W-:Y:S02]  /*04c0*/  SHF.L.U32 R73, R10, 0x10, RZ ;  /* 0x000000100a497819 */ /* 0x000fe400000006ff */
[----:B------:R-:W-:Y:S02]  /*04d0*/  SHF.L.U32 R74, R11, 0x10, RZ ;  /* 0x000000100b4a7819 */ /* 0x000fe400000006ff */
[----:B------:R-:W-:Y:S02]  /*04e0*/  CS2R R10, SRZ ;  /* 0x00000000000a7805 */ /* 0x000fe4000001ff00 */
[----:B------:R-:W-:Y:S02]  /*04f0*/  SHF.L.U32 R77, R77, 0x10, RZ ;  /* 0x000000104d4d7819 */ /* 0x000fe400000006ff */
[----:B------:R-:W-:-:S02]  /*0500*/  SHF.L.U32 R85, R85, 0x10, RZ ;  /* 0x0000001055557819 */ /* 0x000fc400000006ff */
[----:B------:R-:W-:Y:S02]  /*0510*/  SHF.L.U32 R86, R86, 0x10, RZ ;  /* 0x0000001056567819 */ /* 0x000fe400000006ff */
[----:B------:R-:W-:Y:S02]  /*0520*/  SHF.L.U32 R88, R88, 0x10, RZ ;  /* 0x0000001058587819 */ /* 0x000fe400000006ff */
[----:B------:R-:W-:Y:S02]  /*0530*/  SHF.L.U32 R89, R89, 0x10, RZ ;  /* 0x0000001059597819 */ /* 0x000fe400000006ff */
[----:B------:R-:W-:-:S07]  /*0540*/  SHF.L.U32 R90, R90, 0x10, RZ ;  /* 0x000000105a5a7819 */ /* 0x000fce00000006ff */
.L_x_71:
        /* <DEDUP_REMOVED lines=8> */
[----:B0-----:R-:W-:-:S04]  /*05d0*/  IMAD.WIDE.U32 R40, R91, 0x10, R48 ;  /* 0x000000105b287825 */ /* 0x001fc800078e0030 */
[----:B------:R-:W-:Y:S02]  /*05e0*/  VIADD R66, R91, 0x80 ;  /* 0x000000805b427836 */ /* 0x000fe40000000000 */
[----:B------:R-:W4:Y:S01]  /*05f0*/  LDG.E.128 R40, desc[UR6][R40.64] ;  /* 0x0000000628287981 */ /* 0x000f22000c1e1d00 */
[----:B-1----:R-:W-:Y:S01]  /*0600*/  IMAD.WIDE R92, R75, 0x4, R50 ;  /* 0x000000044b5c7825 */ /* 0x002fe200078e0232 */
[----:B------:R-:W0:Y:S03]  /*0610*/  @P0 LDC.64 R80, c[0x0][0x2c8] ;  /* 0x0000b200ff500b82 */ /* 0x000e260000000a00 */
[----:B------:R-:W-:Y:S01]  /*0620*/  IMAD.WIDE.U32 R48, R66, 0x10, R48 ;  /* 0x0000001042307825 */ /* 0x000fe200078e0030 */
[----:B------:R-:W4:Y:S03]  /*0630*/  LDG.E R95, desc[UR6][R92.64] ;  /* 0x000000065c5f7981 */ /* 0x000f26000c1e1900 */
[----:B--2---:R-:W-:-:S02]  /*0640*/  IMAD.WIDE.U32 R44, R91, 0x10, R52 ;  /* 0x000000105b2c7825 */ /* 0x004fc400078e0034 */
[----:B------:R-:W2:Y:S04]  /*0650*/  LDG.E.128 R48, desc[UR6][R48.64] ;  /* 0x0000000630307981 */ /* 0x000ea8000c1e1d00 */
[----:B------:R-:W2:Y:S01]  /*0660*/  LDG.E.128 R44, desc[UR6][R44.64] ;  /* 0x000000062c2c7981 */ /* 0x000ea2000c1e1d00 */
[----:B---3--:R-:W-:Y:S02]  /*0670*/  IMAD.WIDE R82, R75, 0x4, R78 ;  /* 0x000000044b527825 */ /* 0x008fe400078e024e */
[----:B------:R-:W1:Y:S02]  /*0680*/  @P0 LDC.64 R78, c[0x0][0x2c8] ;  /* 0x0000b200ff4e0b82 */ /* 0x000e640000000a00 */
[----:B------:R-:W-:Y:S02]  /*0690*/  IMAD.WIDE.U32 R52, R66, 0x10, R52 ;  /* 0x0000001042347825 */ /* 0x000fe400078e0034 */
[----:B------:R-:W3:Y:S04]  /*06a0*/  LDG.E R82, desc[UR6][R82.64] ;  /* 0x0000000652527981 */ /* 0x000ee8000c1e1900 */
[----:B------:R-:W3:Y:S01]  /*06b0*/  LDG.E.128 R52, desc[UR6][R52.64] ;  /* 0x0000000634347981 */ /* 0x000ee2000c1e1d00 */
[----:B0-----:R-:W-:-:S05]  /*06c0*/  @P0 IMAD.WIDE.U32 R80, R91, 0x10, R80 ;  /* 0x000000105b500825 */ /* 0x001fca00078e0050 */
[----:B------:R-:W5:Y:S01]  /*06d0*/  @P0 LDG.E.128 R24, desc[UR6][R80.64] ;  /* 0x0000000650180981 */ /* 0x000f62000c1e1d00 */
[----:B-1----:R-:W-:-:S05]  /*06e0*/  @P0 IMAD.WIDE.U32 R78, R66, 0x10, R78 ;  /* 0x00000010424e0825 */ /* 0x002fca00078e004e */
[----:B------:R2:W5:Y:S01]  /*06f0*/  @P0 LDG.E.128 R28, desc[UR6][R78.64] ;  /* 0x000000064e1c0981 */ /* 0x000562000c1e1d00 */
[----:B------:R-:W-:Y:S01]  /*0700*/  UMOV UR4, 0xffffffff ;  /* 0xffffffff00047882 */ /* 0x000fe20000000000 */
[----:B------:R-:W-:Y:S02]  /*0710*/  IADD3 R75, R75, UR10, RZ ;  /* 0x0000000a4b4b7c10 */ /* 0x000fe4000fffe0ff */
[----:B------:R-:W-:Y:S02]  /*0720*/  LOP3.LUT P1, RZ, R58, 0x1f, RZ, 0xc0, !PT ;  /* 0x0000001f3aff7812 */ /* 0x000fe4000782c0ff */
[----:B------:R-:W-:Y:S02]  /*0730*/  ISETP.GE.AND P4, PT, R75, UR11, PT ;  /* 0x0000000b4b007c0c */ /* 0x000fe4000bf86270 */
[C---:B----4-:R-:W-:Y:S02]  /*0740*/  PRMT R98, R41.reuse, 0x7632, R98 ;  /* 0x0000763229627816 */ /* 0x050fe40000000062 */
[----:B------:R-:W-:-:S02]  /*0750*/  SHF.L.U32 R100, R41, 0x10, RZ ;  /* 0x0000001029647819 */ /* 0x000fc400000006ff */
[C---:B------:R-:W-:Y:S02]  /*0760*/  PRMT R99, R42.reuse, 0x7632, R99 ;  /* 0x000076322a637816 */ /* 0x040fe40000000063 */
[----:B------:R-:W-:Y:S02]  /*0770*/  SHF.L.U32 R42, R42, 0x10, RZ ;  /* 0x000000102a2a7819 */ /* 0x000fe400000006ff */
[----:B------:R-:W-:Y:S02]  /*0780*/  PRMT R101, R43, 0x7632, R101 ;  /* 0x000076322b657816 */ /* 0x000fe40000000065 */
[----:B------:R-:W-:Y:S02]  /*0790*/  FSEL R41, R95, RZ, !P3 ;  /* 0x000000ff5f297208 */ /* 0x000fe40005800000 */
[C---:B------:R-:W-:Y:S02]  /*07a0*/  PRMT R97, R40.reuse, 0x7632, R97 ;  /* 0x0000763228617816 */ /* 0x040fe40000000061 */
[----:B------:R-:W-:Y:S01]  /*07b0*/  SHF.L.U32 R40, R40, 0x10, RZ ;  /* 0x0000001028287819 */ /* 0x000fe200000006ff */
[----:B--2---:R-:W-:Y:S01]  /*07c0*/  IMAD.U32 R79, R47, 0x10000, RZ ;  /* 0x000100002f4f7824 */ /* 0x004fe200078e00ff */
[C---:B------:R-:W-:Y:S01]  /*07d0*/  PRMT R83, R44.reuse, 0x7632, R83 ;  /* 0x000076322c537816 */ /* 0x040fe20000000053 */
[----:B------:R-:W-:Y:S01]  /*07e0*/  FADD.FTZ R95, -R41, R42 ;  /* 0x0000002a295f7221 */ /* 0x000fe20000010100 */
[----:B------:R-:W-:Y:S01]  /*07f0*/  SHF.L.U32 R96, R44, 0x10, RZ ;  /* 0x000000102c607819 */ /* 0x000fe200000006ff */
[----:B------:R-:W-:Y:S01]  /*0800*/  IMAD.U32 R44, R101, 0x10000, RZ ;  /* 0x00010000652c7824 */ /* 0x000fe200078e00ff */
[----:B------:R-:W-:-:S02]  /*0810*/  PRMT R81, R45, 0x7632, R81 ;  /* 0x000076322d517816 */ /* 0x000fc40000000051 */
[----:B------:R-:W-:Y:S02]  /*0820*/  SHF.L.U32 R93, R45, 0x10, RZ ;  /* 0x000000102d5d7819 */ /* 0x000fe400000006ff */
[C---:B------:R-:W-:Y:S02]  /*0830*/  PRMT R80, R46.reuse, 0x7632, R80 ;  /* 0x000076322e507816 */ /* 0x040fe40000000050 */
[----:B------:R-:W-:Y:S02]  /*0840*/  SHF.L.U32 R92, R46, 0x10, RZ ;  /* 0x000000102e5c7819 */ /* 0x000fe400000006ff */
[----:B------:R-:W-:Y:S02]  /*0850*/  PRMT R78, R47, 0x7632, R78 ;  /* 0x000076322f4e7816 */ /* 0x000fe4000000004e */
[C---:B------:R-:W-:Y:S02]  /*0860*/  PRMT R45, R49.reuse, 0x7632, R45 ;  /* 0x00007632312d7816 */ /* 0x040fe4000000002d */
[----:B------:R-:W-:Y:S01]  /*0870*/  SHF.L.U32 R46, R49, 0x10, RZ ;  /* 0x00000010312e7819 */ /* 0x000fe200000006ff */
[----:B------:R-:W-:Y:S01]  /*0880*/  FADD.FTZ R49, -R41, R40 ;  /* 0x0000002829317221 */ /* 0x000fe20000010100 */
[----:B------:R-:W-:-:S02]  /*0890*/  PRMT R47, R50, 0x7632, R47 ;  /* 0x00007632322f7816 */ /* 0x000fc4000000002f */
[----:B------:R-:W-:Y:S01]  /*08a0*/  SHF.L.U32 R42, R99, 0x10, RZ ;  /* 0x00000010632a7819 */ /* 0x000fe200000006ff */
[----:B------:R-:W-:Y:S01]  /*08b0*/  IMAD.U32 R102, R43, 0x10000, RZ ;  /* 0x000100002b667824 */ /* 0x000fe200078e00ff */
[----:B------:R-:W-:Y:S01]  /*08c0*/  SHF.L.U32 R40, R97, 0x10, RZ ;  /* 0x0000001061287819 */ /* 0x000fe200000006ff */
[C---:B------:R-:W-:Y:S01]  /*08d0*/  FADD.FTZ R109, -R41.reuse, R44 ;  /* 0x0000002c296d7221 */ /* 0x040fe20000010100 */
[----:B------:R-:W-:Y:S01]  /*08e0*/  PRMT R43, R48, 0x7632, R43 ;  /* 0x00007632302b7816 */ /* 0x000fe2000000002b */
[----:B------:R-:W-:Y:S01]  /*08f0*/  FADD.FTZ R111, -R41, R42 ;  /* 0x0000002a296f7221 */ /* 0x000fe20000010100 */
[----:B------:R-:W-:Y:S02]  /*0900*/  SHF.L.U32 R44, R47, 0x10, RZ ;  /* 0x000000102f2c7819 */ /* 0x000fe400000006ff */
[----:B------:R-:W-:Y:S01]  /*0910*/  SHF.L.U32 R50, R50, 0x10, RZ ;  /* 0x0000001032327819 */ /* 0x000fe200000006ff */
[----:B------:R-:W-:Y:S01]  /*0920*/  FADD.FTZ R115, -R41, R40 ;  /* 0x0000002829737221 */ /* 0x000fe20000010100 */
[----:B------:R-:W-:-:S02]  /*0930*/  SHF.L.U32 R98, R98, 0x10, RZ ;  /* 0x0000001062627819 */ /* 0x000fc400000006ff */
[----:B------:R-:W-:Y:S01]  /*0940*/  SHF.L.U32 R42, R45, 0x10, RZ ;  /* 0x000000102d2a7819 */ /* 0x000fe200000006ff */
[----:B---3--:R-:W-:Y:S01]  /*0950*/  FMUL.FTZ R49, R82, R49 ;  /* 0x0000003152317220 */ /* 0x008fe20000410000 */
[----:B------:R-:W-:Y:S02]  /*0960*/  PRMT R103, R51, 0x7632, R103 ;  /* 0x0000763233677816 */ /* 0x000fe40000000067 */
[----:B------:R-:W-:Y:S01]  /*0970*/  SHF.L.U32 R40, R43, 0x10, RZ ;  /* 0x000000102b287819 */ /* 0x000fe200000006ff */
[C---:B------:R-:W-:Y:S01]  /*0980*/  FADD.FTZ R43, -R41.reuse, R44 ;  /* 0x0000002c292b7221 */ /* 0x040fe20000010100 */
[----:B------:R-:W-:Y:S01]  /*0990*/  SHF.L.U32 R48, R48, 0x10, RZ ;  /* 0x0000001030307819 */ /* 0x000fe200000006ff */
[----:B------:R-:W-:Y:S01]  /*09a0*/  FADD.FTZ R101, -R41, R50 ;  /* 0x0000003229657221 */ /* 0x000fe20000010100 */
[----:B------:R-:W-:Y:S01]  /*09b0*/  PRMT R44, R53, 0x7632, R44 ;  /* 0x00007632352c7816 */ /* 0x000fe2000000002c */
[----:B------:R-:W-:Y:S01]  /*09c0*/  IMAD.U32 R104, R51, 0x10000, RZ ;  /* 0x0001000033687824 */ /* 0x000fe200078e00ff */
[----:B------:R-:W-:Y:S01]  /*09d0*/  SHF.L.U32 R107, R53, 0x10, RZ ;  /* 0x00000010356b7819 */ /* 0x000fe200000006ff */
[C---:B------:R-:W-:Y:S01]  /*09e0*/  FADD.FTZ R97, -R41.reuse, R100 ;  /* 0x0000006429617221 */ /* 0x040fe20000010100 */
[C---:B------:R-:W-:Y:S01]  /*09f0*/  FADD.FTZ R117, -R41.reuse, R102 ;  /* 0x0000006629757221 */ /* 0x040fe20000010100 */
[C---:B------:R-:W-:Y:S01]  /*0a00*/  FADD.FTZ R113, -R41.reuse, R98 ;  /* 0x0000006229717221 */ /* 0x040fe20000010100 */
[C---:B------:R-:W-:Y:S01]  /*0a10*/  FADD.FTZ R99, -R41.reuse, R46 ;  /* 0x0000002e29637221 */ /* 0x040fe20000010100 */
[--C-:B------:R-:W-:Y:S01]  /*0a20*/  FADD.FTZ R45, -R41, R42.reuse ;  /* 0x0000002a292d7221 */ /* 0x100fe20000010100 */
[----:B------:R-:W-:Y:S01]  /*0a30*/  SHF.L.U32 R50, R83, 0x10, RZ ;  /* 0x0000001053327819 */ /* 0x000fe200000006ff */
[----:B------:R-:W-:Y:S01]  /*0a40*/  IMAD.U32 R46, R103, 0x10000, RZ ;  /* 0x00010000672e7824 */ /* 0x000fe200078e00ff */
[----:B------:R-:W-:Y:S01]  /*0a50*/  SHF.L.U32 R53, R81, 0x10, RZ ;  /* 0x0000001051357819 */ /* 0x000fe200000006ff */
[C---:B------:R-:W-:Y:S01]  /*0a60*/  IMAD.U32 R100, R54.reuse, 0x10000, RZ ;  /* 0x0001000036647824 */ /* 0x040fe200078e00ff */
[----:B------:R-:W-:Y:S01]  /*0a70*/  PRMT R42, R54, 0x7632, R42 ;  /* 0x00007632362a7816 */ /* 0x000fe2000000002a */
[----:B------:R-:W-:Y:S01]  /*0a80*/  FADD.FTZ R65, R96, R65 ;  /* 0x0000004160417221 */ /* 0x000fe20000010000 */
[-C--:B------:R-:W-:Y:S01]  /*0a90*/  FFMA.FTZ R76, R49, R96.reuse, R76 ;  /* 0x00000060314c7223 */ /* 0x080fe2000001004c */
[----:B------:R-:W-:Y:S01]  /*0aa0*/  SHF.L.U32 R98, R78, 0x10, RZ ;  /* 0x000000104e627819 */ /* 0x000fe200000006ff */
[C---:B------:R-:W-:Y:S01]  /*0ab0*/  FMUL.FTZ R81, R82.reuse, R115 ;  /* 0x0000007352517220 */ /* 0x040fe20000410000 */
[----:B------:R-:W-:Y:S01]  /*0ac0*/  FMUL.FTZ R96, R67, R96 ;  /* 0x0000006043607220 */ /* 0x000fe20000410000 */
[C---:B------:R-:W-:Y:S01]  /*0ad0*/  FMUL.FTZ R54, R82.reuse, R109 ;  /* 0x0000006d52367220 */ /* 0x040fe20000410000 */
[C---:B------:R-:W-:Y:S01]  /*0ae0*/  FADD.FTZ R51, -R41.reuse, R48 ;  /* 0x0000003029337221 */ /* 0x040fe20000010100 */
[C---:B------:R-:W-:Y:S01]  /*0af0*/  FADD.FTZ R103, -R41.reuse, R104 ;  /* 0x0000006829677221 */ /* 0x040fe20000010100 */
[C---:B------:R-:W-:Y:S01]  /*0b00*/  FADD.FTZ R105, -R41.reuse, R40 ;  /* 0x0000002829697221 */ /* 0x040fe20000010100 */
[C---:B------:R-:W-:Y:S01]  /*0b10*/  FMUL.FTZ R83, R82.reuse, R117 ;  /* 0x0000007552537220 */ /* 0x040fe20000410000 */
[----:B------:R-:W-:Y:S01]  /*0b20*/  FADD.FTZ R41, -R41, R46 ;  /* 0x0000002e29297221 */ /* 0x000fe20000010100 */
[----:B------:R-:W-:Y:S01]  /*0b30*/  FMUL.FTZ R97, R82, R97 ;  /* 0x0000006152617220 */ /* 0x000fe20000410000 */
[----:B------:R-:W-:Y:S01]  /*0b40*/  FADD.FTZ R63, R50, R63 ;  /* 0x0000003f323f7221 */ /* 0x000fe20000010000 */
[-C--:B------:R-:W-:Y:S01]  /*0b50*/  FFMA.FTZ R64, R81, R50.reuse, R64 ;  /* 0x0000003251407223 */ /* 0x080fe20000010040 */
[----:B------:R-:W-:Y:S01]  /*0b60*/  FMUL.FTZ R78, R77, R50 ;  /* 0x000000324d4e7220 */ /* 0x000fe20000410000 */
[----:B------:R-:W-:Y:S01]  /*0b70*/  PRMT R46, R52, 0x7632, R46 ;  /* 0x00007632342e7816 */ /* 0x000fe2000000002e */
[----:B------:R-:W-:Y:S01]  /*0b80*/  FADD.FTZ R15, R98, R15 ;  /* 0x0000000f620f7221 */ /* 0x000fe20000010000 */
[----:B------:R-:W-:Y:S01]  /*0b90*/  SHF.L.U32 R48, R52, 0x10, RZ ;  /* 0x0000001034307819 */ /* 0x000fe200000006ff */
[-C--:B------:R-:W-:Y:S01]  /*0ba0*/  FFMA.FTZ R3, R54, R98.reuse, R3 ;  /* 0x0000006236037223 */ /* 0x080fe20000010003 */
[----:B------:R-:W-:Y:S01]  /*0bb0*/  FMUL.FTZ R50, R86, R98 ;  /* 0x0000006256327220 */ /* 0x000fe20000410000 */
[----:B------:R-:W-:Y:S01]  /*0bc0*/  FADD.FTZ R109, RZ, R96 ;  /* 0x00000060ff6d7221 */ /* 0x000fe20000010000 */
[----:B------:R-:W-:-:S02]  /*0bd0*/  IMAD.U32 R52, R80, 0x10000, RZ ;  /* 0x0001000050347824 */ /* 0x000fc400078e00ff */
[----:B------:R-:W-:Y:S01]  /*0be0*/  FFMA.FTZ R98, R49, R96, RZ ;  /* 0x0000006031627223 */ /* 0x000fe200000100ff */
[----:B------:R-:W-:Y:S01]  /*0bf0*/  FADD.FTZ R16, R79, R16 ;  /* 0x000000104f107221 */ /* 0x000fe20000010000 */
[-C--:B------:R-:W-:Y:S01]  /*0c00*/  FFMA.FTZ R4, R83, R79.reuse, R4 ;  /* 0x0000004f53047223 */ /* 0x080fe20000010004 */
[----:B------:R-:W-:Y:S01]  /*0c10*/  FMUL.FTZ R80, R70, R79 ;  /* 0x0000004f46507220 */ /* 0x000fe20000410000 */
[----:B------:R-:W-:Y:S01]  /*0c20*/  FADD.FTZ R61, R93, R61 ;  /* 0x0000003d5d3d7221 */ /* 0x000fe20000010000 */
[----:B------:R-:W-:Y:S01]  /*0c30*/  FFMA.FTZ R62, R97, R93, R62 ;  /* 0x0000005d613e7223 */ /* 0x000fe2000001003e */
[----:B------:R-:W-:Y:S01]  /*0c40*/  FMUL.FTZ R79, R82, R113 ;  /* 0x00000071524f7220 */ /* 0x000fe20000410000 */
[----:B------:R-:W-:Y:S01]  /*0c50*/  FMUL.FTZ R93, R68, R93 ;  /* 0x0000005d445d7220 */ /* 0x000fe20000410000 */
[----:B------:R-:W-:Y:S01]  /*0c60*/  FADD.FTZ R102, R109, R78 ;  /* 0x0000004e6d667221 */ /* 0x000fe20000010000 */
[----:B------:R-:W-:Y:S01]  /*0c70*/  FFMA.FTZ R104, R81, R78, R98 ;  /* 0x0000004e51687223 */ /* 0x000fe20000010062 */
[C---:B------:R-:W-:Y:S01]  /*0c80*/  FMUL.FTZ R95, R82.reuse, R95 ;  /* 0x0000005f525f7220 */ /* 0x040fe20000410000 */
[----:B------:R-:W-:Y:S01]  /*0c90*/  FADD.FTZ R59, R53, R59 ;  /* 0x0000003b353b7221 */ /* 0x000fe20000010000 */
[----:B------:R-:W-:Y:S01]  /*0ca0*/  FFMA.FTZ R60, R79, R53, R60 ;  /* 0x000000354f3c7223 */ /* 0x000fe2000001003c */
[----:B------:R-:W-:Y:S01]  /*0cb0*/  FMUL.FTZ R99, R82, R99 ;  /* 0x0000006352637220 */ /* 0x000fe20000410000 */
[----:B------:R-:W-:Y:S01]  /*0cc0*/  FMUL.FTZ R53, R84, R53 ;  /* 0x0000003554357220 */ /* 0x000fe20000410000 */
[----:B------:R-:W-:Y:S01]  /*0cd0*/  FADD.FTZ R102, R102, R93 ;  /* 0x0000005d66667221 */ /* 0x000fe20000010000 */
[----:B------:R-:W-:Y:S01]  /*0ce0*/  FFMA.FTZ R104, R97, R93, R104 ;  /* 0x0000005d61687223 */ /* 0x000fe20000010068 */
[C---:B------:R-:W-:Y:S01]  /*0cf0*/  PRMT R40, R55.reuse, 0x7632, R40 ;  /* 0x0000763237287816 */ /* 0x040fe20000000028 */
[----:B------:R-:W-:Y:S01]  /*0d00*/  FADD.FTZ R14, R92, R14 ;  /* 0x0000000e5c0e7221 */ /* 0x000fe20000010000 */
[----:B------:R-:W-:Y:S01]  /*0d10*/  SHF.L.U32 R47, R55, 0x10, RZ ;  /* 0x00000010372f7819 */ /* 0x000fe200000006ff */
[-C--:B------:R-:W-:Y:S01]  /*0d20*/  FFMA.FTZ R2, R95, R92.reuse, R2 ;  /* 0x0000005c5f027223 */ /* 0x080fe20000010002 */
[----:B------:R-:W-:Y:S01]  /*0d30*/  FMUL.FTZ R55, R82, R111 ;  /* 0x0000006f52377220 */ /* 0x000fe20000410000 */
[----:B------:R-:W-:Y:S01]  /*0d40*/  FADD.FTZ R20, R107, R20 ;  /* 0x000000146b147221 */ /* 0x000fe20000010000 */
[-C--:B------:R-:W-:Y:S01]  /*0d50*/  FFMA.FTZ R8, R99, R107.reuse, R8 ;  /* 0x0000006b63087223 */ /* 0x080fe20000010008 */
[----:B------:R-:W-:Y:S01]  /*0d60*/  FMUL.FTZ R98, R72, R107 ;  /* 0x0000006b48627220 */ /* 0x000fe20000410000 */
[----:B------:R-:W-:Y:S01]  /*0d70*/  FMUL.FTZ R92, R69, R92 ;  /* 0x0000005c455c7220 */ /* 0x000fe20000410000 */
[----:B------:R-:W-:Y:S01]  /*0d80*/  FADD.FTZ R107, R102, R53 ;  /* 0x00000035666b7221 */ /* 0x000fe20000010000 */
[----:B------:R-:W-:Y:S01]  /*0d90*/  FFMA.FTZ R104, R79, R53, R104 ;  /* 0x000000354f687223 */ /* 0x000fe20000010068 */
[----:B------:R-:W-:Y:S01]  /*0da0*/  FADD.FTZ R13, R52, R13 ;  /* 0x0000000d340d7221 */ /* 0x000fe20000010000 */
[-C--:B------:R-:W-:Y:S01]  /*0db0*/  FFMA.FTZ R0, R55, R52.reuse, R0 ;  /* 0x0000003437007223 */ /* 0x080fe20000010000 */
[----:B------:R-:W-:Y:S01]  /*0dc0*/  FMUL.FTZ R52, R85, R52 ;  /* 0x0000003455347220 */ /* 0x000fe20000410000 */
[----:B------:R-:W-:Y:S01]  /*0dd0*/  FADD.FTZ R107, R107, R92 ;  /* 0x0000005c6b6b7221 */ /* 0x000fe20000010000 */
[----:B------:R-:W-:-:S03]  /*0de0*/  FFMA.FTZ R104, R95, R92, R104 ;  /* 0x0000005c5f687223 */ /* 0x000fc60000010068 */
[----:B------:R-:W-:Y:S01]  /*0df0*/  FADD.FTZ R107, R107, R52 ;  /* 0x000000346b6b7221 */ /* 0x000fe20000010000 */
[----:B------:R-:W-:Y:S01]  /*0e00*/  FFMA.FTZ R104, R55, R52, R104 ;  /* 0x0000003437687223 */ /* 0x000fe20000010068 */
[----:B------:R-:W-:Y:S02]  /*0e10*/  FMUL.FTZ R51, R82, R51 ;  /* 0x0000003352337220 */ /* 0x000fe40000410000 */
[----:B------:R-:W-:Y:S01]  /*0e20*/  FADD.FTZ R107, R107, R80 ;  /* 0x000000506b6b7221 */ /* 0x000fe20000010000 */
[----:B------:R-:W-:Y:S01]  /*0e30*/  FFMA.FTZ R109, R83, R80, R104 ;  /* 0x00000050536d7223 */ /* 0x000fe20000010068 */
[----:B------:R-:W-:Y:S01]  /*0e40*/  SHF.L.U32 R46, R46, 0x10, RZ ;  /* 0x000000102e2e7819 */ /* 0x000fe200000006ff */
        /* <DEDUP_REMOVED lines=16> */
[----:B------:R-:W-:Y:S01]  /*0f50*/  FADD.FTZ R19, R44, R19 ;  /* 0x000000132c137221 */ /* 0x000fe20000010000 */
[-C--:B------:R-:W-:Y:S01]  /*0f60*/  FFMA.FTZ R7, R104, R44.reuse, R7 ;  /* 0x0000002c68077223 */ /* 0x080fe20000010007 */
[----:B------:R-:W-:Y:S01]  /*0f70*/  FMUL.FTZ R107, R88, R44 ;  /* 0x0000002c586b7220 */ /* 0x000fe20000410000 */
[----:B------:R-:W-:Y:S01]  /*0f80*/  FADD.FTZ R44, R45, R98 ;  /* 0x000000622d2c7221 */ /* 0x000fe20000010000 */
[----:B------:R-:W-:Y:S01]  /*0f90*/  FFMA.FTZ R45, R99, R98, R46 ;  /* 0x00000062632d7223 */ /* 0x000fe2000001002e */
[----:B------:R-:W-:-:S02]  /*0fa0*/  IMAD.U32 R42, R42, 0x10000, RZ ;  /* 0x000100002a2a7824 */ /* 0x000fc400078e00ff */
        /* <DEDUP_REMOVED lines=14> */
[----:B------:R-:W-:Y:S01]  /*1090*/  FMUL.FTZ R108, R74, R47 ;  /* 0x0000002f4a6c7220 */ /* 0x000fe20000410000 */
[----:B------:R-:W-:Y:S01]  /*10a0*/  FFMA.FTZ R42, R106, R109, R43 ;  /* 0x0000006d6a2a7223 */ /* 0x000fe2000001002b */
[----:B------:R-:W-:Y:S01]  /*10b0*/  FMUL.FTZ R112, R82, R41 ;  /* 0x0000002952707220 */ /* 0x000fe20000410000 */
[----:B------:R-:W-:Y:S01]  /*10c0*/  FMUL.FTZ R110, R90, R40 ;  /* 0x000000285a6e7220 */ /* 0x000fe20000410000 */
[----:B------:R-:W-:Y:S01]  /*10d0*/  FADD.FTZ R45, R45, R108 ;  /* 0x0000006c2d2d7221 */ /* 0x000fe20000010000 */
[----:B------:R-:W-:Y:S01]  /*10e0*/  FFMA.FTZ R41, R103, R108, R42 ;  /* 0x0000006c67297223 */ /* 0x000fe2000001002a */
[----:B------:R-:W-:Y:S01]  /*10f0*/  FADD.FTZ R56, R47, R56 ;  /* 0x000000382f387221 */ /* 0x000fe20000010000 */
[----:B------:R-:W-:Y:S01]  /*1100*/  FFMA.FTZ R12, R103, R47, R12 ;  /* 0x0000002f670c7223 */ /* 0x000fe2000001000c */
[----:B------:R-:W-:Y:S01]  /*1110*/  FADD.FTZ R23, R40, R23 ;  /* 0x0000001728177221 */ /* 0x000fe20000010000 */
[C---:B------:R-:W-:Y:S01]  /*1120*/  FFMA.FTZ R11, R112.reuse, R40, R11 ;  /* 0x00000028700b7223 */ /* 0x040fe2000001000b */
[----:B------:R-:W-:Y:S01]  /*1130*/  FADD.FTZ R45, R45, R110 ;  /* 0x0000006e2d2d7221 */ /* 0x000fe20000010000 */
[----:B------:R-:W-:Y:S01]  /*1140*/  FFMA.FTZ R41, R112, R110, R41 ;  /* 0x0000006e70297223 */ /* 0x000fe20000010029 */
        /* <DEDUP_REMOVED lines=19> */
.L_x_82:
        /* <DEDUP_REMOVED lines=13> */
.L_x_70:
[----:B------:R-:W-:Y:S01]  /*1350*/  UISETP.NE.AND UP0, UPT, UR16, URZ, UPT ;  /* 0x0000003f1000728c */ /* 0x000fe2000bf05270 */
[----:B0-----:R-:W-:Y:S02]  /*1360*/  SHF.R.U32.HI R40, RZ, 0x5, R58 ;  /* 0x00000005ff287819 */ /* 0x001fe4000001163a */
[----:B------:R-:W-:Y:S02]  /*1370*/  ISETP.NE.U32.AND P1, PT, RZ, UR12, PT ;  /* 0x0000000cff007c0c */ /* 0x000fe4000bf25070 */
[----:B------:R-:W-:Y:S02]  /*1380*/  LOP3.LUT R40, R40, 0x7fffffc, RZ, 0xc0, !PT ;  /* 0x07fffffc28287812 */ /* 0x000fe400078ec0ff */
[----:B------:R-:W-:Y:S01]  /*1390*/  PLOP3.LUT P3, PT, PT, PT, UP0, 0x80, 0x0 ;  /* 0x000000000000781c */ /* 0x000fe20003f6f008 */
[----:B------:R-:W-:Y:S05]  /*13a0*/  WARPSYNC.ALL ;  /* 0x0000000000007948 */ /* 0x000fea0003800000 */
[----:B------:R-:W0:Y:S08]  /*13b0*/  S2UR UR5, SR_CgaCtaId ;  /* 0x00000000000579c3 */ /* 0x000e300000008800 */
[----:B------:R-:W-:Y:S01]  /*13c0*/  BAR.SYNC.DEFER_BLOCKING 0x0 ;  /* 0x0000000000007b1d */ /* 0x000fe20000010000 */
[----:B------:R-:W-:-:S02]  /*13d0*/  @!P5 IADD3 R40, R40, 0x4, RZ ;  /* 0x000000042828d810 */ /* 0x000fc40007ffe0ff */
[----:B------:R-:W-:Y:S02]  /*13e0*/  ISETP.NE.AND.EX P1, PT, RZ, UR13, PT, P1 ;  /* 0x0000000dff007c0c */ /* 0x000fe4000bf25310 */
[----:B------:R-:W-:Y:S01]  /*13f0*/  ISETP.NE.U32.AND P2, PT, RZ, UR14, PT ;  /* 0x0000000eff007c0c */ /* 0x000fe2000bf45070 */
[----:B------:R-:W-:-:S03]  /*1400*/  UMOV UR4, 0x400 ;  /* 0x0000040000047882 */ /* 0x000fc60000000000 */
[----:B------:R-:W-:Y:S01]  /*1410*/  ISETP.NE.AND.EX P2, PT, RZ, UR15, PT, P2 ;  /* 0x0000000fff007c0c */ /* 0x000fe2000bf45320 */
[----:B0-----:R-:W-:-:S06]  /*1420*/  ULEA UR4, UR5, UR4, 0x18 ;  /* 0x0000000405047291 */ /* 0x001fcc000f8ec03f */
        /* <DEDUP_REMOVED lines=13> */
[----:B------:R-:W-:-:S05]  /*1500*/  FSEL R46, R46, RZ, !P3 ;  /* 0x000000ff2e2e7208 */ /* 0x000fca0005800000 */
[-CC-:B------:R-:W-:Y:S01]  /*1510*/  FFMA.FTZ R83, R83, R44.reuse, R46.reuse ;  /* 0x0000002c53537223 */ /* 0x180fe2000001002e */
[-CC-:B------:R-:W-:Y:S01]  /*1520*/  FFMA.FTZ R40, R97, R44.reuse, R46.reuse ;  /* 0x0000002c61287223 */ /* 0x180fe2000001002e */
[-CC-:B------:R-:W-:Y:S01]  /*1530*/  FFMA.FTZ R43, R112, R44.reuse, R46.reuse ;  /* 0x0000002c702b7223 */ /* 0x180fe2000001002e */
[-C--:B------:R-:W-:Y:S01]  /*1540*/  FFMA.FTZ R42, R79, R44.reuse, R46 ;  /* 0x0000002c4f2a7223 */ /* 0x080fe2000001002e */
[----:B------:R-:W-:Y:S01]  /*1550*/  FADD.FTZ R83, R80, -R83 ;  /* 0x8000005350537221 */ /* 0x000fe20000010000 */
[----:B------:R-:W-:Y:S01]  /*1560*/  FADD.FTZ R93, R93, -R40 ;  /* 0x800000285d5d7221 */ /* 0x000fe20000010000 */
[----:B------:R-:W-:Y:S01]  /*1570*/  FADD.FTZ R79, R110, -R43 ;  /* 0x8000002b6e4f7221 */ /* 0x000fe20000010000 */
[-C--:B------:R-:W-:Y:S01]  /*1580*/  FFMA.FTZ R41, R54, R44.reuse, R46 ;  /* 0x0000002c36297223 */ /* 0x080fe2000001002e */
[----:B-----5:R-:W-:Y:S02]  /*1590*/  @P0 IMAD.U32 R40, R27, 0x10000, RZ ;  /* 0x000100001b280824 */ /* 0x020fe400078e00ff */
[----:B------:R-:W-:Y:S01]  /*15a0*/  FMUL.FTZ R43, R82, R83 ;  /* 0x00000053522b7220 */ /* 0x000fe20000410000 */
[----:B------:R-:W-:Y:S01]  /*15b0*/  FADD.FTZ R47, R53, -R42 ;  /* 0x8000002a352f7221 */ /* 0x000fe20000010000 */
[----:B------:R-:W-:Y:S01]  /*15c0*/  FADD.FTZ R41, R50, -R41 ;  /* 0x8000002932297221 */ /* 0x000fe20000010000 */
[-C--:B------:R-:W-:Y:S01]  /*15d0*/  FFMA.FTZ R81, R81, R44.reuse, R46 ;  /* 0x0000002c51517223 */ /* 0x080fe2000001002e */
[--C-:B------:R-:W-:Y:S01]  /*15e0*/  @P0 FADD.FTZ R43, R43, R40.reuse ;  /* 0x000000282b2b0221 */ /* 0x100fe20000010000 */
[----:B------:R-:W-:Y:S01]  /*15f0*/  @P0 PRMT R40, R25, 0x7632, R40 ;  /* 0x0000763219280816 */ /* 0x000fe20000000028 */
[----:B------:R-:W-:Y:S01]  /*1600*/  FMUL.FTZ R50, R82, R41 ;  /* 0x0000002952327220 */ /* 0x000fe20000410000 */
[----:B------:R-:W-:Y:S01]  /*1610*/  @P0 PRMT R41, R26, 0x7632, R41 ;  /* 0x000076321a290816 */ /* 0x000fe20000000029 */
[-CC-:B------:R-:W-:Y:S01]  /*1620*/  FFMA.FTZ R49, R49, R44.reuse, R46.reuse ;  /* 0x0000002c31317223 */ /* 0x180fe2000001002e */
[----:B------:R-:W-:Y:S01]  /*1630*/  @P0 SHF.L.U32 R40, R40, 0x10, RZ ;  /* 0x0000001028280819 */ /* 0x000fe200000006ff */
[----:B------:R-:W-:Y:S01]  /*1640*/  FMUL.FTZ R47, R82, R47 ;  /* 0x0000002f522f7220 */ /* 0x000fe20000410000 */
[-CC-:B------:R-:W-:Y:S01]  /*1650*/  FFMA.FTZ R51, R51, R44.reuse, R46.reuse ;  /* 0x0000002c33337223 */ /* 0x180fe2000001002e */
[----:B------:R-:W-:Y:S01]  /*1660*/  FADD.FTZ R81, R78, -R81 ;  /* 0x800000514e517221 */ /* 0x000fe20000010000 */
        /* <DEDUP_REMOVED lines=8> */
[----:B------:R-:W-:Y:S01]  /*16f0*/  @P0 SHF.L.U32 R78, R41, 0x10, RZ ;  /* 0x00000010294e0819 */ /* 0x000fe200000006ff */
[----:B------:R-:W-:Y:S01]  /*1700*/  FADD.FTZ R49, R96, -R49 ;  /* 0x8000003160317221 */ /* 0x000fe20000010000 */
[----:B------:R-:W-:Y:S01]  /*1710*/  FMUL.FTZ R46, R82, R93 ;  /* 0x0000005d522e7220 */ /* 0x000fe20000410000 */
[----:B------:R-:W-:-:S02]  /*1720*/  @P0 IMAD.U32 R41, R25, 0x10000, RZ ;  /* 0x0001000019290824 */ /* 0x000fc400078e00ff */
[--C-:B------:R-:W-:Y:S01]  /*1730*/  @P0 FADD.FTZ R47, R47, R40.reuse ;  /* 0x000000282f2f0221 */ /* 0x100fe20000010000 */
[----:B------:R-:W-:Y:S01]  /*1740*/  FADD.FTZ R51, R48, -R51 ;  /* 0x8000003330337221 */ /* 0x000fe20000010000 */
[----:B------:R-:W-:Y:S01]  /*1750*/  @P0 PRMT R40, R24, 0x7632, R40 ;  /* 0x0000763218280816 */ /* 0x000fe20000000028 */
[----:B------:R-:W-:Y:S01]  /*1760*/  FADD.FTZ R55, R52, -R55 ;  /* 0x8000003734377221 */ /* 0x000fe20000010000 */
[----:B------:R-:W-:Y:S01]  /*1770*/  FMUL.FTZ R44, R82, R49 ;  /* 0x00000031522c7220 */ /* 0x000fe20000410000 */
[----:B------:R-:W-:Y:S01]  /*1780*/  @P0 FADD.FTZ R46, R46, R41 ;  /* 0x000000292e2e0221 */ /* 0x000fe20000010000 */
[----:B------:R-:W-:Y:S01]  /*1790*/  FMUL.FTZ R49, R82, R51 ;  /* 0x0000003352317220 */ /* 0x000fe20000410000 */
[----:B------:R-:W-:Y:S01]  /*17a0*/  @P0 SHF.L.U32 R41, R24, 0x10, RZ ;  /* 0x0000001018290819 */ /* 0x000fe200000006ff */
[----:B------:R-:W-:Y:S01]  /*17b0*/  FMUL.FTZ R45, R82, R81 ;  /* 0x00000051522d7220 */ /* 0x000fe20000410000 */
[----:B------:R-:W-:Y:S01]  /*17c0*/  @P0 SHF.L.U32 R40, R40, 0x10, RZ ;  /* 0x0000001028280819 */ /* 0x000fe200000006ff */
[----:B------:R-:W-:Y:S01]  /*17d0*/  FADD.FTZ R95, R92, -R95 ;  /* 0x8000005f5c5f7221 */ /* 0x000fe20000010000 */
[----:B------:R-:W-:Y:S01]  /*17e0*/  @P0 PRMT R51, R27, 0x7632, R51 ;  /* 0x000076321b330816 */ /* 0x000fe20000000033 */
[----:B------:R-:W-:Y:S01]  /*17f0*/  FADD.FTZ R101, R100, -R101 ;  /* 0x8000006564657221 */ /* 0x000fe20000010000 */
[C---:B------:R-:W-:Y:S01]  /*1800*/  FMUL.FTZ R81, R82.reuse, R55 ;  /* 0x0000003752517220 */ /* 0x040fe20000410000 */
[----:B------:R-:W-:Y:S01]  /*1810*/  FMUL.FTZ R83, R82, R79 ;  /* 0x0000004f52537220 */ /* 0x000fe20000410000 */
[----:B------:R-:W-:Y:S01]  /*1820*/  @P0 SHF.L.U32 R79, R51, 0x10, RZ ;  /* 0x00000010334f0819 */ /* 0x000fe200000006ff */
[----:B------:R-:W-:Y:S01]  /*1830*/  @P0 FADD.FTZ R44, R44, R41 ;  /* 0x000000292c2c0221 */ /* 0x000fe20000010000 */
[--C-:B------:R-:W-:Y:S01]  /*1840*/  @P0 FADD.FTZ R45, R45, R40.reuse ;  /* 0x000000282d2d0221 */ /* 0x100fe20000010000 */
[----:B------:R-:W-:Y:S01]  /*1850*/  @P0 SHF.L.U32 R51, R26, 0x10, RZ ;  /* 0x000000101a330819 */ /* 0x000fe200000006ff */
[----:B------:R-:W-:Y:S01]  /*1860*/  FMUL.FTZ R42, R82, R95 ;  /* 0x0000005f522a7220 */ /* 0x000fe20000410000 */
[----:B------:R-:W-:Y:S01]  /*1870*/  @P0 SHF.L.U32 R41, R30, 0x10, RZ ;  /* 0x000000101e290819 */ /* 0x000fe200000006ff */
[----:B------:R-:W-:Y:S01]  /*1880*/  FMUL.FTZ R54, R82, R101 ;  /* 0x0000006552367220 */ /* 0x000fe20000410000 */
[----:B------:R-:W-:Y:S01]  /*1890*/  @P0 PRMT R40, R30, 0x7632, R40 ;  /* 0x000076321e280816 */ /* 0x000fe20000000028 */
[--C-:B------:R-:W-:Y:S01]  /*18a0*/  @P0 FADD.FTZ R81, R81, R78.reuse ;  /* 0x0000004e51510221 */ /* 0x100fe20000010000 */
[----:B------:R-:W-:Y:S01]  /*18b0*/  FADD.FTZ R103, R108, -R103 ;  /* 0x800000676c677221 */ /* 0x000fe20000010000 */
[C---:B------:R-:W-:Y:S01]  /*18c0*/  @P0 PRMT R78, R31.reuse, 0x7632, R78 ;  /* 0x000076321f4e0816 */ /* 0x040fe2000000004e */
[----:B------:R-:W-:Y:S01]  /*18d0*/  @P0 FADD.FTZ R42, R42, R51 ;  /* 0x000000332a2a0221 */ /* 0x000fe20000010000 */
[----:B------:R-:W-:Y:S01]  /*18e0*/  @P0 FADD.FTZ R54, R54, R41 ;  /* 0x0000002936360221 */ /* 0x000fe20000010000 */
[----:B------:R-:W-:Y:S01]  /*18f0*/  @P0 SHF.L.U32 R92, R40, 0x10, RZ ;  /* 0x00000010285c0819 */ /* 0x000fe200000006ff */
[----:B------:R-:W-:Y:S01]  /*1900*/  FMUL.FTZ R80, R82, R103 ;  /* 0x0000006752507220 */ /* 0x000fe20000410000 */
[----:B------:R-:W-:Y:S01]  /*1910*/  @P0 IMAD.U32 R51, R31, 0x10000, RZ ;  /* 0x000100001f330824 */ /* 0x000fe200078e00ff */
[----:B------:R-:W-:Y:S01]  /*1920*/  @P0 SHF.L.U32 R78, R78, 0x10, RZ ;  /* 0x000000104e4e0819 */ /* 0x000fe200000006ff */
[----:B------:R-:W0:Y:S01]  /*1930*/  @P1 LDC.64 R40, c[0x0][0x308] ;  /* 0x0000c200ff281b82 */ /* 0x000e220000000a00 */
[----:B------:R-:W-:Y:S01]  /*1940*/  FADD.FTZ R105, R105, -R102 ;  /* 0x8000006669697221 */ /* 0x000fe20000010000 */
[--C-:B------:R-:W-:Y:S01]  /*1950*/  @P0 FADD.FTZ R80, R80, R51.reuse ;  /* 0x0000003350500221 */ /* 0x100fe20000010000 */
[----:B------:R-:W-:Y:S01]  /*1960*/  @P0 PRMT R51, R28, 0x7632, R51 ;  /* 0x000076321c330816 */ /* 0x000fe20000000033 */
[--C-:B------:R-:W-:Y:S01]  /*1970*/  @P0 FADD.FTZ R83, R83, R78.reuse ;  /* 0x0000004e53530221 */ /* 0x100fe20000010000 */
[----:B------:R-:W-:Y:S01]  /*1980*/  @P0 PRMT R78, R29, 0x7632, R78 ;  /* 0x000076321d4e0816 */ /* 0x000fe2000000004e */
[----:B------:R-:W-:Y:S01]  /*1990*/  FADD.FTZ R107, R107, -R104 ;  /* 0x800000686b6b7221 */ /* 0x000fe20000010000 */
[----:B------:R-:W-:Y:S01]  /*19a0*/  FADD.FTZ R109, R109, -R106 ;  /* 0x8000006a6d6d7221 */ /* 0x000fe20000010000 */
[----:B------:R-:W-:Y:S01]  /*19b0*/  @P0 FADD.FTZ R50, R50, R79 ;  /* 0x0000004f32320221 */ /* 0x000fe20000010000 */
[----:B------:R-:W-:Y:S01]  /*19c0*/  @P0 SHF.L.U32 R51, R51, 0x10, RZ ;  /* 0x0000001033330819 */ /* 0x000fe200000006ff */
[----:B------:R-:W-:Y:S01]  /*19d0*/  FADD.FTZ R99, R98, -R99 ;  /* 0x8000006362637221 */ /* 0x000fe20000010000 */
[----:B------:R-:W-:Y:S01]  /*19e0*/  FMUL.FTZ R48, R82, R105 ;  /* 0x0000006952307220 */ /* 0x000fe20000410000 */
[----:B------:R-:W-:Y:S01]  /*19f0*/  @P0 SHF.L.U32 R79, R78, 0x10, RZ ;  /* 0x000000104e4f0819 */ /* 0x000fe200000006ff */
[C---:B------:R-:W-:Y:S01]  /*1a00*/  FMUL.FTZ R52, R82.reuse, R107 ;  /* 0x0000006b52347220 */ /* 0x040fe20000410000 */
[----:B------:R-:W-:Y:S01]  /*1a10*/  FMUL.FTZ R55, R82, R109 ;  /* 0x0000006d52377220 */ /* 0x000fe20000410000 */
[----:B------:R-:W-:Y:S01]  /*1a20*/  @P0 SHF.L.U32 R78, R28, 0x10, RZ ;  /* 0x000000101c4e0819 */ /* 0x000fe200000006ff */
[----:B------:R-:W-:Y:S01]  /*1a30*/  FMUL.FTZ R53, R82, R99 ;  /* 0x0000006352357220 */ /* 0x000fe20000410000 */
[----:B------:R-:W-:Y:S01]  /*1a40*/  @P0 FADD.FTZ R48, R48, R51 ;  /* 0x0000003330300221 */ /* 0x000fe20000010000 */
[----:B------:R-:W-:-:S02]  /*1a50*/  @P0 IMAD.U32 R82, R29, 0x10000, RZ ;  /* 0x000100001d520824 */ /* 0x000fc400078e00ff */
[----:B------:R-:W-:Y:S01]  /*1a60*/  @P0 FADD.FTZ R55, R55, R92 ;  /* 0x0000005c37370221 */ /* 0x000fe20000010000 */
[----:B------:R-:W-:Y:S01]  /*1a70*/  @P0 FADD.FTZ R52, R52, R79 ;  /* 0x0000004f34340221 */ /* 0x000fe20000010000 */
[----:B------:R-:W-:Y:S01]  /*1a80*/  @P1 F2FP.BF16.F32.PACK_AB R51, RZ, R44 ;  /* 0x0000002cff33123e */ /* 0x000fe200000010ff */
[----:B------:R-:W-:Y:S01]  /*1a90*/  @P0 FADD.FTZ R49, R49, R78 ;  /* 0x0000004e31310221 */ /* 0x000fe20000010000 */
[----:B------:R-:W-:Y:S01]  /*1aa0*/  @P1 F2FP.BF16.F32.PACK_AB R94, RZ, R43 ;  /* 0x0000002bff5e123e */ /* 0x000fe200000010ff */
[----:B------:R-:W-:Y:S01]  /*1ab0*/  @P0 FADD.FTZ R53, R53, R82 ;  /* 0x0000005235350221 */ /* 0x000fe20000010000 */
[----:B------:R-:W-:Y:S01]  /*1ac0*/  @P1 F2FP.BF16.F32.PACK_AB R92, RZ, R42 ;  /* 0x0000002aff5c123e */ /* 0x000fe200000010ff */
[----:B0-----:R-:W-:Y:S01]  /*1ad0*/  @P1 IMAD.WIDE.U32 R40, R91, 0x10, R40 ;  /* 0x000000105b281825 */ /* 0x001fe200078e0028 */
[----:B------:R-:W-:Y:S02]  /*1ae0*/  @P1 F2FP.BF16.F32.PACK_AB R79, RZ, R46 ;  /* 0x0000002eff4f123e */ /* 0x000fe400000010ff */
[----:B------:R-:W-:-:S02]  /*1af0*/  @P1 F2FP.BF16.F32.PACK_AB R78, RZ, R45 ;  /* 0x0000002dff4e123e */ /* 0x000fc400000010ff */
[----:B------:R-:W-:Y:S02]  /*1b00*/  @P1 PRMT R32, R51, 0x7610, R32 ;  /* 0x0000761033201816 */ /* 0x000fe40000000020 */
[----:B------:R-:W-:Y:S02]  /*1b10*/  @P1 F2FP.BF16.F32.PACK_AB R95, RZ, R50 ;  /* 0x00000032ff5f123e */ /* 0x000fe400000010ff */
[----:B------:R-:W-:Y:S02]  /*1b20*/  @P1 F2FP.BF16.F32.PACK_AB R93, RZ, R81 ;  /* 0x00000051ff5d123e */ /* 0x000fe400000010ff */
[----:B------:R-:W-:Y:S02]  /*1b30*/  @P1 F2FP.BF16.F32.PACK_AB R82, RZ, R47 ;  /* 0x0000002fff52123e */ /* 0x000fe400000010ff */
[----:B------:R-:W-:Y:S02]  /*1b40*/  @P1 PRMT R35, R94, 0x7610, R35 ;  /* 0x000076105e231816 */ /* 0x000fe40000000023 */
[----:B------:R-:W-:-:S02]  /*1b50*/  @P1 PRMT R34, R92, 0x7610, R34 ;  /* 0x000076105c221816 */ /* 0x000fc40000000022 */
[----:B------:R-:W-:Y:S02]  /*1b60*/  @P1 PRMT R33, R79, 0x7610, R33 ;  /* 0x000076104f211816 */ /* 0x000fe40000000021 */
[-C--:B------:R-:W-:Y:S02]  /*1b70*/  @P2 F2FP.BF16.F32.PACK_AB R113, RZ, R43.reuse ;  /* 0x0000002bff71223e */ /* 0x080fe400000010ff */
[----:B------:R-:W-:Y:S02]  /*1b80*/  @P2 F2FP.BF16.F32.PACK_AB R114, RZ, R50 ;  /* 0x00000032ff72223e */ /* 0x000fe400000010ff */
[----:B------:R-:W-:Y:S02]  /*1b90*/  F2FP.BF16.F32.PACK_AB R43, R50, R43 ;  /* 0x0000002b322b723e */ /* 0x000fe400000010ff */
[----:B------:R-:W-:Y:S01]  /*1ba0*/  @P1 PRMT R32, R32, 0x5410, R78 ;  /* 0x0000541020201816 */ /* 0x000fe2000000004e */
[----:B------:R-:W0:Y:S01]  /*1bb0*/  LDC.64 R50, c[0x0][0x2f8] ;  /* 0x0000be00ff327b82 */ /* 0x000e220000000a00 */
[----:B------:R-:W-:-:S02]  /*1bc0*/  @P1 PRMT R35, R35, 0x5410, R95 ;  /* 0x0000541023231816 */ /* 0x000fc4000000005f */
[----:B------:R-:W-:Y:S02]  /*1bd0*/  @P1 PRMT R34, R34, 0x5410, R93 ;  /* 0x0000541022221816 */ /* 0x000fe4000000005d */
[----:B------:R-:W-:Y:S02]  /*1be0*/  @P1 PRMT R33, R33, 0x5410, R82 ;  /* 0x0000541021211816 */ /* 0x000fe40000000052 */
[----:B------:R-:W-:Y:S01]  /*1bf0*/  @P2 F2FP.BF16.F32.PACK_AB R108, RZ, R45 ;  /* 0x0000002dff6c223e */ /* 0x000fe200000010ff */
[----:B------:R-:W1:Y:S01]  /*1c00*/  @P2 LDC.64 R78, c[0x0][0x300] ;  /* 0x0000c000ff4e2b82 */ /* 0x000e620000000a00 */
[-C--:B------:R-:W-:Y:S01]  /*1c10*/  @P1 F2FP.BF16.F32.PACK_AB R103, RZ, R53.reuse ;  /* 0x00000035ff67123e */ /* 0x080fe200000010ff */
[----:B------:R2:W-:Y:S01]  /*1c20*/  @P1 STG.E.128 desc[UR6][R40.64], R32 ;  /* 0x0000002028001986 */ /* 0x0005e2000c101d06 */
[----:B------:R-:W-:Y:S02]  /*1c30*/  @P2 F2FP.BF16.F32.PACK_AB R98, RZ, R53 ;  /* 0x00000035ff62223e */ /* 0x000fe400000010ff */
[----:B------:R-:W-:-:S02]  /*1c40*/  @P1 F2FP.BF16.F32.PACK_AB R99, RZ, R52 ;  /* 0x00000034ff63123e */ /* 0x000fc400000010ff */
[----:B------:R-:W-:Y:S02]  /*1c50*/  @P2 F2FP.BF16.F32.PACK_AB R82, RZ, R52 ;  /* 0x00000034ff52223e */ /* 0x000fe400000010ff */
[----:B------:R-:W-:Y:S02]  /*1c60*/  @P2 F2FP.BF16.F32.PACK_AB R107, RZ, R44 ;  /* 0x0000002cff6b223e */ /* 0x000fe400000010ff */
[-C--:B------:R-:W-:Y:S02]  /*1c70*/  @P1 F2FP.BF16.F32.PACK_AB R102, RZ, R49.reuse ;  /* 0x00000031ff66123e */ /* 0x080fe400000010ff */
[----:B------:R-:W-:Y:S02]  /*1c80*/  @P2 F2FP.BF16.F32.PACK_AB R100, RZ, R49 ;  /* 0x00000031ff64223e */ /* 0x000fe400000010ff */
[-C--:B------:R-:W-:Y:S02]  /*1c90*/  @P1 F2FP.BF16.F32.PACK_AB R101, RZ, R48.reuse ;  /* 0x00000030ff65123e */ /* 0x080fe400000010ff */
[----:B------:R-:W-:-:S02]  /*1ca0*/  @P2 F2FP.BF16.F32.PACK_AB R92, RZ, R48 ;  /* 0x00000030ff5c223e */ /* 0x000fc400000010ff */
[----:B------:R-:W-:Y:S02]  /*1cb0*/  @P2 F2FP.BF16.F32.PACK_AB R111, RZ, R42 ;  /* 0x0000002aff6f223e */ /* 0x000fe400000010ff */
[----:B--2---:R-:W-:Y:S02]  /*1cc0*/  F2FP.BF16.F32.PACK_AB R40, R45, R44 ;  /* 0x0000002c2d28723e */ /* 0x004fe400000010ff */
[----:B------:R-:W-:Y:S01]  /*1cd0*/  F2FP.BF16.F32.PACK_AB R45, R52, R53 ;  /* 0x00000035342d723e */ /* 0x000fe200000010ff */
[----:B-1----:R-:W-:Y:S01]  /*1ce0*/  @P2 IMAD.WIDE.U32 R78, R91, 0x10, R78 ;  /* 0x000000105b4e2825 */ /* 0x002fe200078e004e */
[----:B------:R-:W1:Y:S01]  /*1cf0*/  @P1 LDC.64 R52, c[0x0][0x308] ;  /* 0x0000c200ff341b82 */ /* 0x000e620000000a00 */
[----:B------:R-:W-:Y:S02]  /*1d00*/  F2FP.BF16.F32.PACK_AB R44, R48, R49 ;  /* 0x00000031302c723e */ /* 0x000fe400000010ff */
[----:B------:R-:W-:Y:S02]  /*1d10*/  @P2 F2FP.BF16.F32.PACK_AB R109, RZ, R46 ;  /* 0x0000002eff6d223e */ /* 0x000fe400000010ff */
[----:B------:R-:W-:-:S02]  /*1d20*/  @P2 F2FP.BF16.F32.PACK_AB R112, RZ, R81 ;  /* 0x00000051ff70223e */ /* 0x000fc400000010ff */
[----:B------:R-:W-:Y:S01]  /*1d30*/  @P2 F2FP.BF16.F32.PACK_AB R110, RZ, R47 ;  /* 0x0000002fff6e223e */ /* 0x000fe200000010ff */
[----:B------:R-:W2:Y:S01]  /*1d40*/  @P2 LDC.64 R48, c[0x0][0x300] ;  /* 0x0000c000ff302b82 */ /* 0x000ea20000000a00 */
[----:B------:R-:W-:Y:S02]  /*1d50*/  @P2 PRMT R39, R113, 0x7610, R39 ;  /* 0x0000761071272816 */ /* 0x000fe40000000027 */
[----:B------:R-:W-:Y:S02]  /*1d60*/  @P2 PRMT R38, R111, 0x7610, R38 ;  /* 0x000076106f262816 */ /* 0x000fe40000000026 */
[----:B------:R-:W-:Y:S02]  /*1d70*/  @P2 PRMT R37, R109, 0x7610, R37 ;  /* 0x000076106d252816 */ /* 0x000fe40000000025 */
[----:B------:R-:W-:Y:S02]  /*1d80*/  @P2 PRMT R36, R107, 0x7610, R36 ;  /* 0x000076106b242816 */ /* 0x000fe40000000024 */
[----:B------:R-:W-:-:S02]  /*1d90*/  F2FP.BF16.F32.PACK_AB R41, R47, R46 ;  /* 0x0000002e2f29723e */ /* 0x000fc400000010ff */
[-C--:B------:R-:W-:Y:S02]  /*1da0*/  @P1 F2FP.BF16.F32.PACK_AB R104, RZ, R54.reuse ;  /* 0x00000036ff68123e */ /* 0x080fe400000010ff */
[-C--:B------:R-:W-:Y:S02]  /*1db0*/  @P2 F2FP.BF16.F32.PACK_AB R95, RZ, R54.reuse ;  /* 0x00000036ff5f223e */ /* 0x080fe400000010ff */
[-C--:B------:R-:W-:Y:S01]  /*1dc0*/  @P1 F2FP.BF16.F32.PACK_AB R96, RZ, R55.reuse ;  /* 0x00000037ff60123e */ /* 0x080fe200000010ff */
[----:B-1----:R-:W-:Y:S01]  /*1dd0*/  @P1 IMAD.WIDE.U32 R52, R66, 0x10, R52 ;  /* 0x0000001042341825 */ /* 0x002fe200078e0034 */
[----:B------:R-:W-:Y:S02]  /*1de0*/  @P2 F2FP.BF16.F32.PACK_AB R97, RZ, R55 ;  /* 0x00000037ff61223e */ /* 0x000fe400000010ff */
[----:B------:R-:W-:Y:S01]  /*1df0*/  F2FP.BF16.F32.PACK_AB R46, R55, R54 ;  /* 0x00000036372e723e */ /* 0x000fe200000010ff */
[----:B0-----:R-:W-:Y:S01]  /*1e00*/  IMAD.WIDE.U32 R54, R91, 0x10, R50 ;  /* 0x000000105b367825 */ /* 0x001fe200078e0032 */
[----:B------:R-:W-:-:S02]  /*1e10*/  F2FP.BF16.F32.PACK_AB R42, R81, R42 ;  /* 0x0000002a512a723e */ /* 0x000fc400000010ff */
[-C--:B------:R-:W-:Y:S01]  /*1e20*/  @P1 F2FP.BF16.F32.PACK_AB R105, RZ, R80.reuse ;  /* 0x00000050ff69123e */ /* 0x080fe200000010ff */
[----:B------:R-:W-:Y:S01]  /*1e30*/  IMAD.WIDE.U32 R50, R66, 0x10, R50 ;  /* 0x0000001042327825 */ /* 0x000fe200078e0032 */
[----:B------:R-:W-:Y:S01]  /*1e40*/  @P2 PRMT R39, R39, 0x5410, R114 ;  /* 0x0000541027272816 */ /* 0x000fe20000000072 */
[----:B------:R-:W-:Y:S01]  /*1e50*/  STG.E.128 desc[UR6][R54.64], R40 ;  /* 0x0000002836007986 */ /* 0x000fe2000c101d06 */
[----:B------:R-:W-:Y:S01]  /*1e60*/  @P2 PRMT R38, R38, 0x5410, R112 ;  /* 0x0000541026262816 */ /* 0x000fe20000000070 */
[----:B--2---:R-:W-:Y:S01]  /*1e70*/  @P2 IMAD.WIDE.U32 R48, R66, 0x10, R48 ;  /* 0x0000001042302825 */ /* 0x004fe200078e0030 */
[----:B------:R-:W-:Y:S02]  /*1e80*/  @P2 PRMT R37, R37, 0x5410, R110 ;  /* 0x0000541025252816 */ /* 0x000fe4000000006e */
[----:B------:R-:W-:Y:S02]  /*1e90*/  @P2 PRMT R36, R36, 0x5410, R108 ;  /* 0x0000541024242816 */ /* 0x000fe4000000006c */
        /* <DEDUP_REMOVED lines=26> */
[----:B0-----:R-:W-:Y:S01]  /*2040*/  MOV R38, R16 ;  /* 0x0000001000267202 */ /* 0x001fe20000000f00 */
        /* <DEDUP_REMOVED lines=24> */
[----:B------:R-:W-:-:S07]  /*21d0*/  MOV R43, R11 ;  /* 0x0000000b002b7202 */ /* 0x000fce0000000f00 */
.L_x_68:
[----:B------:R-:W0:Y:S08]  /*21e0*/  S2UR UR4, SR_CTAID.X ;  /* 0x00000000000479c3 */ /* 0x000e300000002500 */
[----:B------:R-:W1:Y:S08]  /*21f0*/  LDC.64 R2, c[0x0][0x2d0] ;  /* 0x0000b400ff027b82 */ /* 0x000e700000000a00 */
[----:B------:R-:W2:Y:S01]  /*2200*/  LDC.64 R8, c[0x0][0x2d8] ;  /* 0x0000b600ff087b82 */ /* 0x000ea20000000a00 */
[----:B0-----:R-:W-:Y:S01]  /*2210*/  LEA.HI R0, R58, UR4, RZ, 0x19 ;  /* 0x000000043a007c11 */ /* 0x001fe2000f8fc8ff */
[----:B------:R-:W-:-:S04]  /*2220*/  ULDC UR4, c[0x0][0x218] ;  /* 0x0000860000047ab9 */ /* 0x000fc80000000800 */
[----:B------:R-:W-:-:S05]  /*2230*/  IMAD R0, R0, UR4, RZ ;  /* 0x0000000400007c24 */ /* 0x000fca000f8e02ff */
[----:B------:R-:W-:-:S05]  /*2240*/  LEA.HI R57, R0, R57, RZ, 0x1d ;  /* 0x0000003900397211 */ /* 0x000fca00078fe8ff */
[----:B-1----:R-:W-:-:S04]  /*2250*/  IMAD.WIDE.U32 R2, R57, 0x20, R2 ;  /* 0x0000002039027825 */ /* 0x002fc800078e0002 */
[----:B--2---:R-:W-:Y:S01]  /*2260*/  IMAD.WIDE.U32 R8, R57, 0x20, R8 ;  /* 0x0000002039087825 */ /* 0x004fe200078e0008 */
        /* <DEDUP_REMOVED lines=9> */
.L_x_69:
[----:B------:R-:W-:Y:S01]  /*2300*/  HFMA2.MMA R115, -RZ, RZ, 0, 9.5367431640625e-07 ;  /* 0x00000010ff737435 */ /* 0x000fe200000001ff */
[----:B------:R-:W-:Y:S01]  /*2310*/  MOV R114, R45 ;  /* 0x0000002d00727202 */ /* 0x000fe20000000f00 */
[----:B------:R-:W-:Y:S01]  /*2320*/  IMAD.MOV.U32 R116, RZ, RZ, 0x1f ;  /* 0x0000001fff747424 */ /* 0x000fe200078e00ff */
[----:B------:R-:W-:-:S08]  /*2330*/  MOV R113, 0xffffffff ;  /* 0xffffffff00717802 */ /* 0x000fd00000000f00 */
[----:B-----5:R-:W-:Y:S05]  /*2340*/  WARPSYNC.COLLECTIVE R113, `(.L_x_72) ;  /* 0x0000000071087348 */ /* 0x020fea0003c00000 */
[----:B------:R0:W1:Y:S02]  /*2350*/  SHFL.DOWN P2, R46, R114, R115, R116 ;  /* 0x08000073722e7389 */ /* 0x0000640000040074 */
[----:B01---5:R-:W-:Y:S01]  /*2360*/  ENDCOLLECTIVE ;  /* 0x000000000000791b */ /* 0x023fe20003800000 */
.L_x_72:
[----:B------:R-:W-:Y:S02]  /*2370*/  MOV R114, R41 ;  /* 0x0000002900727202 */ /* 0x000fe40000000f00 */
[----:B------:R-:W-:-:S07]  /*2380*/  MOV R40, R46 ;  /* 0x0000002e00287202 */ /* 0x000fce0000000f00 */
[----:B------:R-:W-:Y:S05]  /*2390*/  WARPSYNC.COLLECTIVE R113, `(.L_x_73) ;  /* 0x0000000071087348 */ /* 0x000fea0003c00000 */
[----:B------:R0:W1:Y:S02]  /*23a0*/  SHFL.DOWN P2, R46, R114, R115, R116 ;  /* 0x08000073722e7389 */ /* 0x0000640000040074 */
[----:B01----:R-:W-:Y:S01]  /*23b0*/  ENDCOLLECTIVE ;  /* 0x000000000000791b */ /* 0x003fe20003800000 */
.L_x_73:
[----:B------:R-:W-:Y:S01]  /*23c0*/  FADD.FTZ R43, R45, R40 ;  /* 0x000000282d2b7221 */ /* 0x000fe20000010000 */
[----:B------:R-:W-:-:S04]  /*23d0*/  HFMA2.MMA R115, -RZ, RZ, 0, 4.76837158203125e-07 ;  /* 0x00000008ff737435 */ /* 0x000fc800000001ff */
[----:B------:R-:W-:Y:S01]  /*23e0*/  MOV R114, R43 ;  /* 0x0000002b00727202 */ /* 0x000fe20000000f00 */
[----:B------:R-:W-:-:S07]  /*23f0*/  IMAD.MOV.U32 R42, RZ, RZ, R46 ;  /* 0x000000ffff2a7224 */ /* 0x000fce00078e002e */
[----:B------:R-:W-:Y:S05]  /*2400*/  WARPSYNC.COLLECTIVE R113, `(.L_x_74) ;  /* 0x0000000071087348 */ /* 0x000fea0003c00000 */
[----:B------:R0:W1:Y:S02]  /*2410*/  SHFL.DOWN P2, R46, R114, R115, R116 ;  /* 0x08000073722e7389 */ /* 0x0000640000040074 */
[----:B01----:R-:W-:Y:S01]  /*2420*/  ENDCOLLECTIVE ;  /* 0x000000000000791b */ /* 0x003fe20003800000 */
.L_x_74:
[----:B------:R-:W-:-:S04]  /*2430*/  FADD.FTZ R42, R41, R42 ;  /* 0x0000002a292a7221 */ /* 0x000fc80000010000 */
[----:B------:R-:W-:Y:S01]  /*2440*/  IMAD.MOV.U32 R114, RZ, RZ, R42 ;  /* 0x000000ffff727224 */ /* 0x000fe200078e002a */
[----:B------:R-:W-:-:S07]  /*2450*/  MOV R40, R46 ;  /* 0x0000002e00287202 */ /* 0x000fce0000000f00 */
[----:B------:R-:W-:Y:S05]  /*2460*/  WARPSYNC.COLLECTIVE R113, `(.L_x_75) ;  /* 0x0000000071087348 */ /* 0x000fea0003c00000 */
[----:B------:R0:W1:Y:S02]  /*2470*/  SHFL.DOWN P2, R46, R114, R115, R116 ;  /* 0x08000073722e7389 */ /* 0x0000640000040074 */
[----:B01----:R-:W-:Y:S01]  /*2480*/  ENDCOLLECTIVE ;  /* 0x000000000000791b */ /* 0x003fe20003800000 */
.L_x_75:
[----:B------:R-:W-:Y:S01]  /*2490*/  FADD.FTZ R44, R43, R40 ;  /* 0x000000282b2c7221 */ /* 0x000fe20000010000 */
[----:B------:R-:W-:-:S04]  /*24a0*/  HFMA2.MMA R115, -RZ, RZ, 0, 2.384185791015625e-07 ;  /* 0x00000004ff737435 */ /* 0x000fc800000001ff */
[----:B------:R-:W-:Y:S02]  /*24b0*/  MOV R114, R44 ;  /* 0x0000002c00727202 */ /* 0x000fe40000000f00 */
[----:B------:R-:W-:-:S07]  /*24c0*/  MOV R47, R46 ;  /* 0x0000002e002f7202 */ /* 0x000fce0000000f00 */
[----:B------:R-:W-:Y:S05]  /*24d0*/  WARPSYNC.COLLECTIVE R113, `(.L_x_76) ;  /* 0x0000000071087348 */ /* 0x000fea0003c00000 */
[----:B------:R0:W1:Y:S02]  /*24e0*/  SHFL.DOWN P2, R46, R114, R115, R116 ;  /* 0x08000073722e7389 */ /* 0x0000640000040074 */
[----:B01----:R-:W-:Y:S01]  /*24f0*/  ENDCOLLECTIVE ;  /* 0x000000000000791b */ /* 0x003fe20003800000 */
.L_x_76:
[----:B------:R-:W-:-:S05]  /*2500*/  FADD.FTZ R47, R42, R47 ;  /* 0x0000002f2a2f7221 */ /* 0x000fca0000010000 */
[----:B------:R-:W-:Y:S01]  /*2510*/  MOV R114, R47 ;  /* 0x0000002f00727202 */ /* 0x000fe20000000f00 */
[----:B------:R-:W-:-:S07]  /*2520*/  IMAD.MOV.U32 R111, RZ, RZ, R46 ;  /* 0x000000ffff6f7224 */ /* 0x000fce00078e002e */
[----:B------:R-:W-:Y:S05]  /*2530*/  WARPSYNC.COLLECTIVE R113, `(.L_x_77) ;  /* 0x0000000071087348 */ /* 0x000fea0003c00000 */
[----:B------:R0:W1:Y:S02]  /*2540*/  SHFL.DOWN P2, R46, R114, R115, R116 ;  /* 0x08000073722e7389 */ /* 0x0000640000040074 */
[----:B01----:R-:W-:Y:S01]  /*2550*/  ENDCOLLECTIVE ;  /* 0x000000000000791b */ /* 0x003fe20003800000 */
.L_x_77:
[----:B------:R-:W-:-:S05]  /*2560*/  FADD.FTZ R111, R44, R111 ;  /* 0x0000006f2c6f7221 */ /* 0x000fca0000010000 */
[----:B------:R-:W-:Y:S01]  /*2570*/  MOV R114, R111 ;  /* 0x0000006f00727202 */ /* 0x000fe20000000f00 */
[----:B------:R-:W-:Y:S01]  /*2580*/  IMAD.MOV.U32 R115, RZ, RZ, 0x2 ;  /* 0x00000002ff737424 */ /* 0x000fe200078e00ff */
[----:B------:R-:W-:-:S07]  /*2590*/  MOV R40, R46 ;  /* 0x0000002e00287202 */ /* 0x000fce0000000f00 */
[----:B------:R-:W-:Y:S05]  /*25a0*/  WARPSYNC.COLLECTIVE R113, `(.L_x_78) ;  /* 0x0000000071087348 */ /* 0x000fea0003c00000 */
[----:B------:R0:W1:Y:S02]  /*25b0*/  SHFL.DOWN P2, R46, R114, R115, R116 ;  /* 0x08000073722e7389 */ /* 0x0000640000040074 */
[----:B01----:R-:W-:Y:S01]  /*25c0*/  ENDCOLLECTIVE ;  /* 0x000000000000791b */ /* 0x003fe20003800000 */
.L_x_78:
[----:B------:R-:W-:-:S05]  /*25d0*/  FADD.FTZ R45, R47, R40 ;  /* 0x000000282f2d7221 */ /* 0x000fca0000010000 */
[----:B------:R-:W-:Y:S02]  /*25e0*/  MOV R114, R45 ;  /* 0x0000002d00727202 */ /* 0x000fe40000000f00 */
[----:B------:R-:W-:-:S07]  /*25f0*/  MOV R40, R46 ;  /* 0x0000002e00287202 */ /* 0x000fce0000000f00 */
[----:B------:R-:W-:Y:S05]  /*2600*/  WARPSYNC.COLLECTIVE R113, `(.L_x_79) ;  /* 0x0000000071087348 */ /* 0x000fea0003c00000 */
[----:B------:R0:W1:Y:S02]  /*2610*/  SHFL.DOWN P2, R46, R114, R115, R116 ;  /* 0x08000073722e7389 */ /* 0x0000640000040074 */
[----:B01----:R-:W-:Y:S01]  /*2620*/  ENDCOLLECTIVE ;  /* 0x000000000000791b */ /* 0x003fe20003800000 */
.L_x_79:
[----:B------:R-:W-:-:S05]  /*2630*/  FADD.FTZ R40, R111, R40 ;  /* 0x000000286f287221 */ /* 0x000fca0000010000 */
[----:B------:R-:W-:Y:S01]  /*2640*/  MOV R114, R40 ;  /* 0x0000002800727202 */ /* 0x000fe20000000f00 */
[----:B------:R-:W-:Y:S02]  /*2650*/  IMAD.MOV.U32 R115, RZ, RZ, 0x1 ;  /* 0x00000001ff737424 */ /* 0x000fe400078e00ff */
[----:B------:R-:W-:-:S07]  /*2660*/  FADD.FTZ R41, R45, R46 ;  /* 0x0000002e2d297221 */ /* 0x000fce0000010000 */
[----:B------:R-:W-:Y:S05]  /*2670*/  WARPSYNC.COLLECTIVE R113, `(.L_x_80) ;  /* 0x0000000071087348 */ /* 0x000fea0003c00000 */
[----:B------:R0:W1:Y:S02]  /*2680*/  SHFL.DOWN P2, R46, R114, R115, R116 ;  /* 0x08000073722e7389 */ /* 0x0000640000040074 */
[----:B01----:R-:W-:Y:S01]  /*2690*/  ENDCOLLECTIVE ;  /* 0x000000000000791b */ /* 0x003fe20003800000 */
.L_x_80:
[----:B------:R-:W-:Y:S02]  /*26a0*/  MOV R114, R41 ;  /* 0x0000002900727202 */ /* 0x000fe40000000f00 */
[----:B------:R-:W-:-:S07]  /*26b0*/  MOV R43, R46 ;  /* 0x0000002e002b7202 */ /* 0x000fce0000000f00 */
[----:B------:R-:W-:Y:S05]  /*26c0*/  WARPSYNC.COLLECTIVE R113, `(.L_x_81) ;  /* 0x0000000071087348 */ /* 0x000fea0003c00000 */
[----:B------:R0:W1:Y:S02]  /*26d0*/  SHFL.DOWN P2, R46, R114, R115, R116 ;  /* 0x08000073722e7389 */ /* 0x0000640000040074 */
[----:B01----:R-:W-:Y:S01]  /*26e0*/  ENDCOLLECTIVE ;  /* 0x000000000000791b */ /* 0x003fe20003800000 */
.L_x_81:
[----:B------:R-:W-:Y:S01]  /*26f0*/  MOV R42, R46 ;  /* 0x0000002e002a7202 */ /* 0x000fe20000000f00 */
[----:B------:R-:W-:Y:S06]  /*2700*/  BRA `(.L_x_82) ;  /* 0xffffffe800dc7947 */ /* 0x000fec000383ffff */
.L_x_83:
        /* <DEDUP_REMOVED lines=15> */
.L_x_2927:


//--------------------- .text._ZN10layer_norm31ln_parallel_residual_bwd_kernelINS_13Kernel_traitsI13__nv_bfloat16S2_S2_S2_fjLj2048ELj1ELj1ELj4ELj16ENS_18Kernel_traits_baseILj2048ES2_S2_S2_S2_fjLj128EEEEELb1ELb0ELb0EEEvNS_9BwdParamsE --------------------------
	.section	.text._ZN10layer_norm31ln_parallel_residual_bwd_kernelINS_13Kernel_traitsI13__nv_bfloat16S2_S2_S2_fjLj2048ELj1ELj1ELj4ELj16ENS_18Kernel_traits_baseILj2048ES2_S2_S2_S2_fjLj128EEEEELb1ELb0ELb0EEEvNS_9BwdParamsE,"ax",@progbits
	.align	128
        .global         _ZN10layer_norm31ln_parallel_residual_bwd_kernelINS_13Kernel_traitsI13__nv_bfloat16S2_S2_S2_fjLj2048ELj1ELj1ELj4ELj16ENS_18Kernel_traits_baseILj2048ES2_S2_S2_S2_fjLj128EEEEELb1ELb0ELb0EEEvNS_9BwdParamsE
        .type           _ZN10layer_norm31ln_parallel_residual_bwd_kernelINS_13Kernel_traitsI13__nv_bfloat16S2_S2_S2_fjLj2048ELj1ELj1ELj4ELj16ENS_18Kernel_traits_baseILj2048ES2_S2_S2_S2_fjLj128EEEEELb1ELb0ELb0EEEvNS_9BwdParamsE,@function
        .size           _ZN10layer_norm31ln_parallel_residual_bwd_kernelINS_13Kernel_traitsI13__nv_bfloat16S2_S2_S2_fjLj2048ELj1ELj1ELj4ELj16ENS_18Kernel_traits_baseILj2048ES2_S2_S2_S2_fjLj128EEEEELb1ELb0ELb0EEEvNS_9BwdParamsE,(.L_x_2928 - _ZN10layer_norm31ln_parallel_residual_bwd_kernelINS_13Kernel_traitsI13__nv_bfloat16S2_S2_S2_fjLj2048ELj1ELj1ELj4ELj16ENS_18Kernel_traits_baseILj2048ES2_S2_S2_S2_fjLj128EEEEELb1ELb0ELb0EEEvNS_9BwdParamsE)
        .other          _ZN10layer_norm31ln_parallel_residual_bwd_kernelINS_13Kernel_traitsI13__nv_bfloat16S2_S2_S2_fjLj2048ELj1ELj1ELj4ELj16ENS_18Kernel_traits_baseILj2048ES2_S2_S2_S2_fjLj128EEEEELb1ELb0ELb0EEEvNS_9BwdParamsE,@"STO_CUDA_ENTRY STV_DEFAULT"
_ZN10layer_norm31ln_parallel_residual_bwd_kernelINS_13Kernel_traitsI13__nv_bfloat16S2_S2_S2_fjLj2048ELj1ELj1ELj4ELj16ENS_18Kernel_traits_baseILj2048ES2_S2_S2_S2_fjLj128EEEEELb1ELb0ELb0EEEvNS_9BwdParamsE:
.text._ZN10layer_norm31ln_parallel_residual_bwd_kernelINS_13Kernel_traitsI13__nv_bfloat16S2_S2_S2_fjLj2048ELj1ELj1ELj4ELj16ENS_18Kernel_traits_baseILj2048ES2_S2_S2_S2_fjLj128EEEEELb1ELb0ELb0EEEvNS_9BwdParamsE:
[----:B------:R-:W-:Y:S01]  /*0000*/  LDC R1, c[0x0][0x28] ;  /* 0x00000a00ff017b82 */ /* 0x000fe20000000800 */
[----:B------:R-:W0:Y:S01]  /*0010*/  S2R R102, SR_TID.X ;  /* 0x0000000000667919 */ /* 0x000e220000002100 */
[----:B------:R-:W-:-:S06]  /*0020*/  ULDC UR4, c[0x0][0x218] ;  /* 0x0000860000047ab9 */ /* 0x000fcc0000000800 */
[----:B------:R-:W1:Y:S01]  /*0030*/  S2UR UR6, SR_CTAID.X ;  /* 0x00000000000679c3 */ /* 0x000e620000002500 */
[----:B------:R-:W-:Y:S01]  /*0040*/  IMAD.U32 R104, RZ, RZ, UR4 ;  /* 0x00000004ff687e24 */ /* 0x000fe2000f8e00ff */
[----:B------:R-:W-:Y:S01]  /*0050*/  ULDC.64 UR4, c[0x0][0x208] ;  /* 0x0000820000047ab9 */ /* 0x000fe20000000a00 */
[----:B------:R-:W-:Y:S01]  /*0060*/  ULDC UR7, c[0x0][0x214] ;  /* 0x0000850000077ab9 */ /* 0x000fe20000000800 */
        /* <DEDUP_REMOVED lines=9> */
[----:B------:R-:W-:Y:S01]  /*0100*/  ULDC.64 UR18, c[0x0][0x308] ;  /* 0x0000c20000127ab9 */ /* 0x000fe20000000a00 */
[----:B0-----:R-:W-:-:S02]  /*0110*/  LOP3.LUT R0, R102, 0x7f, RZ, 0xc, !PT ;  /* 0x0000007f66007812 */ /* 0x001fc400078e0cff */
[----:B------:R-:W-:Y:S02]  /*0120*/  LOP3.LUT R103, R102, 0x7f, RZ, 0xc0, !PT ;  /* 0x0000007f66677812 */ /* 0x000fe400078ec0ff */
[----:B------:R-:W-:-:S03]  /*0130*/  LEA.HI.SX32 R0, R3, R0, 0x1d ;  /* 0x0000000003007211 */ /* 0x000fc600078feaff */
[----:B------:R-:W-:Y:S01]  /*0140*/  IMAD.MOV.U32 R11, RZ, RZ, R103 ;  /* 0x000000ffff0b7224 */ /* 0x000fe200078e0067 */
        /* <DEDUP_REMOVED lines=8> */
[----:B-1----:R-:W-:Y:S01]  /*01d0*/  LEA.HI R105, R102, UR6, RZ, 0x19 ;  /* 0x0000000666697c11 */ /* 0x002fe2000f8fc8ff */
[C---:B--2---:R-:W-:Y:S01]  /*01e0*/  @P4 IMAD.WIDE.U32 R4, R11.reuse, 0x10, R4 ;  /* 0x000000100b044825 */ /* 0x044fe200078e0004 */
[----:B------:R-:W-:Y:S02]  /*01f0*/  @P4 LOP3.LUT R11, R11, 0x80, RZ, 0xfc, !PT ;  /* 0x000000800b0b4812 */ /* 0x000fe400078efcff */
[----:B------:R-:W-:Y:S01]  /*0200*/  ISETP.GE.AND P0, PT, R105, UR7, PT ;  /* 0x0000000769007c0c */ /* 0x000fe2000bf06270 */
[----:B------:R-:W-:Y:S01]  /*0210*/  ULDC.64 UR6, c[0x0][0x210] ;  /* 0x0000840000067ab9 */ /* 0x000fe20000000a00 */
[----:B------:R-:W5:Y:S01]  /*0220*/  @P4 LDG.E.128 R76, desc[UR4][R4.64] ;  /* 0x00000004044c4981 */ /* 0x000f62000c1e1d00 */
[----:B---3--:R-:W-:Y:S01]  /*0230*/  @P3 IMAD.WIDE.U32 R6, R11, 0x10, R6 ;  /* 0x000000100b063825 */ /* 0x008fe200078e0006 */
[----:B------:R-:W-:-:S02]  /*0240*/  CS2R R64, SRZ ;  /* 0x0000000000407805 */ /* 0x000fc4000001ff00 */
[----:B------:R-:W-:Y:S02]  /*0250*/  CS2R R66, SRZ ;  /* 0x0000000000427805 */ /* 0x000fe4000001ff00 */
[----:B------:R-:W-:Y:S02]  /*0260*/  CS2R R60, SRZ ;  /* 0x00000000003c7805 */ /* 0x000fe4000001ff00 */
[----:B------:R-:W-:Y:S01]  /*0270*/  CS2R R62, SRZ ;  /* 0x00000000003e7805 */ /* 0x000fe2000001ff00 */
[----:B------:R-:W5:Y:S01]  /*0280*/  @P3 LDG.E.128 R80, desc[UR4][R6.64] ;  /* 0x0000000406503981 */ /* 0x000f62000c1e1d00 */
[----:B0-----:R-:W-:Y:S01]  /*0290*/  @P3 IMAD.WIDE.U32 R8, R11, 0x10, R8 ;  /* 0x000000100b083825 */ /* 0x001fe200078e0008 */
[----:B------:R-:W-:Y:S02]  /*02a0*/  CS2R R56, SRZ ;  /* 0x0000000000387805 */ /* 0x000fe4000001ff00 */
[----:B------:R-:W-:Y:S02]  /*02b0*/  CS2R R58, SRZ ;  /* 0x00000000003a7805 */ /* 0x000fe4000001ff00 */
[----:B------:R-:W-:-:S02]  /*02c0*/  CS2R R52, SRZ ;  /* 0x0000000000347805 */ /* 0x000fc4000001ff00 */
[----:B------:R-:W-:Y:S01]  /*02d0*/  CS2R R54, SRZ ;  /* 0x0000000000367805 */ /* 0x000fe2000001ff00 */
        /* <DEDUP_REMOVED lines=24> */
[----:B------:R-:W-:Y:S01]  /*0460*/  CS2R R6, SRZ ;  /* 0x0000000000067805 */ /* 0x000fe2000001ff00 */
[----:B------:R-:W-:Y:S06]  /*0470*/  @P0 BRA `(.L_x_84) ;  /* 0x0000002800f80947 */ /* 0x000fec0003800000 */
[----:B------:R-:W0:Y:S01]  /*0480*/  LDC.U8 R174, c[0x0][0x2a0] ;  /* 0x0000a800ffae7b82 */ /* 0x000e220000000000 */
[----:B-----5:R-:W-:Y:S01]  /*0490*/  @P4 PRMT R123, R76, 0x7632, R123 ;  /* 0x000076324c7b4816 */ /* 0x020fe2000000007b */
[----:B------:R-:W-:Y:S01]  /*04a0*/  HFMA2.MMA R88, -RZ, RZ, 0, 5.9604644775390625e-08 ;  /* 0x00000001ff587435 */ /* 0x000fe200000001ff */
[----:B------:R-:W-:Y:S01]  /*04b0*/  @P4 PRMT R125, R77, 0x7632, R125 ;  /* 0x000076324d7d4816 */ /* 0x000fe2000000007d */
[----:B------:R-:W-:Y:S01]  /*04c0*/  IMAD.U32 R107, R73, 0x10000, RZ ;  /* 0x00010000496b7824 */ /* 0x000fe200078e00ff */
        /* <DEDUP_REMOVED lines=15> */
[----:B------:R-:W-:Y:S01]  /*05c0*/  IMAD.MOV.U32 R65, RZ, RZ, RZ ;  /* 0x000000ffff417224 */ /* 0x000fe200078e00ff */
        /* <DEDUP_REMOVED lines=27> */
[----:B------:R-:W-:Y:S02]  /*0780*/  SHF.L.U32 R132, R132, 0x10, RZ ;  /* 0x0000001084847819 */ /* 0x000fe400000006ff */
[----:B------:R-:W-:-:S02]  /*0790*/  SHF.L.U32 R134, R134, 0x10, RZ ;  /* 0x0000001086867819 */ /* 0x000fc400000006ff */
[----:B0-----:R-:W-:-:S07]  /*07a0*/  SHF.L.U32 R136, R136, 0x10, RZ ;  /* 0x0000001088887819 */ /* 0x001fce00000006ff */
.L_x_94:
[----:B------:R-:W0:Y:S08]  /*07b0*/  LDC.64 R86, c[0x0][0x258] ;  /* 0x00009600ff567b82 */ /* 0x000e300000000a00 */
[----:B------:R-:W1:Y:S01]  /*07c0*/  LDC.64 R84, c[0x0][0x250] ;  /* 0x00009400ff547b82 */ /* 0x000e620000000a00 */
[----:B0-----:R-:W-:-:S05]  /*07d0*/  IMAD.WIDE R86, R105, 0x4, R86 ;  /* 0x0000000469567825 */ /* 0x001fca00078e0256 */
[----:B-----5:R-:W5:Y:S01]  /*07e0*/  LDG.E R139, desc[UR4][R86.64] ;  /* 0x00000004568b7981 */ /* 0x020f62000c1e1900 */
[----:B------:R-:W-:Y:S01]  /*07f0*/  MOV R104, UR21 ;  /* 0x0000001500687c02 */ /* 0x000fe20008000f00 */
[----:B-1----:R-:W-:-:S04]  /*0800*/  IMAD.WIDE R84, R105, 0x4, R84 ;  /* 0x0000000469547825 */ /* 0x002fc800078e0254 */
[C---:B------:R-:W-:Y:S01]  /*0810*/  IMAD R89, R105.reuse, R104, RZ ;  /* 0x0000006869597224 */ /* 0x040fe200078e02ff */
[----:B------:R-:W-:Y:S01]  /*0820*/  LOP3.LUT P0, RZ, R102, 0x1f, RZ, 0xc0, !PT ;  /* 0x0000001f66ff7812 */ /* 0x000fe2000780c0ff */
[----:B------:R-:W-:Y:S01]  /*0830*/  BSSY B0, `(.L_x_85) ;  /* 0x000009f000007945 */ /* 0x000fe20003800000 */
[----:B------:R-:W-:Y:S01]  /*0840*/  SHF.R.U32.HI R167, RZ, 0x5, R102 ;  /* 0x00000005ffa77819 */ /* 0x000fe20000011666 */
[----:B------:R0:W5:Y:S01]  /*0850*/  LDG.E R164, desc[UR4][R84.64] ;  /* 0x0000000454a47981 */ /* 0x000162000c1e1900 */
[----:B------:R-:W-:Y:S01]  /*0860*/  SHF.R.S32.HI R90, RZ, 0x1f, R89 ;  /* 0x0000001fff5a7819 */ /* 0x000fe20000011459 */
[----:B------:R-:W-:-:S03]  /*0870*/  VIADD R105, R105, UR6 ;  /* 0x0000000669697c36 */ /* 0x000fc60008000000 */
[----:B------:R-:W-:-:S04]  /*0880*/  LEA.HI R90, R90, R89, RZ, 0x3 ;  /* 0x000000595a5a7211 */ /* 0x000fc800078f18ff */
[----:B------:R-:W-:Y:S01]  /*0890*/  LEA.HI.SX32 R138, R90, R103, 0x1d ;  /* 0x000000675a8a7211 */ /* 0x000fe200078feaff */
[----:B------:R-:W-:Y:S01]  /*08a0*/  IMAD.MOV.U32 R177, RZ, RZ, RZ ;  /* 0x000000ffffb17224 */ /* 0x000fe200078e00ff */
[----:B------:R-:W-:Y:S02]  /*08b0*/  LOP3.LUT P2, RZ, R88, 0xff, RZ, 0xc0, !PT ;  /* 0x000000ff58ff7812 */ /* 0x000fe4000784c0ff */
[----:B------:R-:W-:Y:S02]  /*08c0*/  ISETP.GE.AND P5, PT, R105, UR7, PT ;  /* 0x0000000769007c0c */ /* 0x000fe4000bfa6270 */
[----:B0-----:R-:W-:Y:S02]  /*08d0*/  P2R R84, PR, RZ, 0x1 ;  /* 0x00000001ff547803 */ /* 0x001fe40000000000 */
[----:B------:R-:W-:Y:S02]  /*08e0*/  MOV R175, RZ ;  /* 0x000000ff00af7202 */ /* 0x000fe40000000f00 */
[----:B------:R-:W-:-:S02]  /*08f0*/  LOP3.LUT R173, R167, 0x7fffffc, RZ, 0xc0, !PT ;  /* 0x07fffffca7ad7812 */ /* 0x000fc400078ec0ff */
[----:B------:R-:W-:Y:S01]  /*0900*/  MOV R95, R138 ;  /* 0x0000008a005f7202 */ /* 0x000fe20000000f00 */
[----:B------:R-:W-:Y:S06]  /*0910*/  @!P4 BRA `(.L_x_86) ;  /* 0x000000080040c947 */ /* 0x000fec0003800000 */
        /* <DEDUP_REMOVED lines=9> */
[C---:B------:R-:W-:Y:S01]  /*09b0*/  IMAD.SHL.U32 R157, R138.reuse, 0x8, RZ ;  /* 0x000000088a9d7824 */ /* 0x040fe200078e00ff */
[----:B------:R-:W-:Y:S02]  /*09c0*/  SHF.L.U64.HI R0, R138, 0x3, RZ ;  /* 0x000000038a007819 */ /* 0x000fe400000102ff */
[----:B------:R-:W-:Y:S02]  /*09d0*/  ISETP.NE.U32.AND P0, PT, RZ, UR14, PT ;  /* 0x0000000eff007c0c */ /* 0x000fe4000bf05070 */
[----:B------:R-:W-:Y:S02]  /*09e0*/  IADD3 R2, P1, R157, UR12, RZ ;  /* 0x0000000c9d027c10 */ /* 0x000fe4000ff3e0ff */
[----:B------:R-:W-:Y:S02]  /*09f0*/  ISETP.NE.AND.EX P0, PT, RZ, UR15, PT, P0 ;  /* 0x0000000fff007c0c */ /* 0x000fe4000bf05300 */
[----:B------:R-:W-:-:S06]  /*0a00*/  IADD3.X R3, R0, UR13, RZ, P1, !PT ;  /* 0x0000000d00037c10 */ /* 0x000fcc0008ffe4ff */
[----:B------:R-:W5:Y:S05]  /*0a10*/  LDG.E.64 R2, desc[UR4][R2.64] ;  /* 0x0000000402027981 */ /* 0x000f6a000c1e1b00 */
[----:B------:R-:W0:Y:S02]  /*0a20*/  @P0 LDC.64 R158, c[0x0][0x248] ;  /* 0x00009200ff9e0b82 */ /* 0x000e240000000a00 */
[----:B0-----:R-:W-:-:S04]  /*0a30*/  @P0 IADD3 R158, P1, R157, R158, RZ ;  /* 0x0000009e9d9e0210 */ /* 0x001fc80007f3e0ff */
[----:B------:R-:W-:Y:S02]  /*0a40*/  @P0 IADD3.X R159, R0, R159, RZ, P1, !PT ;  /* 0x0000009f009f0210 */ /* 0x000fe40000ffe4ff */
[----:B------:R-:W-:-:S03]  /*0a50*/  ISETP.NE.U32.AND P1, PT, RZ, UR8, PT ;  /* 0x00000008ff007c0c */ /* 0x000fc6000bf25070 */
[----:B------:R2:W5:Y:S01]  /*0a60*/  @P0 LDG.E.64 R96, desc[UR4][R158.64] ;  /* 0x000000049e600981 */ /* 0x000562000c1e1b00 */
[----:B------:R-:W-:-:S13]  /*0a70*/  ISETP.NE.AND.EX P1, PT, RZ, UR9, PT, P1 ;  /* 0x00000009ff007c0c */ /* 0x000fda000bf25310 */
[----:B------:R-:W-:-:S04]  /*0a80*/  @P1 LEA R156, P0, R138, UR8, 0x4 ;  /* 0x000000088a9c1c11 */ /* 0x000fc8000f8020ff */
[----:B------:R-:W-:Y:S02]  /*0a90*/  @P1 LEA.HI.X R157, R138, UR9, RZ, 0x4, P0 ;  /* 0x000000098a9d1c11 */ /* 0x000fe400080f24ff */
[----:B------:R-:W-:-:S03]  /*0aa0*/  ISETP.NE.AND P0, PT, R174, RZ, PT ;  /* 0x000000ffae00720c */ /* 0x000fc60003f05270 */
[----:B------:R0:W5:Y:S02]  /*0ab0*/  @P1 LDG.E.128 R68, desc[UR4][R156.64] ;  /* 0x000000049c441981 */ /* 0x000164000c1e1d00 */
[----:B-----5:R-:W-:Y:S02]  /*0ac0*/  FSEL R161, R164, RZ, !P0 ;  /* 0x000000ffa4a17208 */ /* 0x020fe40004000000 */
[----:B--2---:R-:W-:Y:S02]  /*0ad0*/  PRMT R158, R87, 0x7632, R158 ;  /* 0x00007632579e7816 */ /* 0x004fe4000000009e */
[C---:B------:R-:W-:Y:S02]  /*0ae0*/  PRMT R160, R85.reuse, 0x7632, R160 ;  /* 0x0000763255a07816 */ /* 0x040fe400000000a0 */
[----:B------:R-:W-:Y:S02]  /*0af0*/  SHF.L.U32 R162, R85, 0x10, RZ ;  /* 0x0000001055a27819 */ /* 0x000fe400000006ff */
[C---:B------:R-:W-:Y:S01]  /*0b00*/  PRMT R85, R86.reuse, 0x7632, R85 ;  /* 0x0000763256557816 */ /* 0x040fe20000000055 */
[----:B------:R-:W-:Y:S01]  /*0b10*/  IMAD.U32 R86, R86, 0x10000, RZ ;  /* 0x0001000056567824 */ /* 0x000fe200078e00ff */
[----:B------:R-:W-:-:S02]  /*0b20*/  SHF.L.U32 R158, R158, 0x10, RZ ;  /* 0x000000109e9e7819 */ /* 0x000fc400000006ff */
[C---:B------:R-:W-:Y:S01]  /*0b30*/  PRMT R0, R84.reuse, 0x7632, R0 ;  /* 0x0000763254007816 */ /* 0x040fe20000000000 */
[----:B------:R-:W-:Y:S02]  /*0b40*/  IMAD.U32 R84, R84, 0x10000, RZ ;  /* 0x0001000054547824 */ /* 0x000fe400078e00ff */
[----:B------:R-:W-:Y:S01]  /*0b50*/  FADD.FTZ R166, -R161, R86 ;  /* 0x00000056a1a67221 */ /* 0x000fe20000010100 */
[----:B------:R-:W-:Y:S01]  /*0b60*/  SHF.L.U32 R168, R87, 0x10, RZ ;  /* 0x0000001057a87819 */ /* 0x000fe200000006ff */
[----:B------:R-:W-:Y:S02]  /*0b70*/  IMAD.U32 R86, R85, 0x10000, RZ ;  /* 0x0001000055567824 */ /* 0x000fe400078e00ff */
[----:B------:R-:W-:Y:S01]  /*0b80*/  FADD.FTZ R176, -R161, R158 ;  /* 0x0000009ea1b07221 */ /* 0x000fe20000010100 */
[----:B------:R-:W-:Y:S01]  /*0b90*/  FADD.FTZ R84, R84, -R161 ;  /* 0x800000a154547221 */ /* 0x000fe20000010000 */
[C---:B---3--:R-:W-:Y:S01]  /*0ba0*/  PRMT R85, R88.reuse, 0x7632, R85 ;  /* 0x0000763258557816 */ /* 0x048fe20000000055 */
[----:B------:R-:W-:Y:S01]  /*0bb0*/  IMAD.U32 R87, R88, 0x10000, RZ ;  /* 0x0001000058577824 */ /* 0x000fe200078e00ff */
[----:B------:R-:W-:-:S02]  /*0bc0*/  PRMT R88, R89, 0x7632, R88 ;  /* 0x0000763259587816 */ /* 0x000fc40000000058 */
[----:B------:R-:W-:Y:S01]  /*0bd0*/  SHF.L.U32 R158, R89, 0x10, RZ ;  /* 0x00000010599e7819 */ /* 0x000fe200000006ff */
[C---:B------:R-:W-:Y:S01]  /*0be0*/  IMAD.U32 R163, R90.reuse, 0x10000, RZ ;  /* 0x000100005aa37824 */ /* 0x040fe200078e00ff */
[----:B------:R-:W-:Y:S01]  /*0bf0*/  PRMT R169, R90, 0x7632, R169 ;  /* 0x000076325aa97816 */ /* 0x000fe200000000a9 */
[----:B----4-:R-:W-:Y:S01]  /*0c00*/  IMAD.U32 R89, R92, 0x10000, RZ ;  /* 0x000100005c597824 */ /* 0x010fe200078e00ff */
[----:B------:R-:W-:Y:S01]  /*0c10*/  PRMT R90, R93, 0x7632, R90 ;  /* 0x000076325d5a7816 */ /* 0x000fe2000000005a */
[----:B------:R-:W-:Y:S01]  /*0c20*/  IMAD.U32 R0, R0, 0x10000, RZ ;  /* 0x0001000000007824 */ /* 0x000fe200078e00ff */
[----:B------:R-:W-:Y:S01]  /*0c30*/  SHF.L.U32 R160, R160, 0x10, RZ ;  /* 0x00000010a0a07819 */ /* 0x000fe200000006ff */
[----:B0-----:R-:W-:Y:S01]  /*0c40*/  FADD.FTZ R156, -R161, R162 ;  /* 0x000000a2a19c7221 */ /* 0x001fe20000010100 */
[----:B------:R-:W-:Y:S01]  /*0c50*/  PRMT R171, R91, 0x7632, R171 ;  /* 0x000076325bab7816 */ /* 0x000fe200000000ab */
[----:B------:R-:W-:Y:S01]  /*0c60*/  FMUL.FTZ R157, R139, R84 ;  /* 0x000000548b9d7220 */ /* 0x000fe20000410000 */
[----:B------:R-:W-:Y:S01]  /*0c70*/  SHF.L.U32 R165, R91, 0x10, RZ ;  /* 0x000000105ba57819 */ /* 0x000fe200000006ff */
[----:B------:R-:W-:Y:S01]  /*0c80*/  FMUL.FTZ R91, R110, R89 ;  /* 0x000000596e5b7220 */ /* 0x000fe20000410000 */
[----:B------:R-:W-:Y:S01]  /*0c90*/  SHF.L.U32 R93, R93, 0x10, RZ ;  /* 0x000000105d5d7819 */ /* 0x000fe200000006ff */
[C-C-:B------:R-:W-:Y:S01]  /*0ca0*/  FADD.FTZ R172, -R161.reuse, R86.reuse ;  /* 0x00000056a1ac7221 */ /* 0x140fe20000010100 */
[----:B------:R-:W-:Y:S01]  /*0cb0*/  IMAD.U32 R175, R94, 0x10000, RZ ;  /* 0x000100005eaf7824 */ /* 0x000fe200078e00ff */
[----:B------:R-:W-:Y:S01]  /*0cc0*/  PRMT R86, R92, 0x7632, R86 ;  /* 0x000076325c567816 */ /* 0x000fe20000000056 */
[C---:B------:R-:W-:Y:S01]  /*0cd0*/  FADD.FTZ R170, -R161.reuse, R168 ;  /* 0x000000a8a1aa7221 */ /* 0x040fe20000010100 */
[C---:B------:R-:W-:Y:S01]  /*0ce0*/  FADD.FTZ R162, -R161.reuse, R0 ;  /* 0x00000000a1a27221 */ /* 0x040fe20000010100 */
[----:B------:R-:W-:Y:S01]  /*0cf0*/  PRMT R92, R94, 0x7632, R92 ;  /* 0x000076325e5c7816 */ /* 0x000fe2000000005c */
[----:B------:R-:W-:Y:S01]  /*0d00*/  FADD.FTZ R168, -R161, R160 ;  /* 0x000000a0a1a87221 */ /* 0x000fe20000010100 */
[----:B------:R-:W-:Y:S01]  /*0d10*/  PRMT R94, R95, 0x7632, R94 ;  /* 0x000076325f5e7816 */ /* 0x000fe2000000005e */
[----:B------:R-:W-:Y:S01]  /*0d20*/  FADD.FTZ R48, R48, R87 ;  /* 0x0000005730307221 */ /* 0x000fe20000010000 */
[-C--:B------:R-:W-:Y:S01]  /*0d30*/  FFMA.FTZ R0, R106, R87.reuse, R91 ;  /* 0x000000576a007223 */ /* 0x080fe2000001005b */
[----:B------:R-:W-:Y:S01]  /*0d40*/  FFMA.FTZ R64, R157, R87, R64 ;  /* 0x000000579d407223 */ /* 0x000fe20000010040 */
[----:B------:R-:W-:Y:S01]  /*0d50*/  FMUL.FTZ R84, R111, R93 ;  /* 0x0000005d6f547220 */ /* 0x000fe20000410000 */
[----:B------:R-:W-:Y:S01]  /*0d60*/  FMUL.FTZ R159, R139, R156 ;  /* 0x0000009c8b9f7220 */ /* 0x000fe20000410000 */
[----:B------:R-:W-:Y:S01]  /*0d70*/  SHF.L.U32 R95, R95, 0x10, RZ ;  /* 0x000000105f5f7819 */ /* 0x000fe200000006ff */
[----:B------:R-:W-:Y:S01]  /*0d80*/  FMUL.FTZ R87, R112, R175 ;  /* 0x000000af70577220 */ /* 0x000fe20000410000 */
[----:B------:R-:W-:Y:S01]  /*0d90*/  FMUL.FTZ R161, R139, R166 ;  /* 0x000000a68ba17220 */ /* 0x000fe20000410000 */
[----:B------:R-:W-:Y:S01]  /*0da0*/  FADD.FTZ R50, R50, R158 ;  /* 0x0000009e32327221 */ /* 0x000fe20000010000 */
[-C--:B------:R-:W-:Y:S01]  /*0db0*/  FFMA.FTZ R156, R107, R158.reuse, R84 ;  /* 0x0000009e6b9c7223 */ /* 0x080fe20000010054 */
[----:B------:R-:W-:Y:S01]  /*0dc0*/  FFMA.FTZ R66, R159, R158, R66 ;  /* 0x0000009e9f427223 */ /* 0x000fe20000010042 */
[----:B------:R-:W-:Y:S01]  /*0dd0*/  FADD.FTZ R44, R44, R163 ;  /* 0x000000a32c2c7221 */ /* 0x000fe20000010000 */
[-C--:B------:R-:W-:Y:S01]  /*0de0*/  FFMA.FTZ R158, R108, R163.reuse, R87 ;  /* 0x000000a36c9e7223 */ /* 0x080fe20000010057 */
[----:B------:R-:W-:Y:S01]  /*0df0*/  FFMA.FTZ R60, R161, R163, R60 ;  /* 0x000000a3a13c7223 */ /* 0x000fe2000001003c */
[----:B------:R-:W-:Y:S01]  /*0e00*/  FMUL.FTZ R160, R113, R95 ;  /* 0x0000005f71a07220 */ /* 0x000fe20000410000 */
[----:B------:R-:W-:Y:S01]  /*0e10*/  FMUL.FTZ R163, R139, R170 ;  /* 0x000000aa8ba37220 */ /* 0x000fe20000410000 */
[----:B------:R-:W-:Y:S01]  /*0e20*/  IMAD.U32 R86, R86, 0x10000, RZ ;  /* 0x0001000056567824 */ /* 0x000fe200078e00ff */
[----:B------:R-:W-:Y:S01]  /*0e30*/  SHF.L.U32 R85, R85, 0x10, RZ ;  /* 0x0000001055557819 */ /* 0x000fe200000006ff */
[----:B------:R-:W-:Y:S01]  /*0e40*/  FADD.FTZ R46, R46, R165 ;  /* 0x000000a52e2e7221 */ /* 0x000fe20000010000 */
[-C--:B------:R-:W-:Y:S01]  /*0e50*/  FFMA.FTZ R160, R109, R165.reuse, R160 ;  /* 0x000000a56da07223 */ /* 0x080fe200000100a0 */
[----:B------:R-:W-:Y:S01]  /*0e60*/  FFMA.FTZ R62, R163, R165, R62 ;  /* 0x000000a5a33e7223 */ /* 0x000fe2000001003e */
[----:B------:R-:W-:Y:S01]  /*0e70*/  FMUL.FTZ R165, R123, R86 ;  /* 0x000000567ba57220 */ /* 0x000fe20000410000 */
[----:B------:R-:W-:Y:S01]  /*0e80*/  FMUL.FTZ R162, R139, R162 ;  /* 0x000000a28ba27220 */ /* 0x000fe20000410000 */
[----:B------:R-:W-:-:S02]  /*0e90*/  IMAD.U32 R90, R90, 0x10000, RZ ;  /* 0x000100005a5a7824 */ /* 0x000fc400078e00ff */
[----:B------:R-:W-:Y:S01]  /*0ea0*/  FADD.FTZ R49, R49, R85 ;  /* 0x0000005531317221 */ /* 0x000fe20000010000 */
[-C--:B------:R-:W-:Y:S01]  /*0eb0*/  FFMA.FTZ R165, R122, R85.reuse, R165 ;  /* 0x000000557aa57223 */ /* 0x080fe200000100a5 */
[----:B------:R-:W-:Y:S01]  /*0ec0*/  FFMA.FTZ R65, R162, R85, R65 ;  /* 0x00000055a2417223 */ /* 0x000fe20000010041 */
[----:B------:R-:W-:Y:S01]  /*0ed0*/  SHF.L.U32 R88, R88, 0x10, RZ ;  /* 0x0000001058587819 */ /* 0x000fe200000006ff */
[----:B------:R-:W-:Y:S02]  /*0ee0*/  IMAD.U32 R92, R92, 0x10000, RZ ;  /* 0x000100005c5c7824 */ /* 0x000fe400078e00ff */
[----:B------:R-:W-:Y:S01]  /*0ef0*/  FMUL.FTZ R85, R125, R90 ;  /* 0x0000005a7d557220 */ /* 0x000fe20000410000 */
[----:B------:R-:W-:Y:S01]  /*0f00*/  SHF.L.U32 R94, R94, 0x10, RZ ;  /* 0x000000105e5e7819 */ /* 0x000fe200000006ff */
[----:B------:R-:W-:Y:S01]  /*0f10*/  IMAD.U32 R169, R169, 0x10000, RZ ;  /* 0x00010000a9a97824 */ /* 0x000fe200078e00ff */
[----:B------:R-:W-:Y:S01]  /*0f20*/  SHF.L.U32 R84, R171, 0x10, RZ ;  /* 0x00000010ab547819 */ /* 0x000fe200000006ff */
[----:B------:R-:W-:Y:S01]  /*0f30*/  FFMA.FTZ R166, R124, R88, R85 ;  /* 0x000000587ca67223 */ /* 0x000fe20000010055 */
[----:B------:R-:W-:Y:S01]  /*0f40*/  FMUL.FTZ R171, R127, R92 ;  /* 0x0000005c7fab7220 */ /* 0x000fe20000410000 */
[----:B------:R-:W-:Y:S01]  /*0f50*/  FMUL.FTZ R172, R139, R172 ;  /* 0x000000ac8bac7220 */ /* 0x000fe20000410000 */
        /* <DEDUP_REMOVED lines=8> */
[----:B------:R-:W-:Y:S01]  /*0fe0*/  FADD.FTZ R84, RZ, R0 ;  /* 0x00000000ff547221 */ /* 0x000fe20000010000 */
[----:B------:R-:W-:-:S03]  /*0ff0*/  FFMA.FTZ R85, R157, R0, RZ ;  /* 0x000000009d557223 */ /* 0x000fc600000100ff */
[----:B------:R-:W-:Y:S01]  /*1000*/  FADD.FTZ R87, R84, R165 ;  /* 0x000000a554577221 */ /* 0x000fe20000010000 */
[----:B------:R-:W-:Y:S01]  /*1010*/  FFMA.FTZ R84, R162, R165, R85 ;  /* 0x000000a5a2547223 */ /* 0x000fe20000010055 */
[----:B------:R-:W-:Y:S02]  /*1020*/  FMUL.FTZ R168, R139, R168 ;  /* 0x000000a88ba87220 */ /* 0x000fe40000410000 */
[----:B------:R-:W-:Y:S01]  /*1030*/  FADD.FTZ R87, R87, R156 ;  /* 0x0000009c57577221 */ /* 0x000fe20000010000 */
[----:B------:R-:W-:-:S03]  /*1040*/  FFMA.FTZ R85, R159, R156, R84 ;  /* 0x0000009c9f557223 */ /* 0x000fc60000010054 */
[----:B------:R-:W-:Y:S01]  /*1050*/  FADD.FTZ R87, R87, R166 ;  /* 0x000000a657577221 */ /* 0x000fe20000010000 */
[----:B------:R-:W-:Y:S01]  /*1060*/  FFMA.FTZ R84, R168, R166, R85 ;  /* 0x000000a6a8547223 */ /* 0x000fe20000010055 */
[----:B------:R-:W-:Y:S01]  /*1070*/  FADD.FTZ R17, R17, R86 ;  /* 0x0000005611117221 */ /* 0x000fe20000010000 */
        /* <DEDUP_REMOVED lines=23> */
[----:B------:R-:W-:-:S02]  /*11f0*/  VIADD R95, R138, 0x80 ;  /* 0x000000808a5f7836 */ /* 0x000fc40000000000 */
[----:B------:R-:W-:Y:S01]  /*1200*/  FADD.FTZ R175, R86, R169 ;  /* 0x000000a956af7221 */ /* 0x000fe20000010000 */
[----:B------:R-:W-:-:S07]  /*1210*/  FFMA.FTZ R177, R170, R169, R84 ;  /* 0x000000a9aab17223 */ /* 0x000fce0000010054 */
.L_x_86:
[----:B------:R-:W-:Y:S05]  /*1220*/  BSYNC B0 ;  /* 0x0000000000007941 */ /* 0x000fea0003800000 */
.L_x_85:
[----:B------:R-:W-:Y:S04]  /*1230*/  BSSY B0, `(.L_x_87) ;  /* 0x0000091000007945 */ /* 0x000fe80003800000 */
[----:B------:R-:W-:Y:S05]  /*1240*/  @!P3 BRA `(.L_x_88) ;  /* 0x00000008003cb947 */ /* 0x000fea0003800000 */
[----:B------:R-:W-:Y:S01]  /*1250*/  ISETP.NE.U32.AND P0, PT, RZ, UR14, PT ;  /* 0x0000000eff007c0c */ /* 0x000fe2000bf05070 */
[----:B------:R-:W0:Y:S01]  /*1260*/  LDC.64 R92, c[0x0][0x2c0] ;  /* 0x0000b000ff5c7b82 */ /* 0x000e220000000a00 */
[C---:B------:R-:W-:Y:S02]  /*1270*/  LEA R84, P1, R95.reuse, UR10, 0x4 ;  /* 0x0000000a5f547c11 */ /* 0x040fe4000f8220ff */
[----:B------:R-:W-:Y:S02]  /*1280*/  ISETP.NE.AND.EX P0, PT, RZ, UR15, PT, P0 ;  /* 0x0000000fff007c0c */ /* 0x000fe4000bf05300 */
[C---:B------:R-:W-:Y:S02]  /*1290*/  SHF.L.U32 R143, R95.reuse, 0x3, RZ ;  /* 0x000000035f8f7819 */ /* 0x040fe400000006ff */
[----:B------:R-:W-:Y:S02]  /*12a0*/  LEA.HI.X R85, R95, UR11, RZ, 0x4, P1 ;  /* 0x0000000b5f557c11 */ /* 0x000fe400088f24ff */
[----:B------:R-:W-:-:S02]  /*12b0*/  SHF.R.U32.HI R86, RZ, 0x1d, R95 ;  /* 0x0000001dff567819 */ /* 0x000fc4000001165f */
[----:B------:R-:W-:-:S04]  /*12c0*/  IADD3 R100, P1, R143, UR12, RZ ;  /* 0x0000000c8f647c10 */ /* 0x000fc8000ff3e0ff */
[----:B------:R-:W-:Y:S01]  /*12d0*/  IADD3.X R101, R86, UR13, RZ, P1, !PT ;  /* 0x0000000d56657c10 */ /* 0x000fe20008ffe4ff */
[----:B------:R-:W1:Y:S05]  /*12e0*/  @P0 LDC.64 R88, c[0x0][0x248] ;  /* 0x00009200ff580b82 */ /* 0x000e6a0000000a00 */
[----:B------:R-:W5:Y:S01]  /*12f0*/  LDG.E.64 R100, desc[UR4][R100.64] ;  /* 0x0000000464647981 */ /* 0x000f62000c1e1b00 */
[----:B-1----:R-:W-:-:S05]  /*1300*/  @P0 IADD3 R142, P1, R143, R88, RZ ;  /* 0x000000588f8e0210 */ /* 0x002fca0007f3e0ff */
[----:B------:R-:W-:Y:S01]  /*1310*/  @P0 IMAD.X R143, R86, 0x1, R89, P1 ;  /* 0x00000001568f0824 */ /* 0x000fe200008e0659 */
[----:B------:R-:W-:Y:S01]  /*1320*/  ISETP.NE.U32.AND P1, PT, RZ, UR8, PT ;  /* 0x00000008ff007c0c */ /* 0x000fe2000bf25070 */
[----:B------:R-:W1:Y:S01]  /*1330*/  LDC.64 R88, c[0x0][0x2b8] ;  /* 0x0000ae00ff587b82 */ /* 0x000e620000000a00 */
[----:B------:R-:W2:Y:S02]  /*1340*/  LDG.E.128 R84, desc[UR4][R84.64] ;  /* 0x0000000454547981 */ /* 0x000ea4000c1e1d00 */
[----:B------:R-:W-:Y:S01]  /*1350*/  ISETP.NE.AND.EX P1, PT, RZ, UR9, PT, P1 ;  /* 0x00000009ff007c0c */ /* 0x000fe2000bf25310 */
[C---:B0-----:R-:W-:Y:S01]  /*1360*/  IMAD.WIDE.U32 R92, R95.reuse, 0x10, R92 ;  /* 0x000000105f5c7825 */ /* 0x041fe200078e005c */
[----:B------:R0:W5:Y:S11]  /*1370*/  @P0 LDG.E.64 R98, desc[UR4][R142.64] ;  /* 0x000000048e620981 */ /* 0x000176000c1e1b00 */
[----:B------:R-:W-:-:S04]  /*1380*/  @P1 LEA R140, P6, R95, UR8, 0x4 ;  /* 0x000000085f8c1c11 */ /* 0x000fc8000f8c20ff */
[C---:B------:R-:W-:Y:S01]  /*1390*/  @P1 LEA.HI.X R141, R95.reuse, UR9, RZ, 0x4, P6 ;  /* 0x000000095f8d1c11 */ /* 0x040fe2000b0f24ff */
[----:B-1----:R-:W-:Y:S01]  /*13a0*/  IMAD.WIDE.U32 R88, R95, 0x10, R88 ;  /* 0x000000105f587825 */ /* 0x002fe200078e0058 */
[----:B------:R-:W-:Y:S01]  /*13b0*/  ISETP.NE.AND P0, PT, R174, RZ, PT ;  /* 0x000000ffae00720c */ /* 0x000fe20003f05270 */
[----:B------:R-:W3:Y:S04]  /*13c0*/  LDG.E.128 R92, desc[UR4][R92.64] ;  /* 0x000000045c5c7981 */ /* 0x000ee8000c1e1d00 */
[----:B------:R-:W4:Y:S01]  /*13d0*/  LDG.E.128 R88, desc[UR4][R88.64] ;  /* 0x0000000458587981 */ /* 0x000f22000c1e1d00 */
[----:B-----5:R-:W-:-:S03]  /*13e0*/  FSEL R176, R164, RZ, !P0 ;  /* 0x000000ffa4b07208 */ /* 0x020fc60004000000 */
[----:B------:R1:W5:Y:S01]  /*13f0*/  @P1 LDG.E.128 R72, desc[UR4][R140.64] ;  /* 0x000000048c481981 */ /* 0x000362000c1e1d00 */
[----:B--2---:R-:W-:Y:S02]  /*1400*/  PRMT R144, R84, 0x7632, R144 ;  /* 0x0000763254907816 */ /* 0x004fe40000000090 */
[C---:B------:R-:W-:Y:S01]  /*1410*/  PRMT R145, R85.reuse, 0x7632, R145 ;  /* 0x0000763255917816 */ /* 0x040fe20000000091 */
[----:B------:R-:W-:Y:S01]  /*1420*/  IMAD.U32 R85, R85, 0x10000, RZ ;  /* 0x0001000055557824 */ /* 0x000fe200078e00ff */
[C---:B0-----:R-:W-:Y:S01]  /*1430*/  PRMT R143, R87.reuse, 0x7632, R143 ;  /* 0x00007632578f7816 */ /* 0x041fe2000000008f */
[----:B------:R-:W-:Y:S01]  /*1440*/  IMAD.U32 R87, R87, 0x10000, RZ ;  /* 0x0001000057577824 */ /* 0x000fe200078e00ff */
[----:B------:R-:W-:Y:S01]  /*1450*/  SHF.L.U32 R144, R144, 0x10, RZ ;  /* 0x0000001090907819 */ /* 0x000fe200000006ff */
[----:B------:R-:W-:Y:S01]  /*1460*/  FADD.FTZ R142, -R176, R85 ;  /* 0x00000055b08e7221 */ /* 0x000fe20000010100 */
[----:B------:R-:W-:Y:S01]  /*1470*/  SHF.L.U32 R84, R84, 0x10, RZ ;  /* 0x0000001054547819 */ /* 0x000fe200000006ff */
[----:B------:R-:W-:Y:S01]  /*1480*/  FADD.FTZ R164, -R176, R87 ;  /* 0x00000057b0a47221 */ /* 0x000fe20000010100 */
[----:B------:R-:W-:Y:S01]  /*1490*/  PRMT R146, R86, 0x7632, R146 ;  /* 0x0000763256927816 */ /* 0x000fe20000000092 */
[----:B------:R-:W-:Y:S01]  /*14a0*/  FADD.FTZ R148, -R176, R144 ;  /* 0x00000090b0947221 */ /* 0x000fe20000010100 */
[----:B------:R-:W-:Y:S01]  /*14b0*/  SHF.L.U32 R86, R86, 0x10, RZ ;  /* 0x0000001056567819 */ /* 0x000fe200000006ff */
[----:B------:R-:W-:Y:S01]  /*14c0*/  FADD.FTZ R84, -R176, R84 ;  /* 0x00000054b0547221 */ /* 0x000fe20000010100 */
[----:B------:R-:W-:Y:S01]  /*14d0*/  SHF.L.U32 R146, R146, 0x10, RZ ;  /* 0x0000001092927819 */ /* 0x000fe200000006ff */
[----:B------:R-:W-:-:S02]  /*14e0*/  IMAD.U32 R145, R145, 0x10000, RZ ;  /* 0x0001000091917824 */ /* 0x000fc400078e00ff */
[----:B------:R-:W-:Y:S02]  /*14f0*/  IMAD.U32 R143, R143, 0x10000, RZ ;  /* 0x000100008f8f7824 */ /* 0x000fe400078e00ff */
[----:B-1----:R-:W-:Y:S01]  /*1500*/  FMUL.FTZ R141, R139, R84 ;  /* 0x000000548b8d7220 */ /* 0x002fe20000410000 */
[C---:B------:R-:W-:Y:S01]  /*1510*/  FADD.FTZ R152, -R176.reuse, R86 ;  /* 0x00000056b0987221 */ /* 0x040fe20000010100 */
[----:B------:R-:W-:Y:S01]  /*1520*/  FADD.FTZ R150, -R176, R145 ;  /* 0x00000091b0967221 */ /* 0x000fe20000010100 */
[C---:B----4-:R-:W-:Y:S01]  /*1530*/  PRMT R85, R88.reuse, 0x7632, R85 ;  /* 0x0000763258557816 */ /* 0x050fe20000000055 */
[C---:B------:R-:W-:Y:S01]  /*1540*/  IMAD.U32 R144, R89.reuse, 0x10000, RZ ;  /* 0x0001000059907824 */ /* 0x040fe200078e00ff */
[----:B------:R-:W-:Y:S02]  /*1550*/  SHF.L.U32 R87, R88, 0x10, RZ ;  /* 0x0000001058577819 */ /* 0x000fe400000006ff */
[----:B------:R-:W-:Y:S02]  /*1560*/  PRMT R88, R89, 0x7632, R88 ;  /* 0x0000763259587816 */ /* 0x000fe40000000058 */
[----:B---3--:R-:W-:Y:S01]  /*1570*/  SHF.L.U32 R89, R92, 0x10, RZ ;  /* 0x000000105c597819 */ /* 0x008fe200000006ff */
[----:B------:R-:W-:Y:S01]  /*1580*/  IMAD.U32 R149, R91, 0x10000, RZ ;  /* 0x000100005b957824 */ /* 0x000fe200078e00ff */
[----:B------:R-:W-:-:S02]  /*1590*/  PRMT R153, R90, 0x7632, R153 ;  /* 0x000076325a997816 */ /* 0x000fc40000000099 */
[----:B------:R-:W-:Y:S02]  /*15a0*/  SHF.L.U32 R147, R90, 0x10, RZ ;  /* 0x000000105a937819 */ /* 0x000fe400000006ff */
[----:B------:R-:W-:Y:S01]  /*15b0*/  PRMT R155, R91, 0x7632, R155 ;  /* 0x000076325b9b7816 */ /* 0x000fe2000000009b */
[----:B------:R-:W-:Y:S01]  /*15c0*/  FMUL.FTZ R91, R118, R89 ;  /* 0x00000059765b7220 */ /* 0x000fe20000410000 */
[C---:B------:R-:W-:Y:S01]  /*15d0*/  PRMT R90, R93.reuse, 0x7632, R90 ;  /* 0x000076325d5a7816 */ /* 0x040fe2000000005a */
[----:B------:R-:W-:Y:S01]  /*15e0*/  IMAD.U32 R93, R93, 0x10000, RZ ;  /* 0x000100005d5d7824 */ /* 0x000fe200078e00ff */
[----:B------:R-:W-:Y:S01]  /*15f0*/  SHF.L.U32 R179, R94, 0x10, RZ ;  /* 0x000000105eb37819 */ /* 0x000fe200000006ff */
[C---:B------:R-:W-:Y:S01]  /*1600*/  FADD.FTZ R154, -R176.reuse, R146 ;  /* 0x00000092b09a7221 */ /* 0x040fe20000010100 */
[----:B------:R-:W-:Y:S01]  /*1610*/  FADD.FTZ R176, -R176, R143 ;  /* 0x0000008fb0b07221 */ /* 0x000fe20000010100 */
[----:B------:R-:W-:Y:S01]  /*1620*/  PRMT R86, R92, 0x7632, R86 ;  /* 0x000076325c567816 */ /* 0x000fe20000000056 */
[----:B------:R-:W-:Y:S01]  /*1630*/  FADD.FTZ R40, R40, R87 ;  /* 0x0000005728287221 */ /* 0x000fe20000010000 */
[----:B------:R-:W-:Y:S01]  /*1640*/  PRMT R92, R94, 0x7632, R92 ;  /* 0x000076325e5c7816 */ /* 0x000fe2000000005c */
[-C--:B------:R-:W-:Y:S01]  /*1650*/  FFMA.FTZ R140, R114, R87.reuse, R91 ;  /* 0x00000057728c7223 */ /* 0x080fe2000001005b */
[----:B------:R-:W-:Y:S01]  /*1660*/  FFMA.FTZ R56, R141, R87, R56 ;  /* 0x000000578d387223 */ /* 0x000fe20000010038 */
[----:B------:R-:W-:Y:S01]  /*1670*/  FMUL.FTZ R84, R119, R93 ;  /* 0x0000005d77547220 */ /* 0x000fe20000410000 */
[----:B------:R-:W-:Y:S01]  /*1680*/  FMUL.FTZ R143, R139, R142 ;  /* 0x0000008e8b8f7220 */ /* 0x000fe20000410000 */
[----:B------:R-:W-:Y:S01]  /*1690*/  PRMT R94, R95, 0x7632, R94 ;  /* 0x000076325f5e7816 */ /* 0x000fe2000000005e */
[----:B------:R-:W-:Y:S01]  /*16a0*/  FMUL.FTZ R87, R120, R179 ;  /* 0x000000b378577220 */ /* 0x000fe20000410000 */
[----:B------:R-:W-:Y:S01]  /*16b0*/  FMUL.FTZ R145, R139, R152 ;  /* 0x000000988b917220 */ /* 0x000fe20000410000 */
[----:B------:R-:W-:-:S02]  /*16c0*/  IMAD.U32 R95, R95, 0x10000, RZ ;  /* 0x000100005f5f7824 */ /* 0x000fc400078e00ff */
[----:B------:R-:W-:Y:S01]  /*16d0*/  FADD.FTZ R42, R42, R144 ;  /* 0x000000902a2a7221 */ /* 0x000fe20000010000 */
[-C--:B------:R-:W-:Y:S01]  /*16e0*/  FFMA.FTZ R142, R115, R144.reuse, R84 ;  /* 0x00000090738e7223 */ /* 0x080fe20000010054 */
[----:B------:R-:W-:Y:S01]  /*16f0*/  FFMA.FTZ R58, R143, R144, R58 ;  /* 0x000000908f3a7223 */ /* 0x000fe2000001003a */
[----:B------:R-:W-:Y:S01]  /*1700*/  FADD.FTZ R36, R36, R147 ;  /* 0x0000009324247221 */ /* 0x000fe20000010000 */
[-C--:B------:R-:W-:Y:S01]  /*1710*/  FFMA.FTZ R144, R116, R147.reuse, R87 ;  /* 0x0000009374907223 */ /* 0x080fe20000010057 */
[----:B------:R-:W-:Y:S01]  /*1720*/  FFMA.FTZ R52, R145, R147, R52 ;  /* 0x0000009391347223 */ /* 0x000fe20000010034 */
[----:B------:R-:W-:Y:S01]  /*1730*/  SHF.L.U32 R86, R86, 0x10, RZ ;  /* 0x0000001056567819 */ /* 0x000fe200000006ff */
[----:B------:R-:W-:Y:S01]  /*1740*/  FMUL.FTZ R146, R121, R95 ;  /* 0x0000005f79927220 */ /* 0x000fe20000410000 */
[----:B------:R-:W-:Y:S01]  /*1750*/  FMUL.FTZ R147, R139, R164 ;  /* 0x000000a48b937220 */ /* 0x000fe20000410000 */
[----:B------:R-:W-:Y:S01]  /*1760*/  SHF.L.U32 R92, R92, 0x10, RZ ;  /* 0x000000105c5c7819 */ /* 0x000fe200000006ff */
[----:B------:R-:W-:Y:S01]  /*1770*/  FADD.FTZ R38, R38, R149 ;  /* 0x0000009526267221 */ /* 0x000fe20000010000 */
[-C--:B------:R-:W-:Y:S01]  /*1780*/  FFMA.FTZ R146, R117, R149.reuse, R146 ;  /* 0x0000009575927223 */ /* 0x080fe20000010092 */
[----:B------:R-:W-:Y:S01]  /*1790*/  FFMA.FTZ R54, R147, R149, R54 ;  /* 0x0000009593367223 */ /* 0x000fe20000010036 */
[----:B------:R-:W-:-:S02]  /*17a0*/  IMAD.U32 R85, R85, 0x10000, RZ ;  /* 0x0001000055557824 */ /* 0x000fc400078e00ff */
[----:B------:R-:W-:Y:S01]  /*17b0*/  FMUL.FTZ R149, R131, R86 ;  /* 0x0000005683957220 */ /* 0x000fe20000410000 */
[----:B------:R-:W-:Y:S01]  /*17c0*/  FMUL.FTZ R148, R139, R148 ;  /* 0x000000948b947220 */ /* 0x000fe20000410000 */
[----:B------:R-:W-:Y:S01]  /*17d0*/  SHF.L.U32 R84, R153, 0x10, RZ ;  /* 0x0000001099547819 */ /* 0x000fe200000006ff */
[----:B------:R-:W-:Y:S02]  /*17e0*/  IMAD.U32 R94, R94, 0x10000, RZ ;  /* 0x000100005e5e7824 */ /* 0x000fe400078e00ff */
[----:B------:R-:W-:Y:S01]  /*17f0*/  FMUL.FTZ R153, R135, R92 ;  /* 0x0000005c87997220 */ /* 0x000fe20000410000 */
[----:B------:R-:W-:Y:S01]  /*1800*/  FMUL.FTZ R152, R139, R154 ;  /* 0x0000009a8b987220 */ /* 0x000fe20000410000 */
[----:B------:R-:W-:Y:S01]  /*1810*/  FADD.FTZ R41, R41, R85 ;  /* 0x0000005529297221 */ /* 0x000fe20000010000 */
[-C--:B------:R-:W-:Y:S01]  /*1820*/  FFMA.FTZ R149, R130, R85.reuse, R149 ;  /* 0x0000005582957223 */ /* 0x080fe20000010095 */
[----:B------:R-:W-:Y:S01]  /*1830*/  FFMA.FTZ R57, R148, R85, R57 ;  /* 0x0000005594397223 */ /* 0x000fe20000010039 */
[----:B------:R-:W-:Y:S01]  /*1840*/  SHF.L.U32 R90, R90, 0x10, RZ ;  /* 0x000000105a5a7819 */ /* 0x000fe200000006ff */
[----:B------:R-:W-:-:S02]  /*1850*/  IMAD.U32 R85, R155, 0x10000, RZ ;  /* 0x000100009b557824 */ /* 0x000fc400078e00ff */
[----:B------:R-:W-:Y:S01]  /*1860*/  FMUL.FTZ R155, R137, R94 ;  /* 0x0000005e899b7220 */ /* 0x000fe20000410000 */
[----:B------:R-:W-:Y:S01]  /*1870*/  FADD.FTZ R37, R37, R84 ;  /* 0x0000005425257221 */ /* 0x000fe20000010000 */
[----:B------:R-:W-:Y:S01]  /*1880*/  FFMA.FTZ R153, R134, R84, R153 ;  /* 0x0000005486997223 */ /* 0x000fe20000010099 */
[----:B------:R-:W-:Y:S01]  /*1890*/  FMUL.FTZ R154, R139, R176 ;  /* 0x000000b08b9a7220 */ /* 0x000fe20000410000 */
[----:B------:R-:W-:Y:S01]  /*18a0*/  FFMA.FTZ R53, R152, R84, R53 ;  /* 0x0000005498357223 */ /* 0x000fe20000010035 */
[----:B------:R-:W-:Y:S01]  /*18b0*/  FADD.FTZ R84, R175, R140 ;  /* 0x0000008caf547221 */ /* 0x000fe20000010000 */
[----:B------:R-:W-:Y:S01]  /*18c0*/  FFMA.FTZ R177, R141, R140, R177 ;  /* 0x0000008c8db17223 */ /* 0x000fe200000100b1 */
[----:B------:R-:W-:Y:S02]  /*18d0*/  IMAD.U32 R88, R88, 0x10000, RZ ;  /* 0x0001000058587824 */ /* 0x000fe400078e00ff */
[----:B------:R-:W-:Y:S01]  /*18e0*/  FMUL.FTZ R151, R133, R90 ;  /* 0x0000005a85977220 */ /* 0x000fe20000410000 */
[----:B------:R-:W-:Y:S01]  /*18f0*/  FMUL.FTZ R150, R139, R150 ;  /* 0x000000968b967220 */ /* 0x000fe20000410000 */
[----:B------:R-:W-:Y:S01]  /*1900*/  FADD.FTZ R39, R39, R85 ;  /* 0x0000005527277221 */ /* 0x000fe20000010000 */
[-C--:B------:R-:W-:Y:S01]  /*1910*/  FFMA.FTZ R155, R136, R85.reuse, R155 ;  /* 0x00000055889b7223 */ /* 0x080fe2000001009b */
[----:B------:R-:W-:Y:S01]  /*1920*/  FFMA.FTZ R55, R154, R85, R55 ;  /* 0x000000559a377223 */ /* 0x000fe20000010037 */
[----:B------:R-:W-:Y:S01]  /*1930*/  FADD.FTZ R85, R84, R149 ;  /* 0x0000009554557221 */ /* 0x000fe20000010000 */
[----:B------:R-:W-:Y:S01]  /*1940*/  FFMA.FTZ R84, R148, R149, R177 ;  /* 0x0000009594547223 */ /* 0x000fe200000100b1 */
[----:B------:R-:W-:Y:S01]  /*1950*/  FADD.FTZ R43, R43, R88 ;  /* 0x000000582b2b7221 */ /* 0x000fe20000010000 */
[-C--:B------:R-:W-:Y:S01]  /*1960*/  FFMA.FTZ R151, R132, R88.reuse, R151 ;  /* 0x0000005884977223 */ /* 0x080fe20000010097 */
        /* <DEDUP_REMOVED lines=29> */
.L_x_88:
[----:B------:R-:W-:Y:S05]  /*1b40*/  BSYNC B0 ;  /* 0x0000000000007941 */ /* 0x000fea0003800000 */
.L_x_87:
[----:B------:R-:W-:Y:S01]  /*1b50*/  UMOV UR20, 0xffffffff ;  /* 0xffffffff00147882 */ /* 0x000fe20000000000 */
[----:B------:R-:W-:Y:S02]  /*1b60*/  @!P2 IADD3 R173, R173, 0x4, RZ ;  /* 0x00000004adada810 */ /* 0x000fe40007ffe0ff */
        /* <DEDUP_REMOVED lines=19> */
.L_x_107:
[----:B------:R-:W3:Y:S01]  /*1ca0*/  S2R R90, SR_CgaCtaId ;  /* 0x00000000005a7919 */ /* 0x000ee20000008800 */
[----:B------:R-:W-:Y:S01]  /*1cb0*/  LOP3.LUT P0, RZ, R102, 0x1f, RZ, 0xc0, !PT ;  /* 0x0000001f66ff7812 */ /* 0x000fe2000780c0ff */
[----:B-1----:R-:W-:Y:S01]  /*1cc0*/  FADD.FTZ R94, R89, R84 ;  /* 0x00000054595e7221 */ /* 0x002fe20000010000 */
[----:B------:R-:W-:Y:S01]  /*1cd0*/  MOV R85, 0x400 ;  /* 0x0000040000557802 */ /* 0x000fe20000000f00 */
[----:B--2---:R-:W-:Y:S01]  /*1ce0*/  FADD.FTZ R95, R91, R86 ;  /* 0x000000565b5f7221 */ /* 0x004fe20000010000 */
[----:B------:R-:W-:Y:S05]  /*1cf0*/  WARPSYNC.ALL ;  /* 0x0000000000007948 */ /* 0x000fea0003800000 */
[----:B------:R-:W-:Y:S04]  /*1d00*/  BSSY B0, `(.L_x_90) ;  /* 0x00000a3000007945 */ /* 0x000fe80003800000 */
[----:B------:R-:W-:-:S05]  /*1d10*/  @!P0 LOP3.LUT R88, R167, 0x3, RZ, 0xc0, !PT ;  /* 0x00000003a7588812 */ /* 0x000fca00078ec0ff */
[----:B------:R-:W-:Y:S01]  /*1d20*/  @!P0 IMAD.IADD R88, R173, 0x1, R88 ;  /* 0x00000001ad588824 */ /* 0x000fe200078e0258 */
        /* <DEDUP_REMOVED lines=16> */
[----:B------:R-:W-:Y:S01]  /*1e30*/  FMUL.FTZ R94, R84, UR16 ;  /* 0x00000010545e7c20 */ /* 0x000fe20008410000 */
[----:B------:R-:W-:Y:S06]  /*1e40*/  @!P4 BRA `(.L_x_91) ;  /* 0x000000080038c947 */ /* 0x000fec0003800000 */
[----:B------:R-:W-:Y:S01]  /*1e50*/  ISETP.NE.U32.AND P1, PT, RZ, UR8, PT ;  /* 0x00000008ff007c0c */ /* 0x000fe2000bf25070 */
[----:B------:R-:W-:Y:S01]  /*1e60*/  IMAD.MOV.U32 R86, RZ, RZ, R2 ;  /* 0x000000ffff567224 */ /* 0x000fe200078e0002 */
[----:B------:R-:W-:Y:S02]  /*1e70*/  ISETP.NE.AND P0, PT, R174, RZ, PT ;  /* 0x000000ffae00720c */ /* 0x000fe40003f05270 */
[----:B------:R-:W-:Y:S02]  /*1e80*/  ISETP.NE.AND.EX P1, PT, RZ, UR9, PT, P1 ;  /* 0x00000009ff007c0c */ /* 0x000fe4000bf25310 */
[----:B------:R-:W-:Y:S02]  /*1e90*/  FSEL R173, R95, RZ, !P0 ;  /* 0x000000ff5fad7208 */ /* 0x000fe40004000000 */
[----:B------:R-:W-:Y:S02]  /*1ea0*/  ISETP.NE.U32.AND P0, PT, RZ, UR14, PT ;  /* 0x0000000eff007c0c */ /* 0x000fe4000bf05070 */
[----:B------:R-:W-:Y:S01]  /*1eb0*/  LOP3.LUT P6, RZ, R86, 0xff, RZ, 0xc0, !PT ;  /* 0x000000ff56ff7812 */ /* 0x000fe200078cc0ff */
[-CC-:B------:R-:W-:Y:S01]  /*1ec0*/  FFMA.FTZ R85, R157, R94.reuse, R173.reuse ;  /* 0x0000005e9d557223 */ /* 0x180fe200000100ad */
[----:B------:R-:W-:Y:S01]  /*1ed0*/  ISETP.NE.AND.EX P0, PT, RZ, UR15, PT, P0 ;  /* 0x0000000fff007c0c */ /* 0x000fe2000bf05300 */
[-CC-:B------:R-:W-:Y:S01]  /*1ee0*/  FFMA.FTZ R88, R162, R94.reuse, R173.reuse ;  /* 0x0000005ea2587223 */ /* 0x180fe200000100ad */
[-C--:B------:R-:W-:Y:S01]  /*1ef0*/  FFMA.FTZ R89, R159, R94.reuse, R173 ;  /* 0x0000005e9f597223 */ /* 0x080fe200000100ad */
[----:B------:R-:W-:Y:S01]  /*1f00*/  FADD.FTZ R84, R0, -R85 ;  /* 0x8000005500547221 */ /* 0x000fe20000010000 */
[----:B------:R-:W-:Y:S01]  /*1f10*/  FFMA.FTZ R93, R163, R94, R173 ;  /* 0x0000005ea35d7223 */ /* 0x000fe200000100ad */
[C---:B------:R-:W-:Y:S01]  /*1f20*/  @P1 SHF.L.U32 R85, R68.reuse, 0x10, RZ ;  /* 0x0000001044551819 */ /* 0x040fe200000006ff */
[----:B------:R-:W-:Y:S01]  /*1f30*/  FADD.FTZ R88, R165, -R88 ;  /* 0x80000058a5587221 */ /* 0x000fe20000010000 */
[C---:B-----5:R-:W-:Y:S01]  /*1f40*/  FMUL.FTZ R84, R139.reuse, R84 ;  /* 0x000000548b547220 */ /* 0x060fe20000410000 */
[----:B------:R-:W-:Y:S01]  /*1f50*/  @P1 PRMT R86, R68, 0x7632, R86 ;  /* 0x0000763244561816 */ /* 0x000fe20000000056 */
[----:B------:R-:W-:Y:S01]  /*1f60*/  FADD.FTZ R164, R160, -R93 ;  /* 0x8000005da0a47221 */ /* 0x000fe20000010000 */
[----:B------:R-:W-:Y:S01]  /*1f70*/  FMUL.FTZ R88, R139, R88 ;  /* 0x000000588b587220 */ /* 0x000fe20000410000 */
[----:B------:R-:W-:Y:S01]  /*1f80*/  @P1 FADD.FTZ R84, R84, R85 ;  /* 0x0000005554541221 */ /* 0x000fe20000010000 */
[----:B------:R-:W-:Y:S01]  /*1f90*/  @P1 SHF.L.U32 R90, R69, 0x10, RZ ;  /* 0x00000010455a1819 */ /* 0x000fe200000006ff */
[----:B------:R-:W-:Y:S01]  /*1fa0*/  @P1 IMAD.U32 R87, R86, 0x10000, RZ ;  /* 0x0001000056571824 */ /* 0x000fe200078e00ff */
[----:B------:R-:W-:Y:S01]  /*1fb0*/  @P0 MOV R85, R96 ;  /* 0x0000006000550202 */ /* 0x000fe20000000f00 */
[----:B------:R-:W-:Y:S01]  /*1fc0*/  FMUL.FTZ R91, R84, UR17 ;  /* 0x00000011545b7c20 */ /* 0x000fe20008410000 */
[----:B------:R-:W-:Y:S01]  /*1fd0*/  FADD.FTZ R86, R156, -R89 ;  /* 0x800000599c567221 */ /* 0x000fe20000010000 */
[----:B------:R-:W-:Y:S01]  /*1fe0*/  @P1 FADD.FTZ R88, R88, R87 ;  /* 0x0000005758581221 */ /* 0x000fe20000010000 */
[----:B------:R-:W-:Y:S01]  /*1ff0*/  FFMA.FTZ R89, R168, R94, R173 ;  /* 0x0000005ea8597223 */ /* 0x000fe200000100ad */
[----:B------:R-:W-:Y:S01]  /*2000*/  FMUL.FTZ R164, R139, R164 ;  /* 0x000000a48ba47220 */ /* 0x000fe20000410000 */
[----:B------:R-:W-:Y:S01]  /*2010*/  FSEL R182, R91, RZ, P6 ;  /* 0x000000ff5bb67208 */ /* 0x000fe20003000000 */
[----:B------:R-:W-:Y:S01]  /*2020*/  FMUL.FTZ R92, R88, UR17 ;  /* 0x00000011585c7c20 */ /* 0x000fe20008410000 */
[----:B------:R-:W-:Y:S01]  /*2030*/  @P0 LOP3.LUT P6, RZ, R85, 0xff, RZ, 0xc0, !PT ;  /* 0x000000ff55ff0812 */ /* 0x000fe200078cc0ff */
[----:B------:R-:W-:Y:S01]  /*2040*/  FMUL.FTZ R87, R139, R86 ;  /* 0x000000568b577220 */ /* 0x000fe20000410000 */
[----:B------:R-:W-:Y:S01]  /*2050*/  FADD.FTZ R86, R166, -R89 ;  /* 0x80000059a6567221 */ /* 0x000fe20000010000 */
[--C-:B------:R-:W-:Y:S01]  /*2060*/  FFMA.FTZ R178, R170, R94, R173.reuse ;  /* 0x0000005eaab27223 */ /* 0x100fe200000100ad */
[----:B------:R-:W-:Y:S01]  /*2070*/  @P0 FSEL R85, R91, RZ, P6 ;  /* 0x000000ff5b550208 */ /* 0x000fe20003000000 */
[--C-:B------:R-:W-:Y:S01]  /*2080*/  @P1 FADD.FTZ R87, R87, R90.reuse ;  /* 0x0000005a57571221 */ /* 0x100fe20000010000 */
[----:B------:R-:W-:Y:S01]  /*2090*/  LOP3.LUT P6, RZ, R2, 0xff00, RZ, 0xc0, !PT ;  /* 0x0000ff0002ff7812 */ /* 0x000fe200078cc0ff */
[----:B------:R-:W-:Y:S01]  /*20a0*/  FMUL.FTZ R89, R139, R86 ;  /* 0x000000568b597220 */ /* 0x000fe20000410000 */
[----:B------:R-:W-:Y:S01]  /*20b0*/  @P1 PRMT R90, R69, 0x7632, R90 ;  /* 0x00007632455a1816 */ /* 0x000fe2000000005a */
[----:B------:R-:W-:Y:S01]  /*20c0*/  FMUL.FTZ R167, R87, UR17 ;  /* 0x0000001157a77c20 */ /* 0x000fe20008410000 */
[----:B------:R-:W-:Y:S01]  /*20d0*/  FSEL R183, R92, RZ, P6 ;  /* 0x000000ff5cb77208 */ /* 0x000fe20003000000 */
[----:B------:R-:W-:Y:S01]  /*20e0*/  FFMA.FTZ R91, R161, R94, R173 ;  /* 0x0000005ea15b7223 */ /* 0x000fe200000100ad */
[----:B------:R-:W-:Y:S01]  /*20f0*/  @P0 LOP3.LUT P6, RZ, R96, 0xff00, RZ, 0xc0, !PT ;  /* 0x0000ff0060ff0812 */ /* 0x000fe200078cc0ff */
[----:B------:R-:W-:-:S02]  /*2100*/  @P1 IMAD.U32 R90, R90, 0x10000, RZ ;  /* 0x000100005a5a1824 */ /* 0x000fc400078e00ff */
[----:B------:R-:W-:Y:S01]  /*2110*/  FADD.FTZ R180, R169, -R178 ;  /* 0x800000b2a9b47221 */ /* 0x000fe20000010000 */
[----:B------:R-:W-:Y:S01]  /*2120*/  @P0 FSEL R86, R92, RZ, P6 ;  /* 0x000000ff5c560208 */ /* 0x000fe20003000000 */
[----:B------:R-:W-:Y:S01]  /*2130*/  @P1 FADD.FTZ R89, R89, R90 ;  /* 0x0000005a59591221 */ /* 0x000fe20000010000 */
[----:B------:R-:W-:Y:S01]  /*2140*/  LOP3.LUT P6, RZ, R2, 0xff0000, RZ, 0xc0, !PT ;  /* 0x00ff000002ff7812 */ /* 0x000fe200078cc0ff */
[----:B------:R-:W-:Y:S01]  /*2150*/  FADD.FTZ R90, R158, -R91 ;  /* 0x8000005b9e5a7221 */ /* 0x000fe20000010000 */
[----:B------:R-:W-:Y:S01]  /*2160*/  @P1 SHF.L.U32 R91, R70, 0x10, RZ ;  /* 0x00000010465b1819 */ /* 0x000fe200000006ff */
[----:B------:R-:W-:Y:S01]  /*2170*/  FMUL.FTZ R175, R89, UR17 ;  /* 0x0000001159af7c20 */ /* 0x000fe20008410000 */
[----:B------:R-:W-:Y:S01]  /*2180*/  FSEL R184, R167, RZ, P6 ;  /* 0x000000ffa7b87208 */ /* 0x000fe20003000000 */
[C---:B------:R-:W-:Y:S01]  /*2190*/  FMUL.FTZ R90, R139.reuse, R90 ;  /* 0x0000005a8b5a7220 */ /* 0x040fe20000410000 */
[----:B------:R-:W-:Y:S01]  /*21a0*/  @P0 LOP3.LUT P6, RZ, R96, 0xff0000, RZ, 0xc0, !PT ;  /* 0x00ff000060ff0812 */ /* 0x000fe200078cc0ff */
[----:B------:R-:W-:Y:S01]  /*21b0*/  FFMA.FTZ R92, R172, R94, R173 ;  /* 0x0000005eac5c7223 */ /* 0x000fe200000100ad */
[----:B------:R-:W-:Y:S01]  /*21c0*/  FMUL.FTZ R180, R139, R180 ;  /* 0x000000b48bb47220 */ /* 0x000fe20000410000 */
[--C-:B------:R-:W-:Y:S01]  /*21d0*/  @P1 FADD.FTZ R90, R90, R91.reuse ;  /* 0x0000005b5a5a1221 */ /* 0x100fe20000010000 */
[----:B------:R-:W-:Y:S01]  /*21e0*/  @P0 FSEL R167, R167, RZ, P6 ;  /* 0x000000ffa7a70208 */ /* 0x000fe20003000000 */
[----:B------:R-:W-:Y:S01]  /*21f0*/  FADD.FTZ R92, R171, -R92 ;  /* 0x8000005cab5c7221 */ /* 0x000fe20000010000 */
[----:B------:R-:W-:Y:S01]  /*2200*/  LOP3.LUT P6, RZ, R2, 0xff000000, RZ, 0xc0, !PT ;  /* 0xff00000002ff7812 */ /* 0x000fe200078cc0ff */
[----:B------:R-:W-:Y:S01]  /*2210*/  FMUL.FTZ R176, R90, UR17 ;  /* 0x000000115ab07c20 */ /* 0x000fe20008410000 */
[----:B------:R-:W-:Y:S01]  /*2220*/  @P1 PRMT R91, R70, 0x7632, R91 ;  /* 0x00007632465b1816 */ /* 0x000fe2000000005b */
[----:B------:R-:W-:Y:S01]  /*2230*/  FMUL.FTZ R92, R139, R92 ;  /* 0x0000005c8b5c7220 */ /* 0x000fe20000410000 */
[----:B------:R-:W-:-:S02]  /*2240*/  FSEL R185, R175, RZ, P6 ;  /* 0x000000ffafb97208 */ /* 0x000fc40003000000 */
[----:B------:R-:W-:Y:S01]  /*2250*/  @P0 LOP3.LUT P6, RZ, R96, 0xff000000, RZ, 0xc0, !PT ;  /* 0xff00000060ff0812 */ /* 0x000fe200078cc0ff */
[----:B------:R-:W-:Y:S01]  /*2260*/  @P1 IMAD.U32 R91, R91, 0x10000, RZ ;  /* 0x000100005b5b1824 */ /* 0x000fe200078e00ff */
[----:B------:R-:W-:Y:S02]  /*2270*/  @P0 F2FP.BF16.F32.PACK_AB R167, RZ, R167 ;  /* 0x000000a7ffa7023e */ /* 0x000fe400000010ff */
[----:B------:R-:W-:Y:S01]  /*2280*/  @P0 FSEL R175, R175, RZ, P6 ;  /* 0x000000ffafaf0208 */ /* 0x000fe20003000000 */
[----:B------:R-:W-:Y:S01]  /*2290*/  @P1 FADD.FTZ R92, R92, R91 ;  /* 0x0000005b5c5c1221 */ /* 0x000fe20000010000 */
[----:B------:R-:W-:Y:S02]  /*22a0*/  LOP3.LUT P6, RZ, R3, 0xff, RZ, 0xc0, !PT ;  /* 0x000000ff03ff7812 */ /* 0x000fe400078cc0ff */
[----:B------:R-:W-:Y:S01]  /*22b0*/  @P1 SHF.L.U32 R91, R71, 0x10, RZ ;  /* 0x00000010475b1819 */ /* 0x000fe200000006ff */
[----:B------:R-:W-:Y:S01]  /*22c0*/  FMUL.FTZ R93, R92, UR17 ;  /* 0x000000115c5d7c20 */ /* 0x000fe20008410000 */
[----:B------:R-:W-:-:S02]  /*22d0*/  FSEL R186, R176, RZ, P6 ;  /* 0x000000ffb0ba7208 */ /* 0x000fc40003000000 */
[----:B------:R-:W-:Y:S01]  /*22e0*/  @P0 LOP3.LUT P6, RZ, R97, 0xff, RZ, 0xc0, !PT ;  /* 0x000000ff61ff0812 */ /* 0x000fe200078cc0ff */
[--C-:B------:R-:W-:Y:S01]  /*22f0*/  @P1 FADD.FTZ R164, R164, R91.reuse ;  /* 0x0000005ba4a41221 */ /* 0x100fe20000010000 */
[----:B------:R-:W-:Y:S02]  /*2300*/  @P1 PRMT R91, R71, 0x7632, R91 ;  /* 0x00007632475b1816 */ /* 0x000fe4000000005b */
[----:B------:R-:W-:Y:S01]  /*2310*/  @P0 FSEL R176, R176, RZ, P6 ;  /* 0x000000ffb0b00208 */ /* 0x000fe20003000000 */
[----:B------:R-:W-:Y:S01]  /*2320*/  FMUL.FTZ R179, R164, UR17 ;  /* 0x00000011a4b37c20 */ /* 0x000fe20008410000 */
[----:B------:R-:W-:Y:S01]  /*2330*/  LOP3.LUT P6, RZ, R3, 0xff00, RZ, 0xc0, !PT ;  /* 0x0000ff0003ff7812 */ /* 0x000fe200078cc0ff */
[----:B------:R-:W-:Y:S01]  /*2340*/  @P1 IMAD.U32 R91, R91, 0x10000, RZ ;  /* 0x000100005b5b1824 */ /* 0x000fe200078e00ff */
[----:B------:R-:W-:Y:S02]  /*2350*/  @P0 F2FP.BF16.F32.PACK_AB R176, RZ, R176 ;  /* 0x000000b0ffb0023e */ /* 0x000fe400000010ff */
[----:B------:R-:W-:Y:S01]  /*2360*/  FSEL R187, R93, RZ, P6 ;  /* 0x000000ff5dbb7208 */ /* 0x000fe20003000000 */
[----:B------:R-:W-:Y:S01]  /*2370*/  @P1 FADD.FTZ R180, R180, R91 ;  /* 0x0000005bb4b41221 */ /* 0x000fe20000010000 */
[----:B------:R-:W-:-:S02]  /*2380*/  @P0 LOP3.LUT P6, RZ, R97, 0xff00, RZ, 0xc0, !PT ;  /* 0x0000ff0061ff0812 */ /* 0x000fc400078cc0ff */
[----:B------:R-:W-:Y:S01]  /*2390*/  ISETP.NE.U32.AND P1, PT, RZ, UR18, PT ;  /* 0x00000012ff007c0c */ /* 0x000fe2000bf25070 */
[----:B------:R-:W-:Y:S01]  /*23a0*/  FMUL.FTZ R181, R180, UR17 ;  /* 0x00000011b4b57c20 */ /* 0x000fe20008410000 */
[----:B------:R-:W-:Y:S02]  /*23b0*/  @P0 FSEL R178, R93, RZ, P6 ;  /* 0x000000ff5db20208 */ /* 0x000fe40003000000 */
[----:B------:R-:W-:Y:S02]  /*23c0*/  LOP3.LUT P6, RZ, R3, 0xff0000, RZ, 0xc0, !PT ;  /* 0x00ff000003ff7812 */ /* 0x000fe400078cc0ff */
[----:B------:R-:W-:Y:S02]  /*23d0*/  ISETP.NE.AND.EX P1, PT, RZ, UR19, PT, P1 ;  /* 0x00000013ff007c0c */ /* 0x000fe4000bf25310 */
[----:B------:R-:W-:Y:S02]  /*23e0*/  FSEL R188, R179, RZ, P6 ;  /* 0x000000ffb3bc7208 */ /* 0x000fe40003000000 */
[----:B------:R-:W-:-:S02]  /*23f0*/  @P0 LOP3.LUT P6, RZ, R97, 0xff0000, RZ, 0xc0, !PT ;  /* 0x00ff000061ff0812 */ /* 0x000fc400078cc0ff */
[----:B------:R-:W-:Y:S02]  /*2400*/  @P0 F2FP.BF16.F32.PACK_AB R175, RZ, R175 ;  /* 0x000000afffaf023e */ /* 0x000fe400000010ff */
[----:B------:R-:W-:Y:S02]  /*2410*/  @P0 FSEL R179, R179, RZ, P6 ;  /* 0x000000ffb3b30208 */ /* 0x000fe40003000000 */
[----:B------:R-:W-:Y:S02]  /*2420*/  LOP3.LUT P6, RZ, R3, 0xff000000, RZ, 0xc0, !PT ;  /* 0xff00000003ff7812 */ /* 0x000fe400078cc0ff */
[----:B------:R-:W-:Y:S02]  /*2430*/  @P0 F2FP.BF16.F32.PACK_AB R179, RZ, R179 ;  /* 0x000000b3ffb3023e */ /* 0x000fe400000010ff */
[----:B------:R-:W-:Y:S02]  /*2440*/  FSEL R189, R181, RZ, P6 ;  /* 0x000000ffb5bd7208 */ /* 0x000fe40003000000 */
[----:B------:R-:W-:-:S02]  /*2450*/  @P0 LOP3.LUT P6, RZ, R97, 0xff000000, RZ, 0xc0, !PT ;  /* 0xff00000061ff0812 */ /* 0x000fc400078cc0ff */
[----:B------:R-:W-:Y:S02]  /*2460*/  @P1 F2FP.BF16.F32.PACK_AB R90, RZ, R90 ;  /* 0x0000005aff5a123e */ /* 0x000fe400000010ff */
[----:B------:R-:W-:Y:S02]  /*2470*/  @P0 FSEL R181, R181, RZ, P6 ;  /* 0x000000ffb5b50208 */ /* 0x000fe40003000000 */
[----:B------:R-:W-:Y:S02]  /*2480*/  ISETP.NE.U32.AND P6, PT, RZ, UR18, PT ;  /* 0x00000012ff007c0c */ /* 0x000fe4000bfc5070 */
[----:B------:R-:W-:Y:S02]  /*2490*/  @P1 PRMT R78, R90, 0x7610, R78 ;  /* 0x000076105a4e1816 */ /* 0x000fe4000000004e */
[----:B------:R-:W-:Y:S02]  /*24a0*/  ISETP.NE.AND.EX P6, PT, RZ, UR19, PT, P6 ;  /* 0x00000013ff007c0c */ /* 0x000fe4000bfc5360 */
[----:B------:R-:W-:-:S02]  /*24b0*/  @P1 F2FP.BF16.F32.PACK_AB R93, RZ, R88 ;  /* 0x00000058ff5d123e */ /* 0x000fc400000010ff */
[----:B------:R-:W-:Y:S02]  /*24c0*/  @P1 F2FP.BF16.F32.PACK_AB R173, RZ, R89 ;  /* 0x00000059ffad123e */ /* 0x000fe400000010ff */
[----:B------:R-:W0:Y:S01]  /*24d0*/  LDC.64 R88, c[0x0][0x2f8] ;  /* 0x0000be00ff587b82 */ /* 0x000e220000000a00 */
[----:B------:R-:W-:Y:S02]  /*24e0*/  @P1 F2FP.BF16.F32.PACK_AB R84, RZ, R84 ;  /* 0x00000054ff54123e */ /* 0x000fe400000010ff */
[----:B------:R-:W-:Y:S02]  /*24f0*/  @P1 F2FP.BF16.F32.PACK_AB R87, RZ, R87 ;  /* 0x00000057ff57123e */ /* 0x000fe400000010ff */
[----:B------:R-:W-:Y:S02]  /*2500*/  @P1 F2FP.BF16.F32.PACK_AB R164, RZ, R164 ;  /* 0x000000a4ffa4123e */ /* 0x000fe400000010ff */
[----:B------:R-:W-:Y:S01]  /*2510*/  @P1 F2FP.BF16.F32.PACK_AB R177, RZ, R92 ;  /* 0x0000005cffb1123e */ /* 0x000fe200000010ff */
[----:B------:R-:W1:Y:S01]  /*2520*/  @P6 LDC.64 R90, c[0x0][0x308] ;  /* 0x0000c200ff5a6b82 */ /* 0x000e620000000a00 */
[----:B------:R-:W-:-:S02]  /*2530*/  @P1 F2FP.BF16.F32.PACK_AB R180, RZ, R180 ;  /* 0x000000b4ffb4123e */ /* 0x000fc400000010ff */
[----:B------:R-:W-:Y:S02]  /*2540*/  @P1 PRMT R76, R84, 0x7610, R76 ;  /* 0x00007610544c1816 */ /* 0x000fe4000000004c */
[----:B------:R-:W-:Y:S02]  /*2550*/  @P1 PRMT R77, R87, 0x7610, R77 ;  /* 0x00007610574d1816 */ /* 0x000fe4000000004d */
[----:B------:R-:W-:Y:S02]  /*2560*/  @P1 PRMT R79, R164, 0x7610, R79 ;  /* 0x00007610a44f1816 */ /* 0x000fe4000000004f */
[----:B------:R-:W-:Y:S02]  /*2570*/  @P0 F2FP.BF16.F32.PACK_AB R92, RZ, R85 ;  /* 0x00000055ff5c023e */ /* 0x000fe400000010ff */
[----:B------:R-:W-:Y:S02]  /*2580*/  @P1 PRMT R76, R76, 0x5410, R93 ;  /* 0x000054104c4c1816 */ /* 0x000fe4000000005d */
[----:B------:R-:W-:-:S02]  /*2590*/  @P1 PRMT R77, R77, 0x5410, R173 ;  /* 0x000054104d4d1816 */ /* 0x000fc400000000ad */
[----:B------:R-:W-:Y:S01]  /*25a0*/  @P1 PRMT R78, R78, 0x5410, R177 ;  /* 0x000054104e4e1816 */ /* 0x000fe200000000b1 */
[----:B0-----:R-:W-:Y:S01]  /*25b0*/  IMAD.WIDE.U32 R88, R138, 0x10, R88 ;  /* 0x000000108a587825 */ /* 0x001fe200078e0058 */
[----:B------:R-:W-:Y:S02]  /*25c0*/  @P1 PRMT R79, R79, 0x5410, R180 ;  /* 0x000054104f4f1816 */ /* 0x000fe400000000b4 */
[----:B------:R-:W-:Y:S02]  /*25d0*/  @P0 PRMT R80, R92, 0x7610, R80 ;  /* 0x000076105c500816 */ /* 0x000fe40000000050 */
[----:B------:R-:W-:Y:S02]  /*25e0*/  @P0 F2FP.BF16.F32.PACK_AB R164, RZ, R86 ;  /* 0x00000056ffa4023e */ /* 0x000fe400000010ff */
[----:B------:R-:W-:Y:S01]  /*25f0*/  @P0 F2FP.BF16.F32.PACK_AB R178, RZ, R178 ;  /* 0x000000b2ffb2023e */ /* 0x000fe200000010ff */
[----:B-1----:R-:W-:Y:S01]  /*2600*/  @P6 IMAD.WIDE.U32 R90, R138, 0x10, R90 ;  /* 0x000000108a5a6825 */ /* 0x002fe200078e005a */
[----:B------:R-:W-:-:S02]  /*2610*/  @P0 F2FP.BF16.F32.PACK_AB R181, RZ, R181 ;  /* 0x000000b5ffb5023e */ /* 0x000fc400000010ff */
[----:B------:R-:W-:Y:S02]  /*2620*/  @P0 PRMT R81, R167, 0x7610, R81 ;  /* 0x00007610a7510816 */ /* 0x000fe40000000051 */
[----:B------:R-:W-:Y:S01]  /*2630*/  @P0 PRMT R82, R176, 0x7610, R82 ;  /* 0x00007610b0520816 */ /* 0x000fe20000000052 */
[----:B------:R0:W-:Y:S01]  /*2640*/  @P6 STG.E.128 desc[UR4][R90.64], R76 ;  /* 0x0000004c5a006986 */ /* 0x0001e2000c101d04 */
[----:B------:R-:W-:Y:S02]  /*2650*/  @P0 PRMT R83, R179, 0x7610, R83 ;  /* 0x00007610b3530816 */ /* 0x000fe40000000053 */
[----:B------:R-:W-:Y:S02]  /*2660*/  @P0 LEA R92, P1, R138, UR14, 0x4 ;  /* 0x0000000e8a5c0c11 */ /* 0x000fe4000f8220ff */
[----:B------:R-:W-:Y:S02]  /*2670*/  F2FP.BF16.F32.PACK_AB R86, R187, R186 ;  /* 0x000000babb56723e */ /* 0x000fe400000010ff */
[----:B------:R-:W-:-:S02]  /*2680*/  F2FP.BF16.F32.PACK_AB R85, R185, R184 ;  /* 0x000000b8b955723e */ /* 0x000fc400000010ff */
[----:B------:R-:W-:Y:S02]  /*2690*/  F2FP.BF16.F32.PACK_AB R84, R183, R182 ;  /* 0x000000b6b754723e */ /* 0x000fe400000010ff */
[----:B------:R-:W-:Y:S02]  /*26a0*/  F2FP.BF16.F32.PACK_AB R87, R189, R188 ;  /* 0x000000bcbd57723e */ /* 0x000fe400000010ff */
[----:B------:R-:W-:Y:S02]  /*26b0*/  @P0 PRMT R80, R80, 0x5410, R164 ;  /* 0x0000541050500816 */ /* 0x000fe400000000a4 */
[----:B------:R-:W-:Y:S01]  /*26c0*/  @P0 PRMT R81, R81, 0x5410, R175 ;  /* 0x0000541051510816 */ /* 0x000fe200000000af */
[----:B------:R0:W-:Y:S01]  /*26d0*/  STG.E.128 desc[UR4][R88.64], R84 ;  /* 0x0000005458007986 */ /* 0x0001e2000c101d04 */
[----:B------:R-:W-:Y:S02]  /*26e0*/  @P0 LEA.HI.X R93, R138, UR15, RZ, 0x4, P1 ;  /* 0x0000000f8a5d0c11 */ /* 0x000fe400088f24ff */
[----:B------:R-:W-:-:S02]  /*26f0*/  @P0 PRMT R82, R82, 0x5410, R178 ;  /* 0x0000541052520816 */ /* 0x000fc400000000b2 */
[----:B------:R-:W-:Y:S02]  /*2700*/  @P0 PRMT R83, R83, 0x5410, R181 ;  /* 0x0000541053530816 */ /* 0x000fe400000000b5 */
[----:B------:R-:W-:-:S03]  /*2710*/  IADD3 R138, R138, 0x80, RZ ;  /* 0x000000808a8a7810 */ /* 0x000fc60007ffe0ff */
[----:B------:R0:W-:Y:S04]  /*2720*/  @P0 STG.E.128 desc[UR4][R92.64], R80 ;  /* 0x000000505c000986 */ /* 0x0001e8000c101d04 */
.L_x_91:
[----:B------:R-:W-:Y:S05]  /*2730*/  BSYNC B0 ;  /* 0x0000000000007941 */ /* 0x000fea0003800000 */
.L_x_90:
[----:B------:R-:W-:Y:S04]  /*2740*/  BSSY B0, `(.L_x_92) ;  /* 0x000008f000007945 */ /* 0x000fe80003800000 */
[----:B------:R-:W-:Y:S05]  /*2750*/  @!P3 BRA `(.L_x_93) ;  /* 0x000000080034b947 */ /* 0x000fea0003800000 */
[----:B------:R-:W-:Y:S02]  /*2760*/  ISETP.NE.U32.AND P1, PT, RZ, UR8, PT ;  /* 0x00000008ff007c0c */ /* 0x000fe4000bf25070 */
[----:B------:R-:W-:Y:S02]  /*2770*/  ISETP.NE.AND P0, PT, R174, RZ, PT ;  /* 0x000000ffae00720c */ /* 0x000fe40003f05270 */
[----:B------:R-:W-:Y:S02]  /*2780*/  ISETP.NE.AND.EX P1, PT, RZ, UR9, PT, P1 ;  /* 0x00000009ff007c0c */ /* 0x000fe4000bf25310 */
[----:B------:R-:W-:Y:S02]  /*2790*/  FSEL R173, R95, RZ, !P0 ;  /* 0x000000ff5fad7208 */ /* 0x000fe40004000000 */
[----:B------:R-:W-:Y:S02]  /*27a0*/  ISETP.NE.U32.AND P0, PT, RZ, UR14, PT ;  /* 0x0000000eff007c0c */ /* 0x000fe4000bf05070 */
[----:B0-----:R-:W-:Y:S01]  /*27b0*/  MOV R86, R100 ;  /* 0x0000006400567202 */ /* 0x001fe20000000f00 */
[-CC-:B------:R-:W-:Y:S01]  /*27c0*/  FFMA.FTZ R85, R141, R94.reuse, R173.reuse ;  /* 0x0000005e8d557223 */ /* 0x180fe200000100ad */
[----:B------:R-:W-:Y:S01]  /*27d0*/  ISETP.NE.AND.EX P0, PT, RZ, UR15, PT, P0 ;  /* 0x0000000fff007c0c */ /* 0x000fe2000bf05300 */
[-C--:B------:R-:W-:Y:S01]  /*27e0*/  FFMA.FTZ R88, R148, R94.reuse, R173 ;  /* 0x0000005e94587223 */ /* 0x080fe200000100ad */
[----:B------:R-:W-:Y:S01]  /*27f0*/  LOP3.LUT P6, RZ, R86, 0xff, RZ, 0xc0, !PT ;  /* 0x000000ff56ff7812 */ /* 0x000fe200078cc0ff */
[----:B------:R-:W-:Y:S01]  /*2800*/  FADD.FTZ R84, R140, -R85 ;  /* 0x800000558c547221 */ /* 0x000fe20000010000 */
[----:B------:R-:W-:Y:S01]  /*2810*/  FFMA.FTZ R89, R143, R94, R173 ;  /* 0x0000005e8f597223 */ /* 0x000fe200000100ad */
[C---:B-----5:R-:W-:Y:S01]  /*2820*/  @P1 IMAD.U32 R85, R72.reuse, 0x10000, RZ ;  /* 0x0001000048551824 */ /* 0x060fe200078e00ff */
[----:B------:R-:W-:Y:S01]  /*2830*/  @P1 PRMT R86, R72, 0x7632, R86 ;  /* 0x0000763248561816 */ /* 0x000fe20000000056 */
[----:B------:R-:W-:Y:S01]  /*2840*/  FMUL.FTZ R84, R139, R84 ;  /* 0x000000548b547220 */ /* 0x000fe20000410000 */
[----:B------:R-:W-:Y:S01]  /*2850*/  FADD.FTZ R88, R149, -R88 ;  /* 0x8000005895587221 */ /* 0x000fe20000010000 */
[----:B------:R-:W-:Y:S01]  /*2860*/  @P1 IMAD.U32 R90, R73, 0x10000, RZ ;  /* 0x00010000495a1824 */ /* 0x000fe200078e00ff */
[----:B------:R-:W-:Y:S01]  /*2870*/  @P1 SHF.L.U32 R87, R86, 0x10, RZ ;  /* 0x0000001056571819 */ /* 0x000fe200000006ff */
[----:B------:R-:W-:Y:S01]  /*2880*/  @P1 FADD.FTZ R84, R84, R85 ;  /* 0x0000005554541221 */ /* 0x000fe20000010000 */
[----:B------:R-:W-:Y:S01]  /*2890*/  FMUL.FTZ R88, R139, R88 ;  /* 0x000000588b587220 */ /* 0x000fe20000410000 */
[----:B------:R-:W-:-:S02]  /*28a0*/  @P0 IMAD.MOV.U32 R85, RZ, RZ, R98 ;  /* 0x000000ffff550224 */ /* 0x000fc400078e0062 */
[----:B------:R-:W-:Y:S01]  /*28b0*/  FADD.FTZ R86, R142, -R89 ;  /* 0x800000598e567221 */ /* 0x000fe20000010000 */
[----:B------:R-:W-:Y:S01]  /*28c0*/  FMUL.FTZ R91, R84, UR17 ;  /* 0x00000011545b7c20 */ /* 0x000fe20008410000 */
[----:B------:R-:W-:Y:S01]  /*28d0*/  @P1 FADD.FTZ R88, R88, R87 ;  /* 0x0000005758581221 */ /* 0x000fe20000010000 */
[--C-:B------:R-:W-:Y:S01]  /*28e0*/  FFMA.FTZ R92, R150, R94, R173.reuse ;  /* 0x0000005e965c7223 */ /* 0x100fe200000100ad */
[----:B------:R-:W-:Y:S01]  /*28f0*/  FMUL.FTZ R87, R139, R86 ;  /* 0x000000568b577220 */ /* 0x000fe20000410000 */
[----:B------:R-:W-:Y:S01]  /*2900*/  @P1 PRMT R86, R73, 0x7632, R86 ;  /* 0x0000763249561816 */ /* 0x000fe20000000056 */
[----:B------:R-:W-:Y:S01]  /*2910*/  FMUL.FTZ R93, R88, UR17 ;  /* 0x00000011585d7c20 */ /* 0x000fe20008410000 */
[----:B------:R-:W-:Y:S01]  /*2920*/  FSEL R180, R91, RZ, P6 ;  /* 0x000000ff5bb47208 */ /* 0x000fe20003000000 */
[----:B------:R-:W-:Y:S01]  /*2930*/  @P1 FADD.FTZ R87, R87, R90 ;  /* 0x0000005a57571221 */ /* 0x000fe20000010000 */
[----:B------:R-:W-:Y:S01]  /*2940*/  @P0 LOP3.LUT P6, RZ, R85, 0xff, RZ, 0xc0, !PT ;  /* 0x000000ff55ff0812 */ /* 0x000fe200078cc0ff */
[----:B------:R-:W-:Y:S01]  /*2950*/  FADD.FTZ R92, R151, -R92 ;  /* 0x8000005c975c7221 */ /* 0x000fe20000010000 */
[----:B------:R-:W-:Y:S01]  /*2960*/  @P1 SHF.L.U32 R89, R86, 0x10, RZ ;  /* 0x0000001056591819 */ /* 0x000fe200000006ff */
[----:B------:R-:W-:Y:S01]  /*2970*/  FMUL.FTZ R95, R87, UR17 ;  /* 0x00000011575f7c20 */ /* 0x000fe20008410000 */
[----:B------:R-:W-:Y:S01]  /*2980*/  @P0 FSEL R85, R91, RZ, P6 ;  /* 0x000000ff5b550208 */ /* 0x000fe20003000000 */
[--C-:B------:R-:W-:Y:S01]  /*2990*/  FFMA.FTZ R91, R145, R94, R173.reuse ;  /* 0x0000005e915b7223 */ /* 0x100fe200000100ad */
[----:B------:R-:W-:Y:S01]  /*29a0*/  LOP3.LUT P6, RZ, R100, 0xff00, RZ, 0xc0, !PT ;  /* 0x0000ff0064ff7812 */ /* 0x000fe200078cc0ff */
[----:B------:R-:W-:Y:S01]  /*29b0*/  FMUL.FTZ R92, R139, R92 ;  /* 0x0000005c8b5c7220 */ /* 0x000fe20000410000 */
[----:B------:R-:W-:Y:S01]  /*29c0*/  FFMA.FTZ R164, R152, R94, R173 ;  /* 0x0000005e98a47223 */ /* 0x000fe200000100ad */
[----:B------:R-:W-:Y:S01]  /*29d0*/  FADD.FTZ R90, R144, -R91 ;  /* 0x8000005b905a7221 */ /* 0x000fe20000010000 */
[----:B------:R-:W-:Y:S01]  /*29e0*/  FSEL R181, R93, RZ, P6 ;  /* 0x000000ff5db57208 */ /* 0x000fe20003000000 */
[----:B------:R-:W-:Y:S01]  /*29f0*/  @P1 FADD.FTZ R92, R92, R89 ;  /* 0x000000595c5c1221 */ /* 0x000fe20000010000 */
[----:B------:R-:W-:Y:S01]  /*2a00*/  @P0 LOP3.LUT P6, RZ, R98, 0xff00, RZ, 0xc0, !PT ;  /* 0x0000ff0062ff0812 */ /* 0x000fe200078cc0ff */
[----:B------:R-:W-:-:S02]  /*2a10*/  @P1 IMAD.U32 R89, R74, 0x10000, RZ ;  /* 0x000100004a591824 */ /* 0x000fc400078e00ff */
[----:B------:R-:W-:Y:S01]  /*2a20*/  FMUL.FTZ R90, R139, R90 ;  /* 0x0000005a8b5a7220 */ /* 0x000fe20000410000 */
[----:B------:R-:W-:Y:S01]  /*2a30*/  FADD.FTZ R164, R153, -R164 ;  /* 0x800000a499a47221 */ /* 0x000fe20000010000 */
[----:B------:R-:W-:Y:S01]  /*2a40*/  @P0 FSEL R86, R93, RZ, P6 ;  /* 0x000000ff5d560208 */ /* 0x000fe20003000000 */
[----:B------:R-:W-:Y:S01]  /*2a50*/  FMUL.FTZ R93, R92, UR17 ;  /* 0x000000115c5d7c20 */ /* 0x000fe20008410000 */
[----:B------:R-:W-:Y:S01]  /*2a60*/  LOP3.LUT P6, RZ, R100, 0xff0000, RZ, 0xc0, !PT ;  /* 0x00ff000064ff7812 */ /* 0x000fe200078cc0ff */
[--C-:B------:R-:W-:Y:S01]  /*2a70*/  @P1 FADD.FTZ R90, R90, R89.reuse ;  /* 0x000000595a5a1221 */ /* 0x100fe20000010000 */
[----:B------:R-:W-:Y:S01]  /*2a80*/  @P1 PRMT R89, R74, 0x7632, R89 ;  /* 0x000076324a591816 */ /* 0x000fe20000000059 */
[-CC-:B------:R-:W-:Y:S01]  /*2a90*/  FFMA.FTZ R91, R147, R94.reuse, R173.reuse ;  /* 0x0000005e935b7223 */ /* 0x180fe200000100ad */
[----:B------:R-:W-:Y:S01]  /*2aa0*/  FSEL R182, R95, RZ, P6 ;  /* 0x000000ff5fb67208 */ /* 0x000fe20003000000 */
[----:B------:R-:W-:Y:S01]  /*2ab0*/  FMUL.FTZ R167, R90, UR17 ;  /* 0x000000115aa77c20 */ /* 0x000fe20008410000 */
[----:B------:R-:W-:Y:S01]  /*2ac0*/  @P0 LOP3.LUT P6, RZ, R98, 0xff0000, RZ, 0xc0, !PT ;  /* 0x00ff000062ff0812 */ /* 0x000fe200078cc0ff */
[----:B------:R-:W-:Y:S01]  /*2ad0*/  FFMA.FTZ R94, R154, R94, R173 ;  /* 0x0000005e9a5e7223 */ /* 0x000fe200000100ad */
[----:B------:R-:W-:Y:S01]  /*2ae0*/  @P1 SHF.L.U32 R176, R89, 0x10, RZ ;  /* 0x0000001059b01819 */ /* 0x000fe200000006ff */
[----:B------:R-:W-:Y:S01]  /*2af0*/  FMUL.FTZ R89, R139, R164 ;  /* 0x000000a48b597220 */ /* 0x000fe20000410000 */
[----:B------:R-:W-:Y:S01]  /*2b00*/  @P0 FSEL R95, R95, RZ, P6 ;  /* 0x000000ff5f5f0208 */ /* 0x000fe20003000000 */
[----:B------:R-:W-:Y:S01]  /*2b10*/  FADD.FTZ R94, R155, -R94 ;  /* 0x8000005e9b5e7221 */ /* 0x000fe20000010000 */
[----:B------:R-:W-:Y:S01]  /*2b20*/  LOP3.LUT P6, RZ, R100, 0xff000000, RZ, 0xc0, !PT ;  /* 0xff00000064ff7812 */ /* 0x000fe200078cc0ff */
[----:B------:R-:W-:Y:S01]  /*2b30*/  @P1 FADD.FTZ R89, R89, R176 ;  /* 0x000000b059591221 */ /* 0x000fe20000010000 */
[----:B------:R-:W-:Y:S01]  /*2b40*/  FADD.FTZ R176, R146, -R91 ;  /* 0x8000005b92b07221 */ /* 0x000fe20000010000 */
[----:B------:R-:W-:Y:S01]  /*2b50*/  @P1 IMAD.U32 R91, R75, 0x10000, RZ ;  /* 0x000100004b5b1824 */ /* 0x000fe200078e00ff */
[----:B------:R-:W-:Y:S01]  /*2b60*/  FSEL R183, R93, RZ, P6 ;  /* 0x000000ff5db77208 */ /* 0x000fe20003000000 */
[----:B------:R-:W-:Y:S01]  /*2b70*/  FMUL.FTZ R175, R89, UR17 ;  /* 0x0000001159af7c20 */ /* 0x000fe20008410000 */
[----:B------:R-:W-:Y:S01]  /*2b80*/  @P0 LOP3.LUT P6, RZ, R98, 0xff000000, RZ, 0xc0, !PT ;  /* 0xff00000062ff0812 */ /* 0x000fe200078cc0ff */
[C---:B------:R-:W-:Y:S01]  /*2b90*/  FMUL.FTZ R176, R139.reuse, R176 ;  /* 0x000000b08bb07220 */ /* 0x040fe20000410000 */
[----:B------:R-:W-:Y:S01]  /*2ba0*/  FMUL.FTZ R94, R139, R94 ;  /* 0x0000005e8b5e7220 */ /* 0x000fe20000410000 */
[----:B------:R-:W-:-:S02]  /*2bb0*/  @P0 F2FP.BF16.F32.PACK_AB R95, RZ, R95 ;  /* 0x0000005fff5f023e */ /* 0x000fc400000010ff */
[----:B------:R-:W-:Y:S01]  /*2bc0*/  @P0 FSEL R164, R93, RZ, P6 ;  /* 0x000000ff5da40208 */ /* 0x000fe20003000000 */
[--C-:B------:R-:W-:Y:S01]  /*2bd0*/  @P1 FADD.FTZ R176, R176, R91.reuse ;  /* 0x0000005bb0b01221 */ /* 0x100fe20000010000 */
[----:B------:R-:W-:Y:S02]  /*2be0*/  LOP3.LUT P6, RZ, R101, 0xff, RZ, 0xc0, !PT ;  /* 0x000000ff65ff7812 */ /* 0x000fe400078cc0ff */
[----:B------:R-:W-:Y:S01]  /*2bf0*/  @P1 PRMT R91, R75, 0x7632, R91 ;  /* 0x000076324b5b1816 */ /* 0x000fe2000000005b */
[----:B------:R-:W-:Y:S01]  /*2c00*/  FMUL.FTZ R177, R176, UR17 ;  /* 0x00000011b0b17c20 */ /* 0x000fe20008410000 */
[----:B------:R-:W-:Y:S02]  /*2c10*/  FSEL R184, R167, RZ, P6 ;  /* 0x000000ffa7b87208 */ /* 0x000fe40003000000 */
[----:B------:R-:W-:Y:S02]  /*2c20*/  @P0 LOP3.LUT P6, RZ, R99, 0xff, RZ, 0xc0, !PT ;  /* 0x000000ff63ff0812 */ /* 0x000fe400078cc0ff */
[----:B------:R-:W-:-:S02]  /*2c30*/  @P1 SHF.L.U32 R91, R91, 0x10, RZ ;  /* 0x000000105b5b1819 */ /* 0x000fc400000006ff */
[----:B------:R-:W-:Y:S02]  /*2c40*/  @P0 FSEL R167, R167, RZ, P6 ;  /* 0x000000ffa7a70208 */ /* 0x000fe40003000000 */
[----:B------:R-:W-:Y:S01]  /*2c50*/  LOP3.LUT P6, RZ, R101, 0xff00, RZ, 0xc0, !PT ;  /* 0x0000ff0065ff7812 */ /* 0x000fe200078cc0ff */
[----:B------:R-:W-:Y:S01]  /*2c60*/  @P1 FADD.FTZ R94, R94, R91 ;  /* 0x0000005b5e5e1221 */ /* 0x000fe20000010000 */
[----:B------:R-:W-:Y:S02]  /*2c70*/  ISETP.NE.U32.AND P1, PT, RZ, UR18, PT ;  /* 0x00000012ff007c0c */ /* 0x000fe4000bf25070 */
[----:B------:R-:W-:Y:S01]  /*2c80*/  FSEL R185, R175, RZ, P6 ;  /* 0x000000ffafb97208 */ /* 0x000fe20003000000 */
[----:B------:R-:W-:Y:S01]  /*2c90*/  FMUL.FTZ R179, R94, UR17 ;  /* 0x000000115eb37c20 */ /* 0x000fe20008410000 */
[----:B------:R-:W-:Y:S02]  /*2ca0*/  @P0 LOP3.LUT P6, RZ, R99, 0xff00, RZ, 0xc0, !PT ;  /* 0x0000ff0063ff0812 */ /* 0x000fe400078cc0ff */
[----:B------:R-:W-:-:S02]  /*2cb0*/  ISETP.NE.AND.EX P1, PT, RZ, UR19, PT, P1 ;  /* 0x00000013ff007c0c */ /* 0x000fc4000bf25310 */
[----:B------:R-:W-:Y:S02]  /*2cc0*/  @P0 FSEL R175, R175, RZ, P6 ;  /* 0x000000ffafaf0208 */ /* 0x000fe40003000000 */
[----:B------:R-:W-:Y:S02]  /*2cd0*/  LOP3.LUT P6, RZ, R101, 0xff0000, RZ, 0xc0, !PT ;  /* 0x00ff000065ff7812 */ /* 0x000fe400078cc0ff */
[----:B------:R-:W-:Y:S02]  /*2ce0*/  @P0 F2FP.BF16.F32.PACK_AB R167, RZ, R167 ;  /* 0x000000a7ffa7023e */ /* 0x000fe400000010ff */
[----:B------:R-:W-:Y:S02]  /*2cf0*/  FSEL R186, R177, RZ, P6 ;  /* 0x000000ffb1ba7208 */ /* 0x000fe40003000000 */
[----:B------:R-:W-:Y:S02]  /*2d00*/  @P0 LOP3.LUT P6, RZ, R99, 0xff0000, RZ, 0xc0, !PT ;  /* 0x00ff000063ff0812 */ /* 0x000fe400078cc0ff */
[----:B------:R-:W-:-:S02]  /*2d10*/  @P0 F2FP.BF16.F32.PACK_AB R164, RZ, R164 ;  /* 0x000000a4ffa4023e */ /* 0x000fc400000010ff */
[----:B------:R-:W-:Y:S02]  /*2d20*/  @P0 FSEL R177, R177, RZ, P6 ;  /* 0x000000ffb1b10208 */ /* 0x000fe40003000000 */
[----:B------:R-:W-:Y:S02]  /*2d30*/  LOP3.LUT P6, RZ, R101, 0xff000000, RZ, 0xc0, !PT ;  /* 0xff00000065ff7812 */ /* 0x000fe400078cc0ff */
[----:B------:R-:W-:Y:S02]  /*2d40*/  @P1 F2FP.BF16.F32.PACK_AB R90, RZ, R90 ;  /* 0x0000005aff5a123e */ /* 0x000fe400000010ff */
[----:B------:R-:W-:Y:S02]  /*2d50*/  FSEL R187, R179, RZ, P6 ;  /* 0x000000ffb3bb7208 */ /* 0x000fe40003000000 */
[----:B------:R-:W-:Y:S02]  /*2d60*/  @P0 LOP3.LUT P6, RZ, R99, 0xff000000, RZ, 0xc0, !PT ;  /* 0xff00000063ff0812 */ /* 0x000fe400078cc0ff */
[----:B------:R-:W-:-:S02]  /*2d70*/  @P1 PRMT R78, R90, 0x7610, R78 ;  /* 0x000076105a4e1816 */ /* 0x000fc4000000004e */
[----:B------:R-:W-:Y:S02]  /*2d80*/  @P0 FSEL R179, R179, RZ, P6 ;  /* 0x000000ffb3b30208 */ /* 0x000fe40003000000 */
[----:B------:R-:W-:Y:S02]  /*2d90*/  ISETP.NE.U32.AND P6, PT, RZ, UR18, PT ;  /* 0x00000012ff007c0c */ /* 0x000fe4000bfc5070 */
[----:B------:R-:W-:Y:S02]  /*2da0*/  @P1 F2FP.BF16.F32.PACK_AB R93, RZ, R88 ;  /* 0x00000058ff5d123e */ /* 0x000fe400000010ff */
[----:B------:R-:W-:Y:S02]  /*2db0*/  ISETP.NE.AND.EX P6, PT, RZ, UR19, PT, P6 ;  /* 0x00000013ff007c0c */ /* 0x000fe4000bfc5360 */
[----:B------:R-:W-:Y:S02]  /*2dc0*/  @P1 F2FP.BF16.F32.PACK_AB R173, RZ, R89 ;  /* 0x00000059ffad123e */ /* 0x000fe400000010ff */
[----:B------:R-:W0:Y:S01]  /*2dd0*/  LDC.64 R88, c[0x0][0x2f8] ;  /* 0x0000be00ff587b82 */ /* 0x000e220000000a00 */
[----:B------:R-:W-:-:S02]  /*2de0*/  @P1 F2FP.BF16.F32.PACK_AB R84, RZ, R84 ;  /* 0x00000054ff54123e */ /* 0x000fc400000010ff */
[----:B------:R-:W-:Y:S02]  /*2df0*/  @P1 F2FP.BF16.F32.PACK_AB R87, RZ, R87 ;  /* 0x00000057ff57123e */ /* 0x000fe400000010ff */
[----:B------:R-:W-:Y:S02]  /*2e00*/  @P1 F2FP.BF16.F32.PACK_AB R176, RZ, R176 ;  /* 0x000000b0ffb0123e */ /* 0x000fe400000010ff */
[----:B------:R-:W-:Y:S02]  /*2e10*/  @P1 F2FP.BF16.F32.PACK_AB R139, RZ, R92 ;  /* 0x0000005cff8b123e */ /* 0x000fe400000010ff */
[----:B------:R-:W1:Y:S01]  /*2e20*/  @P6 LDC.64 R90, c[0x0][0x308] ;  /* 0x0000c200ff5a6b82 */ /* 0x000e620000000a00 */
[----:B------:R-:W-:Y:S02]  /*2e30*/  @P1 F2FP.BF16.F32.PACK_AB R178, RZ, R94 ;  /* 0x0000005effb2123e */ /* 0x000fe400000010ff */
[----:B------:R-:W-:Y:S02]  /*2e40*/  @P1 PRMT R76, R84, 0x7610, R76 ;  /* 0x00007610544c1816 */ /* 0x000fe4000000004c */
[----:B------:R-:W-:-:S02]  /*2e50*/  @P1 PRMT R77, R87, 0x7610, R77 ;  /* 0x00007610574d1816 */ /* 0x000fc4000000004d */
[----:B------:R-:W-:Y:S02]  /*2e60*/  @P1 PRMT R79, R176, 0x7610, R79 ;  /* 0x00007610b04f1816 */ /* 0x000fe4000000004f */
[----:B------:R-:W-:Y:S02]  /*2e70*/  @P0 F2FP.BF16.F32.PACK_AB R92, RZ, R85 ;  /* 0x00000055ff5c023e */ /* 0x000fe400000010ff */
[----:B------:R-:W-:Y:S02]  /*2e80*/  @P0 F2FP.BF16.F32.PACK_AB R177, RZ, R177 ;  /* 0x000000b1ffb1023e */ /* 0x000fe400000010ff */
[----:B------:R-:W-:Y:S02]  /*2e90*/  @P1 PRMT R76, R76, 0x5410, R93 ;  /* 0x000054104c4c1816 */ /* 0x000fe4000000005d */
[----:B------:R-:W-:Y:S01]  /*2ea0*/  @P1 PRMT R77, R77, 0x5410, R139 ;  /* 0x000054104d4d1816 */ /* 0x000fe2000000008b */
[----:B0-----:R-:W-:Y:S01]  /*2eb0*/  IMAD.WIDE.U32 R88, R138, 0x10, R88 ;  /* 0x000000108a587825 */ /* 0x001fe200078e0058 */
[----:B------:R-:W-:-:S02]  /*2ec0*/  @P1 PRMT R78, R78, 0x5410, R173 ;  /* 0x000054104e4e1816 */ /* 0x000fc400000000ad */
[----:B------:R-:W-:Y:S02]  /*2ed0*/  @P1 PRMT R79, R79, 0x5410, R178 ;  /* 0x000054104f4f1816 */ /* 0x000fe400000000b2 */
[----:B------:R-:W-:Y:S02]  /*2ee0*/  @P0 PRMT R80, R92, 0x7610, R80 ;  /* 0x000076105c500816 */ /* 0x000fe40000000050 */
[----:B------:R-:W-:Y:S01]  /*2ef0*/  @P0 F2FP.BF16.F32.PACK_AB R94, RZ, R86 ;  /* 0x00000056ff5e023e */ /* 0x000fe200000010ff */
[----:B-1----:R-:W-:Y:S01]  /*2f00*/  @P6 IMAD.WIDE.U32 R90, R138, 0x10, R90 ;  /* 0x000000108a5a6825 */ /* 0x002fe200078e005a */
[----:B------:R-:W-:Y:S02]  /*2f10*/  @P0 F2FP.BF16.F32.PACK_AB R175, RZ, R175 ;  /* 0x000000afffaf023e */ /* 0x000fe400000010ff */
[----:B------:R-:W-:Y:S02]  /*2f20*/  @P0 F2FP.BF16.F32.PACK_AB R179, RZ, R179 ;  /* 0x000000b3ffb3023e */ /* 0x000fe400000010ff */
[----:B------:R-:W-:Y:S01]  /*2f30*/  @P0 PRMT R81, R95, 0x7610, R81 ;  /* 0x000076105f510816 */ /* 0x000fe20000000051 */
[----:B------:R1:W-:Y:S01]  /*2f40*/  @P6 STG.E.128 desc[UR4][R90.64], R76 ;  /* 0x0000004c5a006986 */ /* 0x0003e2000c101d04 */
[----:B------:R-:W-:-:S02]  /*2f50*/  @P0 PRMT R82, R167, 0x7610, R82 ;  /* 0x00007610a7520816 */ /* 0x000fc40000000052 */
[----:B------:R-:W-:Y:S02]  /*2f60*/  @P0 PRMT R83, R177, 0x7610, R83 ;  /* 0x00007610b1530816 */ /* 0x000fe40000000053 */
[----:B------:R-:W-:Y:S02]  /*2f70*/  @P0 LEA R92, P1, R138, UR14, 0x4 ;  /* 0x0000000e8a5c0c11 */ /* 0x000fe4000f8220ff */
[----:B------:R-:W-:Y:S02]  /*2f80*/  F2FP.BF16.F32.PACK_AB R86, R185, R184 ;  /* 0x000000b8b956723e */ /* 0x000fe400000010ff */
[----:B------:R-:W-:Y:S02]  /*2f90*/  F2FP.BF16.F32.PACK_AB R85, R183, R182 ;  /* 0x000000b6b755723e */ /* 0x000fe400000010ff */
[----:B------:R-:W-:Y:S02]  /*2fa0*/  F2FP.BF16.F32.PACK_AB R84, R181, R180 ;  /* 0x000000b4b554723e */ /* 0x000fe400000010ff */
[----:B------:R-:W-:-:S02]  /*2fb0*/  F2FP.BF16.F32.PACK_AB R87, R187, R186 ;  /* 0x000000babb57723e */ /* 0x000fc400000010ff */
[----:B------:R-:W-:Y:S02]  /*2fc0*/  @P0 PRMT R80, R80, 0x5410, R94 ;  /* 0x0000541050500816 */ /* 0x000fe4000000005e */
[----:B------:R-:W-:Y:S01]  /*2fd0*/  @P0 PRMT R81, R81, 0x5410, R164 ;  /* 0x0000541051510816 */ /* 0x000fe200000000a4 */
[----:B------:R1:W-:Y:S01]  /*2fe0*/  STG.E.128 desc[UR4][R88.64], R84 ;  /* 0x0000005458007986 */ /* 0x0003e2000c101d04 */
[----:B------:R-:W-:Y:S02]  /*2ff0*/  @P0 LEA.HI.X R93, R138, UR15, RZ, 0x4, P1 ;  /* 0x0000000f8a5d0c11 */ /* 0x000fe400088f24ff */
[----:B------:R-:W-:Y:S02]  /*3000*/  @P0 PRMT R82, R82, 0x5410, R175 ;  /* 0x0000541052520816 */ /* 0x000fe400000000af */
[----:B------:R-:W-:-:S05]  /*3010*/  @P0 PRMT R83, R83, 0x5410, R179 ;  /* 0x0000541053530816 */ /* 0x000fca00000000b3 */
[----:B------:R1:W-:Y:S02]  /*3020*/  @P0 STG.E.128 desc[UR4][R92.64], R80 ;  /* 0x000000505c000986 */ /* 0x0003e4000c101d04 */
.L_x_93:
[----:B------:R-:W-:Y:S05]  /*3030*/  BSYNC B0 ;  /* 0x0000000000007941 */ /* 0x000fea0003800000 */
.L_x_92:
[----:B01----:R-:W-:Y:S01]  /*3040*/  SEL R88, RZ, 0x1, P2 ;  /* 0x00000001ff587807 */ /* 0x003fe20001000000 */
[----:B------:R-:W-:Y:S06]  /*3050*/  @!P5 BRA `(.L_x_94) ;  /* 0xffffffd400d4d947 */ /* 0x000fec000383ffff */
.L_x_84:
[----:B------:R-:W0:Y:S01]  /*3060*/  S2UR UR20, SR_CTAID.X ;  /* 0x00000000001479c3 */ /* 0x000e220000002500 */
[C---:B-----5:R-:W-:Y:S01]  /*3070*/  LOP3.LUT R75, R102.reuse, 0x7f, RZ, 0xc0, !PT ;  /* 0x0000007f664b7812 */ /* 0x060fe200078ec0ff */
[----:B------:R-:W-:Y:S01]  /*3080*/  BSSY B0, `(.L_x_95) ;  /* 0x0000016000007945 */ /* 0x000fe20003800000 */
[----:B0-----:R-:W-:-:S05]  /*3090*/  LEA.HI R3, R102, UR20, RZ, 0x19 ;  /* 0x0000001466037c11 */ /* 0x001fca000f8fc8ff */
[----:B------:R-:W-:-:S05]  /*30a0*/  IMAD R104, R3, R104, RZ ;  /* 0x0000006803687224 */ /* 0x000fca00078e02ff */
[----:B------:R-:W-:Y:S01]  /*30b0*/  LEA.HI R75, R104, R75, RZ, 0x1d ;  /* 0x0000004b684b7211 */ /* 0x000fe200078fe8ff */
[----:B------:R-:W-:Y:S06]  /*30c0*/  @!P4 BRA `(.L_x_96) ;  /* 0x000000000044c947 */ /* 0x000fec0003800000 */
[----:B------:R-:W0:Y:S08]  /*30d0*/  LDC.64 R2, c[0x0][0x2d0] ;  /* 0x0000b400ff027b82 */ /* 0x000e300000000a00 */
[----:B------:R-:W1:Y:S08]  /*30e0*/  LDC.64 R68, c[0x0][0x2d8] ;  /* 0x0000b600ff447b82 */ /* 0x000e700000000a00 */
[----:B------:R-:W2:Y:S08]  /*30f0*/  LDC.64 R70, c[0x0][0x2e0] ;  /* 0x0000b800ff467b82 */ /* 0x000eb00000000a00 */
[----:B------:R-:W3:Y:S01]  /*3100*/  LDC.64 R72, c[0x0][0x2e8] ;  /* 0x0000ba00ff487b82 */ /* 0x000ee20000000a00 */
[----:B0-----:R-:W-:-:S05]  /*3110*/  IMAD.WIDE.U32 R2, R75, 0x20, R2 ;  /* 0x000000204b027825 */ /* 0x001fca00078e0002 */
[----:B------:R0:W-:Y:S01]  /*3120*/  STG.E.128 desc[UR4][R2.64], R48 ;  /* 0x0000003002007986 */ /* 0x0001e2000c101d04 */
[----:B-1----:R-:W-:-:S03]  /*3130*/  IMAD.WIDE.U32 R68, R75, 0x20, R68 ;  /* 0x000000204b447825 */ /* 0x002fc600078e0044 */
[----:B------:R0:W-:Y:S04]  /*3140*/  STG.E.128 desc[UR4][R2.64+0x10], R44 ;  /* 0x0000102c02007986 */ /* 0x0001e8000c101d04 */
[----:B------:R0:W-:Y:S01]  /*3150*/  STG.E.128 desc[UR4][R68.64], R64 ;  /* 0x0000004044007986 */ /* 0x0001e2000c101d04 */
[----:B--2---:R-:W-:-:S03]  /*3160*/  IMAD.WIDE.U32 R70, R75, 0x20, R70 ;  /* 0x000000204b467825 */ /* 0x004fc600078e0046 */
[----:B------:R0:W-:Y:S04]  /*3170*/  STG.E.128 desc[UR4][R68.64+0x10], R60 ;  /* 0x0000103c44007986 */ /* 0x0001e8000c101d04 */
[----:B------:R0:W-:Y:S01]  /*3180*/  STG.E.128 desc[UR4][R70.64], R16 ;  /* 0x0000001046007986 */ /* 0x0001e2000c101d04 */
[----:B---3--:R-:W-:-:S03]  /*3190*/  IMAD.WIDE.U32 R72, R75, 0x20, R72 ;  /* 0x000000204b487825 */ /* 0x008fc600078e0048 */
[----:B------:R0:W-:Y:S01]  /*31a0*/  STG.E.128 desc[UR4][R70.64+0x10], R12 ;  /* 0x0000100c46007986 */ /* 0x0001e2000c101d04 */
[----:B------:R-:W-:-:S03]  /*31b0*/  VIADD R75, R75, 0x80 ;  /* 0x000000804b4b7836 */ /* 0x000fc60000000000 */
[----:B------:R0:W-:Y:S04]  /*31c0*/  STG.E.128 desc[UR4][R72.64], R32 ;  /* 0x0000002048007986 */ /* 0x0001e8000c101d04 */
[----:B------:R0:W-:Y:S02]  /*31d0*/  STG.E.128 desc[UR4][R72.64+0x10], R28 ;  /* 0x0000101c48007986 */ /* 0x0001e4000c101d04 */
.L_x_96:
[----:B------:R-:W-:Y:S05]  /*31e0*/  BSYNC B0 ;  /* 0x0000000000007941 */ /* 0x000fea0003800000 */
.L_x_95:
[----:B------:R-:W-:Y:S05]  /*31f0*/  @!P3 EXIT ;  /* 0x000000000000b94d */ /* 0x000fea0003800000 */
[----:B0-----:R-:W0:Y:S08]  /*3200*/  LDC.64 R2, c[0x0][0x2d0] ;  /* 0x0000b400ff027b82 */ /* 0x001e300000000a00 */
[----:B------:R-:W1:Y:S08]  /*3210*/  LDC.64 R12, c[0x0][0x2d8] ;  /* 0x0000b600ff0c7b82 */ /* 0x000e700000000a00 */
[----:B------:R-:W2:Y:S08]  /*3220*/  LDC.64 R14, c[0x0][0x2e0] ;  /* 0x0000b800ff0e7b82 */ /* 0x000eb00000000a00 */
[----:B------:R-:W3:Y:S01]  /*3230*/  LDC.64 R16, c[0x0][0x2e8] ;  /* 0x0000ba00ff107b82 */ /* 0x000ee20000000a00 */
[----:B0-----:R-:W-:-:S05]  /*3240*/  IMAD.WIDE.U32 R2, R75, 0x20, R2 ;  /* 0x000000204b027825 */ /* 0x001fca00078e0002 */
[----:B------:R-:W-:Y:S01]  /*3250*/  STG.E.128 desc[UR4][R2.64], R40 ;  /* 0x0000002802007986 */ /* 0x000fe2000c101d04 */
[----:B-1----:R-:W-:-:S03]  /*3260*/  IMAD.WIDE.U32 R12, R75, 0x20, R12 ;  /* 0x000000204b0c7825 */ /* 0x002fc600078e000c */
[----:B------:R-:W-:Y:S04]  /*3270*/  STG.E.128 desc[UR4][R2.64+0x10], R36 ;  /* 0x0000102402007986 */ /* 0x000fe8000c101d04 */
[----:B------:R-:W-:Y:S01]  /*3280*/  STG.E.128 desc[UR4][R12.64], R56 ;  /* 0x000000380c007986 */ /* 0x000fe2000c101d04 */
[----:B--2---:R-:W-:-:S03]  /*3290*/  IMAD.WIDE.U32 R14, R75, 0x20, R14 ;  /* 0x000000204b0e7825 */ /* 0x004fc600078e000e */
[----:B------:R-:W-:Y:S04]  /*32a0*/  STG.E.128 desc[UR4][R12.64+0x10], R52 ;  /* 0x000010340c007986 */ /* 0x000fe8000c101d04 */
[----:B------:R-:W-:Y:S01]  /*32b0*/  STG.E.128 desc[UR4][R14.64], R8 ;  /* 0x000000080e007986 */ /* 0x000fe2000c101d04 */
[----:B---3--:R-:W-:-:S03]  /*32c0*/  IMAD.WIDE.U32 R16, R75, 0x20, R16 ;  /* 0x000000204b107825 */ /* 0x008fc600078e0010 */
[----:B------:R-:W-:Y:S04]  /*32d0*/  STG.E.128 desc[UR4][R14.64+0x10], R4 ;  /* 0x000010040e007986 */ /* 0x000fe8000c101d04 */
[----:B------:R-:W-:Y:S04]  /*32e0*/  STG.E.128 desc[UR4][R16.64], R24 ;  /* 0x0000001810007986 */ /* 0x000fe8000c101d04 */
[----:B------:R-:W-:Y:S01]  /*32f0*/  STG.E.128 desc[UR4][R16.64+0x10], R20 ;  /* 0x0000101410007986 */ /* 0x000fe2000c101d04 */
[----:B------:R-:W-:Y:S05]  /*3300*/  EXIT ;  /* 0x000000000000794d */ /* 0x000fea0003800000 */
.L_x_89:
[----:B------:R-:W-:Y:S01]  /*3310*/  HFMA2.MMA R179, -RZ, RZ, 0, 1.847743988037109375e-06 ;  /* 0x0000001fffb37435 */ /* 0x000fe200000001ff */
[----:B------:R-:W-:Y:S01]  /*3320*/  MOV R95, R175 ;  /* 0x000000af005f7202 */ /* 0x000fe20000000f00 */
[----:B------:R-:W-:Y:S02]  /*3330*/  IMAD.MOV.U32 R94, RZ, RZ, 0x10 ;  /* 0x00000010ff5e7424 */ /* 0x000fe400078e00ff */
[----:B------:R-:W-:-:S07]  /*3340*/  IMAD.MOV.U32 R92, RZ, RZ, -0x1 ;  /* 0xffffffffff5c7424 */ /* 0x000fce00078e00ff */
[----:B-----5:R-:W-:Y:S05]  /*3350*/  WARPSYNC.COLLECTIVE R92, `(.L_x_97) ;  /* 0x000000005c087348 */ /* 0x020fea0003c00000 */
[----:B------:R0:W1:Y:S02]  /*3360*/  SHFL.DOWN P0, R93, R95, R94, R179 ;  /* 0x0800005e5f5d7389 */ /* 0x00006400000000b3 */
[----:B01---5:R-:W-:Y:S01]  /*3370*/  ENDCOLLECTIVE ;  /* 0x000000000000791b */ /* 0x023fe20003800000 */
.L_x_97:
[----:B------:R-:W-:Y:S01]  /*3380*/  IMAD.MOV.U32 R95, RZ, RZ, R177 ;  /* 0x000000ffff5f7224 */ /* 0x000fe200078e00b1 */
[----:B------:R-:W-:-:S07]  /*3390*/  MOV R84, R93 ;  /* 0x0000005d00547202 */ /* 0x000fce0000000f00 */
[----:B------:R-:W-:Y:S05]  /*33a0*/  WARPSYNC.COLLECTIVE R92, `(.L_x_98) ;  /* 0x000000005c087348 */ /* 0x000fea0003c00000 */
[----:B------:R0:W1:Y:S02]  /*33b0*/  SHFL.DOWN P0, R93, R95, R94, R179 ;  /* 0x0800005e5f5d7389 */ /* 0x00006400000000b3 */
[----:B01----:R-:W-:Y:S01]  /*33c0*/  ENDCOLLECTIVE ;  /* 0x000000000000791b */ /* 0x003fe20003800000 */
.L_x_98:
[----:B------:R-:W-:Y:S01]  /*33d0*/  FADD.FTZ R84, R84, R175 ;  /* 0x000000af54547221 */ /* 0x000fe20000010000 */
[----:B------:R-:W-:-:S03]  /*33e0*/  HFMA2.MMA R94, -RZ, RZ, 0, 4.76837158203125e-07 ;  /* 0x00000008ff5e7435 */ /* 0x000fc600000001ff */
[----:B------:R-:W-:Y:S01]  /*33f0*/  IMAD.MOV.U32 R95, RZ, RZ, R84 ;  /* 0x000000ffff5f7224 */ /* 0x000fe200078e0054 */
[----:B------:R-:W-:-:S07]  /*3400*/  MOV R86, R93 ;  /* 0x0000005d00567202 */ /* 0x000fce0000000f00 */
[----:B------:R-:W-:Y:S05]  /*3410*/  WARPSYNC.COLLECTIVE R92, `(.L_x_99) ;  /* 0x000000005c087348 */ /* 0x000fea0003c00000 */
[----:B------:R0:W1:Y:S02]  /*3420*/  SHFL.DOWN P0, R93, R95, R94, R179 ;  /* 0x0800005e5f5d7389 */ /* 0x00006400000000b3 */
[----:B01----:R-:W-:Y:S01]  /*3430*/  ENDCOLLECTIVE ;  /* 0x000000000000791b */ /* 0x003fe20003800000 */
.L_x_99:
[----:B------:R-:W-:-:S05]  /*3440*/  FADD.FTZ R86, R86, R177 ;  /* 0x000000b156567221 */ /* 0x000fca0000010000 */
[----:B------:R-:W-:Y:S01]  /*3450*/  MOV R95, R86 ;  /* 0x00000056005f7202 */ /* 0x000fe20000000f00 */
[----:B------:R-:W-:-:S07]  /*3460*/  IMAD.MOV.U32 R85, RZ, RZ, R93 ;  /* 0x000000ffff557224 */ /* 0x000fce00078e005d */
[----:B------:R-:W-:Y:S05]  /*3470*/  WARPSYNC.COLLECTIVE R92, `(.L_x_100) ;  /* 0x000000005c087348 */ /* 0x000fea0003c00000 */
[----:B------:R0:W1:Y:S02]  /*3480*/  SHFL.DOWN P0, R93, R95, R94, R179 ;  /* 0x0800005e5f5d7389 */ /* 0x00006400000000b3 */
[----:B01----:R-:W-:Y:S01]  /*3490*/  ENDCOLLECTIVE ;  /* 0x000000000000791b */ /* 0x003fe20003800000 */
.L_x_100:
[----:B------:R-:W-:-:S05]  /*34a0*/  FADD.FTZ R85, R84, R85 ;  /* 0x0000005554557221 */ /* 0x000fca0000010000 */
[----:B------:R-:W-:Y:S01]  /*34b0*/  MOV R95, R85 ;  /* 0x00000055005f7202 */ /* 0x000fe20000000f00 */
[----:B------:R-:W-:Y:S02]  /*34c0*/  IMAD.MOV.U32 R94, RZ, RZ, 0x4 ;  /* 0x00000004ff5e7424 */ /* 0x000fe400078e00ff */
[----:B------:R-:W-:-:S07]  /*34d0*/  IMAD.MOV.U32 R87, RZ, RZ, R93 ;  /* 0x000000ffff577224 */ /* 0x000fce00078e005d */
[----:B------:R-:W-:Y:S05]  /*34e0*/  WARPSYNC.COLLECTIVE R92, `(.L_x_101) ;  /* 0x000000005c087348 */ /* 0x000fea0003c00000 */
[----:B------:R0:W1:Y:S02]  /*34f0*/  SHFL.DOWN P0, R93, R95, R94, R179 ;  /* 0x0800005e5f5d7389 */ /* 0x00006400000000b3 */
[----:B01----:R-:W-:Y:S01]  /*3500*/  ENDCOLLECTIVE ;  /* 0x000000000000791b */ /* 0x003fe20003800000 */
.L_x_101:
[----:B------:R-:W-:-:S04]  /*3510*/  FADD.FTZ R87, R86, R87 ;  /* 0x0000005756577221 */ /* 0x000fc80000010000 */
[----:B------:R-:W-:Y:S01]  /*3520*/  IMAD.MOV.U32 R95, RZ, RZ, R87 ;  /* 0x000000ffff5f7224 */ /* 0x000fe200078e0057 */
[----:B------:R-:W-:-:S07]  /*3530*/  MOV R88, R93 ;  /* 0x0000005d00587202 */ /* 0x000fce0000000f00 */
[----:B------:R-:W-:Y:S05]  /*3540*/  WARPSYNC.COLLECTIVE R92, `(.L_x_102) ;  /* 0x000000005c087348 */ /* 0x000fea0003c00000 */
[----:B------:R0:W1:Y:S02]  /*3550*/  SHFL.DOWN P0, R93, R95, R94, R179 ;  /* 0x0800005e5f5d7389 */ /* 0x00006400000000b3 */
[----:B01----:R-:W-:Y:S01]  /*3560*/  ENDCOLLECTIVE ;  /* 0x000000000000791b */ /* 0x003fe20003800000 */
.L_x_102:
[----:B------:R-:W-:Y:S01]  /*3570*/  FADD.FTZ R88, R85, R88 ;  /* 0x0000005855587221 */ /* 0x000fe20000010000 */
[----:B------:R-:W-:-:S03]  /*3580*/  HFMA2.MMA R94, -RZ, RZ, 0, 1.1920928955078125e-07 ;  /* 0x00000002ff5e7435 */ /* 0x000fc600000001ff */
[----:B------:R-:W-:Y:S01]  /*3590*/  IMAD.MOV.U32 R95, RZ, RZ, R88 ;  /* 0x000000ffff5f7224 */ /* 0x000fe200078e0058 */
[----:B------:R-:W-:-:S07]  /*35a0*/  MOV R90, R93 ;  /* 0x0000005d005a7202 */ /* 0x000fce0000000f00 */
[----:B------:R-:W-:Y:S05]  /*35b0*/  WARPSYNC.COLLECTIVE R92, `(.L_x_103) ;  /* 0x000000005c087348 */ /* 0x000fea0003c00000 */
[----:B------:R0:W1:Y:S02]  /*35c0*/  SHFL.DOWN P0, R93, R95, R94, R179 ;  /* 0x0800005e5f5d7389 */ /* 0x00006400000000b3 */
[----:B01----:R-:W-:Y:S01]  /*35d0*/  ENDCOLLECTIVE ;  /* 0x000000000000791b */ /* 0x003fe20003800000 */
.L_x_103:
[----:B------:R-:W-:-:S05]  /*35e0*/  FADD.FTZ R90, R87, R90 ;  /* 0x0000005a575a7221 */ /* 0x000fca0000010000 */
[----:B------:R-:W-:Y:S01]  /*35f0*/  MOV R95, R90 ;  /* 0x0000005a005f7202 */ /* 0x000fe20000000f00 */
[----:B------:R-:W-:-:S07]  /*3600*/  IMAD.MOV.U32 R89, RZ, RZ, R93 ;  /* 0x000000ffff597224 */ /* 0x000fce00078e005d */
[----:B------:R-:W-:Y:S05]  /*3610*/  WARPSYNC.COLLECTIVE R92, `(.L_x_104) ;  /* 0x000000005c087348 */ /* 0x000fea0003c00000 */
[----:B------:R0:W1:Y:S02]  /*3620*/  SHFL.DOWN P0, R93, R95, R94, R179 ;  /* 0x0800005e5f5d7389 */ /* 0x00006400000000b3 */
[----:B01----:R-:W-:Y:S01]  /*3630*/  ENDCOLLECTIVE ;  /* 0x000000000000791b */ /* 0x003fe20003800000 */
.L_x_104:
[----:B------:R-:W-:-:S05]  /*3640*/  FADD.FTZ R89, R88, R89 ;  /* 0x0000005958597221 */ /* 0x000fca0000010000 */
[----:B------:R-:W-:Y:S01]  /*3650*/  MOV R95, R89 ;  /* 0x00000059005f7202 */ /* 0x000fe20000000f00 */
[----:B------:R-:W-:Y:S02]  /*3660*/  IMAD.MOV.U32 R94, RZ, RZ, 0x1 ;  /* 0x00000001ff5e7424 */ /* 0x000fe400078e00ff */
[----:B------:R-:W-:-:S07]  /*3670*/  IMAD.MOV.U32 R91, RZ, RZ, R93 ;  /* 0x000000ffff5b7224 */ /* 0x000fce00078e005d */
[----:B------:R-:W-:Y:S05]  /*3680*/  WARPSYNC.COLLECTIVE R92, `(.L_x_105) ;  /* 0x000000005c087348 */ /* 0x000fea0003c00000 */
[----:B------:R0:W1:Y:S02]  /*3690*/  SHFL.DOWN P0, R93, R95, R94, R179 ;  /* 0x0800005e5f5d7389 */ /* 0x00006400000000b3 */
[----:B01----:R-:W-:Y:S01]  /*36a0*/  ENDCOLLECTIVE ;  /* 0x000000000000791b */ /* 0x003fe20003800000 */
.L_x_105:
[----:B------:R-:W-:-:S04]  /*36b0*/  FADD.FTZ R91, R90, R91 ;  /* 0x0000005b5a5b7221 */ /* 0x000fc80000010000 */
[----:B------:R-:W-:Y:S01]  /*36c0*/  IMAD.MOV.U32 R95, RZ, RZ, R91 ;  /* 0x000000ffff5f7224 */ /* 0x000fe200078e005b */
[----:B------:R-:W-:-:S07]  /*36d0*/  MOV R84, R93 ;  /* 0x0000005d00547202 */ /* 0x000fce0000000f00 */
[----:B------:R-:W-:Y:S05]  /*36e0*/  WARPSYNC.COLLECTIVE R92, `(.L_x_106) ;  /* 0x000000005c087348 */ /* 0x000fea0003c00000 */
[----:B------:R0:W1:Y:S02]  /*36f0*/  SHFL.DOWN P0, R93, R95, R94, R179 ;  /* 0x0800005e5f5d7389 */ /* 0x00006400000000b3 */
[----:B01----:R-:W-:Y:S01]  /*3700*/  ENDCOLLECTIVE ;  /* 0x000000000000791b */ /* 0x003fe20003800000 */
.L_x_106:
[----:B------:R-:W-:Y:S01]  /*3710*/  MOV R86, R93 ;  /* 0x0000005d00567202 */ /* 0x000fe20000000f00 */
[----:B------:R-:W-:Y:S06]  /*3720*/  BRA `(.L_x_107) ;  /* 0xffffffe4005c7947 */ /* 0x000fec000383ffff */
.L_x_108:
        /* <DEDUP_REMOVED lines=13> */
.L_x_2928:


//--------------------- .text._ZN10layer_norm31ln_parallel_residual_bwd_kernelINS_13Kernel_traitsI13__nv_bfloat16S2_S2_S2_fjLj2048ELj1ELj1ELj4ELj16ENS_18Kernel_traits_baseILj2048ES2_S2_S2_S2_fjLj128EEEEELb1ELb0ELb1EEEvNS_9BwdParamsE --------------------------
	.section	.text._ZN10layer_norm31ln_parallel_residual_bwd_kernelINS_13Kernel_traitsI13__nv_bfloat16S2_S2_S2_fjLj2048ELj1ELj1ELj4ELj16ENS_18Kernel_traits_baseILj2048ES2_S2_S2_S2_fjLj128EEEEELb1ELb0ELb1EEEvNS_9BwdParamsE,"ax",@progbits
	.align	128
        .global         _ZN10layer_norm31ln_parallel_residual_bwd_kernelINS_13Kernel_traitsI13__nv_bfloat16S2_S2_S2_fjLj2048ELj1ELj1ELj4ELj16ENS_18Kernel_traits_baseILj2048ES2_S2_S2_S2_fjLj128EEEEELb1ELb0ELb1EEEvNS_9BwdParamsE
        .type           _ZN10layer_norm31ln_parallel_residual_bwd_kernelINS_13Kernel_traitsI13__nv_bfloat16S2_S2_S2_fjLj2048ELj1ELj1ELj4ELj16ENS_18Kernel_traits_baseILj2048ES2_S2_S2_S2_fjLj128EEEEELb1ELb0ELb1EEEvNS_9BwdParamsE,@function
        .size           _ZN10layer_norm31ln_parallel_residual_bwd_kernelINS_13Kernel_traitsI13__nv_bfloat16S2_S2_S2_fjLj2048ELj1ELj1ELj4ELj16ENS_18Kernel_traits_baseILj2048ES2_S2_S2_S2_fjLj128EEEEELb1ELb0ELb1EEEvNS_9BwdParamsE,(.L_x_2929 - _ZN10layer_norm31ln_parallel_residual_bwd_kernelINS_13Kernel_traitsI13__nv_bfloat16S2_S2_S2_fjLj2048ELj1ELj1ELj4ELj16ENS_18Kernel_traits_baseILj2048ES2_S2_S2_S2_fjLj128EEEEELb1ELb0ELb1EEEvNS_9BwdParamsE)
        .other          _ZN10layer_norm31ln_parallel_residual_bwd_kernelINS_13Kernel_traitsI13__nv_bfloat16S2_S2_S2_fjLj2048ELj1ELj1ELj4ELj16ENS_18Kernel_traits_baseILj2048ES2_S2_S2_S2_fjLj128EEEEELb1ELb0ELb1EEEvNS_9BwdParamsE,@"STO_CUDA_ENTRY STV_DEFAULT"
_ZN10layer_norm31ln_parallel_residual_bwd_kernelINS_13Kernel_traitsI13__nv_bfloat16S2_S2_S2_fjLj2048ELj1ELj1ELj4ELj16ENS_18Kernel_traits_baseILj2048ES2_S2_S2_S2_fjLj128EEEEELb1ELb0ELb1EEEvNS_9BwdParamsE:
.text._ZN10layer_norm31ln_parallel_residual_bwd_kernelINS_13Kernel_traitsI13__nv_bfloat16S2_S2_S2_fjLj2048ELj1ELj1ELj4ELj16ENS_18Kernel_traits_baseILj2048ES2_S2_S2_S2_fjLj128EEEEELb1ELb0ELb1EEEvNS_9BwdParamsE:
[----:B------:R-:W-:Y:S01]  /*0000*/  LDC R1, c[0x0][0x28] ;  /* 0x00000a00ff017b82 */ /* 0x000fe20000000800 */
[----:B------:R-:W0:Y:S07]  /*0010*/  S2R R91, SR_TID.X ;  /* 0x00000000005b7919 */ /* 0x000e2e0000002100 */
[----:B------:R-:W0:Y:S01]  /*0020*/  S2UR UR4, SR_CTAID.X ;  /* 0x00000000000479c3 */ /* 0x000e220000002500 */
[----:B------:R-:W-:Y:S01]  /*0030*/  ULDC.64 UR6, c[0x0][0x208] ;  /* 0x0000820000067ab9 */ /* 0x000fe20000000a00 */
[----:B------:R-:W-:Y:S01]  /*0040*/  ULDC UR8, c[0x0][0x218] ;  /* 0x0000860000087ab9 */ /* 0x000fe20000000800 */
[----:B------:R-:W-:Y:S01]  /*0050*/  ULDC.U8 UR9, c[0x0][0x2a0] ;  /* 0x0000a80000097ab9 */ /* 0x000fe20000000000 */
[----:B------:R-:W-:Y:S01]  /*0060*/  ULDC UR16, c[0x0][0x290] ;  /* 0x0000a40000107ab9 */ /* 0x000fe20000000800 */
[----:B------:R-:W-:Y:S01]  /*0070*/  ULDC UR17, c[0x0][0x298] ;  /* 0x0000a60000117ab9 */ /* 0x000fe20000000800 */
[----:B------:R-:W-:Y:S01]  /*0080*/  ULDC.64 UR10, c[0x0][0x210] ;  /* 0x00008400000a7ab9 */ /* 0x000fe20000000a00 */
[----:B------:R-:W-:Y:S01]  /*0090*/  ULDC.64 UR12, c[0x0][0x238] ;  /* 0x00008e00000c7ab9 */ /* 0x000fe20000000a00 */
[----:B------:R-:W-:Y:S01]  /*00a0*/  ULDC.64 UR14, c[0x0][0x240] ;  /* 0x00009000000e7ab9 */ /* 0x000fe20000000a00 */
[----:B------:R-:W-:Y:S01]  /*00b0*/  ULDC.64 UR18, c[0x0][0x308] ;  /* 0x0000c20000127ab9 */ /* 0x000fe20000000a00 */
[----:B------:R-:W-:Y:S01]  /*00c0*/  ULDC.64 UR20, c[0x0][0x2f8] ;  /* 0x0000be0000147ab9 */ /* 0x000fe20000000a00 */
[----:B0-----:R-:W-:Y:S01]  /*00d0*/  LEA.HI R126, R91, UR4, RZ, 0x19 ;  /* 0x000000045b7e7c11 */ /* 0x001fe2000f8fc8ff */
[----:B------:R-:W-:-:S03]  /*00e0*/  ULDC UR4, c[0x0][0x214] ;  /* 0x0000850000047ab9 */ /* 0x000fc60000000800 */
        /* <DEDUP_REMOVED lines=35> */
.L_x_109:
[----:B------:R-:W-:Y:S01]  /*0320*/  IMAD.SHL.U32 R0, R91, 0x10, RZ ;  /* 0x000000105b007824 */ /* 0x000fe200078e00ff */
[----:B------:R-:W-:-:S04]  /*0330*/  ULDC.64 UR4, c[0x0][0x260] ;  /* 0x0000980000047ab9 */ /* 0x000fc80000000a00 */
[----:B------:R-:W-:-:S04]  /*0340*/  LOP3.LUT R0, R0, 0x7f0, RZ, 0xc0, !PT ;  /* 0x000007f000007812 */ /* 0x000fc800078ec0ff */
[----:B------:R-:W-:-:S05]  /*0350*/  IADD3 R2, P0, R0, UR4, RZ ;  /* 0x0000000400027c10 */ /* 0x000fca000ff1e0ff */
[----:B------:R-:W-:Y:S01]  /*0360*/  IMAD.X R3, RZ, RZ, UR5, P0 ;  /* 0x00000005ff037e24 */ /* 0x000fe200080e06ff */
[----:B------:R-:W-:Y:S02]  /*0370*/  ULDC.64 UR4, c[0x0][0x268] ;  /* 0x00009a0000047ab9 */ /* 0x000fe40000000a00 */
[----:B------:R-:W-:Y:S02]  /*0380*/  IADD3 R4, P0, R0, UR4, RZ ;  /* 0x0000000400047c10 */ /* 0x000fe4000ff1e0ff */
[----:B------:R-:W2:Y:S02]  /*0390*/  LDG.E.128 R8, desc[UR6][R2.64] ;  /* 0x0000000602087981 */ /* 0x000ea4000c1e1d00 */
[----:B------:R-:W-:Y:S01]  /*03a0*/  IADD3.X R5, RZ, UR5, RZ, P0, !PT ;  /* 0x00000005ff057c10 */ /* 0x000fe200087fe4ff */
[----:B------:R-:W-:Y:S01]  /*03b0*/  ULDC.64 UR4, c[0x0][0x2c8] ;  /* 0x0000b20000047ab9 */ /* 0x000fe20000000a00 */
[----:B------:R-:W3:Y:S04]  /*03c0*/  LDG.E.128 R16, desc[UR6][R2.64+0x800] ;  /* 0x0008000602107981 */ /* 0x000ee8000c1e1d00 */
[----:B------:R-:W4:Y:S04]  /*03d0*/  LDG.E.128 R12, desc[UR6][R4.64] ;  /* 0x00000006040c7981 */ /* 0x000f28000c1e1d00 */
[----:B------:R-:W5:Y:S01]  /*03e0*/  LDG.E.128 R20, desc[UR6][R4.64+0x800] ;  /* 0x0008000604147981 */ /* 0x000f62000c1e1d00 */
[----:B------:R-:W-:Y:S01]  /*03f0*/  ISETP.NE.U32.AND P0, PT, RZ, UR4, PT ;  /* 0x00000004ff007c0c */ /* 0x000fe2000bf05070 */
[----:B------:R-:W-:Y:S01]  /*0400*/  HFMA2.MMA R0, -RZ, RZ, 0, 5.9604644775390625e-08 ;  /* 0x00000001ff007435 */ /* 0x000fe200000001ff */
[----:B------:R-:W-:-:S02]  /*0410*/  CS2R R110, SRZ ;  /* 0x00000000006e7805 */ /* 0x000fc4000001ff00 */
[----:B------:R-:W-:Y:S02]  /*0420*/  CS2R R114, SRZ ;  /* 0x0000000000727805 */ /* 0x000fe4000001ff00 */
[----:B------:R-:W-:Y:S02]  /*0430*/  ISETP.NE.AND.EX P0, PT, RZ, UR5, PT, P0 ;  /* 0x00000005ff007c0c */ /* 0x000fe4000bf05300 */
[----:B------:R-:W-:Y:S02]  /*0440*/  CS2R R104, SRZ ;  /* 0x0000000000687805 */ /* 0x000fe4000001ff00 */
[----:B------:R-:W-:Y:S01]  /*0450*/  CS2R R108, SRZ ;  /* 0x00000000006c7805 */ /* 0x000fe2000001ff00 */
[----:B------:R-:W-:Y:S01]  /*0460*/  IMAD.MOV.U32 R90, RZ, RZ, RZ ;  /* 0x000000ffff5a7224 */ /* 0x000fe200078e00ff */
        /* <DEDUP_REMOVED lines=27> */
[----:B------:R-:W-:Y:S02]  /*0620*/  MOV R143, RZ ;  /* 0x000000ff008f7202 */ /* 0x000fe40000000f00 */
[----:B------:R-:W-:Y:S02]  /*0630*/  LOP3.LUT R144, R91, 0x7f, RZ, 0xc0, !PT ;  /* 0x0000007f5b907812 */ /* 0x000fe400078ec0ff */
[----:B--2---:R-:W-:Y:S02]  /*0640*/  PRMT R145, R8, 0x7632, R145 ;  /* 0x0000763208917816 */ /* 0x004fe40000000091 */
[----:B------:R-:W-:Y:S02]  /*0650*/  PRMT R147, R10, 0x7632, R147 ;  /* 0x000076320a937816 */ /* 0x000fe40000000093 */
[----:B---3--:R-:W-:-:S02]  /*0660*/  PRMT R153, R16, 0x7632, R153 ;  /* 0x0000763210997816 */ /* 0x008fc40000000099 */
[----:B------:R-:W-:Y:S02]  /*0670*/  PRMT R155, R18, 0x7632, R155 ;  /* 0x00007632129b7816 */ /* 0x000fe4000000009b */
[----:B----4-:R-:W-:Y:S02]  /*0680*/  PRMT R149, R12, 0x7632, R149 ;  /* 0x000076320c957816 */ /* 0x010fe40000000095 */
[----:B------:R-:W-:Y:S02]  /*0690*/  PRMT R151, R14, 0x7632, R151 ;  /* 0x000076320e977816 */ /* 0x000fe40000000097 */
[----:B-----5:R-:W-:Y:S02]  /*06a0*/  PRMT R157, R20, 0x7632, R157 ;  /* 0x00007632149d7816 */ /* 0x020fe4000000009d */
[----:B------:R-:W-:Y:S02]  /*06b0*/  PRMT R159, R22, 0x7632, R159 ;  /* 0x00007632169f7816 */ /* 0x000fe4000000009f */
[----:B------:R-:W-:-:S02]  /*06c0*/  PRMT R146, R9, 0x7632, R146 ;  /* 0x0000763209927816 */ /* 0x000fc40000000092 */
[----:B------:R-:W-:Y:S02]  /*06d0*/  PRMT R148, R11, 0x7632, R148 ;  /* 0x000076320b947816 */ /* 0x000fe40000000094 */
[----:B------:R-:W-:Y:S02]  /*06e0*/  PRMT R150, R13, 0x7632, R150 ;  /* 0x000076320d967816 */ /* 0x000fe40000000096 */
[----:B------:R-:W-:Y:S02]  /*06f0*/  PRMT R152, R15, 0x7632, R152 ;  /* 0x000076320f987816 */ /* 0x000fe40000000098 */
[----:B------:R-:W-:Y:S02]  /*0700*/  PRMT R154, R17, 0x7632, R154 ;  /* 0x00007632119a7816 */ /* 0x000fe4000000009a */
[----:B------:R-:W-:Y:S02]  /*0710*/  PRMT R156, R19, 0x7632, R156 ;  /* 0x00007632139c7816 */ /* 0x000fe4000000009c */
[----:B------:R-:W-:-:S02]  /*0720*/  PRMT R158, R21, 0x7632, R158 ;  /* 0x00007632159e7816 */ /* 0x000fc4000000009e */
        /* <DEDUP_REMOVED lines=29> */
[----:B------:R-:W-:-:S02]  /*0900*/  IMAD.U32 R153, R153, 0x10000, RZ ;  /* 0x0001000099997824 */ /* 0x000fc400078e00ff */
[----:B------:R-:W-:Y:S02]  /*0910*/  IMAD.U32 R155, R155, 0x10000, RZ ;  /* 0x000100009b9b7824 */ /* 0x000fe400078e00ff */
[----:B------:R-:W-:Y:S02]  /*0920*/  IMAD.U32 R157, R157, 0x10000, RZ ;  /* 0x000100009d9d7824 */ /* 0x000fe400078e00ff */
[----:B------:R-:W-:-:S07]  /*0930*/  IMAD.U32 R159, R159, 0x10000, RZ ;  /* 0x000100009f9f7824 */ /* 0x000fce00078e00ff */
.L_x_113:
[----:B--2---:R-:W-:Y:S01]  /*0940*/  IMAD R20, R126, UR8, RZ ;  /* 0x000000087e147c24 */ /* 0x004fe2000f8e02ff */
[----:B------:R-:W0:Y:S04]  /*0950*/  LDC.64 R32, c[0x0][0x238] ;  /* 0x00008e00ff207b82 */ /* 0x000e280000000a00 */
[----:B------:R-:W-:-:S04]  /*0960*/  SHF.R.S32.HI R21, RZ, 0x1f, R20 ;  /* 0x0000001fff157819 */ /* 0x000fc80000011414 */
[----:B------:R-:W1:Y:S01]  /*0970*/  LDC.64 R24, c[0x0][0x2b8] ;  /* 0x0000ae00ff187b82 */ /* 0x000e620000000a00 */
[----:B------:R-:W-:-:S04]  /*0980*/  LEA.HI R21, R21, R20, RZ, 0x3 ;  /* 0x0000001415157211 */ /* 0x000fc800078f18ff */
[----:B------:R-:W-:-:S03]  /*0990*/  LEA.HI.SX32 R163, R21, R144, 0x1d ;  /* 0x0000009015a37211 */ /* 0x000fc600078feaff */
[----:B------:R-:W2:Y:S08]  /*09a0*/  LDC.64 R26, c[0x0][0x250] ;  /* 0x00009400ff1a7b82 */ /* 0x000eb00000000a00 */
[----:B------:R-:W3:Y:S01]  /*09b0*/  LDC.64 R28, c[0x0][0x2c0] ;  /* 0x0000b000ff1c7b82 */ /* 0x000ee20000000a00 */
[----:B0-----:R-:W-:-:S06]  /*09c0*/  IMAD.WIDE.U32 R32, R163, 0x10, R32 ;  /* 0x00000010a3207825 */ /* 0x001fcc00078e0020 */
[----:B------:R-:W4:Y:S01]  /*09d0*/  LDG.E.128 R32, desc[UR6][R32.64] ;  /* 0x0000000620207981 */ /* 0x000f22000c1e1d00 */
[----:B------:R-:W0:Y:S01]  /*09e0*/  LDC.64 R20, c[0x0][0x258] ;  /* 0x00009600ff147b82 */ /* 0x000e220000000a00 */
[----:B-1----:R-:W-:-:S06]  /*09f0*/  IMAD.WIDE.U32 R36, R163, 0x10, R24 ;  /* 0x00000010a3247825 */ /* 0x002fcc00078e0018 */
[----:B------:R-:W4:Y:S01]  /*0a00*/  LDG.E.128 R36, desc[UR6][R36.64] ;  /* 0x0000000624247981 */ /* 0x000f22000c1e1d00 */
[----:B--2---:R-:W-:Y:S01]  /*0a10*/  IMAD.WIDE R26, R126, 0x4, R26 ;  /* 0x000000047e1a7825 */ /* 0x004fe200078e021a */
[----:B------:R-:W1:Y:S04]  /*0a20*/  LDC.64 R46, c[0x0][0x300] ;  /* 0x0000c000ff2e7b82 */ /* 0x000e680000000a00 */
[----:B------:R-:W2:Y:S01]  /*0a30*/  LDG.E R170, desc[UR6][R26.64] ;  /* 0x000000061aaa7981 */ /* 0x000ea2000c1e1900 */
[----:B---3--:R-:W-:-:S03]  /*0a40*/  IMAD.WIDE.U32 R40, R163, 0x10, R28 ;  /* 0x00000010a3287825 */ /* 0x008fc600078e001c */
[----:B------:R-:W3:Y:S03]  /*0a50*/  @P0 LDC.64 R50, c[0x0][0x2c8] ;  /* 0x0000b200ff320b82 */ /* 0x000ee60000000a00 */
[----:B------:R-:W2:Y:S01]  /*0a60*/  LDG.E.128 R40, desc[UR6][R40.64] ;  /* 0x0000000628287981 */ /* 0x000ea2000c1e1d00 */
[----:B0-----:R-:W-:-:S04]  /*0a70*/  IMAD.WIDE R164, R126, 0x4, R20 ;  /* 0x000000047ea47825 */ /* 0x001fc800078e0214 */
[----:B------:R-:W0:Y:S02]  /*0a80*/  @P0 LDC.64 R52, c[0x0][0x2c8] ;  /* 0x0000b200ff340b82 */ /* 0x000e240000000a00 */
[----:B------:R3:W2:Y:S01]  /*0a90*/  LDG.E R164, desc[UR6][R164.64] ;  /* 0x00000006a4a47981 */ /* 0x0006a2000c1e1900 */
[----:B------:R-:W-:-:S05]  /*0aa0*/  VIADD R61, R163, 0x80 ;  /* 0x00000080a33d7836 */ /* 0x000fca0000000000 */
[----:B------:R-:W0:Y:S01]  /*0ab0*/  LDC.64 R48, c[0x0][0x240] ;  /* 0x00009000ff307b82 */ /* 0x000e220000000a00 */
[----:B------:R-:W-:Y:S02]  /*0ac0*/  SHF.L.U32 R161, R61, 0x4, RZ ;  /* 0x000000043da17819 */ /* 0x000fe400000006ff */
[----:B------:R-:W-:Y:S02]  /*0ad0*/  SHF.R.U32.HI R162, RZ, 0x1c, R61 ;  /* 0x0000001cffa27819 */ /* 0x000fe4000001163d */
[----:B------:R-:W-:-:S04]  /*0ae0*/  IADD3 R20, P1, R161, UR12, RZ ;  /* 0x0000000ca1147c10 */ /* 0x000fc8000ff3e0ff */
[----:B------:R-:W-:Y:S01]  /*0af0*/  IADD3.X R21, R162, UR13, RZ, P1, !PT ;  /* 0x0000000da2157c10 */ /* 0x000fe20008ffe4ff */
[----:B------:R-:W-:-:S05]  /*0b00*/  IMAD.WIDE.U32 R28, R61, 0x10, R28 ;  /* 0x000000103d1c7825 */ /* 0x000fca00078e001c */
[----:B------:R-:W2:Y:S01]  /*0b10*/  LDG.E.128 R20, desc[UR6][R20.64] ;  /* 0x0000000614147981 */ /* 0x000ea2000c1e1d00 */
[----:B------:R-:W-:-:S03]  /*0b20*/  IMAD.WIDE.U32 R24, R61, 0x10, R24 ;  /* 0x000000103d187825 */ /* 0x000fc600078e0018 */
[----:B------:R-:W2:Y:S04]  /*0b30*/  LDG.E.128 R28, desc[UR6][R28.64] ;  /* 0x000000061c1c7981 */ /* 0x000ea8000c1e1d00 */
[----:B------:R-:W2:Y:S01]  /*0b40*/  LDG.E.128 R24, desc[UR6][R24.64] ;  /* 0x0000000618187981 */ /* 0x000ea2000c1e1d00 */
[----:B-1----:R-:W-:-:S04]  /*0b50*/  ISETP.NE.U32.AND P1, PT, R46, RZ, PT ;  /* 0x000000ff2e00720c */ /* 0x002fc80003f25070 */
[----:B------:R-:W-:-:S13]  /*0b60*/  ISETP.NE.AND.EX P1, PT, R47, RZ, PT, P1 ;  /* 0x000000ff2f00720c */ /* 0x000fda0003f25310 */
[----:B------:R-:W1:Y:S01]  /*0b70*/  @P1 LDC.64 R54, c[0x0][0x248] ;  /* 0x00009200ff361b82 */ /* 0x000e620000000a00 */
[----:B---3--:R-:W-:Y:S01]  /*0b80*/  IMAD.SHL.U32 R165, R61, 0x8, RZ ;  /* 0x000000083da57824 */ /* 0x008fe200078e00ff */
[----:B------:R-:W-:-:S06]  /*0b90*/  SHF.R.U32.HI R166, RZ, 0x1d, R61 ;  /* 0x0000001dffa67819 */ /* 0x000fcc000001163d */
[----:B------:R-:W3:Y:S01]  /*0ba0*/  @P1 LDC.64 R56, c[0x0][0x248] ;  /* 0x00009200ff381b82 */ /* 0x000ee20000000a00 */
[----:B-1----:R-:W-:-:S04]  /*0bb0*/  @P1 IADD3 R54, P2, R165, R54, RZ ;  /* 0x00000036a5361210 */ /* 0x002fc80007f5e0ff */
[C---:B------:R-:W-:Y:S02]  /*0bc0*/  @P1 IADD3.X R55, R166.reuse, R55, RZ, P2, !PT ;  /* 0x00000037a6371210 */ /* 0x040fe400017fe4ff */
[----:B------:R-:W-:Y:S01]  /*0bd0*/  @P0 LEA R50, P2, R61, R50, 0x4 ;  /* 0x000000323d320211 */ /* 0x000fe200078420ff */
[----:B---3--:R-:W-:Y:S01]  /*0be0*/  @P1 IMAD.WIDE.U32 R58, R163, 0x8, R56 ;  /* 0x00000008a33a1825 */ /* 0x008fe200078e0038 */
[----:B------:R-:W-:Y:S01]  /*0bf0*/  ISETP.NE.AND P5, PT, RZ, UR9, PT ;  /* 0x00000009ff007c0c */ /* 0x000fe2000bfa5270 */
[----:B------:R4:W5:Y:S01]  /*0c00*/  @P1 LDG.E.64 R2, desc[UR6][R54.64] ;  /* 0x0000000636021981 */ /* 0x000962000c1e1b00 */
[----:B------:R-:W-:Y:S01]  /*0c10*/  @P0 LEA.HI.X R51, R61, R51, RZ, 0x4, P2 ;  /* 0x000000333d330211 */ /* 0x000fe200010f24ff */
[C---:B0-----:R-:W-:Y:S02]  /*0c20*/  @P0 IMAD.WIDE.U32 R60, R163.reuse, 0x10, R52 ;  /* 0x00000010a33c0825 */ /* 0x041fe400078e0034 */
[----:B------:R0:W5:Y:S02]  /*0c30*/  @P1 LDG.E.64 R44, desc[UR6][R58.64] ;  /* 0x000000063a2c1981 */ /* 0x000164000c1e1b00 */
[----:B------:R-:W-:Y:S01]  /*0c40*/  IMAD.WIDE.U32 R52, R163, 0x8, R48 ;  /* 0x00000008a3347825 */ /* 0x000fe200078e0030 */
[----:B------:R-:W-:Y:S01]  /*0c50*/  IADD3 R56, P2, R165, UR14, RZ ;  /* 0x0000000ea5387c10 */ /* 0x000fe2000ff5e0ff */
[----:B------:R1:W5:Y:S04]  /*0c60*/  @P0 LDG.E.128 R8, desc[UR6][R60.64] ;  /* 0x000000063c080981 */ /* 0x000368000c1e1d00 */
[----:B------:R-:W5:Y:S01]  /*0c70*/  LDG.E.64 R52, desc[UR6][R52.64] ;  /* 0x0000000634347981 */ /* 0x000f62000c1e1b00 */
[----:B------:R-:W-:-:S03]  /*0c80*/  IADD3.X R57, R166, UR15, RZ, P2, !PT ;  /* 0x0000000fa6397c10 */ /* 0x000fc600097fe4ff */
[----:B------:R3:W5:Y:S01]  /*0c90*/  @P0 LDG.E.128 R4, desc[UR6][R50.64] ;  /* 0x0000000632040981 */ /* 0x000762000c1e1d00 */
[----:B------:R-:W-:-:S03]  /*0ca0*/  LOP3.LUT P4, RZ, R0, 0xff, RZ, 0xc0, !PT ;  /* 0x000000ff00ff7812 */ /* 0x000fc6000788c0ff */
[----:B------:R3:W5:Y:S01]  /*0cb0*/  LDG.E.64 R48, desc[UR6][R56.64] ;  /* 0x0000000638307981 */ /* 0x000762000c1e1b00 */
[----:B------:R-:W-:Y:S01]  /*0cc0*/  VIADD R126, R126, UR10 ;  /* 0x0000000a7e7e7c36 */ /* 0x000fe20008000000 */
[----:B------:R-:W-:Y:S01]  /*0cd0*/  UMOV UR4, 0xffffffff ;  /* 0xffffffff00047882 */ /* 0x000fe20000000000 */
[----:B------:R-:W-:-:S03]  /*0ce0*/  LOP3.LUT P2, RZ, R91, 0x1f, RZ, 0xc0, !PT ;  /* 0x0000001f5bff7812 */ /* 0x000fc6000784c0ff */
[----:B------:R-:W-:Y:S02]  /*0cf0*/  ISETP.GE.AND P3, PT, R126, UR11, PT ;  /* 0x0000000b7e007c0c */ /* 0x000fe4000bf66270 */
[C---:B----4-:R-:W-:Y:S01]  /*0d00*/  PRMT R54, R32.reuse, 0x7632, R54 ;  /* 0x0000763220367816 */ /* 0x050fe20000000036 */
[----:B------:R-:W-:Y:S01]  /*0d10*/  IMAD.U32 R32, R32, 0x10000, RZ ;  /* 0x0001000020207824 */ /* 0x000fe200078e00ff */
[C---:B0-----:R-:W-:Y:S02]  /*0d20*/  SHF.L.U32 R58, R33.reuse, 0x10, RZ ;  /* 0x00000010213a7819 */ /* 0x041fe400000006ff */
[----:B------:R-:W-:Y:S02]  /*0d30*/  PRMT R55, R33, 0x7632, R55 ;  /* 0x0000763221377816 */ /* 0x000fe40000000037 */
[C---:B-1----:R-:W-:Y:S01]  /*0d40*/  PRMT R60, R38.reuse, 0x7632, R60 ;  /* 0x00007632263c7816 */ /* 0x042fe2000000003c */
[----:B------:R-:W-:Y:S01]  /*0d50*/  IMAD.U32 R166, R38, 0x10000, RZ ;  /* 0x0001000026a67824 */ /* 0x000fe200078e00ff */
[----:B--2---:R-:W-:-:S02]  /*0d60*/  FSEL R179, R170, RZ, !P5 ;  /* 0x000000ffaab37208 */ /* 0x004fc40006800000 */
[C---:B---3--:R-:W-:Y:S01]  /*0d70*/  PRMT R50, R36.reuse, 0x7632, R50 ;  /* 0x0000763224327816 */ /* 0x048fe20000000032 */
[----:B------:R-:W-:Y:S01]  /*0d80*/  IMAD.U32 R36, R36, 0x10000, RZ ;  /* 0x0001000024247824 */ /* 0x000fe200078e00ff */
[C---:B------:R-:W-:Y:S01]  /*0d90*/  PRMT R167, R35.reuse, 0x7632, R167 ;  /* 0x0000763223a77816 */ /* 0x040fe200000000a7 */
[----:B------:R-:W-:Y:S01]  /*0da0*/  FADD.FTZ R33, R32, -R179 ;  /* 0x800000b320217221 */ /* 0x000fe20000010000 */
[C---:B------:R-:W-:Y:S01]  /*0db0*/  PRMT R38, R40.reuse, 0x7632, R38 ;  /* 0x0000763228267816 */ /* 0x040fe20000000026 */
[----:B------:R-:W-:Y:S01]  /*0dc0*/  IMAD.U32 R40, R40, 0x10000, RZ ;  /* 0x0001000028287824 */ /* 0x000fe200078e00ff */
[----:B------:R-:W-:Y:S01]  /*0dd0*/  SHF.L.U32 R168, R35, 0x10, RZ ;  /* 0x0000001023a87819 */ /* 0x000fe200000006ff */
[----:B------:R-:W-:Y:S01]  /*0de0*/  FADD.FTZ R35, -R179, R58 ;  /* 0x0000003ab3237221 */ /* 0x000fe20000010100 */
[----:B------:R-:W-:Y:S01]  /*0df0*/  SHF.L.U32 R59, R41, 0x10, RZ ;  /* 0x00000010293b7819 */ /* 0x000fe200000006ff */
[----:B------:R-:W-:Y:S01]  /*0e00*/  FMUL.FTZ R32, R131, R40 ;  /* 0x0000002883207220 */ /* 0x000fe20000410000 */
[C---:B------:R-:W-:Y:S01]  /*0e10*/  PRMT R165, R34.reuse, 0x7632, R165 ;  /* 0x0000763222a57816 */ /* 0x040fe200000000a5 */
[----:B------:R-:W-:-:S02]  /*0e20*/  IMAD.U32 R34, R34, 0x10000, RZ ;  /* 0x0001000022227824 */ /* 0x000fc400078e00ff */
[C---:B------:R-:W-:Y:S01]  /*0e30*/  FMUL.FTZ R0, R164.reuse, R33 ;  /* 0x00000021a4007220 */ /* 0x040fe20000410000 */
[----:B------:R-:W-:Y:S01]  /*0e40*/  PRMT R51, R37, 0x7632, R51 ;  /* 0x0000763225337816 */ /* 0x000fe20000000033 */
[-C--:B------:R-:W-:Y:S01]  /*0e50*/  FFMA.FTZ R33, R127, R36.reuse, R32 ;  /* 0x000000247f217223 */ /* 0x080fe20000010020 */
[----:B------:R-:W-:Y:S01]  /*0e60*/  SHF.L.U32 R37, R37, 0x10, RZ ;  /* 0x0000001025257819 */ /* 0x000fe200000006ff */
[----:B------:R-:W-:Y:S01]  /*0e70*/  FMUL.FTZ R32, R164, R35 ;  /* 0x00000023a4207220 */ /* 0x000fe20000410000 */
[C---:B------:R-:W-:Y:S01]  /*0e80*/  PRMT R169, R39.reuse, 0x7632, R169 ;  /* 0x0000763227a97816 */ /* 0x040fe200000000a9 */
[----:B------:R-:W-:Y:S01]  /*0e90*/  FMUL.FTZ R35, R132, R59 ;  /* 0x0000003b84237220 */ /* 0x000fe20000410000 */
[----:B------:R-:W-:Y:S01]  /*0ea0*/  SHF.L.U32 R57, R39, 0x10, RZ ;  /* 0x0000001027397819 */ /* 0x000fe200000006ff */
[----:B------:R-:W-:Y:S01]  /*0eb0*/  FADD.FTZ R39, -R179, R34 ;  /* 0x00000022b3277221 */ /* 0x000fe20000010100 */
[----:B------:R-:W-:Y:S01]  /*0ec0*/  FADD.FTZ R117, R37, R117 ;  /* 0x0000007525757221 */ /* 0x000fe20000010000 */
[-C--:B------:R-:W-:Y:S01]  /*0ed0*/  FFMA.FTZ R119, R32, R37.reuse, R119 ;  /* 0x0000002520777223 */ /* 0x080fe20000010077 */
[----:B------:R-:W-:Y:S01]  /*0ee0*/  FFMA.FTZ R35, R128, R37, R35 ;  /* 0x0000002580237223 */ /* 0x000fe20000010023 */
[----:B------:R-:W-:Y:S01]  /*0ef0*/  FMUL.FTZ R37, R164, R39 ;  /* 0x00000027a4257220 */ /* 0x000fe20000410000 */
[----:B------:R-:W-:Y:S01]  /*0f00*/  SHF.L.U32 R171, R43, 0x10, RZ ;  /* 0x000000102bab7819 */ /* 0x000fe200000006ff */
[----:B------:R-:W-:Y:S01]  /*0f10*/  FADD.FTZ R39, -R179, R168 ;  /* 0x000000a8b3277221 */ /* 0x000fe20000010100 */
[----:B------:R-:W-:Y:S01]  /*0f20*/  FADD.FTZ R124, R36, R124 ;  /* 0x0000007c247c7221 */ /* 0x000fe20000010000 */
[----:B------:R-:W-:-:S02]  /*0f30*/  FFMA.FTZ R143, R0, R36, R143 ;  /* 0x00000024008f7223 */ /* 0x000fc4000001008f */
[----:B------:R-:W-:Y:S01]  /*0f40*/  FMUL.FTZ R36, R164, R39 ;  /* 0x00000027a4247220 */ /* 0x000fe20000410000 */
[----:B------:R-:W-:Y:S01]  /*0f50*/  FMUL.FTZ R39, R134, R171 ;  /* 0x000000ab86277220 */ /* 0x000fe20000410000 */
[----:B------:R-:W-:Y:S02]  /*0f60*/  PRMT R56, R41, 0x7632, R56 ;  /* 0x0000763229387816 */ /* 0x000fe40000000038 */
[----:B------:R-:W-:Y:S01]  /*0f70*/  SHF.L.U32 R55, R55, 0x10, RZ ;  /* 0x0000001037377819 */ /* 0x000fe200000006ff */
[----:B------:R-:W-:Y:S01]  /*0f80*/  FADD.FTZ R96, R57, R96 ;  /* 0x0000006039607221 */ /* 0x000fe20000010000 */
[-C--:B------:R-:W-:Y:S01]  /*0f90*/  FFMA.FTZ R99, R36, R57.reuse, R99 ;  /* 0x0000003924637223 */ /* 0x080fe20000010063 */
[----:B------:R-:W-:Y:S01]  /*0fa0*/  FFMA.FTZ R39, R130, R57, R39 ;  /* 0x0000003982277223 */ /* 0x000fe20000010027 */
[----:B------:R-:W-:Y:S01]  /*0fb0*/  IMAD.U32 R54, R54, 0x10000, RZ ;  /* 0x0001000036367824 */ /* 0x000fe200078e00ff */
[----:B------:R-:W-:Y:S01]  /*0fc0*/  SHF.L.U32 R57, R38, 0x10, RZ ;  /* 0x0000001026397819 */ /* 0x000fe200000006ff */
[----:B------:R-:W-:Y:S01]  /*0fd0*/  IMAD.U32 R56, R56, 0x10000, RZ ;  /* 0x0001000038387824 */ /* 0x000fe200078e00ff */
[----:B------:R-:W-:Y:S01]  /*0fe0*/  PRMT R170, R43, 0x7632, R170 ;  /* 0x000076322baa7816 */ /* 0x000fe200000000aa */
[C---:B------:R-:W-:Y:S01]  /*0ff0*/  FADD.FTZ R43, -R179.reuse, R55 ;  /* 0x00000037b32b7221 */ /* 0x040fe20000010100 */
[----:B------:R-:W-:Y:S01]  /*1000*/  FADD.FTZ R41, -R179, R54 ;  /* 0x00000036b3297221 */ /* 0x000fe20000010100 */
[----:B------:R-:W-:Y:S01]  /*1010*/  FADD.FTZ R122, R40, R122 ;  /* 0x0000007a287a7221 */ /* 0x000fe20000010000 */
[----:B------:R-:W-:Y:S01]  /*1020*/  FFMA.FTZ R125, R0, R40, R125 ;  /* 0x00000028007d7223 */ /* 0x000fe2000001007d */
[----:B------:R-:W-:-:S02]  /*1030*/  IMAD.U32 R50, R50, 0x10000, RZ ;  /* 0x0001000032327824 */ /* 0x000fc400078e00ff */
[----:B------:R-:W-:Y:S01]  /*1040*/  FMUL.FTZ R40, R149, R57 ;  /* 0x0000003995287220 */ /* 0x000fe20000410000 */
[----:B------:R-:W-:Y:S01]  /*1050*/  SHF.L.U32 R51, R51, 0x10, RZ ;  /* 0x0000001033337819 */ /* 0x000fe200000006ff */
[----:B------:R-:W-:Y:S01]  /*1060*/  FMUL.FTZ R43, R164, R43 ;  /* 0x0000002ba42b7220 */ /* 0x000fe20000410000 */
[----:B------:R-:W-:Y:S01]  /*1070*/  PRMT R61, R42, 0x7632, R61 ;  /* 0x000076322a3d7816 */ /* 0x000fe2000000003d */
[----:B------:R-:W-:Y:S01]  /*1080*/  FMUL.FTZ R55, R150, R56 ;  /* 0x0000003896377220 */ /* 0x000fe20000410000 */
[----:B------:R-:W-:Y:S02]  /*1090*/  IMAD.U32 R165, R165, 0x10000, RZ ;  /* 0x00010000a5a57824 */ /* 0x000fe400078e00ff */
[----:B------:R-:W-:Y:S01]  /*10a0*/  FMUL.FTZ R38, R164, R41 ;  /* 0x00000029a4267220 */ /* 0x000fe20000410000 */
[-C--:B------:R-:W-:Y:S01]  /*10b0*/  FFMA.FTZ R41, R145, R50.reuse, R40 ;  /* 0x0000003291297223 */ /* 0x080fe20000010028 */
[----:B------:R-:W-:Y:S01]  /*10c0*/  FADD.FTZ R113, R51, R113 ;  /* 0x0000007133717221 */ /* 0x000fe20000010000 */
[-C--:B------:R-:W-:Y:S01]  /*10d0*/  FFMA.FTZ R114, R43, R51.reuse, R114 ;  /* 0x000000332b727223 */ /* 0x080fe20000010072 */
[----:B------:R-:W-:Y:S01]  /*10e0*/  FFMA.FTZ R40, R146, R51, R55 ;  /* 0x0000003392287223 */ /* 0x000fe20000010037 */
[----:B------:R-:W-:Y:S01]  /*10f0*/  SHF.L.U32 R54, R61, 0x10, RZ ;  /* 0x000000103d367819 */ /* 0x000fe200000006ff */
[----:B------:R-:W-:Y:S01]  /*1100*/  FADD.FTZ R51, -R179, R165 ;  /* 0x000000a5b3337221 */ /* 0x000fe20000010100 */
[----:B------:R-:W-:Y:S01]  /*1110*/  FADD.FTZ R121, R50, R121 ;  /* 0x0000007932797221 */ /* 0x000fe20000010000 */
[----:B------:R-:W-:Y:S01]  /*1120*/  FFMA.FTZ R123, R38, R50, R123 ;  /* 0x00000032267b7223 */ /* 0x000fe2000001007b */
[----:B------:R-:W-:Y:S01]  /*1130*/  SHF.L.U32 R60, R60, 0x10, RZ ;  /* 0x000000103c3c7819 */ /* 0x000fe200000006ff */
[----:B------:R-:W-:Y:S01]  /*1140*/  FMUL.FTZ R51, R164, R51 ;  /* 0x00000033a4337220 */ /* 0x000fe20000410000 */
[----:B------:R-:W-:Y:S01]  /*1150*/  FMUL.FTZ R50, R151, R54 ;  /* 0x0000003697327220 */ /* 0x000fe20000410000 */
[----:B------:R-:W-:-:S02]  /*1160*/  IMAD.U32 R167, R167, 0x10000, RZ ;  /* 0x00010000a7a77824 */ /* 0x000fc400078e00ff */
[----:B------:R-:W-:Y:S01]  /*1170*/  FADD.FTZ R111, R56, R111 ;  /* 0x0000006f386f7221 */ /* 0x000fe20000010000 */
[----:B------:R-:W-:Y:S02]  /*1180*/  IMAD.U32 R42, R42, 0x10000, RZ ;  /* 0x000100002a2a7824 */ /* 0x000fe400078e00ff */
[----:B------:R-:W-:Y:S01]  /*1190*/  FADD.FTZ R100, R60, R100 ;  /* 0x000000643c647221 */ /* 0x000fe20000010000 */
[-C--:B------:R-:W-:Y:S01]  /*11a0*/  FFMA.FTZ R106, R51, R60.reuse, R106 ;  /* 0x0000003c336a7223 */ /* 0x080fe2000001006a */
[----:B------:R-:W-:Y:S01]  /*11b0*/  FFMA.FTZ R50, R147, R60, R50 ;  /* 0x0000003c93327223 */ /* 0x000fe20000010032 */
[----:B------:R-:W-:Y:S01]  /*11c0*/  FFMA.FTZ R112, R43, R56, R112 ;  /* 0x000000382b707223 */ /* 0x000fe20000010070 */
[----:B------:R-:W-:Y:S01]  /*11d0*/  FADD.FTZ R167, -R179, R167 ;  /* 0x000000a7b3a77221 */ /* 0x000fe20000010100 */
[----:B------:R-:W-:Y:S01]  /*11e0*/  PRMT R56, R21, 0x7632, R56 ;  /* 0x0000763215387816 */ /* 0x000fe20000000038 */
[----:B------:R-:W-:Y:S01]  /*11f0*/  FADD.FTZ R105, R54, R105 ;  /* 0x0000006936697221 */ /* 0x000fe20000010000 */
[----:B------:R-:W-:Y:S01]  /*1200*/  PRMT R60, R23, 0x7632, R60 ;  /* 0x00007632173c7816 */ /* 0x000fe2000000003c */
[----:B------:R-:W-:Y:S01]  /*1210*/  FFMA.FTZ R104, R51, R54, R104 ;  /* 0x0000003633687223 */ /* 0x000fe20000010068 */
[----:B------:R-:W-:Y:S01]  /*1220*/  SHF.L.U32 R23, R23, 0x10, RZ ;  /* 0x0000001017177819 */ /* 0x000fe200000006ff */
[-C--:B------:R-:W-:Y:S01]  /*1230*/  FMUL.FTZ R34, R133, R42.reuse ;  /* 0x0000002a85227220 */ /* 0x080fe20000410000 */
[----:B------:R-:W-:Y:S01]  /*1240*/  PRMT R54, R20, 0x7632, R54 ;  /* 0x0000763214367816 */ /* 0x000fe20000000036 */
[----:B------:R-:W-:Y:S01]  /*1250*/  FADD.FTZ R115, R59, R115 ;  /* 0x000000733b737221 */ /* 0x000fe20000010000 */
[----:B------:R-:W-:Y:S01]  /*1260*/  FFMA.FTZ R116, R32, R59, R116 ;  /* 0x0000003b20747223 */ /* 0x000fe20000010074 */
[----:B------:R-:W-:Y:S01]  /*1270*/  FADD.FTZ R109, R42, R109 ;  /* 0x0000006d2a6d7221 */ /* 0x000fe20000010000 */
[----:B------:R-:W-:Y:S01]  /*1280*/  FFMA.FTZ R108, R37, R42, R108 ;  /* 0x0000002a256c7223 */ /* 0x000fe2000001006c */
[----:B------:R-:W-:-:S02]  /*1290*/  IMAD.U32 R20, R20, 0x10000, RZ ;  /* 0x0001000014147824 */ /* 0x000fc400078e00ff */
[----:B------:R-:W-:Y:S01]  /*12a0*/  FMUL.FTZ R42, R164, R167 ;  /* 0x000000a7a42a7220 */ /* 0x000fe20000410000 */
[----:B------:R-:W-:Y:S01]  /*12b0*/  IMAD.U32 R59, R170, 0x10000, RZ ;  /* 0x00010000aa3b7824 */ /* 0x000fe200078e00ff */
[----:B------:R-:W-:Y:S01]  /*12c0*/  PRMT R58, R22, 0x7632, R58 ;  /* 0x00007632163a7816 */ /* 0x000fe2000000003a */
[----:B------:R-:W-:Y:S01]  /*12d0*/  FADD.FTZ R118, R57, R118 ;  /* 0x0000007639767221 */ /* 0x000fe20000010000 */
[----:B------:R-:W-:Y:S01]  /*12e0*/  SHF.L.U32 R56, R56, 0x10, RZ ;  /* 0x0000001038387819 */ /* 0x000fe200000006ff */
[----:B------:R-:W-:Y:S01]  /*12f0*/  FFMA.FTZ R120, R38, R57, R120 ;  /* 0x0000003926787223 */ /* 0x000fe20000010078 */
[----:B------:R-:W-:Y:S01]  /*1300*/  IMAD.U32 R22, R22, 0x10000, RZ ;  /* 0x0001000016167824 */ /* 0x000fe200078e00ff */
[----:B------:R-:W-:Y:S01]  /*1310*/  SHF.L.U32 R57, R21, 0x10, RZ ;  /* 0x0000001015397819 */ /* 0x000fe200000006ff */
[C---:B------:R-:W-:Y:S01]  /*1320*/  FADD.FTZ R173, -R179.reuse, R23 ;  /* 0x00000017b3ad7221 */ /* 0x040fe20000010100 */
[----:B------:R-:W-:Y:S01]  /*1330*/  FADD.FTZ R21, -R179, R20 ;  /* 0x00000014b3157221 */ /* 0x000fe20000010100 */
[----:B------:R-:W-:-:S02]  /*1340*/  IMAD.U32 R23, R28, 0x10000, RZ ;  /* 0x000100001c177824 */ /* 0x000fc400078e00ff */
[-C--:B------:R-:W-:Y:S01]  /*1350*/  FMUL.FTZ R55, R152, R59.reuse ;  /* 0x0000003b98377220 */ /* 0x080fe20000410000 */
[----:B------:R-:W-:Y:S01]  /*1360*/  FADD.FTZ R90, R59, R90 ;  /* 0x0000005a3b5a7221 */ /* 0x000fe20000010000 */
[----:B------:R-:W-:Y:S01]  /*1370*/  FFMA.FTZ R73, R42, R59, R73 ;  /* 0x0000003b2a497223 */ /* 0x000fe20000010049 */
[----:B------:R-:W-:Y:S01]  /*1380*/  FADD.FTZ R107, R166, R107 ;  /* 0x0000006ba66b7221 */ /* 0x000fe20000010000 */
[-C--:B------:R-:W-:Y:S01]  /*1390*/  FFMA.FTZ R110, R37, R166.reuse, R110 ;  /* 0x000000a6256e7223 */ /* 0x080fe2000001006e */
[----:B------:R-:W-:Y:S01]  /*13a0*/  FFMA.FTZ R34, R129, R166, R34 ;  /* 0x000000a681227223 */ /* 0x000fe20000010022 */
[C---:B------:R-:W-:Y:S01]  /*13b0*/  FADD.FTZ R59, -R179.reuse, R22 ;  /* 0x00000016b33b7221 */ /* 0x040fe20000010100 */
[----:B------:R-:W-:Y:S01]  /*13c0*/  FADD.FTZ R165, -R179, R56 ;  /* 0x00000038b3a57221 */ /* 0x000fe20000010100 */
[----:B------:R-:W-:Y:S01]  /*13d0*/  PRMT R20, R24, 0x7632, R20 ;  /* 0x0000763218147816 */ /* 0x000fe20000000014 */
[C---:B------:R-:W-:Y:S01]  /*13e0*/  IMAD.U32 R56, R26.reuse, 0x10000, RZ ;  /* 0x000100001a387824 */ /* 0x040fe200078e00ff */
[----:B------:R-:W-:Y:S01]  /*13f0*/  PRMT R166, R26, 0x7632, R166 ;  /* 0x000076321aa67816 */ /* 0x000fe200000000a6 */
[----:B------:R-:W-:Y:S01]  /*1400*/  IMAD.U32 R24, R24, 0x10000, RZ ;  /* 0x0001000018187824 */ /* 0x000fe200078e00ff */
[----:B------:R-:W-:Y:S01]  /*1410*/  PRMT R22, R28, 0x7632, R22 ;  /* 0x000076321c167816 */ /* 0x000fe20000000016 */
[----:B------:R-:W-:Y:S01]  /*1420*/  FMUL.FTZ R28, R164, R21 ;  /* 0x00000015a41c7220 */ /* 0x000fe20000410000 */
[----:B------:R-:W-:Y:S01]  /*1430*/  SHF.L.U32 R169, R169, 0x10, RZ ;  /* 0x00000010a9a97819 */ /* 0x000fe200000006ff */
[----:B------:R-:W-:Y:S01]  /*1440*/  FMUL.FTZ R26, R139, R23 ;  /* 0x000000178b1a7220 */ /* 0x000fe20000410000 */
[----:B------:R-:W-:-:S02]  /*1450*/  IMAD.U32 R170, R30, 0x10000, RZ ;  /* 0x000100001eaa7824 */ /* 0x000fc400078e00ff */
[----:B------:R-:W-:Y:S01]  /*1460*/  FADD.FTZ R98, R171, R98 ;  /* 0x00000062ab627221 */ /* 0x000fe20000010000 */
[----:B------:R-:W-:Y:S01]  /*1470*/  FFMA.FTZ R97, R36, R171, R97 ;  /* 0x000000ab24617223 */ /* 0x000fe20000010061 */
[----:B------:R-:W-:Y:S01]  /*1480*/  IMAD.U32 R58, R58, 0x10000, RZ ;  /* 0x000100003a3a7824 */ /* 0x000fe200078e00ff */
[C---:B------:R-:W-:Y:S02]  /*1490*/  PRMT R168, R27.reuse, 0x7632, R168 ;  /* 0x000076321ba87816 */ /* 0x040fe400000000a8 */
[----:B------:R-:W-:Y:S01]  /*14a0*/  SHF.L.U32 R175, R27, 0x10, RZ ;  /* 0x000000101baf7819 */ /* 0x000fe200000006ff */
[----:B------:R-:W-:Y:S01]  /*14b0*/  FADD.FTZ R57, -R179, R57 ;  /* 0x00000039b3397221 */ /* 0x000fe20000010100 */
[C---:B------:R-:W-:Y:S01]  /*14c0*/  PRMT R27, R29.reuse, 0x7632, R27 ;  /* 0x000076321d1b7816 */ /* 0x040fe2000000001b */
[----:B------:R-:W-:Y:S01]  /*14d0*/  FADD.FTZ R101, R24, R101 ;  /* 0x0000006518657221 */ /* 0x000fe20000010000 */
[----:B------:R-:W-:Y:S01]  /*14e0*/  SHF.L.U32 R171, R29, 0x10, RZ ;  /* 0x000000101dab7819 */ /* 0x000fe200000006ff */
[-C--:B------:R-:W-:Y:S01]  /*14f0*/  FFMA.FTZ R93, R28, R24.reuse, R93 ;  /* 0x000000181c5d7223 */ /* 0x080fe2000001005d */
[----:B------:R-:W-:Y:S01]  /*1500*/  FFMA.FTZ R29, R135, R24, R26 ;  /* 0x00000018871d7223 */ /* 0x000fe2000001001a */
[----:B------:R-:W-:Y:S01]  /*1510*/  FADD.FTZ R67, R169, R67 ;  /* 0x00000043a9437221 */ /* 0x000fe20000010000 */
[-C--:B------:R-:W-:Y:S01]  /*1520*/  FFMA.FTZ R92, R42, R169.reuse, R92 ;  /* 0x000000a92a5c7223 */ /* 0x080fe2000001005c */
[----:B------:R-:W-:Y:S01]  /*1530*/  FFMA.FTZ R55, R148, R169, R55 ;  /* 0x000000a994377223 */ /* 0x000fe20000010037 */
[----:B------:R-:W-:Y:S01]  /*1540*/  FMUL.FTZ R24, R141, R170 ;  /* 0x000000aa8d187220 */ /* 0x000fe20000410000 */
[--C-:B------:R-:W-:Y:S01]  /*1550*/  FADD.FTZ R169, -R179, R58.reuse ;  /* 0x0000003ab3a97221 */ /* 0x100fe20000010100 */
[----:B------:R-:W-:Y:S01]  /*1560*/  IMAD.U32 R54, R54, 0x10000, RZ ;  /* 0x0001000036367824 */ /* 0x000fe200078e00ff */
[----:B------:R-:W-:-:S02]  /*1570*/  PRMT R58, R25, 0x7632, R58 ;  /* 0x00007632193a7816 */ /* 0x000fc4000000003a */
[----:B------:R-:W-:Y:S01]  /*1580*/  PRMT R167, R30, 0x7632, R167 ;  /* 0x000076321ea77816 */ /* 0x000fe200000000a7 */
[----:B------:R-:W-:Y:S01]  /*1590*/  FMUL.FTZ R30, R164, R57 ;  /* 0x00000039a41e7220 */ /* 0x000fe20000410000 */
[----:B------:R-:W-:Y:S01]  /*15a0*/  SHF.L.U32 R25, R25, 0x10, RZ ;  /* 0x0000001019197819 */ /* 0x000fe200000006ff */
[----:B------:R-:W-:Y:S01]  /*15b0*/  FFMA.FTZ R57, R137, R56, R24 ;  /* 0x0000003889397223 */ /* 0x000fe20000010018 */
[C---:B------:R-:W-:Y:S02]  /*15c0*/  PRMT R172, R31.reuse, 0x7632, R172 ;  /* 0x000076321fac7816 */ /* 0x040fe400000000ac */
[----:B------:R-:W-:Y:S01]  /*15d0*/  SHF.L.U32 R177, R31, 0x10, RZ ;  /* 0x000000101fb17819 */ /* 0x000fe200000006ff */
[----:B------:R-:W-:Y:S01]  /*15e0*/  FMUL.FTZ R31, R140, R171 ;  /* 0x000000ab8c1f7220 */ /* 0x000fe20000410000 */
[----:B------:R-:W-:Y:S01]  /*15f0*/  SHF.L.U32 R60, R60, 0x10, RZ ;  /* 0x000000103c3c7819 */ /* 0x000fe200000006ff */
[----:B------:R-:W-:Y:S01]  /*1600*/  IMAD.U32 R27, R27, 0x10000, RZ ;  /* 0x000100001b1b7824 */ /* 0x000fe200078e00ff */
[----:B------:R-:W-:Y:S01]  /*1610*/  SHF.L.U32 R24, R22, 0x10, RZ ;  /* 0x0000001016187819 */ /* 0x000fe200000006ff */
[----:B------:R-:W-:Y:S01]  /*1620*/  FADD.FTZ R61, -R179, R54 ;  /* 0x00000036b33d7221 */ /* 0x000fe20000010100 */
[----:B------:R-:W-:Y:S01]  /*1630*/  FADD.FTZ R102, R25, R102 ;  /* 0x0000006619667221 */ /* 0x000fe20000010000 */
[-C--:B------:R-:W-:Y:S01]  /*1640*/  FFMA.FTZ R94, R30, R25.reuse, R94 ;  /* 0x000000191e5e7223 */ /* 0x080fe2000001005e */
[----:B------:R-:W-:Y:S01]  /*1650*/  FFMA.FTZ R31, R136, R25, R31 ;  /* 0x00000019881f7223 */ /* 0x000fe2000001001f */
[----:B------:R-:W-:Y:S01]  /*1660*/  SHF.L.U32 R21, R58, 0x10, RZ ;  /* 0x000000103a157819 */ /* 0x000fe200000006ff */
[----:B------:R-:W-:Y:S01]  /*1670*/  FADD.FTZ R179, -R179, R60 ;  /* 0x0000003cb3b37221 */ /* 0x000fe20000010100 */
[----:B------:R-:W-:Y:S01]  /*1680*/  FMUL.FTZ R25, R158, R27 ;  /* 0x0000001b9e197220 */ /* 0x000fe20000410000 */
[----:B------:R-:W-:Y:S01]  /*1690*/  FMUL.FTZ R58, R164, R165 ;  /* 0x000000a5a43a7220 */ /* 0x000fe20000410000 */
[----:B------:R-:W-:-:S02]  /*16a0*/  IMAD.U32 R20, R20, 0x10000, RZ ;  /* 0x0001000014147824 */ /* 0x000fc400078e00ff */
        /* <DEDUP_REMOVED lines=24> */
[C---:B------:R-:W-:Y:S01]  /*1830*/  FFMA.FTZ R22, R28.reuse, R29, R21 ;  /* 0x0000001d1c167223 */ /* 0x040fe20000010015 */
[----:B------:R-:W-:Y:S01]  /*1840*/  FADD.FTZ R21, R29, R20 ;  /* 0x000000141d157221 */ /* 0x000fe20000010000 */
[----:B------:R-:W-:Y:S01]  /*1850*/  FADD.FTZ R88, R23, R88 ;  /* 0x0000005817587221 */ /* 0x000fe20000010000 */
[----:B------:R-:W-:Y:S01]  /*1860*/  FFMA.FTZ R75, R28, R23, R75 ;  /* 0x000000171c4b7223 */ /* 0x000fe2000001004b */
[----:B------:R-:W-:Y:S01]  /*1870*/  FFMA.FTZ R23, R61, R60, R22 ;  /* 0x0000003c3d177223 */ /* 0x000fe20000010016 */
[----:B------:R-:W-:Y:S01]  /*1880*/  FADD.FTZ R20, R21, R60 ;  /* 0x0000003c15147221 */ /* 0x000fe20000010000 */
[----:B------:R-:W-:Y:S01]  /*1890*/  FMUL.FTZ R54, R164, R59 ;  /* 0x0000003ba4367220 */ /* 0x000fe20000410000 */
[----:B------:R-:W-:Y:S02]  /*18a0*/  IMAD.U32 R26, R167, 0x10000, RZ ;  /* 0x00010000a71a7824 */ /* 0x000fe400078e00ff */
[----:B------:R-:W-:Y:S01]  /*18b0*/  FFMA.FTZ R23, R30, R31, R23 ;  /* 0x0000001f1e177223 */ /* 0x000fe20000010017 */
[----:B------:R-:W-:Y:S01]  /*18c0*/  FADD.FTZ R20, R20, R31 ;  /* 0x0000001f14147221 */ /* 0x000fe20000010000 */
[----:B------:R-:W-:Y:S01]  /*18d0*/  FADD.FTZ R103, R56, R103 ;  /* 0x0000006738677221 */ /* 0x000fe20000010000 */
[----:B------:R-:W-:Y:S01]  /*18e0*/  FFMA.FTZ R95, R54, R56, R95 ;  /* 0x00000038365f7223 */ /* 0x000fe2000001005f */
[----:B------:R-:W-:Y:S01]  /*18f0*/  FMUL.FTZ R56, R164, R173 ;  /* 0x000000ada4387220 */ /* 0x000fe20000410000 */
[----:B------:R-:W-:Y:S01]  /*1900*/  FMUL.FTZ R59, R142, R177 ;  /* 0x000000b18e3b7220 */ /* 0x000fe20000410000 */
[----:B------:R-:W-:Y:S01]  /*1910*/  IMAD.U32 R166, R166, 0x10000, RZ ;  /* 0x00010000a6a67824 */ /* 0x000fe200078e00ff */
[----:B------:R-:W-:Y:S01]  /*1920*/  SHF.L.U32 R173, R168, 0x10, RZ ;  /* 0x00000010a8ad7819 */ /* 0x000fe200000006ff */
[----:B------:R-:W-:Y:S01]  /*1930*/  FMUL.FTZ R167, R164, R169 ;  /* 0x000000a9a4a77220 */ /* 0x000fe20000410000 */
[----:B------:R-:W-:Y:S01]  /*1940*/  FMUL.FTZ R168, R159, R26 ;  /* 0x0000001a9fa87220 */ /* 0x000fe20000410000 */
[----:B------:R-:W-:Y:S01]  /*1950*/  FFMA.FTZ R23, R58, R165, R23 ;  /* 0x000000a53a177223 */ /* 0x000fe20000010017 */
[----:B------:R-:W-:Y:S01]  /*1960*/  FADD.FTZ R20, R20, R165 ;  /* 0x000000a514147221 */ /* 0x000fe20000010000 */
[----:B------:R-:W-:Y:S01]  /*1970*/  FADD.FTZ R72, R175, R72 ;  /* 0x00000048af487221 */ /* 0x000fe20000010000 */
[-C--:B------:R-:W-:Y:S01]  /*1980*/  FFMA.FTZ R66, R56, R175.reuse, R66 ;  /* 0x000000af38427223 */ /* 0x080fe20000010042 */
[----:B------:R-:W-:Y:S01]  /*1990*/  FFMA.FTZ R59, R138, R175, R59 ;  /* 0x000000af8a3b7223 */ /* 0x000fe2000001003b */
[----:B------:R-:W-:Y:S01]  /*19a0*/  FADD.FTZ R70, R166, R70 ;  /* 0x00000046a6467221 */ /* 0x000fe20000010000 */
[-C--:B------:R-:W-:Y:S01]  /*19b0*/  FFMA.FTZ R64, R167, R166.reuse, R64 ;  /* 0x000000a6a7407223 */ /* 0x080fe20000010040 */
[----:B------:R-:W-:Y:S01]  /*19c0*/  SHF.L.U32 R175, R172, 0x10, RZ ;  /* 0x00000010acaf7819 */ /* 0x000fe200000006ff */
[----:B------:R-:W-:Y:S01]  /*19d0*/  FFMA.FTZ R166, R155, R166, R168 ;  /* 0x000000a69ba67223 */ /* 0x000fe200000100a8 */
[----:B------:R-:W-:Y:S01]  /*19e0*/  FFMA.FTZ R23, R54, R57, R23 ;  /* 0x0000003936177223 */ /* 0x000fe20000010017 */
[----:B------:R-:W-:-:S02]  /*19f0*/  FADD.FTZ R21, R20, R57 ;  /* 0x0000003914157221 */ /* 0x000fc40000010000 */
[----:B------:R-:W-:Y:S01]  /*1a00*/  FMUL.FTZ R169, R160, R175 ;  /* 0x000000afa0a97220 */ /* 0x000fe20000410000 */
[----:B------:R-:W-:Y:S01]  /*1a10*/  FFMA.FTZ R23, R167, R166, R23 ;  /* 0x000000a6a7177223 */ /* 0x000fe20000010017 */
[----:B------:R-:W-:Y:S01]  /*1a20*/  FADD.FTZ R20, R21, R166 ;  /* 0x000000a615147221 */ /* 0x000fe20000010000 */
[----:B------:R-:W-:Y:S01]  /*1a30*/  FMUL.FTZ R168, R164, R179 ;  /* 0x000000b3a4a87220 */ /* 0x000fe20000410000 */
[----:B------:R-:W-:Y:S01]  /*1a40*/  FFMA.FTZ R169, R156, R173, R169 ;  /* 0x000000ad9ca97223 */ /* 0x000fe200000100a9 */
[----:B------:R-:W-:Y:S01]  /*1a50*/  FFMA.FTZ R22, R56, R59, R23 ;  /* 0x0000003b38167223 */ /* 0x000fe20000010017 */
[----:B------:R-:W-:Y:S01]  /*1a60*/  FADD.FTZ R20, R20, R59 ;  /* 0x0000003b14147221 */ /* 0x000fe20000010000 */
        /* <DEDUP_REMOVED lines=37> */
.L_x_124:
[----:B01----:R-:W-:Y:S01]  /*1cc0*/  FADD.FTZ R20, R20, R21 ;  /* 0x0000001514147221 */ /* 0x003fe20000010000 */
[----:B--2---:R-:W-:Y:S01]  /*1cd0*/  FADD.FTZ R21, R22, R23 ;  /* 0x0000001716157221 */ /* 0x004fe20000010000 */
[----:B------:R-:W-:Y:S06]  /*1ce0*/  @P2 BRA `(.L_x_112) ;  /* 0x0000000000242947 */ /* 0x000fec0003800000 */
        /* <DEDUP_REMOVED lines=9> */
.L_x_112:
[----:B------:R-:W-:Y:S05]  /*1d80*/  WARPSYNC.ALL ;  /* 0x0000000000007948 */ /* 0x000fea0003800000 */
[----:B------:R-:W1:Y:S08]  /*1d90*/  S2UR UR5, SR_CgaCtaId ;  /* 0x00000000000579c3 */ /* 0x000e700000008800 */
[----:B------:R-:W-:Y:S01]  /*1da0*/  BAR.SYNC.DEFER_BLOCKING 0x0 ;  /* 0x0000000000007b1d */ /* 0x000fe20000010000 */
[----:B0-----:R-:W-:-:S02]  /*1db0*/  SHF.R.U32.HI R20, RZ, 0x5, R91 ;  /* 0x00000005ff147819 */ /* 0x001fc4000001165b */
[----:B-----5:R-:W-:Y:S02]  /*1dc0*/  LOP3.LUT P6, RZ, R52, 0xff00, RZ, 0xc0, !PT ;  /* 0x0000ff0034ff7812 */ /* 0x020fe400078cc0ff */
[----:B------:R-:W-:Y:S01]  /*1dd0*/  LOP3.LUT R20, R20, 0x7fffffc, RZ, 0xc0, !PT ;  /* 0x07fffffc14147812 */ /* 0x000fe200078ec0ff */
[----:B------:R-:W-:-:S04]  /*1de0*/  UMOV UR4, 0x400 ;  /* 0x0000040000047882 */ /* 0x000fc80000000000 */
[----:B------:R-:W-:Y:S01]  /*1df0*/  @!P4 VIADD R20, R20, 0x4 ;  /* 0x000000041414c836 */ /* 0x000fe20000000000 */
[----:B-1----:R-:W-:-:S06]  /*1e00*/  ULEA UR4, UR5, UR4, 0x18 ;  /* 0x0000000405047291 */ /* 0x002fcc000f8ec03f */
[----:B------:R-:W-:-:S05]  /*1e10*/  LEA R170, R20, UR4, 0x3 ;  /* 0x0000000414aa7c11 */ /* 0x000fca000f8e18ff */
[----:B------:R-:W0:Y:S04]  /*1e20*/  LDS.128 R20, [R170+0x2000] ;  /* 0x00200000aa147984 */ /* 0x000e280000000c00 */
[----:B------:R-:W1:Y:S01]  /*1e30*/  LDS.128 R24, [R170+0x2010] ;  /* 0x00201000aa187984 */ /* 0x000e620000000c00 */
[----:B0-----:R-:W-:Y:S01]  /*1e40*/  FADD.FTZ R171, RZ, R20 ;  /* 0x00000014ffab7221 */ /* 0x001fe20000010000 */
[----:B------:R-:W-:Y:S01]  /*1e50*/  FADD.FTZ R20, RZ, R21 ;  /* 0x00000015ff147221 */ /* 0x000fe20000010000 */
[----:B------:R-:W-:Y:S02]  /*1e60*/  MOV R21, R52 ;  /* 0x0000003400157202 */ /* 0x000fe40000000f00 */
[----:B------:R-:W-:Y:S01]  /*1e70*/  FADD.FTZ R171, R22, R171 ;  /* 0x000000ab16ab7221 */ /* 0x000fe20000010000 */
[----:B------:R-:W-:-:S03]  /*1e80*/  FADD.FTZ R20, R23, R20 ;  /* 0x0000001417147221 */ /* 0x000fc60000010000 */
[----:B-1----:R-:W-:Y:S01]  /*1e90*/  FADD.FTZ R171, R171, R24 ;  /* 0x00000018abab7221 */ /* 0x002fe20000010000 */
[----:B------:R-:W-:-:S03]  /*1ea0*/  FADD.FTZ R20, R20, R25 ;  /* 0x0000001914147221 */ /* 0x000fc60000010000 */
[----:B------:R-:W-:Y:S01]  /*1eb0*/  FADD.FTZ R26, R26, R171 ;  /* 0x000000ab1a1a7221 */ /* 0x000fe20000010000 */
[----:B------:R-:W-:-:S03]  /*1ec0*/  FADD.FTZ R20, R27, R20 ;  /* 0x000000141b147221 */ /* 0x000fc60000010000 */
[----:B------:R-:W-:Y:S01]  /*1ed0*/  FMUL.FTZ R26, R26, UR16 ;  /* 0x000000101a1a7c20 */ /* 0x000fe20008410000 */
[----:B------:R-:W-:Y:S01]  /*1ee0*/  FMUL.FTZ R27, R20, UR16 ;  /* 0x00000010141b7c20 */ /* 0x000fe20008410000 */
[----:B------:R-:W-:-:S03]  /*1ef0*/  @P1 IMAD.MOV.U32 R20, RZ, RZ, R44 ;  /* 0x000000ffff141224 */ /* 0x000fc600078e002c */
[----:B------:R-:W-:Y:S02]  /*1f00*/  FSEL R171, R26, RZ, !P5 ;  /* 0x000000ff1aab7208 */ /* 0x000fe40006800000 */
[----:B------:R-:W-:Y:S02]  /*1f10*/  @P1 LOP3.LUT P2, RZ, R20, 0xff, RZ, 0xc0, !PT ;  /* 0x000000ff14ff1812 */ /* 0x000fe4000784c0ff */
[----:B------:R-:W-:Y:S01]  /*1f20*/  @P0 SHF.L.U32 R20, R9, 0x10, RZ ;  /* 0x0000001009140819 */ /* 0x000fe200000006ff */
[-CC-:B------:R-:W-:Y:S01]  /*1f30*/  FFMA.FTZ R32, R32, R27.reuse, R171.reuse ;  /* 0x0000001b20207223 */ /* 0x180fe200000100ab */
[-CC-:B------:R-:W-:Y:S01]  /*1f40*/  FFMA.FTZ R0, R0, R27.reuse, R171.reuse ;  /* 0x0000001b00007223 */ /* 0x180fe200000100ab */
[-CC-:B------:R-:W-:Y:S01]  /*1f50*/  FFMA.FTZ R38, R38, R27.reuse, R171.reuse ;  /* 0x0000001b26267223 */ /* 0x180fe200000100ab */
[--C-:B------:R-:W-:Y:S01]  /*1f60*/  FFMA.FTZ R51, R51, R27, R171.reuse ;  /* 0x0000001b33337223 */ /* 0x100fe200000100ab */
[----:B------:R-:W-:Y:S01]  /*1f70*/  FADD.FTZ R35, R35, -R32 ;  /* 0x8000002023237221 */ /* 0x000fe20000010000 */
[--C-:B------:R-:W-:Y:S01]  /*1f80*/  FADD.FTZ R33, R33, -R0.reuse ;  /* 0x8000000021217221 */ /* 0x100fe20000010000 */
[----:B------:R-:W-:Y:S01]  /*1f90*/  @P0 PRMT R0, R8, 0x7632, R0 ;  /* 0x0000763208000816 */ /* 0x000fe20000000000 */
[----:B------:R-:W-:Y:S01]  /*1fa0*/  FADD.FTZ R41, R41, -R38 ;  /* 0x8000002629297221 */ /* 0x000fe20000010000 */
[----:B------:R-:W-:Y:S01]  /*1fb0*/  FMUL.FTZ R23, R164, R35 ;  /* 0x00000023a4177220 */ /* 0x000fe20000410000 */
[----:B------:R-:W-:Y:S01]  /*1fc0*/  LOP3.LUT P5, RZ, R21, 0xff, RZ, 0xc0, !PT ;  /* 0x000000ff15ff7812 */ /* 0x000fe200078ac0ff */
[----:B------:R-:W-:Y:S01]  /*1fd0*/  FFMA.FTZ R43, R43, R27, R171 ;  /* 0x0000001b2b2b7223 */ /* 0x000fe200000100ab */
[----:B------:R-:W-:-:S02]  /*1fe0*/  @P0 IMAD.U32 R0, R0, 0x10000, RZ ;  /* 0x0001000000000824 */ /* 0x000fc400078e00ff */
[----:B------:R-:W-:Y:S01]  /*1ff0*/  FMUL.FTZ R41, R164, R41 ;  /* 0x00000029a4297220 */ /* 0x000fe20000410000 */
[----:B------:R-:W-:Y:S01]  /*2000*/  @P0 SHF.L.U32 R21, R8, 0x10, RZ ;  /* 0x0000001008150819 */ /* 0x000fe200000006ff */
[--C-:B------:R-:W-:Y:S01]  /*2010*/  @P0 FADD.FTZ R23, R23, R20.reuse ;  /* 0x0000001417170221 */ /* 0x100fe20000010000 */
[----:B------:R-:W-:Y:S01]  /*2020*/  FMUL.FTZ R22, R164, R33 ;  /* 0x00000021a4167220 */ /* 0x000fe20000410000 */
[----:B------:R-:W-:Y:S01]  /*2030*/  @P0 PRMT R20, R10, 0x7632, R20 ;  /* 0x000076320a140816 */ /* 0x000fe20000000014 */
[----:B------:R-:W-:Y:S01]  /*2040*/  FADD.FTZ R51, R50, -R51 ;  /* 0x8000003332337221 */ /* 0x000fe20000010000 */
[--C-:B------:R-:W-:Y:S01]  /*2050*/  @P0 FADD.FTZ R41, R41, R0.reuse ;  /* 0x0000000029290221 */ /* 0x100fe20000010000 */
[----:B------:R-:W-:Y:S01]  /*2060*/  FFMA.FTZ R36, R36, R27, R171 ;  /* 0x0000001b24247223 */ /* 0x000fe200000100ab */
[----:B------:R-:W-:Y:S01]  /*2070*/  @P0 PRMT R0, R9, 0x7632, R0 ;  /* 0x0000763209000816 */ /* 0x000fe20000000000 */
[----:B------:R-:W-:Y:S01]  /*2080*/  FADD.FTZ R43, R40, -R43 ;  /* 0x8000002b282b7221 */ /* 0x000fe20000010000 */
[----:B------:R-:W-:Y:S01]  /*2090*/  @P0 FADD.FTZ R22, R22, R21 ;  /* 0x0000001516160221 */ /* 0x000fe20000010000 */
[----:B------:R-:W-:-:S02]  /*20a0*/  @P0 IMAD.U32 R20, R20, 0x10000, RZ ;  /* 0x0001000014140824 */ /* 0x000fc400078e00ff */
[----:B------:R-:W-:Y:S01]  /*20b0*/  FMUL.FTZ R51, R164, R51 ;  /* 0x00000033a4337220 */ /* 0x000fe20000410000 */
[----:B------:R-:W-:Y:S01]  /*20c0*/  FADD.FTZ R25, R39, -R36 ;  /* 0x8000002427197221 */ /* 0x000fe20000010000 */
[----:B------:R-:W-:Y:S01]  /*20d0*/  @P0 SHF.L.U32 R0, R0, 0x10, RZ ;  /* 0x0000001000000819 */ /* 0x000fe200000006ff */
[----:B------:R-:W-:Y:S01]  /*20e0*/  FMUL.FTZ R43, R164, R43 ;  /* 0x0000002ba42b7220 */ /* 0x000fe20000410000 */
[----:B------:R-:W-:Y:S01]  /*20f0*/  FMUL.FTZ R36, R22, UR17 ;  /* 0x0000001116247c20 */ /* 0x000fe20008410000 */
[----:B------:R-:W-:Y:S01]  /*2100*/  @P0 FADD.FTZ R51, R51, R20 ;  /* 0x0000001433330221 */ /* 0x000fe20000010000 */
[----:B------:R-:W-:Y:S01]  /*2110*/  @P0 SHF.L.U32 R20, R11, 0x10, RZ ;  /* 0x000000100b140819 */ /* 0x000fe200000006ff */
[--C-:B------:R-:W-:Y:S01]  /*2120*/  FFMA.FTZ R37, R37, R27, R171.reuse ;  /* 0x0000001b25257223 */ /* 0x100fe200000100ab */
[----:B------:R-:W-:Y:S01]  /*2130*/  FMUL.FTZ R25, R164, R25 ;  /* 0x00000019a4197220 */ /* 0x000fe20000410000 */
[----:B------:R-:W-:Y:S01]  /*2140*/  @P0 FADD.FTZ R43, R43, R0 ;  /* 0x000000002b2b0221 */ /* 0x000fe20000010000 */
[----:B------:R-:W-:Y:S01]  /*2150*/  FMUL.FTZ R38, R41, UR17 ;  /* 0x0000001129267c20 */ /* 0x000fe20008410000 */
[----:B------:R-:W-:Y:S01]  /*2160*/  FSEL R0, R36, RZ, P5 ;  /* 0x000000ff24007208 */ /* 0x000fe20002800000 */
[----:B------:R-:W-:Y:S01]  /*2170*/  FFMA.FTZ R42, R42, R27, R171 ;  /* 0x0000001b2a2a7223 */ /* 0x000fe200000100ab */
[----:B------:R-:W-:Y:S01]  /*2180*/  @P1 LOP3.LUT P5, RZ, R44, 0xff00, RZ, 0xc0, !PT ;  /* 0x0000ff002cff1812 */ /* 0x000fe200078ac0ff */
[----:B------:R-:W-:Y:S01]  /*2190*/  FMUL.FTZ R39, R23, UR17 ;  /* 0x0000001117277c20 */ /* 0x000fe20008410000 */
[----:B------:R-:W-:Y:S01]  /*21a0*/  @P1 FSEL R36, R36, RZ, P2 ;  /* 0x000000ff24241208 */ /* 0x000fe20001000000 */
[----:B------:R-:W-:Y:S01]  /*21b0*/  FADD.FTZ R37, R34, -R37 ;  /* 0x8000002522257221 */ /* 0x000fe20000010000 */
[----:B------:R-:W-:Y:S01]  /*21c0*/  LOP3.LUT P2, RZ, R52, 0xff0000, RZ, 0xc0, !PT ;  /* 0x00ff000034ff7812 */ /* 0x000fe2000784c0ff */
[--C-:B------:R-:W-:Y:S01]  /*21d0*/  @P0 FADD.FTZ R25, R25, R20.reuse ;  /* 0x0000001419190221 */ /* 0x100fe20000010000 */
[----:B------:R-:W-:Y:S01]  /*21e0*/  @P0 PRMT R20, R11, 0x7632, R20 ;  /* 0x000076320b140816 */ /* 0x000fe20000000014 */
[----:B------:R-:W-:Y:S01]  /*21f0*/  FADD.FTZ R55, R55, -R42 ;  /* 0x8000002a37377221 */ /* 0x000fe20000010000 */
[C---:B------:R-:W-:Y:S01]  /*2200*/  FSEL R33, R38.reuse, RZ, P6 ;  /* 0x000000ff26217208 */ /* 0x040fe20003000000 */
[----:B------:R-:W-:Y:S01]  /*2210*/  FMUL.FTZ R40, R43, UR17 ;  /* 0x000000112b287c20 */ /* 0x000fe20008410000 */
[----:B------:R-:W-:Y:S01]  /*2220*/  @P1 FSEL R38, R38, RZ, P5 ;  /* 0x000000ff26261208 */ /* 0x000fe20002800000 */
[----:B------:R-:W-:-:S02]  /*2230*/  @P0 IMAD.U32 R21, R10, 0x10000, RZ ;  /* 0x000100000a150824 */ /* 0x000fc400078e00ff */
[----:B------:R-:W-:Y:S01]  /*2240*/  FMUL.FTZ R24, R164, R37 ;  /* 0x00000025a4187220 */ /* 0x000fe20000410000 */
[----:B------:R-:W-:Y:S01]  /*2250*/  LOP3.LUT P5, RZ, R52, 0xff000000, RZ, 0xc0, !PT ;  /* 0xff00000034ff7812 */ /* 0x000fe200078ac0ff */
[----:B------:R-:W-:Y:S01]  /*2260*/  @P0 IMAD.U32 R20, R20, 0x10000, RZ ;  /* 0x0001000014140824 */ /* 0x000fe200078e00ff */
[----:B------:R-:W-:Y:S01]  /*2270*/  FSEL R32, R39, RZ, P2 ;  /* 0x000000ff27207208 */ /* 0x000fe20001000000 */
[----:B------:R-:W-:Y:S01]  /*2280*/  FMUL.FTZ R55, R164, R55 ;  /* 0x00000037a4377220 */ /* 0x000fe20000410000 */
[----:B------:R-:W-:Y:S01]  /*2290*/  @P1 LOP3.LUT P2, RZ, R44, 0xff000000, RZ, 0xc0, !PT ;  /* 0xff0000002cff1812 */ /* 0x000fe2000784c0ff */
[----:B------:R-:W-:Y:S01]  /*22a0*/  @P0 FADD.FTZ R24, R24, R21 ;  /* 0x0000001518180221 */ /* 0x000fe20000010000 */
[C---:B------:R-:W-:Y:S01]  /*22b0*/  FSEL R35, R40.reuse, RZ, P5 ;  /* 0x000000ff28237208 */ /* 0x040fe20002800000 */
[----:B------:R-:W-:Y:S01]  /*22c0*/  FMUL.FTZ R21, R51, UR17 ;  /* 0x0000001133157c20 */ /* 0x000fe20008410000 */
[----:B------:R-:W-:Y:S01]  /*22d0*/  @P1 FSEL R40, R40, RZ, P2 ;  /* 0x000000ff28281208 */ /* 0x000fe20001000000 */
[-CC-:B------:R-:W-:Y:S01]  /*22e0*/  FFMA.FTZ R28, R28, R27.reuse, R171.reuse ;  /* 0x0000001b1c1c7223 */ /* 0x180fe200000100ab */
[----:B------:R-:W-:Y:S01]  /*22f0*/  @P1 LOP3.LUT P6, RZ, R44, 0xff0000, RZ, 0xc0, !PT ;  /* 0x00ff00002cff1812 */ /* 0x000fe200078cc0ff */
[----:B------:R-:W-:Y:S01]  /*2300*/  @P0 FADD.FTZ R55, R55, R20 ;  /* 0x0000001437370221 */ /* 0x000fe20000010000 */
[----:B------:R-:W-:Y:S01]  /*2310*/  LOP3.LUT P2, RZ, R53, 0xff00, RZ, 0xc0, !PT ;  /* 0x0000ff0035ff7812 */ /* 0x000fe2000784c0ff */
[----:B------:R-:W-:Y:S01]  /*2320*/  FADD.FTZ R29, R29, -R28 ;  /* 0x8000001c1d1d7221 */ /* 0x000fe20000010000 */
[----:B------:R-:W-:Y:S01]  /*2330*/  @P1 FSEL R39, R39, RZ, P6 ;  /* 0x000000ff27271208 */ /* 0x000fe20003000000 */
[----:B------:R-:W-:Y:S01]  /*2340*/  FMUL.FTZ R50, R24, UR17 ;  /* 0x0000001118327c20 */ /* 0x000fe20008410000 */
[----:B------:R-:W-:Y:S01]  /*2350*/  FSEL R37, R21, RZ, P2 ;  /* 0x000000ff15257208 */ /* 0x000fe20001000000 */
[----:B------:R-:W-:Y:S01]  /*2360*/  FMUL.FTZ R28, R55, UR17 ;  /* 0x00000011371c7c20 */ /* 0x000fe20008410000 */
[----:B------:R-:W-:Y:S01]  /*2370*/  LOP3.LUT P6, RZ, R53, 0xff, RZ, 0xc0, !PT ;  /* 0x000000ff35ff7812 */ /* 0x000fe200078cc0ff */
[-CC-:B------:R-:W-:Y:S01]  /*2380*/  FFMA.FTZ R61, R61, R27.reuse, R171.reuse ;  /* 0x0000001b3d3d7223 */ /* 0x180fe200000100ab */
[----:B------:R-:W-:Y:S01]  /*2390*/  LOP3.LUT P2, RZ, R53, 0xff000000, RZ, 0xc0, !PT ;  /* 0xff00000035ff7812 */ /* 0x000fe2000784c0ff */
[-CC-:B------:R-:W-:Y:S01]  /*23a0*/  FFMA.FTZ R30, R30, R27.reuse, R171.reuse ;  /* 0x0000001b1e1e7223 */ /* 0x180fe200000100ab */
[-CC-:B------:R-:W-:Y:S01]  /*23b0*/  FFMA.FTZ R58, R58, R27.reuse, R171.reuse ;  /* 0x0000001b3a3a7223 */ /* 0x180fe200000100ab */
[-CC-:B------:R-:W-:Y:S01]  /*23c0*/  FFMA.FTZ R54, R54, R27.reuse, R171.reuse ;  /* 0x0000001b36367223 */ /* 0x180fe200000100ab */
[-CC-:B------:R-:W-:Y:S01]  /*23d0*/  FFMA.FTZ R167, R167, R27.reuse, R171.reuse ;  /* 0x0000001ba7a77223 */ /* 0x180fe200000100ab */
[-CC-:B------:R-:W-:Y:S01]  /*23e0*/  FFMA.FTZ R56, R56, R27.reuse, R171.reuse ;  /* 0x0000001b38387223 */ /* 0x180fe200000100ab */
[----:B------:R-:W-:Y:S01]  /*23f0*/  FFMA.FTZ R168, R168, R27, R171 ;  /* 0x0000001ba8a87223 */ /* 0x000fe200000100ab */
[----:B------:R-:W-:Y:S01]  /*2400*/  FSEL R34, R50, RZ, P6 ;  /* 0x000000ff32227208 */ /* 0x000fe20003000000 */
[----:B------:R-:W-:Y:S01]  /*2410*/  FMUL.FTZ R52, R25, UR17 ;  /* 0x0000001119347c20 */ /* 0x000fe20008410000 */
[----:B------:R-:W-:Y:S01]  /*2420*/  FSEL R171, R28, RZ, P2 ;  /* 0x000000ff1cab7208 */ /* 0x000fe20001000000 */
[----:B------:R-:W-:Y:S01]  /*2430*/  FMUL.FTZ R29, R164, R29 ;  /* 0x0000001da41d7220 */ /* 0x000fe20000410000 */
[C---:B------:R-:W-:Y:S01]  /*2440*/  @P1 LOP3.LUT P5, RZ, R45.reuse, 0xff, RZ, 0xc0, !PT ;  /* 0x000000ff2dff1812 */ /* 0x040fe200078ac0ff */
[----:B------:R-:W-:Y:S01]  /*2450*/  FADD.FTZ R61, R60, -R61 ;  /* 0x8000003d3c3d7221 */ /* 0x000fe20000010000 */
[----:B------:R-:W-:Y:S01]  /*2460*/  @P1 LOP3.LUT P6, RZ, R45, 0xff00, RZ, 0xc0, !PT ;  /* 0x0000ff002dff1812 */ /* 0x000fe200078cc0ff */
[----:B------:R-:W-:Y:S01]  /*2470*/  FADD.FTZ R31, R31, -R30 ;  /* 0x8000001e1f1f7221 */ /* 0x000fe20000010000 */
[----:B------:R-:W-:Y:S01]  /*2480*/  @P1 LOP3.LUT P2, RZ, R45, 0xff000000, RZ, 0xc0, !PT ;  /* 0xff0000002dff1812 */ /* 0x000fe2000784c0ff */
[----:B------:R-:W-:Y:S01]  /*2490*/  FMUL.FTZ R61, R164, R61 ;  /* 0x0000003da43d7220 */ /* 0x000fe20000410000 */
[----:B------:R-:W-:Y:S01]  /*24a0*/  @P1 FSEL R50, R50, RZ, P5 ;  /* 0x000000ff32321208 */ /* 0x000fe20002800000 */
[----:B------:R-:W-:Y:S01]  /*24b0*/  FADD.FTZ R165, R165, -R58 ;  /* 0x8000003aa5a57221 */ /* 0x000fe20000010000 */
[----:B------:R-:W-:Y:S01]  /*24c0*/  @P1 FSEL R42, R21, RZ, P6 ;  /* 0x000000ff152a1208 */ /* 0x000fe20003000000 */
[----:B------:R-:W-:Y:S01]  /*24d0*/  IMAD.MOV.U32 R21, RZ, RZ, R48 ;  /* 0x000000ffff157224 */ /* 0x000fe200078e0030 */
[----:B------:R-:W-:Y:S01]  /*24e0*/  @P1 FSEL R28, R28, RZ, P2 ;  /* 0x000000ff1c1c1208 */ /* 0x000fe20001000000 */
[----:B------:R-:W-:Y:S01]  /*24f0*/  @P0 IMAD.U32 R30, R5, 0x10000, RZ ;  /* 0x00010000051e0824 */ /* 0x000fe200078e00ff */
[----:B------:R-:W-:Y:S01]  /*2500*/  LOP3.LUT P5, RZ, R53, 0xff0000, RZ, 0xc0, !PT ;  /* 0x00ff000035ff7812 */ /* 0x000fe200078ac0ff */
[C---:B------:R-:W-:Y:S01]  /*2510*/  FMUL.FTZ R31, R164.reuse, R31 ;  /* 0x0000001fa41f7220 */ /* 0x040fe20000410000 */
[----:B------:R-:W-:Y:S01]  /*2520*/  ISETP.NE.U32.AND P2, PT, RZ, UR18, PT ;  /* 0x00000012ff007c0c */ /* 0x000fe2000bf45070 */
[----:B------:R-:W-:Y:S01]  /*2530*/  FADD.FTZ R57, R57, -R54 ;  /* 0x8000003639397221 */ /* 0x000fe20000010000 */
[----:B------:R-:W-:Y:S01]  /*2540*/  @P1 LOP3.LUT P6, RZ, R45, 0xff0000, RZ, 0xc0, !PT ;  /* 0x00ff00002dff1812 */ /* 0x000fe200078cc0ff */
[----:B------:R-:W-:Y:S01]  /*2550*/  FMUL.FTZ R165, R164, R165 ;  /* 0x000000a5a4a57220 */ /* 0x000fe20000410000 */
[----:B------:R-:W-:Y:S01]  /*2560*/  FSEL R170, R52, RZ, P5 ;  /* 0x000000ff34aa7208 */ /* 0x000fe20002800000 */
[----:B------:R-:W-:Y:S01]  /*2570*/  @P0 FADD.FTZ R31, R31, R30 ;  /* 0x0000001e1f1f0221 */ /* 0x000fe20000010000 */
[----:B------:R-:W-:Y:S01]  /*2580*/  ISETP.NE.AND.EX P2, PT, RZ, UR19, PT, P2 ;  /* 0x00000013ff007c0c */ /* 0x000fe2000bf45320 */
[----:B------:R-:W-:Y:S01]  /*2590*/  FMUL.FTZ R57, R164, R57 ;  /* 0x00000039a4397220 */ /* 0x000fe20000410000 */
[----:B------:R-:W-:Y:S01]  /*25a0*/  @P1 MOV R26, R2 ;  /* 0x00000002001a1202 */ /* 0x000fe20000000f00 */
[----:B------:R-:W-:Y:S01]  /*25b0*/  FADD.FTZ R167, R166, -R167 ;  /* 0x800000a7a6a77221 */ /* 0x000fe20000010000 */
[----:B------:R-:W-:Y:S01]  /*25c0*/  LOP3.LUT P5, RZ, R21, 0xff, RZ, 0xc0, !PT ;  /* 0x000000ff15ff7812 */ /* 0x000fe200078ac0ff */
[----:B------:R-:W-:Y:S01]  /*25d0*/  FADD.FTZ R59, R59, -R56 ;  /* 0x800000383b3b7221 */ /* 0x000fe20000010000 */
[----:B------:R-:W-:Y:S01]  /*25e0*/  @P0 SHF.L.U32 R20, R4, 0x10, RZ ;  /* 0x0000001004140819 */ /* 0x000fe200000006ff */
[----:B------:R-:W-:Y:S01]  /*25f0*/  FMUL.FTZ R167, R164, R167 ;  /* 0x000000a7a4a77220 */ /* 0x000fe20000410000 */
[----:B------:R-:W-:Y:S01]  /*2600*/  @P0 PRMT R21, R4, 0x7632, R21 ;  /* 0x0000763204150816 */ /* 0x000fe20000000015 */
[----:B------:R-:W-:Y:S01]  /*2610*/  FMUL.FTZ R59, R164, R59 ;  /* 0x0000003ba43b7220 */ /* 0x000fe20000410000 */
[----:B------:R-:W-:Y:S01]  /*2620*/  @P1 FSEL R52, R52, RZ, P6 ;  /* 0x000000ff34341208 */ /* 0x000fe20003000000 */
[----:B------:R-:W-:Y:S01]  /*2630*/  @P0 FADD.FTZ R29, R29, R20 ;  /* 0x000000141d1d0221 */ /* 0x000fe20000010000 */
[----:B------:R-:W-:Y:S01]  /*2640*/  @P1 LOP3.LUT P6, RZ, R26, 0xff, RZ, 0xc0, !PT ;  /* 0x000000ff1aff1812 */ /* 0x000fe200078cc0ff */
[----:B------:R-:W-:Y:S01]  /*2650*/  FADD.FTZ R169, R169, -R168 ;  /* 0x800000a8a9a97221 */ /* 0x000fe20000010000 */
[----:B------:R-:W-:-:S02]  /*2660*/  @P0 SHF.L.U32 R26, R21, 0x10, RZ ;  /* 0x00000010151a0819 */ /* 0x000fc400000006ff */
[----:B------:R-:W-:Y:S01]  /*2670*/  @P0 PRMT R20, R5, 0x7632, R20 ;  /* 0x0000763205140816 */ /* 0x000fe20000000014 */
[----:B------:R-:W-:Y:S01]  /*2680*/  FMUL.FTZ R164, R164, R169 ;  /* 0x000000a9a4a47220 */ /* 0x000fe20000410000 */
[----:B------:R-:W-:Y:S01]  /*2690*/  @P2 F2FP.BF16.F32.PACK_AB R22, RZ, R22 ;  /* 0x00000016ff16223e */ /* 0x000fe200000010ff */
[----:B------:R-:W-:Y:S01]  /*26a0*/  @P0 FADD.FTZ R61, R61, R26 ;  /* 0x0000001a3d3d0221 */ /* 0x000fe20000010000 */
[----:B------:R-:W-:Y:S01]  /*26b0*/  @P2 F2FP.BF16.F32.PACK_AB R23, RZ, R23 ;  /* 0x00000017ff17223e */ /* 0x000fe200000010ff */
[----:B------:R-:W-:Y:S01]  /*26c0*/  @P0 IMAD.U32 R26, R20, 0x10000, RZ ;  /* 0x00010000141a0824 */ /* 0x000fe200078e00ff */
[----:B------:R-:W-:Y:S01]  /*26d0*/  @P2 PRMT R12, R22, 0x7610, R12 ;  /* 0x00007610160c2816 */ /* 0x000fe2000000000c */
[----:B------:R-:W0:Y:S01]  /*26e0*/  @P2 LDC.64 R20, c[0x0][0x308] ;  /* 0x0000c200ff142b82 */ /* 0x000e220000000a00 */
[----:B------:R-:W-:Y:S01]  /*26f0*/  @P2 PRMT R13, R23, 0x7610, R13 ;  /* 0x00007610170d2816 */ /* 0x000fe2000000000d */
[----:B------:R-:W-:Y:S01]  /*2700*/  @P0 FADD.FTZ R165, R165, R26 ;  /* 0x0000001aa5a50221 */ /* 0x000fe20000010000 */
[----:B------:R-:W-:-:S02]  /*2710*/  @P2 F2FP.BF16.F32.PACK_AB R24, RZ, R24 ;  /* 0x00000018ff18223e */ /* 0x000fc400000010ff */
[----:B------:R-:W-:Y:S02]  /*2720*/  @P2 F2FP.BF16.F32.PACK_AB R25, RZ, R25 ;  /* 0x00000019ff19223e */ /* 0x000fe400000010ff */
[----:B------:R-:W-:Y:S01]  /*2730*/  @P2 F2FP.BF16.F32.PACK_AB R41, RZ, R41 ;  /* 0x00000029ff29223e */ /* 0x000fe200000010ff */
[----:B------:R-:W1:Y:S01]  /*2740*/  @P1 LDC.64 R22, c[0x0][0x300] ;  /* 0x0000c000ff161b82 */ /* 0x000e620000000a00 */
[----:B------:R-:W-:Y:S02]  /*2750*/  @P2 F2FP.BF16.F32.PACK_AB R43, RZ, R43 ;  /* 0x0000002bff2b223e */ /* 0x000fe400000010ff */
[----:B------:R-:W-:Y:S02]  /*2760*/  @P2 F2FP.BF16.F32.PACK_AB R51, RZ, R51 ;  /* 0x00000033ff33223e */ /* 0x000fe400000010ff */
[----:B------:R-:W-:Y:S02]  /*2770*/  @P2 F2FP.BF16.F32.PACK_AB R55, RZ, R55 ;  /* 0x00000037ff37223e */ /* 0x000fe400000010ff */
[----:B------:R-:W-:-:S02]  /*2780*/  @P2 PRMT R14, R24, 0x7610, R14 ;  /* 0x00007610180e2816 */ /* 0x000fc4000000000e */
[----:B------:R-:W-:Y:S02]  /*2790*/  @P2 PRMT R15, R25, 0x7610, R15 ;  /* 0x00007610190f2816 */ /* 0x000fe4000000000f */
[----:B------:R-:W-:Y:S01]  /*27a0*/  @P2 PRMT R12, R12, 0x5410, R41 ;  /* 0x000054100c0c2816 */ /* 0x000fe20000000029 */
[----:B------:R-:W2:Y:S01]  /*27b0*/  LDC.64 R24, c[0x0][0x2f8] ;  /* 0x0000be00ff187b82 */ /* 0x000ea20000000a00 */
[----:B------:R-:W-:Y:S02]  /*27c0*/  @P2 PRMT R13, R13, 0x5410, R43 ;  /* 0x000054100d0d2816 */ /* 0x000fe4000000002b */
[----:B------:R-:W-:Y:S01]  /*27d0*/  @P2 PRMT R14, R14, 0x5410, R51 ;  /* 0x000054100e0e2816 */ /* 0x000fe20000000033 */
[----:B0-----:R-:W-:Y:S01]  /*27e0*/  @P2 IMAD.WIDE.U32 R20, R163, 0x10, R20 ;  /* 0x00000010a3142825 */ /* 0x001fe200078e0014 */
[----:B------:R-:W-:Y:S02]  /*27f0*/  @P2 PRMT R15, R15, 0x5410, R55 ;  /* 0x000054100f0f2816 */ /* 0x000fe40000000037 */
[----:B------:R-:W-:-:S02]  /*2800*/  @P0 PRMT R27, R6, 0x7632, R27 ;  /* 0x00007632061b0816 */ /* 0x000fc4000000001b */
[----:B------:R-:W-:Y:S01]  /*2810*/  @P1 F2FP.BF16.F32.PACK_AB R36, RZ, R36 ;  /* 0x00000024ff24123e */ /* 0x000fe200000010ff */
[----:B------:R0:W-:Y:S01]  /*2820*/  @P2 STG.E.128 desc[UR6][R20.64], R12 ;  /* 0x0000000c14002986 */ /* 0x0001e2000c101d06 */
[----:B------:R-:W-:Y:S01]  /*2830*/  @P0 SHF.L.U32 R30, R6, 0x10, RZ ;  /* 0x00000010061e0819 */ /* 0x000fe200000006ff */
[----:B------:R-:W-:Y:S01]  /*2840*/  @P0 IMAD.U32 R54, R27, 0x10000, RZ ;  /* 0x000100001b360824 */ /* 0x000fe200078e00ff */
[----:B------:R-:W-:Y:S01]  /*2850*/  @P2 F2FP.BF16.F32.PACK_AB R26, RZ, R61 ;  /* 0x0000003dff1a223e */ /* 0x000fe200000010ff */
[----:B------:R-:W-:Y:S01]  /*2860*/  FMUL.FTZ R61, R61, UR17 ;  /* 0x000000113d3d7c20 */ /* 0x000fe20008410000 */
[----:B------:R-:W-:Y:S01]  /*2870*/  @P2 F2FP.BF16.F32.PACK_AB R27, RZ, R31 ;  /* 0x0000001fff1b223e */ /* 0x000fe200000010ff */
[----:B------:R-:W-:Y:S01]  /*2880*/  FMUL.FTZ R31, R31, UR17 ;  /* 0x000000111f1f7c20 */ /* 0x000fe20008410000 */
[----:B------:R-:W-:Y:S01]  /*2890*/  @P1 PRMT R16, R36, 0x7610, R16 ;  /* 0x0000761024101816 */ /* 0x000fe20000000010 */
[----:B------:R-:W-:Y:S01]  /*28a0*/  @P0 FADD.FTZ R57, R57, R30 ;  /* 0x0000001e39390221 */ /* 0x000fe20000010000 */
[----:B------:R-:W-:Y:S01]  /*28b0*/  @P1 F2FP.BF16.F32.PACK_AB R38, RZ, R38 ;  /* 0x00000026ff26123e */ /* 0x000fe200000010ff */
[----:B------:R-:W-:Y:S01]  /*28c0*/  @P0 FADD.FTZ R167, R167, R54 ;  /* 0x00000036a7a70221 */ /* 0x000fe20000010000 */
[----:B------:R-:W-:-:S02]  /*28d0*/  @P0 SHF.L.U32 R56, R7, 0x10, RZ ;  /* 0x0000001007380819 */ /* 0x000fc400000006ff */
[----:B------:R-:W-:Y:S01]  /*28e0*/  @P0 PRMT R53, R7, 0x7632, R53 ;  /* 0x0000763207350816 */ /* 0x000fe20000000035 */
[----:B--2---:R-:W-:Y:S01]  /*28f0*/  IMAD.WIDE.U32 R24, R163, 0x10, R24 ;  /* 0x00000010a3187825 */ /* 0x004fe200078e0018 */
[----:B------:R-:W-:-:S03]  /*2900*/  @P1 PRMT R16, R16, 0x5410, R38 ;  /* 0x0000541010101816 */ /* 0x000fc60000000026 */
[----:B------:R-:W-:Y:S01]  /*2910*/  @P0 FADD.FTZ R59, R59, R56 ;  /* 0x000000383b3b0221 */ /* 0x000fe20000010000 */
[----:B------:R-:W-:Y:S01]  /*2920*/  @P1 F2FP.BF16.F32.PACK_AB R39, RZ, R39 ;  /* 0x00000027ff27123e */ /* 0x000fe200000010ff */
[----:B------:R-:W-:Y:S01]  /*2930*/  @P0 IMAD.U32 R53, R53, 0x10000, RZ ;  /* 0x0001000035350824 */ /* 0x000fe200078e00ff */
[----:B0-----:R-:W-:Y:S02]  /*2940*/  @P2 F2FP.BF16.F32.PACK_AB R21, RZ, R29 ;  /* 0x0000001dff15223e */ /* 0x001fe400000010ff */
[----:B------:R-:W-:Y:S01]  /*2950*/  F2FP.BF16.F32.PACK_AB R20, R33, R0 ;  /* 0x000000002114723e */ /* 0x000fe200000010ff */
[----:B------:R-:W-:Y:S01]  /*2960*/  FMUL.FTZ R0, R29, UR17 ;  /* 0x000000111d007c20 */ /* 0x000fe20008410000 */
[----:B------:R-:W-:Y:S01]  /*2970*/  @P2 PRMT R12, R21, 0x7610, R12 ;  /* 0x00007610150c2816 */ /* 0x000fe2000000000c */
[----:B------:R-:W-:Y:S01]  /*2980*/  FMUL.FTZ R33, R167, UR17 ;  /* 0x00000011a7217c20 */ /* 0x000fe20008410000 */
[----:B------:R-:W-:Y:S01]  /*2990*/  @P2 PRMT R13, R27, 0x7610, R13 ;  /* 0x000076101b0d2816 */ /* 0x000fe2000000000d */
[----:B------:R-:W-:Y:S01]  /*29a0*/  @P0 FADD.FTZ R164, R164, R53 ;  /* 0x00000035a4a40221 */ /* 0x000fe20000010000 */
[----:B------:R-:W-:-:S02]  /*29b0*/  FSEL R36, R0, RZ, P5 ;  /* 0x000000ff00247208 */ /* 0x000fc40002800000 */
[----:B------:R-:W-:Y:S02]  /*29c0*/  LOP3.LUT P5, RZ, R48, 0xff0000, RZ, 0xc0, !PT ;  /* 0x00ff000030ff7812 */ /* 0x000fe400078ac0ff */
[----:B------:R-:W-:Y:S01]  /*29d0*/  @P2 PRMT R12, R12, 0x5410, R26 ;  /* 0x000054100c0c2816 */ /* 0x000fe2000000001a */
[----:B-1----:R-:W-:Y:S01]  /*29e0*/  @P1 IMAD.WIDE.U32 R26, R163, 0x10, R22 ;  /* 0x00000010a31a1825 */ /* 0x002fe200078e0016 */
[----:B------:R-:W-:-:S03]  /*29f0*/  F2FP.BF16.F32.PACK_AB R22, R37, R34 ;  /* 0x000000222516723e */ /* 0x000fc600000010ff */
[----:B------:R-:W-:Y:S01]  /*2a00*/  FMUL.FTZ R34, R59, UR17 ;  /* 0x000000113b227c20 */ /* 0x000fe20008410000 */
[----:B------:R-:W-:Y:S01]  /*2a10*/  F2FP.BF16.F32.PACK_AB R21, R35, R32 ;  /* 0x000000202315723e */ /* 0x000fe200000010ff */
[----:B------:R-:W-:Y:S01]  /*2a20*/  FMUL.FTZ R32, R57, UR17 ;  /* 0x0000001139207c20 */ /* 0x000fe20008410000 */
[----:B------:R-:W-:Y:S01]  /*2a30*/  @P1 FSEL R0, R0, RZ, P6 ;  /* 0x000000ff00001208 */ /* 0x000fe20003000000 */
[----:B------:R-:W-:Y:S01]  /*2a40*/  FMUL.FTZ R35, R164, UR17 ;  /* 0x00000011a4237c20 */ /* 0x000fe20008410000 */
[----:B------:R-:W-:Y:S02]  /*2a50*/  FSEL R37, R31, RZ, P5 ;  /* 0x000000ff1f257208 */ /* 0x000fe40002800000 */
[----:B------:R-:W-:Y:S02]  /*2a60*/  @P1 LOP3.LUT P6, RZ, R2, 0xff0000, RZ, 0xc0, !PT ;  /* 0x00ff000002ff1812 */ /* 0x000fe400078cc0ff */
[----:B------:R-:W-:Y:S02]  /*2a70*/  LOP3.LUT P5, RZ, R49, 0xff, RZ, 0xc0, !PT ;  /* 0x000000ff31ff7812 */ /* 0x000fe400078ac0ff */
[----:B------:R-:W-:-:S02]  /*2a80*/  @P1 FSEL R31, R31, RZ, P6 ;  /* 0x000000ff1f1f1208 */ /* 0x000fc40003000000 */
[C---:B------:R-:W-:Y:S02]  /*2a90*/  FSEL R38, R32.reuse, RZ, P5 ;  /* 0x000000ff20267208 */ /* 0x040fe40002800000 */
[----:B------:R-:W-:Y:S02]  /*2aa0*/  @P1 LOP3.LUT P6, RZ, R3, 0xff, RZ, 0xc0, !PT ;  /* 0x000000ff03ff1812 */ /* 0x000fe400078cc0ff */
[----:B------:R-:W-:Y:S02]  /*2ab0*/  LOP3.LUT P5, RZ, R49, 0xff00, RZ, 0xc0, !PT ;  /* 0x0000ff0031ff7812 */ /* 0x000fe400078ac0ff */
[----:B------:R-:W-:Y:S02]  /*2ac0*/  @P1 PRMT R17, R39, 0x7610, R17 ;  /* 0x0000761027111816 */ /* 0x000fe40000000011 */
[----:B------:R-:W-:Y:S02]  /*2ad0*/  @P1 F2FP.BF16.F32.PACK_AB R40, RZ, R40 ;  /* 0x00000028ff28123e */ /* 0x000fe400000010ff */
[----:B------:R-:W-:-:S02]  /*2ae0*/  @P1 FSEL R32, R32, RZ, P6 ;  /* 0x000000ff20201208 */ /* 0x000fc40003000000 */
[----:B------:R-:W-:Y:S02]  /*2af0*/  FSEL R39, R33, RZ, P5 ;  /* 0x000000ff21277208 */ /* 0x000fe40002800000 */
[----:B------:R-:W-:Y:S02]  /*2b00*/  @P1 LOP3.LUT P6, RZ, R3, 0xff00, RZ, 0xc0, !PT ;  /* 0x0000ff0003ff1812 */ /* 0x000fe400078cc0ff */
[----:B------:R-:W-:Y:S02]  /*2b10*/  LOP3.LUT P5, RZ, R49, 0xff0000, RZ, 0xc0, !PT ;  /* 0x00ff000031ff7812 */ /* 0x000fe400078ac0ff */
[----:B------:R-:W-:Y:S02]  /*2b20*/  @P1 F2FP.BF16.F32.PACK_AB R52, RZ, R52 ;  /* 0x00000034ff34123e */ /* 0x000fe400000010ff */
[----:B------:R-:W-:Y:S02]  /*2b30*/  @P1 PRMT R17, R17, 0x5410, R40 ;  /* 0x0000541011111816 */ /* 0x000fe40000000028 */
[----:B------:R-:W-:-:S02]  /*2b40*/  @P2 F2FP.BF16.F32.PACK_AB R41, RZ, R57 ;  /* 0x00000039ff29223e */ /* 0x000fc400000010ff */
[----:B------:R-:W-:Y:S02]  /*2b50*/  @P1 FSEL R33, R33, RZ, P6 ;  /* 0x000000ff21211208 */ /* 0x000fe40003000000 */
[----:B------:R-:W-:Y:S02]  /*2b60*/  FSEL R40, R34, RZ, P5 ;  /* 0x000000ff22287208 */ /* 0x000fe40002800000 */
[----:B------:R-:W-:Y:S02]  /*2b70*/  @P1 F2FP.BF16.F32.PACK_AB R50, RZ, R50 ;  /* 0x00000032ff32123e */ /* 0x000fe400000010ff */
[----:B------:R-:W-:Y:S02]  /*2b80*/  @P1 F2FP.BF16.F32.PACK_AB R28, RZ, R28 ;  /* 0x0000001cff1c123e */ /* 0x000fe400000010ff */
[----:B------:R-:W-:Y:S02]  /*2b90*/  @P1 PRMT R19, R52, 0x7610, R19 ;  /* 0x0000761034131816 */ /* 0x000fe40000000013 */
[----:B------:R-:W-:-:S02]  /*2ba0*/  @P1 LOP3.LUT P6, RZ, R3, 0xff0000, RZ, 0xc0, !PT ;  /* 0x00ff000003ff1812 */ /* 0x000fc400078cc0ff */
[----:B------:R-:W-:Y:S02]  /*2bb0*/  LOP3.LUT P5, RZ, R49, 0xff000000, RZ, 0xc0, !PT ;  /* 0xff00000031ff7812 */ /* 0x000fe400078ac0ff */
[----:B------:R-:W-:Y:S02]  /*2bc0*/  @P2 F2FP.BF16.F32.PACK_AB R51, RZ, R59 ;  /* 0x0000003bff33223e */ /* 0x000fe400000010ff */
[----:B------:R-:W-:Y:S02]  /*2bd0*/  @P2 PRMT R14, R41, 0x7610, R14 ;  /* 0x00007610290e2816 */ /* 0x000fe4000000000e */
[----:B------:R-:W-:Y:S02]  /*2be0*/  @P1 F2FP.BF16.F32.PACK_AB R42, RZ, R42 ;  /* 0x0000002aff2a123e */ /* 0x000fe400000010ff */
[----:B------:R-:W-:Y:S02]  /*2bf0*/  @P1 PRMT R18, R50, 0x7610, R18 ;  /* 0x0000761032121816 */ /* 0x000fe40000000012 */
[----:B------:R-:W-:-:S02]  /*2c00*/  @P1 PRMT R19, R19, 0x5410, R28 ;  /* 0x0000541013131816 */ /* 0x000fc4000000001c */
[----:B------:R-:W-:Y:S02]  /*2c10*/  @P1 FSEL R34, R34, RZ, P6 ;  /* 0x000000ff22221208 */ /* 0x000fe40003000000 */
[----:B------:R-:W-:Y:S02]  /*2c20*/  FSEL R41, R35, RZ, P5 ;  /* 0x000000ff23297208 */ /* 0x000fe40002800000 */
[----:B------:R-:W-:Y:S01]  /*2c30*/  @P2 F2FP.BF16.F32.PACK_AB R30, RZ, R165 ;  /* 0x000000a5ff1e223e */ /* 0x000fe200000010ff */
[----:B------:R-:W-:Y:S01]  /*2c40*/  FMUL.FTZ R165, R165, UR17 ;  /* 0x00000011a5a57c20 */ /* 0x000fe20008410000 */
[----:B------:R-:W-:Y:S02]  /*2c50*/  @P2 F2FP.BF16.F32.PACK_AB R43, RZ, R167 ;  /* 0x000000a7ff2b223e */ /* 0x000fe400000010ff */
[----:B------:R-:W-:Y:S02]  /*2c60*/  @P2 F2FP.BF16.F32.PACK_AB R53, RZ, R164 ;  /* 0x000000a4ff35223e */ /* 0x000fe400000010ff */
[----:B------:R-:W-:-:S02]  /*2c70*/  @P2 PRMT R15, R51, 0x7610, R15 ;  /* 0x00007610330f2816 */ /* 0x000fc4000000000f */
[----:B------:R-:W-:Y:S02]  /*2c80*/  @P2 IADD3 R28, P6, R161, UR18, RZ ;  /* 0x00000012a11c2c10 */ /* 0x000fe4000ffde0ff */
[----:B------:R-:W-:Y:S02]  /*2c90*/  @P1 LOP3.LUT P5, RZ, R3, 0xff000000, RZ, 0xc0, !PT ;  /* 0xff00000003ff1812 */ /* 0x000fe400078ac0ff */
[----:B------:R-:W-:Y:S02]  /*2ca0*/  F2FP.BF16.F32.PACK_AB R23, R171, R170 ;  /* 0x000000aaab17723e */ /* 0x000fe400000010ff */
[----:B------:R-:W-:Y:S02]  /*2cb0*/  @P1 PRMT R18, R18, 0x5410, R42 ;  /* 0x0000541012121816 */ /* 0x000fe4000000002a */
[----:B------:R-:W-:Y:S01]  /*2cc0*/  @P2 PRMT R13, R13, 0x5410, R30 ;  /* 0x000054100d0d2816 */ /* 0x000fe2000000001e */
[----:B------:R0:W-:Y:S01]  /*2cd0*/  STG.E.128 desc[UR6][R24.64], R20 ;  /* 0x0000001418007986 */ /* 0x0001e2000c101d06 */
[----:B------:R-:W-:-:S02]  /*2ce0*/  @P2 PRMT R14, R14, 0x5410, R43 ;  /* 0x000054100e0e2816 */ /* 0x000fc4000000002b */
[----:B------:R-:W-:Y:S01]  /*2cf0*/  @P2 PRMT R15, R15, 0x5410, R53 ;  /* 0x000054100f0f2816 */ /* 0x000fe20000000035 */
[----:B------:R1:W-:Y:S01]  /*2d00*/  @P1 STG.E.128 desc[UR6][R26.64], R16 ;  /* 0x000000101a001986 */ /* 0x0003e2000c101d06 */
[----:B------:R-:W-:Y:S02]  /*2d10*/  @P2 IADD3.X R29, R162, UR19, RZ, P6, !PT ;  /* 0x00000013a21d2c10 */ /* 0x000fe4000b7fe4ff */
[----:B------:R-:W-:Y:S02]  /*2d20*/  @P1 FSEL R35, R35, RZ, P5 ;  /* 0x000000ff23231208 */ /* 0x000fe40002800000 */
[C---:B------:R-:W-:Y:S01]  /*2d30*/  @P1 LOP3.LUT P6, RZ, R2.reuse, 0xff00, RZ, 0xc0, !PT ;  /* 0x0000ff0002ff1812 */ /* 0x040fe200078cc0ff */
[----:B------:R2:W-:Y:S01]  /*2d40*/  @P2 STG.E.128 desc[UR6][R28.64], R12 ;  /* 0x0000000c1c002986 */ /* 0x0005e2000c101d06 */
[----:B------:R-:W-:Y:S02]  /*2d50*/  @P1 LOP3.LUT P5, RZ, R2, 0xff000000, RZ, 0xc0, !PT ;  /* 0xff00000002ff1812 */ /* 0x000fe400078ac0ff */
[----:B------:R-:W-:-:S02]  /*2d60*/  @P1 FSEL R30, R61, RZ, P6 ;  /* 0x000000ff3d1e1208 */ /* 0x000fc40003000000 */
[----:B------:R-:W-:Y:S02]  /*2d70*/  @P1 IADD3 R46, P2, R161, R46, RZ ;  /* 0x0000002ea12e1210 */ /* 0x000fe40007f5e0ff */
[C---:B------:R-:W-:Y:S02]  /*2d80*/  LOP3.LUT P6, RZ, R48.reuse, 0xff000000, RZ, 0xc0, !PT ;  /* 0xff00000030ff7812 */ /* 0x040fe400078cc0ff */
[----:B0-----:R-:W-:Y:S02]  /*2d90*/  @P1 FSEL R20, R165, RZ, P5 ;  /* 0x000000ffa5141208 */ /* 0x001fe40002800000 */
[----:B------:R-:W-:Y:S02]  /*2da0*/  LOP3.LUT P5, RZ, R48, 0xff00, RZ, 0xc0, !PT ;  /* 0x0000ff0030ff7812 */ /* 0x000fe400078ac0ff */
[----:B------:R-:W-:Y:S02]  /*2db0*/  @P1 F2FP.BF16.F32.PACK_AB R0, RZ, R0 ;  /* 0x00000000ff00123e */ /* 0x000fe400000010ff */
[----:B------:R-:W-:-:S02]  /*2dc0*/  @P1 F2FP.BF16.F32.PACK_AB R31, RZ, R31 ;  /* 0x0000001fff1f123e */ /* 0x000fc400000010ff */
[----:B------:R-:W-:Y:S02]  /*2dd0*/  @P1 F2FP.BF16.F32.PACK_AB R32, RZ, R32 ;  /* 0x00000020ff20123e */ /* 0x000fe400000010ff */
[----:B------:R-:W-:Y:S02]  /*2de0*/  @P1 F2FP.BF16.F32.PACK_AB R34, RZ, R34 ;  /* 0x00000022ff22123e */ /* 0x000fe400000010ff */
[----:B-1----:R-:W-:Y:S02]  /*2df0*/  @P1 F2FP.BF16.F32.PACK_AB R26, RZ, R20 ;  /* 0x00000014ff1a123e */ /* 0x002fe400000010ff */
[----:B------:R-:W-:Y:S02]  /*2e00*/  @P1 IADD3.X R47, R162, R47, RZ, P2, !PT ;  /* 0x0000002fa22f1210 */ /* 0x000fe400017fe4ff */
[----:B------:R-:W-:Y:S02]  /*2e10*/  FSEL R20, R165, RZ, P6 ;  /* 0x000000ffa5147208 */ /* 0x000fe40003000000 */
[----:B------:R-:W-:-:S02]  /*2e20*/  FSEL R61, R61, RZ, P5 ;  /* 0x000000ff3d3d7208 */ /* 0x000fc40002800000 */
[----:B------:R-:W-:Y:S02]  /*2e30*/  IADD3 R24, P2, R161, UR20, RZ ;  /* 0x00000014a1187c10 */ /* 0x000fe4000ff5e0ff */
[----:B------:R-:W-:Y:S02]  /*2e40*/  @P1 F2FP.BF16.F32.PACK_AB R30, RZ, R30 ;  /* 0x0000001eff1e123e */ /* 0x000fe400000010ff */
[----:B------:R-:W-:Y:S02]  /*2e50*/  @P1 F2FP.BF16.F32.PACK_AB R33, RZ, R33 ;  /* 0x00000021ff21123e */ /* 0x000fe400000010ff */
[----:B------:R-:W-:Y:S02]  /*2e60*/  @P1 F2FP.BF16.F32.PACK_AB R35, RZ, R35 ;  /* 0x00000023ff23123e */ /* 0x000fe400000010ff */
[----:B------:R-:W-:Y:S02]  /*2e70*/  @P1 PRMT R16, R0, 0x7610, R16 ;  /* 0x0000761000101816 */ /* 0x000fe40000000010 */
[----:B------:R-:W-:-:S02]  /*2e80*/  @P1 PRMT R17, R31, 0x7610, R17 ;  /* 0x000076101f111816 */ /* 0x000fc40000000011 */
[----:B------:R-:W-:Y:S02]  /*2e90*/  @P1 PRMT R18, R32, 0x7610, R18 ;  /* 0x0000761020121816 */ /* 0x000fe40000000012 */
[----:B------:R-:W-:Y:S02]  /*2ea0*/  @P1 PRMT R19, R34, 0x7610, R19 ;  /* 0x0000761022131816 */ /* 0x000fe40000000013 */
[----:B------:R-:W-:Y:S02]  /*2eb0*/  F2FP.BF16.F32.PACK_AB R21, R20, R37 ;  /* 0x000000251415723e */ /* 0x000fe400000010ff */
[----:B------:R-:W-:Y:S02]  /*2ec0*/  F2FP.BF16.F32.PACK_AB R23, R41, R40 ;  /* 0x000000282917723e */ /* 0x000fe400000010ff */
[----:B------:R-:W-:Y:S02]  /*2ed0*/  F2FP.BF16.F32.PACK_AB R22, R39, R38 ;  /* 0x000000262716723e */ /* 0x000fe400000010ff */
[----:B------:R-:W-:-:S02]  /*2ee0*/  F2FP.BF16.F32.PACK_AB R20, R61, R36 ;  /* 0x000000243d14723e */ /* 0x000fc400000010ff */
[----:B------:R-:W-:Y:S02]  /*2ef0*/  IADD3.X R25, R162, UR21, RZ, P2, !PT ;  /* 0x00000015a2197c10 */ /* 0x000fe400097fe4ff */
[----:B------:R-:W-:Y:S02]  /*2f00*/  @P1 PRMT R16, R16, 0x5410, R30 ;  /* 0x0000541010101816 */ /* 0x000fe4000000001e */
[----:B------:R-:W-:Y:S01]  /*2f10*/  @P1 PRMT R17, R17, 0x5410, R26 ;  /* 0x0000541011111816 */ /* 0x000fe2000000001a */
[----:B------:R2:W-:Y:S01]  /*2f20*/  STG.E.128 desc[UR6][R24.64], R20 ;  /* 0x0000001418007986 */ /* 0x0005e2000c101d06 */
[----:B------:R-:W-:Y:S02]  /*2f30*/  @P1 PRMT R18, R18, 0x5410, R33 ;  /* 0x0000541012121816 */ /* 0x000fe40000000021 */
[----:B------:R-:W-:Y:S02]  /*2f40*/  @P1 PRMT R19, R19, 0x5410, R35 ;  /* 0x0000541013131816 */ /* 0x000fe40000000023 */
[----:B------:R-:W-:-:S03]  /*2f50*/  SEL R0, RZ, 0x1, P4 ;  /* 0x00000001ff007807 */ /* 0x000fc60002000000 */
[----:B------:R2:W-:Y:S01]  /*2f60*/  @P1 STG.E.128 desc[UR6][R46.64], R16 ;  /* 0x000000102e001986 */ /* 0x0005e2000c101d06 */
[----:B------:R-:W-:Y:S05]  /*2f70*/  @!P3 BRA `(.L_x_113) ;  /* 0xffffffd80070b947 */ /* 0x000fea000383ffff */
[----:B------:R-:W-:Y:S01]  /*2f80*/  MOV R43, R69 ;  /* 0x00000045002b7202 */ /* 0x000fe20000000f00 */
[----:B--2---:R-:W-:Y:S01]  /*2f90*/  IMAD.MOV.U32 R20, RZ, RZ, R110 ;  /* 0x000000ffff147224 */ /* 0x004fe200078e006e */
        /* <DEDUP_REMOVED lines=55> */
[----:B------:R-:W-:-:S02]  /*3310*/  IMAD.MOV.U32 R55, RZ, RZ, R65 ;  /* 0x000000ffff377224 */ /* 0x000fc400078e0041 */
[----:B------:R-:W-:-:S07]  /*3320*/  IMAD.MOV.U32 R87, RZ, RZ, R83 ;  /* 0x000000ffff577224 */ /* 0x000fce00078e0053 */
.L_x_110:
[----:B------:R-:W0:Y:S01]  /*3330*/  S2UR UR4, SR_CTAID.X ;  /* 0x00000000000479c3 */ /* 0x000e220000002500 */
[----:B------:R-:W-:-:S07]  /*3340*/  LOP3.LUT R39, R91, 0x7f, RZ, 0xc0, !PT ;  /* 0x0000007f5b277812 */ /* 0x000fce00078ec0ff */
        /* <DEDUP_REMOVED lines=29> */
.L_x_111:
[----:B------:R-:W-:Y:S01]  /*3520*/  HFMA2.MMA R175, -RZ, RZ, 0, 1.847743988037109375e-06 ;  /* 0x0000001fffaf7435 */ /* 0x000fe200000001ff */
[----:B------:R-:W-:Y:S01]  /*3530*/  MOV R173, R20 ;  /* 0x0000001400ad7202 */ /* 0x000fe20000000f00 */
[----:B------:R-:W-:Y:S02]  /*3540*/  IMAD.MOV.U32 R172, RZ, RZ, 0x10 ;  /* 0x00000010ffac7424 */ /* 0x000fe400078e00ff */
[----:B------:R-:W-:-:S07]  /*3550*/  IMAD.MOV.U32 R170, RZ, RZ, -0x1 ;  /* 0xffffffffffaa7424 */ /* 0x000fce00078e00ff */
[----:B-----5:R-:W-:Y:S05]  /*3560*/  WARPSYNC.COLLECTIVE R170, `(.L_x_114) ;  /* 0x00000000aa087348 */ /* 0x020fea0003c00000 */
[----:B------:R0:W1:Y:S02]  /*3570*/  SHFL.DOWN P6, R171, R173, R172, R175 ;  /* 0x080000acadab7389 */ /* 0x00006400000c00af */
[----:B01---5:R-:W-:Y:S01]  /*3580*/  ENDCOLLECTIVE ;  /* 0x000000000000791b */ /* 0x023fe20003800000 */
.L_x_114:
[----:B------:R-:W-:Y:S01]  /*3590*/  IMAD.MOV.U32 R173, RZ, RZ, R22 ;  /* 0x000000ffffad7224 */ /* 0x000fe200078e0016 */
[----:B------:R-:W-:-:S07]  /*35a0*/  MOV R21, R171 ;  /* 0x000000ab00157202 */ /* 0x000fce0000000f00 */
[----:B------:R-:W-:Y:S05]  /*35b0*/  WARPSYNC.COLLECTIVE R170, `(.L_x_115) ;  /* 0x00000000aa087348 */ /* 0x000fea0003c00000 */
[----:B------:R0:W1:Y:S02]  /*35c0*/  SHFL.DOWN P6, R171, R173, R172, R175 ;  /* 0x080000acadab7389 */ /* 0x00006400000c00af */
[----:B01----:R-:W-:Y:S01]  /*35d0*/  ENDCOLLECTIVE ;  /* 0x000000000000791b */ /* 0x003fe20003800000 */
.L_x_115:
[----:B------:R-:W-:Y:S01]  /*35e0*/  FADD.FTZ R21, R20, R21 ;  /* 0x0000001514157221 */ /* 0x000fe20000010000 */
[----:B------:R-:W-:-:S03]  /*35f0*/  HFMA2.MMA R172, -RZ, RZ, 0, 4.76837158203125e-07 ;  /* 0x00000008ffac7435 */ /* 0x000fc600000001ff */
[----:B------:R-:W-:Y:S01]  /*3600*/  IMAD.MOV.U32 R173, RZ, RZ, R21 ;  /* 0x000000ffffad7224 */ /* 0x000fe200078e0015 */
[----:B------:R-:W-:-:S07]  /*3610*/  MOV R23, R171 ;  /* 0x000000ab00177202 */ /* 0x000fce0000000f00 */
[----:B------:R-:W-:Y:S05]  /*3620*/  WARPSYNC.COLLECTIVE R170, `(.L_x_116) ;  /* 0x00000000aa087348 */ /* 0x000fea0003c00000 */
[----:B------:R0:W1:Y:S02]  /*3630*/  SHFL.DOWN P6, R171, R173, R172, R175 ;  /* 0x080000acadab7389 */ /* 0x00006400000c00af */
[----:B01----:R-:W-:Y:S01]  /*3640*/  ENDCOLLECTIVE ;  /* 0x000000000000791b */ /* 0x003fe20003800000 */
.L_x_116:
[----:B------:R-:W-:-:S05]  /*3650*/  FADD.FTZ R23, R22, R23 ;  /* 0x0000001716177221 */ /* 0x000fca0000010000 */
[----:B------:R-:W-:Y:S01]  /*3660*/  MOV R173, R23 ;  /* 0x0000001700ad7202 */ /* 0x000fe20000000f00 */
[----:B------:R-:W-:-:S07]  /*3670*/  IMAD.MOV.U32 R24, RZ, RZ, R171 ;  /* 0x000000ffff187224 */ /* 0x000fce00078e00ab */
[----:B------:R-:W-:Y:S05]  /*3680*/  WARPSYNC.COLLECTIVE R170, `(.L_x_117) ;  /* 0x00000000aa087348 */ /* 0x000fea0003c00000 */
[----:B------:R0:W1:Y:S02]  /*3690*/  SHFL.DOWN P6, R171, R173, R172, R175 ;  /* 0x080000acadab7389 */ /* 0x00006400000c00af */
[----:B01----:R-:W-:Y:S01]  /*36a0*/  ENDCOLLECTIVE ;  /* 0x000000000000791b */ /* 0x003fe20003800000 */
.L_x_117:
[----:B------:R-:W-:-:S05]  /*36b0*/  FADD.FTZ R24, R21, R24 ;  /* 0x0000001815187221 */ /* 0x000fca0000010000 */
[----:B------:R-:W-:Y:S01]  /*36c0*/  MOV R173, R24 ;  /* 0x0000001800ad7202 */ /* 0x000fe20000000f00 */
[----:B------:R-:W-:Y:S02]  /*36d0*/  IMAD.MOV.U32 R172, RZ, RZ, 0x4 ;  /* 0x00000004ffac7424 */ /* 0x000fe400078e00ff */
[----:B------:R-:W-:-:S07]  /*36e0*/  IMAD.MOV.U32 R26, RZ, RZ, R171 ;  /* 0x000000ffff1a7224 */ /* 0x000fce00078e00ab */
[----:B------:R-:W-:Y:S05]  /*36f0*/  WARPSYNC.COLLECTIVE R170, `(.L_x_118) ;  /* 0x00000000aa087348 */ /* 0x000fea0003c00000 */
[----:B------:R0:W1:Y:S02]  /*3700*/  SHFL.DOWN P6, R171, R173, R172, R175 ;  /* 0x080000acadab7389 */ /* 0x00006400000c00af */
[----:B01----:R-:W-:Y:S01]  /*3710*/  ENDCOLLECTIVE ;  /* 0x000000000000791b */ /* 0x003fe20003800000 */
.L_x_118:
[----:B------:R-:W-:-:S04]  /*3720*/  FADD.FTZ R26, R23, R26 ;  /* 0x0000001a171a7221 */ /* 0x000fc80000010000 */
[----:B------:R-:W-:Y:S01]  /*3730*/  IMAD.MOV.U32 R173, RZ, RZ, R26 ;  /* 0x000000ffffad7224 */ /* 0x000fe200078e001a */
[----:B------:R-:W-:-:S07]  /*3740*/  MOV R25, R171 ;  /* 0x000000ab00197202 */ /* 0x000fce0000000f00 */
[----:B------:R-:W-:Y:S05]  /*3750*/  WARPSYNC.COLLECTIVE R170, `(.L_x_119) ;  /* 0x00000000aa087348 */ /* 0x000fea0003c00000 */
[----:B------:R0:W1:Y:S02]  /*3760*/  SHFL.DOWN P6, R171, R173, R172, R175 ;  /* 0x080000acadab7389 */ /* 0x00006400000c00af */
[----:B01----:R-:W-:Y:S01]  /*3770*/  ENDCOLLECTIVE ;  /* 0x000000000000791b */ /* 0x003fe20003800000 */
.L_x_119:
[----:B------:R-:W-:Y:S01]  /*3780*/  FADD.FTZ R25, R24, R25 ;  /* 0x0000001918197221 */ /* 0x000fe20000010000 */
[----:B------:R-:W-:-:S03]  /*3790*/  HFMA2.MMA R172, -RZ, RZ, 0, 1.1920928955078125e-07 ;  /* 0x00000002ffac7435 */ /* 0x000fc600000001ff */
[----:B------:R-:W-:Y:S01]  /*37a0*/  IMAD.MOV.U32 R173, RZ, RZ, R25 ;  /* 0x000000ffffad7224 */ /* 0x000fe200078e0019 */
[----:B------:R-:W-:-:S07]  /*37b0*/  MOV R27, R171 ;  /* 0x000000ab001b7202 */ /* 0x000fce0000000f00 */
[----:B------:R-:W-:Y:S05]  /*37c0*/  WARPSYNC.COLLECTIVE R170, `(.L_x_120) ;  /* 0x00000000aa087348 */ /* 0x000fea0003c00000 */
[----:B------:R0:W1:Y:S02]  /*37d0*/  SHFL.DOWN P6, R171, R173, R172, R175 ;  /* 0x080000acadab7389 */ /* 0x00006400000c00af */
[----:B01----:R-:W-:Y:S01]  /*37e0*/  ENDCOLLECTIVE ;  /* 0x000000000000791b */ /* 0x003fe20003800000 */
.L_x_120:
[----:B------:R-:W-:-:S05]  /*37f0*/  FADD.FTZ R27, R26, R27 ;  /* 0x0000001b1a1b7221 */ /* 0x000fca0000010000 */
[----:B------:R-:W-:Y:S01]  /*3800*/  MOV R173, R27 ;  /* 0x0000001b00ad7202 */ /* 0x000fe20000000f00 */
[----:B------:R-:W-:-:S07]  /*3810*/  IMAD.MOV.U32 R20, RZ, RZ, R171 ;  /* 0x000000ffff147224 */ /* 0x000fce00078e00ab */
[----:B------:R-:W-:Y:S05]  /*3820*/  WARPSYNC.COLLECTIVE R170, `(.L_x_121) ;  /* 0x00000000aa087348 */ /* 0x000fea0003c00000 */
[----:B------:R0:W1:Y:S02]  /*3830*/  SHFL.DOWN P6, R171, R173, R172, R175 ;  /* 0x080000acadab7389 */ /* 0x00006400000c00af */
[----:B01----:R-:W-:Y:S01]  /*3840*/  ENDCOLLECTIVE ;  /* 0x000000000000791b */ /* 0x003fe20003800000 */
.L_x_121:
[----:B------:R-:W-:-:S05]  /*3850*/  FADD.FTZ R20, R25, R20 ;  /* 0x0000001419147221 */ /* 0x000fca0000010000 */
[----:B------:R-:W-:Y:S01]  /*3860*/  MOV R173, R20 ;  /* 0x0000001400ad7202 */ /* 0x000fe20000000f00 */
[----:B------:R-:W-:Y:S02]  /*3870*/  IMAD.MOV.U32 R172, RZ, RZ, 0x1 ;  /* 0x00000001ffac7424 */ /* 0x000fe400078e00ff */
[----:B------:R-:W-:-:S07]  /*3880*/  IMAD.MOV.U32 R22, RZ, RZ, R171 ;  /* 0x000000ffff167224 */ /* 0x000fce00078e00ab */
[----:B------:R-:W-:Y:S05]  /*3890*/  WARPSYNC.COLLECTIVE R170, `(.L_x_122) ;  /* 0x00000000aa087348 */ /* 0x000fea0003c00000 */
[----:B------:R0:W1:Y:S02]  /*38a0*/  SHFL.DOWN P6, R171, R173, R172, R175 ;  /* 0x080000acadab7389 */ /* 0x00006400000c00af */
[----:B01----:R-:W-:Y:S01]  /*38b0*/  ENDCOLLECTIVE ;  /* 0x000000000000791b */ /* 0x003fe20003800000 */
.L_x_122:
[----:B------:R-:W-:-:S04]  /*38c0*/  FADD.FTZ R22, R27, R22 ;  /* 0x000000161b167221 */ /* 0x000fc80000010000 */
[----:B------:R-:W-:Y:S01]  /*38d0*/  IMAD.MOV.U32 R173, RZ, RZ, R22 ;  /* 0x000000ffffad7224 */ /* 0x000fe200078e0016 */
[----:B------:R-:W-:-:S07]  /*38e0*/  MOV R21, R171 ;  /* 0x000000ab00157202 */ /* 0x000fce0000000f00 */
[----:B------:R-:W-:Y:S05]  /*38f0*/  WARPSYNC.COLLECTIVE R170, `(.L_x_123) ;  /* 0x00000000aa087348 */ /* 0x000fea0003c00000 */
[----:B------:R0:W1:Y:S02]  /*3900*/  SHFL.DOWN P6, R171, R173, R172, R175 ;  /* 0x080000acadab7389 */ /* 0x00006400000c00af */
[----:B01----:R-:W-:Y:S01]  /*3910*/  ENDCOLLECTIVE ;  /* 0x000000000000791b */ /* 0x003fe20003800000 */
.L_x_123:
[----:B------:R-:W-:Y:S01]  /*3920*/  MOV R23, R171 ;  /* 0x000000ab00177202 */ /* 0x000fe20000000f00 */
[----:B------:R-:W-:Y:S06]  /*3930*/  BRA `(.L_x_124) ;  /* 0xffffffe000e07947 */ /* 0x000fec000383ffff */
.L_x_125:
        /* <DEDUP_REMOVED lines=12> */
.L_x_2929:


//--------------------- .text._ZN10layer_norm22ln_bwd_finalize_kernelINS_22Kernel_traits_finalizeILj2048E13__nv_bfloat16S2_S2_S2_fjLb0ELj1024ELj4ENS_18Kernel_traits_baseILj2048ES2_S2_S2_S2_fjLj1024EEEEELb0ELb0EEEvNS_9BwdParamsE --------------------------
	.section	.text._ZN10layer_norm22ln_bwd_finalize_kernelINS_22Kernel_traits_finalizeILj2048E13__nv_bfloat16S2_S2_S2_fjLb0ELj1024ELj4ENS_18Kernel_traits_baseILj2048ES2_S2_S2_S2_fjLj1024EEEEELb0ELb0EEEvNS_9BwdParamsE,"ax",@progbits
	.align	128
        .global         _ZN10layer_norm22ln_bwd_finalize_kernelINS_22Kernel_traits_finalizeILj2048E13__nv_bfloat16S2_S2_S2_fjLb0ELj1024ELj4ENS_18Kernel_traits_baseILj2048ES2_S2_S2_S2_fjLj1024EEEEELb0ELb0EEEvNS_9BwdParamsE
        .type           _ZN10layer_norm22ln_bwd_finalize_kernelINS_22Kernel_traits_finalizeILj2048E13__nv_bfloat16S2_S2_S2_fjLb0ELj1024ELj4ENS_18Kernel_traits_baseILj2048ES2_S2_S2_S2_fjLj1024EEEEELb0ELb0EEEvNS_9BwdParamsE,@function
        .size           _ZN10layer_norm22ln_bwd_finalize_kernelINS_22Kernel_traits_finalizeILj2048E13__nv_bfloat16S2_S2_S2_fjLb0ELj1024ELj4ENS_18Kernel_traits_baseILj2048ES2_S2_S2_S2_fjLj1024EEEEELb0ELb0EEEvNS_9BwdParamsE,(.L_x_2930 - _ZN10layer_norm22ln_bwd_finalize_kernelINS_22Kernel_traits_finalizeILj2048E13__nv_bfloat16S2_S2_S2_fjLb0ELj1024ELj4ENS_18Kernel_traits_baseILj2048ES2_S2_S2_S2_fjLj1024EEEEELb0ELb0EEEvNS_9BwdParamsE)
        .other          _ZN10layer_norm22ln_bwd_finalize_kernelINS_22Kernel_traits_finalizeILj2048E13__nv_bfloat16S2_S2_S2_fjLb0ELj1024ELj4ENS_18Kernel_traits_baseILj2048ES2_S2_S2_S2_fjLj1024EEEEELb0ELb0EEEvNS_9BwdParamsE,@"STO_CUDA_ENTRY STV_DEFAULT"
_ZN10layer_norm22ln_bwd_finalize_kernelINS_22Kernel_traits_finalizeILj2048E13__nv_bfloat16S2_S2_S2_fjLb0ELj1024ELj4ENS_18Kernel_traits_baseILj2048ES2_S2_S2_S2_fjLj1024EEEEELb0ELb0EEEvNS_9BwdParamsE:
.text._ZN10layer_norm22ln_bwd_finalize_kernelINS_22Kernel_traits_finalizeILj2048E13__nv_bfloat16S2_S2_S2_fjLb0ELj1024ELj4ENS_18Kernel_traits_baseILj2048ES2_S2_S2_S2_fjLj1024EEEEELb0ELb0EEEvNS_9BwdParamsE:
[----:B------:R-:W-:Y:S01]  /*0000*/  LDC R1, c[0x0][0x28] ;  /* 0x00000a00ff017b82 */ /* 0x000fe20000000800 */
[----:B------:R-:W0:Y:S01]  /*0010*/  S2R R0, SR_TID.X ;  /* 0x0000000000007919 */ /* 0x000e220000002100 */
[----:B------:R-:W1:Y:S01]  /*0020*/  S2R R6, SR_CTAID.X ;  /* 0x0000000000067919 */ /* 0x000e620000002500 */
[----:B0-----:R-:W-:Y:S02]  /*0030*/  LOP3.LUT R2, R0, 0x1f, RZ, 0xc0, !PT ;  /* 0x0000001f00027812 */ /* 0x001fe400078ec0ff */
[----:B-1----:R-:W-:-:S04]  /*0040*/  SHF.L.U32 R3, R6, 0x5, RZ ;  /* 0x0000000506037819 */ /* 0x002fc800000006ff */
[----:B------:R-:W-:-:S04]  /*0050*/  LOP3.LUT R3, R3, 0xffffffe0, R2, 0xe2, !PT ;  /* 0xffffffe003037812 */ /* 0x000fc800078ee202 */
[----:B------:R-:W-:-:S13]  /*0060*/  ISETP.GT.U32.AND P0, PT, R3, 0x7ff, PT ;  /* 0x000007ff0300780c */ /* 0x000fda0003f04070 */
[----:B------:R-:W-:Y:S05]  /*0070*/  @P0 EXIT ;  /* 0x000000000000094d */ /* 0x000fea0003800000 */
[----:B------:R-:W0:Y:S01]  /*0080*/  S2UR UR5, SR_CgaCtaId ;  /* 0x00000000000579c3 */ /* 0x000e220000008800 */
[--C-:B------:R-:W-:Y:S01]  /*0090*/  SHF.R.U32.HI R5, RZ, 0x5, R0.reuse ;  /* 0x00000005ff057819 */ /* 0x100fe20000011600 */
[----:B------:R-:W-:Y:S01]  /*00a0*/  UMOV UR4, 0x400 ;  /* 0x0000040000047882 */ /* 0x000fe20000000000 */
[----:B------:R-:W-:Y:S01]  /*00b0*/  LOP3.LUT R4, R0, 0x3fffffe0, RZ, 0xc0, !PT ;  /* 0x3fffffe000047812 */ /* 0x000fe200078ec0ff */
[----:B------:R-:W-:Y:S01]  /*00c0*/  ULDC.64 UR6, c[0x0][0x208] ;  /* 0x0000820000067ab9 */ /* 0x000fe20000000a00 */
[C---:B------:R-:W-:Y:S02]  /*00d0*/  LOP3.LUT R7, R5.reuse, 0x1f, R0, 0x78, !PT ;  /* 0x0000001f05077812 */ /* 0x040fe400078e7800 */
[----:B------:R-:W-:Y:S02]  /*00e0*/  SHF.L.U32 R6, R6, 0x4, RZ ;  /* 0x0000000406067819 */ /* 0x000fe400000006ff */
[----:B------:R-:W-:Y:S01]  /*00f0*/  IADD3 R8, R4, R7, RZ ;  /* 0x0000000704087210 */ /* 0x000fe20007ffe0ff */
[----:B------:R-:W-:Y:S01]  /*0100*/  IMAD R9, R2, 0x20, R7 ;  /* 0x0000002002097824 */ /* 0x000fe200078e0207 */
[----:B------:R-:W-:-:S02]  /*0110*/  ISETP.NE.AND P0, PT, R5, 0x1f, PT ;  /* 0x0000001f0500780c */ /* 0x000fc40003f05270 */
[----:B------:R-:W-:Y:S02]  /*0120*/  LOP3.LUT R11, R6, 0x7ffffff0, RZ, 0xc0, !PT ;  /* 0x7ffffff0060b7812 */ /* 0x000fe400078ec0ff */
[C---:B------:R-:W-:Y:S02]  /*0130*/  ISETP.GT.U32.OR P0, PT, R2.reuse, 0xf, P0 ;  /* 0x0000000f0200780c */ /* 0x040fe40000704470 */
[----:B------:R-:W-:Y:S01]  /*0140*/  IADD3 R4, R2, R11, RZ ;  /* 0x0000000b02047210 */ /* 0x000fe20007ffe0ff */
[----:B0-----:R-:W-:-:S06]  /*0150*/  ULEA UR4, UR5, UR4, 0x18 ;  /* 0x0000000405047291 */ /* 0x001fcc000f8ec03f */
[----:B------:R-:W-:Y:S02]  /*0160*/  LEA R7, R8, UR4, 0x2 ;  /* 0x0000000408077c11 */ /* 0x000fe4000f8e10ff */
[----:B------:R-:W-:Y:S02]  /*0170*/  LEA R6, R5, UR4, 0x2 ;  /* 0x0000000405067c11 */ /* 0x000fe4000f8e10ff */
[----:B------:R-:W-:-:S07]  /*0180*/  LEA R8, R9, UR4, 0x2 ;  /* 0x0000000409087c11 */ /* 0x000fce000f8e10ff */
.L_x_138:
[----:B0-2---:R-:W0:Y:S01]  /*0190*/  LDC R10, c[0x0][0x210] ;  /* 0x00008400ff0a7b82 */ /* 0x005e220000000800 */
[----:B------:R-:W-:Y:S01]  /*01a0*/  BSSY B0, `(.L_x_126) ;  /* 0x0000068000007945 */ /* 0x000fe20003800000 */
[----:B------:R-:W-:Y:S01]  /*01b0*/  HFMA2.MMA R22, -RZ, RZ, 0, 0 ;  /* 0x00000000ff167435 */ /* 0x000fe200000001ff */
[----:B------:R-:W-:-:S05]  /*01c0*/  MOV R11, RZ ;  /* 0x000000ff000b7202 */ /* 0x000fca0000000f00 */
[----:B-1----:R-:W1:Y:S01]  /*01d0*/  LDC R12, c[0x0][0x218] ;  /* 0x00008600ff0c7b82 */ /* 0x002e620000000800 */
[----:B0-----:R-:W-:-:S04]  /*01e0*/  ISETP.GE.U32.AND P1, PT, R5, R10, PT ;  /* 0x0000000a0500720c */ /* 0x001fc80003f26070 */
[----:B-1----:R-:W-:-:S13]  /*01f0*/  ISETP.GE.U32.OR P1, PT, R3, R12, P1 ;  /* 0x0000000c0300720c */ /* 0x002fda0000f26470 */
[----:B------:R-:W-:Y:S05]  /*0200*/  @P1 BRA `(.L_x_127) ;  /* 0x0000000400841947 */ /* 0x000fea0003800000 */
[----:B------:R-:W-:Y:S01]  /*0210*/  ISETP.GE.U32.AND P2, PT, R5, R10, PT ;  /* 0x0000000a0500720c */ /* 0x000fe20003f46070 */
[----:B------:R-:W-:-:S12]  /*0220*/  IMAD.MOV.U32 R21, RZ, RZ, R5 ;  /* 0x000000ffff157224 */ /* 0x000fd800078e0005 */
[----:B------:R-:W0:Y:S01]  /*0230*/  @P2 LDC.64 R16, c[0x0][0x2d0] ;  /* 0x0000b400ff102b82 */ /* 0x000e220000000a00 */
[----:B------:R-:W-:-:S07]  /*0240*/  @P2 IMAD R9, R21, R12, R3 ;  /* 0x0000000c15092224 */ /* 0x000fce00078e0203 */
[----:B------:R-:W1:Y:S01]  /*0250*/  @P2 LDC.64 R14, c[0x0][0x2d8] ;  /* 0x0000b600ff0e2b82 */ /* 0x000e620000000a00 */
[----:B0-----:R-:W-:-:S06]  /*0260*/  @P2 IMAD.WIDE.U32 R16, R9, 0x4, R16 ;  /* 0x0000000409102825 */ /* 0x001fcc00078e0010 */
[----:B------:R-:W2:Y:S01]  /*0270*/  @P2 LDG.E R16, desc[UR6][R16.64] ;  /* 0x0000000610102981 */ /* 0x000ea2000c1e1900 */
[----:B-1----:R-:W-:-:S06]  /*0280*/  @P2 IMAD.WIDE.U32 R14, R9, 0x4, R14 ;  /* 0x00000004090e2825 */ /* 0x002fcc00078e000e */
[----:B------:R-:W3:Y:S01]  /*0290*/  @P2 LDG.E R15, desc[UR6][R14.64] ;  /* 0x000000060e0f2981 */ /* 0x000ee2000c1e1900 */
[----:B------:R-:W-:-:S04]  /*02a0*/  @P2 IADD3 R21, R21, 0x20, RZ ;  /* 0x0000002015152810 */ /* 0x000fc80007ffe0ff */
[CC--:B------:R-:W-:Y:S02]  /*02b0*/  ISETP.GE.U32.AND P1, PT, R21.reuse, R10.reuse, PT ;  /* 0x0000000a1500720c */ /* 0x0c0fe40003f26070 */
[----:B------:R-:W-:-:S04]  /*02c0*/  IADD3 R9, -R21, R10, RZ ;  /* 0x0000000a15097210 */ /* 0x000fc80007ffe1ff */
[----:B------:R-:W-:Y:S01]  /*02d0*/  ISETP.LE.U32.OR P1, PT, R9, 0x60, P1 ;  /* 0x000000600900780c */ /* 0x000fe20000f23470 */
[----:B------:R-:W-:Y:S01]  /*02e0*/  IMAD.MOV.U32 R22, RZ, RZ, RZ ;  /* 0x000000ffff167224 */ /* 0x000fe200078e00ff */
[----:B------:R-:W-:Y:S01]  /*02f0*/  MOV R11, RZ ;  /* 0x000000ff000b7202 */ /* 0x000fe20000000f00 */
[----:B------:R-:W-:Y:S04]  /*0300*/  BSSY B1, `(.L_x_128) ;  /* 0x000002b000017945 */ /* 0x000fe80003800000 */
[----:B--2---:R-:W-:Y:S01]  /*0310*/  @P2 FADD.FTZ R11, R11, R16 ;  /* 0x000000100b0b2221 */ /* 0x004fe20000010000 */
[----:B---3--:R-:W-:Y:S01]  /*0320*/  @P2 FADD.FTZ R22, R22, R15 ;  /* 0x0000000f16162221 */ /* 0x008fe20000010000 */
[----:B------:R-:W-:-:S04]  /*0330*/  PLOP3.LUT P2, PT, P2, PT, PT, 0x8, 0x0 ;  /* 0x000000000000781c */ /* 0x000fc8000174e170 */
[----:B------:R-:W-:Y:S09]  /*0340*/  @P1 BRA `(.L_x_129) ;  /* 0x0000000000981947 */ /* 0x000ff20003800000 */
[----:B------:R-:W-:Y:S02]  /*0350*/  PLOP3.LUT P2, PT, PT, PT, PT, 0x8, 0x0 ;  /* 0x000000000000781c */ /* 0x000fe40003f4e170 */
[----:B------:R-:W-:-:S11]  /*0360*/  IADD3 R13, R10, -0x60, RZ ;  /* 0xffffffa00a0d7810 */ /* 0x000fd60007ffe0ff */
.L_x_130:
[----:B------:R-:W0:Y:S01]  /*0370*/  LDC.64 R18, c[0x0][0x2d0] ;  /* 0x0000b400ff127b82 */ /* 0x000e220000000a00 */
[C---:B------:R-:W-:Y:S01]  /*0380*/  IADD3 R25, R21.reuse, 0x20, RZ ;  /* 0x0000002015197810 */ /* 0x040fe20007ffe0ff */
[C---:B------:R-:W-:Y:S01]  /*0390*/  IMAD R23, R21.reuse, R12, R3 ;  /* 0x0000000c15177224 */ /* 0x040fe200078e0203 */
[----:B------:R-:W-:-:S03]  /*03a0*/  IADD3 R17, R21, 0x40, RZ ;  /* 0x0000004015117810 */ /* 0x000fc60007ffe0ff */
[-CC-:B------:R-:W-:Y:S02]  /*03b0*/  IMAD R25, R25, R12.reuse, R3.reuse ;  /* 0x0000000c19197224 */ /* 0x180fe400078e0203 */
[----:B------:R-:W1:Y:S01]  /*03c0*/  LDC.64 R14, c[0x0][0x2d8] ;  /* 0x0000b600ff0e7b82 */ /* 0x000e620000000a00 */
[----:B------:R-:W-:Y:S02]  /*03d0*/  IMAD R17, R17, R12, R3 ;  /* 0x0000000c11117224 */ /* 0x000fe400078e0203 */
[----:B------:R-:W-:Y:S02]  /*03e0*/  VIADD R16, R21, 0x60 ;  /* 0x0000006015107836 */ /* 0x000fe40000000000 */
[----:B0-----:R-:W-:-:S04]  /*03f0*/  IMAD.WIDE.U32 R26, R23, 0x4, R18 ;  /* 0x00000004171a7825 */ /* 0x001fc800078e0012 */
[--C-:B------:R-:W-:Y:S01]  /*0400*/  IMAD.WIDE.U32 R28, R25, 0x4, R18.reuse ;  /* 0x00000004191c7825 */ /* 0x100fe200078e0012 */
[----:B------:R0:W2:Y:S04]  /*0410*/  LDG.E R24, desc[UR6][R26.64] ;  /* 0x000000061a187981 */ /* 0x0000a8000c1e1900 */
[----:B------:R1:W3:Y:S01]  /*0420*/  LDG.E R9, desc[UR6][R28.64] ;  /* 0x000000061c097981 */ /* 0x0002e2000c1e1900 */
[----:B0-----:R-:W-:-:S04]  /*0430*/  IMAD.WIDE.U32 R26, R17, 0x4, R18 ;  /* 0x00000004111a7825 */ /* 0x001fc800078e0012 */
[--C-:B-1----:R-:W-:Y:S01]  /*0440*/  IMAD.WIDE.U32 R28, R23, 0x4, R14.reuse ;  /* 0x00000004171c7825 */ /* 0x102fe200078e000e */
[----:B------:R0:W4:Y:S04]  /*0450*/  LDG.E R20, desc[UR6][R26.64] ;  /* 0x000000061a147981 */ /* 0x000128000c1e1900 */
[----:B------:R-:W5:Y:S01]  /*0460*/  LDG.E R23, desc[UR6][R28.64] ;  /* 0x000000061c177981 */ /* 0x000f62000c1e1900 */
[----:B0-----:R-:W-:-:S04]  /*0470*/  IMAD.WIDE.U32 R26, R25, 0x4, R14 ;  /* 0x00000004191a7825 */ /* 0x001fc800078e000e */
[----:B------:R-:W-:Y:S02]  /*0480*/  IMAD R25, R16, R12, R3 ;  /* 0x0000000c10197224 */ /* 0x000fe400078e0203 */
[----:B------:R-:W-:Y:S01]  /*0490*/  IMAD.WIDE.U32 R16, R17, 0x4, R14 ;  /* 0x0000000411107825 */ /* 0x000fe200078e000e */
[----:B------:R-:W4:Y:S03]  /*04a0*/  LDG.E R26, desc[UR6][R26.64] ;  /* 0x000000061a1a7981 */ /* 0x000f26000c1e1900 */
[C---:B------:R-:W-:Y:S02]  /*04b0*/  IMAD.WIDE.U32 R18, R25.reuse, 0x4, R18 ;  /* 0x0000000419127825 */ /* 0x040fe400078e0012 */
[----:B------:R-:W4:Y:S02]  /*04c0*/  LDG.E R16, desc[UR6][R16.64] ;  /* 0x0000000610107981 */ /* 0x000f24000c1e1900 */
[----:B------:R-:W-:-:S02]  /*04d0*/  IMAD.WIDE.U32 R14, R25, 0x4, R14 ;  /* 0x00000004190e7825 */ /* 0x000fc400078e000e */
[----:B------:R-:W4:Y:S04]  /*04e0*/  LDG.E R18, desc[UR6][R18.64] ;  /* 0x0000000612127981 */ /* 0x000f28000c1e1900 */
[----:B------:R-:W4:Y:S01]  /*04f0*/  LDG.E R14, desc[UR6][R14.64] ;  /* 0x000000060e0e7981 */ /* 0x000f22000c1e1900 */
[----:B------:R-:W-:-:S04]  /*0500*/  IADD3 R21, R21, 0x80, RZ ;  /* 0x0000008015157810 */ /* 0x000fc80007ffe0ff */
[----:B------:R-:W-:Y:S01]  /*0510*/  ISETP.GE.U32.AND P1, PT, R21, R13, PT ;  /* 0x0000000d1500720c */ /* 0x000fe20003f26070 */
[----:B--2---:R-:W-:-:S04]  /*0520*/  FADD.FTZ R24, R24, R11 ;  /* 0x0000000b18187221 */ /* 0x004fc80000010000 */
[----:B---3--:R-:W-:Y:S01]  /*0530*/  FADD.FTZ R9, R24, R9 ;  /* 0x0000000918097221 */ /* 0x008fe20000010000 */
[----:B-----5:R-:W-:-:S03]  /*0540*/  FADD.FTZ R23, R23, R22 ;  /* 0x0000001617177221 */ /* 0x020fc60000010000 */
[----:B----4-:R-:W-:Y:S01]  /*0550*/  FADD.FTZ R9, R9, R20 ;  /* 0x0000001409097221 */ /* 0x010fe20000010000 */
[----:B------:R-:W-:-:S04]  /*0560*/  FADD.FTZ R23, R23, R26 ;  /* 0x0000001a17177221 */ /* 0x000fc80000010000 */
[----:B------:R-:W-:Y:S01]  /*0570*/  FADD.FTZ R23, R23, R16 ;  /* 0x0000001017177221 */ /* 0x000fe20000010000 */
[----:B------:R-:W-:-:S03]  /*0580*/  FADD.FTZ R11, R9, R18 ;  /* 0x00000012090b7221 */ /* 0x000fc60000010000 */
[----:B------:R-:W-:Y:S01]  /*0590*/  FADD.FTZ R22, R23, R14 ;  /* 0x0000000e17167221 */ /* 0x000fe20000010000 */
[----:B------:R-:W-:Y:S06]  /*05a0*/  @!P1 BRA `(.L_x_130) ;  /* 0xfffffffc00709947 */ /* 0x000fec000383ffff */
.L_x_129:
[----:B------:R-:W-:Y:S05]  /*05b0*/  BSYNC B1 ;  /* 0x0000000000017941 */ /* 0x000fea0003800000 */
.L_x_128:
[CC--:B------:R-:W-:Y:S01]  /*05c0*/  ISETP.GE.U32.AND P1, PT, R21.reuse, R10.reuse, PT ;  /* 0x0000000a1500720c */ /* 0x0c0fe20003f26070 */
[----:B------:R-:W-:Y:S01]  /*05d0*/  BSSY B1, `(.L_x_131) ;  /* 0x0000017000017945 */ /* 0x000fe20003800000 */
[----:B------:R-:W-:-:S04]  /*05e0*/  IADD3 R9, -R21, R10, RZ ;  /* 0x0000000a15097210 */ /* 0x000fc80007ffe1ff */
[----:B------:R-:W-:-:S13]  /*05f0*/  ISETP.LE.U32.OR P1, PT, R9, 0x20, P1 ;  /* 0x000000200900780c */ /* 0x000fda0000f23470 */
[----:B------:R-:W-:Y:S05]  /*0600*/  @P1 BRA `(.L_x_132) ;  /* 0x00000000004c1947 */ /* 0x000fea0003800000 */
[----:B------:R-:W0:Y:S01]  /*0610*/  LDC.64 R24, c[0x0][0x2d0] ;  /* 0x0000b400ff187b82 */ /* 0x000e220000000a00 */
[C---:B------:R-:W-:Y:S01]  /*0620*/  IMAD R15, R21.reuse, R12, R3 ;  /* 0x0000000c150f7224 */ /* 0x040fe200078e0203 */
[----:B------:R-:W-:-:S05]  /*0630*/  IADD3 R9, R21, 0x20, RZ ;  /* 0x0000002015097810 */ /* 0x000fca0007ffe0ff */
[----:B------:R-:W-:Y:S01]  /*0640*/  IMAD R9, R9, R12, R3 ;  /* 0x0000000c09097224 */ /* 0x000fe200078e0203 */
[----:B------:R-:W1:Y:S01]  /*0650*/  LDC.64 R16, c[0x0][0x2d8] ;  /* 0x0000b600ff107b82 */ /* 0x000e620000000a00 */
[----:B0-----:R-:W-:-:S04]  /*0660*/  IMAD.WIDE.U32 R18, R15, 0x4, R24 ;  /* 0x000000040f127825 */ /* 0x001fc800078e0018 */
[----:B------:R-:W-:Y:S02]  /*0670*/  IMAD.WIDE.U32 R24, R9, 0x4, R24 ;  /* 0x0000000409187825 */ /* 0x000fe400078e0018 */
[----:B------:R-:W2:Y:S02]  /*0680*/  LDG.E R18, desc[UR6][R18.64] ;  /* 0x0000000612127981 */ /* 0x000ea4000c1e1900 */
[--C-:B-1----:R-:W-:Y:S02]  /*0690*/  IMAD.WIDE.U32 R14, R15, 0x4, R16.reuse ;  /* 0x000000040f0e7825 */ /* 0x102fe400078e0010 */
[----:B------:R-:W3:Y:S02]  /*06a0*/  LDG.E R24, desc[UR6][R24.64] ;  /* 0x0000000618187981 */ /* 0x000ee4000c1e1900 */
[----:B------:R-:W-:Y:S02]  /*06b0*/  IMAD.WIDE.U32 R16, R9, 0x4, R16 ;  /* 0x0000000409107825 */ /* 0x000fe400078e0010 */
[----:B------:R-:W4:Y:S04]  /*06c0*/  LDG.E R15, desc[UR6][R14.64] ;  /* 0x000000060e0f7981 */ /* 0x000f28000c1e1900 */
[----:B------:R-:W5:Y:S01]  /*06d0*/  LDG.E R17, desc[UR6][R16.64] ;  /* 0x0000000610117981 */ /* 0x000f62000c1e1900 */
[----:B------:R-:W-:Y:S01]  /*06e0*/  PLOP3.LUT P2, PT, PT, PT, PT, 0x8, 0x0 ;  /* 0x000000000000781c */ /* 0x000fe20003f4e170 */
[----:B------:R-:W-:-:S02]  /*06f0*/  VIADD R21, R21, 0x40 ;  /* 0x0000004015157836 */ /* 0x000fc40000000000 */
[----:B--2---:R-:W-:-:S04]  /*0700*/  FADD.FTZ R11, R11, R18 ;  /* 0x000000120b0b7221 */ /* 0x004fc80000010000 */
[----:B---3--:R-:W-:Y:S01]  /*0710*/  FADD.FTZ R11, R11, R24 ;  /* 0x000000180b0b7221 */ /* 0x008fe20000010000 */
[----:B----4-:R-:W-:-:S04]  /*0720*/  FADD.FTZ R22, R22, R15 ;  /* 0x0000000f16167221 */ /* 0x010fc80000010000 */
[----:B-----5:R-:W-:-:S07]  /*0730*/  FADD.FTZ R22, R22, R17 ;  /* 0x0000001116167221 */ /* 0x020fce0000010000 */
.L_x_132:
[----:B------:R-:W-:Y:S05]  /*0740*/  BSYNC B1 ;  /* 0x0000000000017941 */ /* 0x000fea0003800000 */
.L_x_131:
[----:B------:R-:W-:Y:S01]  /*0750*/  ISETP.LT.U32.OR P2, PT, R21, R10, P2 ;  /* 0x0000000a1500720c */ /* 0x000fe20001741470 */
[----:B------:R-:W-:-:S12]  /*0760*/  BSSY B1, `(.L_x_127) ;  /* 0x000000b000017945 */ /* 0x000fd80003800000 */
[----:B------:R-:W-:Y:S05]  /*0770*/  @!P2 BRA `(.L_x_133) ;  /* 0x000000000024a947 */ /* 0x000fea0003800000 */
[----:B------:R-:W0:Y:S01]  /*0780*/  LDC.64 R16, c[0x0][0x2d0] ;  /* 0x0000b400ff107b82 */ /* 0x000e220000000a00 */
[----:B------:R-:W-:-:S07]  /*0790*/  IMAD R9, R21, R12, R3 ;  /* 0x0000000c15097224 */ /* 0x000fce00078e0203 */
[----:B------:R-:W1:Y:S01]  /*07a0*/  LDC.64 R14, c[0x0][0x2d8] ;  /* 0x0000b600ff0e7b82 */ /* 0x000e620000000a00 */
[----:B0-----:R-:W-:-:S06]  /*07b0*/  IMAD.WIDE.U32 R16, R9, 0x4, R16 ;  /* 0x0000000409107825 */ /* 0x001fcc00078e0010 */
[----:B------:R-:W2:Y:S01]  /*07c0*/  LDG.E R16, desc[UR6][R16.64] ;  /* 0x0000000610107981 */ /* 0x000ea2000c1e1900 */
[----:B-1----:R-:W-:-:S06]  /*07d0*/  IMAD.WIDE.U32 R14, R9, 0x4, R14 ;  /* 0x00000004090e7825 */ /* 0x002fcc00078e000e */
[----:B------:R-:W3:Y:S01]  /*07e0*/  LDG.E R15, desc[UR6][R14.64] ;  /* 0x000000060e0f7981 */ /* 0x000ee2000c1e1900 */
[----:B--2---:R-:W-:Y:S01]  /*07f0*/  FADD.FTZ R11, R11, R16 ;  /* 0x000000100b0b7221 */ /* 0x004fe20000010000 */
[----:B---3--:R-:W-:-:S07]  /*0800*/  FADD.FTZ R22, R22, R15 ;  /* 0x0000000f16167221 */ /* 0x008fce0000010000 */
.L_x_133:
[----:B------:R-:W-:Y:S05]  /*0810*/  BSYNC B1 ;  /* 0x0000000000017941 */ /* 0x000fea0003800000 */
.L_x_127:
[----:B------:R-:W-:Y:S05]  /*0820*/  BSYNC B0 ;  /* 0x0000000000007941 */ /* 0x000fea0003800000 */
.L_x_126:
[----:B------:R-:W-:Y:S01]  /*0830*/  ISETP.GT.U32.AND P1, PT, R0, 0x3ff, PT ;  /* 0x000003ff0000780c */ /* 0x000fe20003f24070 */
[----:B------:R0:W-:Y:S01]  /*0840*/  STS [R7], R22 ;  /* 0x0000001607007388 */ /* 0x0001e20000000800 */
[----:B------:R-:W-:Y:S05]  /*0850*/  WARPSYNC.ALL ;  /* 0x0000000000007948 */ /* 0x000fea0003800000 */
[----:B------:R0:W-:Y:S01]  /*0860*/  STS [R7+0x1000], R11 ;  /* 0x0010000b07007388 */ /* 0x0001e20000000800 */
[----:B------:R-:W-:Y:S06]  /*0870*/  BAR.SYNC.DEFER_BLOCKING 0x0 ;  /* 0x0000000000007b1d */ /* 0x000fec0000010000 */
[----:B------:R-:W-:Y:S05]  /*0880*/  @P1 BRA `(.L_x_134) ;  /* 0x00000000006c1947 */ /* 0x000fea0003800000 */
[----:B------:R1:W2:Y:S01]  /*0890*/  LDS R9, [R8] ;  /* 0x0000000008097984 */ /* 0x0002a20000000800 */
[----:B------:R-:W-:Y:S01]  /*08a0*/  UMOV UR5, 0xffffffff ;  /* 0xffffffff00057882 */ /* 0x000fe20000000000 */
[----:B------:R-:W-:Y:S02]  /*08b0*/  ISETP.NE.AND P1, PT, R2, RZ, PT ;  /* 0x000000ff0200720c */ /* 0x000fe40003f25270 */
[----:B------:R1:W3:Y:S01]  /*08c0*/  LDS R10, [R8+0x1000] ;  /* 0x00100000080a7984 */ /* 0x0002e20000000800 */
[----:B------:R-:W-:Y:S10]  /*08d0*/  BRA.DIV UR5, `(.L_x_135) ;  /* 0x0000000205b87947 */ /* 0x000ff4000b800000 */
[----:B0--3--:R-:W0:Y:S04]  /*08e0*/  SHFL.BFLY PT, R11, R10, 0x1, 0x1f ;  /* 0x0c201f000a0b7f89 */ /* 0x009e2800000e0000 */
[----:B--2---:R-:W2:Y:S01]  /*08f0*/  SHFL.BFLY PT, R14, R9, 0x1, 0x1f ;  /* 0x0c201f00090e7f89 */ /* 0x004ea200000e0000 */
[----:B0-----:R-:W-:Y:S01]  /*0900*/  FADD.FTZ R11, R10, R11 ;  /* 0x0000000b0a0b7221 */ /* 0x001fe20000010000 */
[----:B--2---:R-:W-:-:S04]  /*0910*/  FADD.FTZ R15, R9, R14 ;  /* 0x0000000e090f7221 */ /* 0x004fc80000010000 */
[----:B------:R-:W0:Y:S04]  /*0920*/  SHFL.BFLY PT, R14, R11, 0x2, 0x1f ;  /* 0x0c401f000b0e7f89 */ /* 0x000e2800000e0000 */
[----:B------:R-:W2:Y:S01]  /*0930*/  SHFL.BFLY PT, R16, R15, 0x2, 0x1f ;  /* 0x0c401f000f107f89 */ /* 0x000ea200000e0000 */
        /* <DEDUP_REMOVED lines=10> */
[----:B------:R0:W2:Y:S04]  /*09e0*/  SHFL.BFLY PT, R11, R10, 0x10, 0x1f ;  /* 0x0e001f000a0b7f89 */ /* 0x0000a800000e0000 */
[----:B------:R0:W3:Y:S02]  /*09f0*/  SHFL.BFLY PT, R9, R18, 0x10, 0x1f ;  /* 0x0e001f0012097f89 */ /* 0x0000e400000e0000 */
.L_x_149:
[----:B---3--:R-:W-:Y:S01]  /*0a00*/  FADD.FTZ R9, R18, R9 ;  /* 0x0000000912097221 */ /* 0x008fe20000010000 */
[----:B--2---:R-:W-:-:S04]  /*0a10*/  FADD.FTZ R11, R10, R11 ;  /* 0x0000000b0a0b7221 */ /* 0x004fc80000010000 */
[----:B------:R2:W-:Y:S04]  /*0a20*/  @!P1 STS [R6+0x2000], R9 ;  /* 0x0020000906009388 */ /* 0x0005e80000000800 */
[----:B------:R2:W-:Y:S02]  /*0a30*/  @!P1 STS [R6+0x2080], R11 ;  /* 0x0020800b06009388 */ /* 0x0005e40000000800 */
.L_x_134:
[----:B--2---:R-:W-:Y:S01]  /*0a40*/  SHF.L.U32 R9, R4, 0x1, RZ ;  /* 0x0000000104097819 */ /* 0x004fe200000006ff */
[----:B------:R-:W-:Y:S05]  /*0a50*/  WARPSYNC.ALL ;  /* 0x0000000000007948 */ /* 0x000fea0003800000 */
[----:B------:R-:W-:Y:S01]  /*0a60*/  BAR.SYNC.DEFER_BLOCKING 0x0 ;  /* 0x0000000000007b1d */ /* 0x000fe20000010000 */
[----:B------:R-:W-:-:S05]  /*0a70*/  ISETP.GE.U32.OR P1, PT, R9, R12, P0 ;  /* 0x0000000c0900720c */ /* 0x000fca0000726470 */
[----:B------:R-:W-:Y:S08]  /*0a80*/  BSSY B0, `(.L_x_136) ;  /* 0x000000e000007945 */ /* 0x000ff00003800000 */
[----:B------:R-:W-:Y:S05]  /*0a90*/  @P1 BRA `(.L_x_137) ;  /* 0x0000000000301947 */ /* 0x000fea0003800000 */
[----:B------:R-:W-:Y:S01]  /*0aa0*/  SHF.L.U32 R9, R0, 0x3, RZ ;  /* 0x0000000300097819 */ /* 0x000fe200000006ff */
[----:B------:R-:W2:Y:S03]  /*0ab0*/  LDC.64 R12, c[0x0][0x318] ;  /* 0x0000c600ff0c7b82 */ /* 0x000ea60000000a00 */
[----:B------:R-:W-:-:S05]  /*0ac0*/  LOP3.LUT R9, R9, 0xf8, RZ, 0xc0, !PT ;  /* 0x000000f809097812 */ /* 0x000fca00078ec0ff */
[----:B------:R-:W3:Y:S01]  /*0ad0*/  LDS.64 R14, [R9+UR4+0x2000] ;  /* 0x00200004090e7984 */ /* 0x000ee20008000a00 */
[----:B0-----:R-:W0:Y:S03]  /*0ae0*/  LDC.64 R10, c[0x0][0x310] ;  /* 0x0000c400ff0a7b82 */ /* 0x001e260000000a00 */
[----:B------:R-:W4:Y:S01]  /*0af0*/  LDS.64 R16, [R9+UR4+0x2080] ;  /* 0x0020800409107984 */ /* 0x000f220008000a00 */
[----:B--2---:R-:W-:-:S04]  /*0b00*/  IMAD.WIDE.U32 R12, R4, 0x4, R12 ;  /* 0x00000004040c7825 */ /* 0x004fc800078e000c */
[----:B0-----:R-:W-:Y:S01]  /*0b10*/  IMAD.WIDE.U32 R10, R4, 0x4, R10 ;  /* 0x00000004040a7825 */ /* 0x001fe200078e000a */
[----:B---3--:R-:W-:Y:S02]  /*0b20*/  F2FP.BF16.F32.PACK_AB R15, R15, R14 ;  /* 0x0000000e0f0f723e */ /* 0x008fe400000010ff */
[----:B----4-:R-:W-:-:S03]  /*0b30*/  F2FP.BF16.F32.PACK_AB R17, R17, R16 ;  /* 0x000000101111723e */ /* 0x010fc600000010ff */
[----:B------:R2:W-:Y:S04]  /*0b40*/  STG.E desc[UR6][R12.64], R15 ;  /* 0x0000000f0c007986 */ /* 0x0005e8000c101906 */
[----:B------:R2:W-:Y:S02]  /*0b50*/  STG.E desc[UR6][R10.64], R17 ;  /* 0x000000110a007986 */ /* 0x0005e4000c101906 */
.L_x_137:
[----:B------:R-:W-:Y:S05]  /*0b60*/  BSYNC B0 ;  /* 0x0000000000007941 */ /* 0x000fea0003800000 */
.L_x_136:
[C---:B------:R-:W-:Y:S01]  /*0b70*/  ISETP.GT.U32.AND P1, PT, R3.reuse, -0x801, PT ;  /* 0xfffff7ff0300780c */ /* 0x040fe20003f24070 */
[----:B------:R-:W-:Y:S01]  /*0b80*/  VIADD R4, R4, 0x400 ;  /* 0x0000040004047836 */ /* 0x000fe20000000000 */
[----:B------:R-:W-:-:S11]  /*0b90*/  IADD3 R3, R3, 0x800, RZ ;  /* 0x0000080003037810 */ /* 0x000fd60007ffe0ff */
[----:B------:R-:W-:Y:S05]  /*0ba0*/  @P1 BRA `(.L_x_138) ;  /* 0xfffffff400781947 */ /* 0x000fea000383ffff */
[----:B------:R-:W-:Y:S05]  /*0bb0*/  EXIT ;  /* 0x000000000000794d */ /* 0x000fea0003800000 */
.L_x_135:
[----:B------:R-:W-:Y:S01]  /*0bc0*/  HFMA2.MMA R21, -RZ, RZ, 0, 5.9604644775390625e-08 ;  /* 0x00000001ff157435 */ /* 0x000fe200000001ff */
[----:B0--3--:R-:W-:Y:S01]  /*0bd0*/  MOV R22, R10 ;  /* 0x0000000a00167202 */ /* 0x009fe20000000f00 */
[----:B------:R-:W-:Y:S01]  /*0be0*/  IMAD.MOV.U32 R19, RZ, RZ, -0x1 ;  /* 0xffffffffff137424 */ /* 0x000fe200078e00ff */
[----:B------:R-:W-:-:S08]  /*0bf0*/  MOV R24, 0x1f ;  /* 0x0000001f00187802 */ /* 0x000fd00000000f00 */
[----:B-12---:R-:W-:Y:S05]  /*0c00*/  WARPSYNC.COLLECTIVE R19, `(.L_x_139) ;  /* 0x0000000013087348 */ /* 0x006fea0003c00000 */
[----:B------:R0:W3:Y:S02]  /*0c10*/  SHFL.BFLY P2, R20, R22, R21, R24 ;  /* 0x0c00001516147389 */ /* 0x0000e40000040018 */
[----:B0123--:R-:W-:Y:S01]  /*0c20*/  ENDCOLLECTIVE ;  /* 0x000000000000791b */ /* 0x00ffe20003800000 */
.L_x_139:
[----:B------:R-:W-:Y:S01]  /*0c30*/  HFMA2.MMA R21, -RZ, RZ, 0, 1.1920928955078125e-07 ;  /* 0x00000002ff157435 */ /* 0x000fe200000001ff */
[----:B------:R-:W-:-:S05]  /*0c40*/  MOV R11, R20 ;  /* 0x00000014000b7202 */ /* 0x000fca0000000f00 */
[----:B------:R-:W-:-:S05]  /*0c50*/  FADD.FTZ R11, R10, R11 ;  /* 0x0000000b0a0b7221 */ /* 0x000fca0000010000 */
[----:B------:R-:W-:-:S07]  /*0c60*/  MOV R22, R11 ;  /* 0x0000000b00167202 */ /* 0x000fce0000000f00 */
[----:B------:R-:W-:Y:S05]  /*0c70*/  WARPSYNC.COLLECTIVE R19, `(.L_x_140) ;  /* 0x0000000013087348 */ /* 0x000fea0003c00000 */
[----:B------:R0:W1:Y:S02]  /*0c80*/  SHFL.BFLY P2, R20, R22, R21, R24 ;  /* 0x0c00001516147389 */ /* 0x0000640000040018 */
[----:B01----:R-:W-:Y:S01]  /*0c90*/  ENDCOLLECTIVE ;  /* 0x000000000000791b */ /* 0x003fe20003800000 */
.L_x_140:
[----:B------:R-:W-:Y:S01]  /*0ca0*/  HFMA2.MMA R21, -RZ, RZ, 0, 2.384185791015625e-07 ;  /* 0x00000004ff157435 */ /* 0x000fe200000001ff */
[----:B------:R-:W-:-:S04]  /*0cb0*/  IMAD.MOV.U32 R14, RZ, RZ, R20 ;  /* 0x000000ffff0e7224 */ /* 0x000fc800078e0014 */
[----:B------:R-:W-:-:S05]  /*0cc0*/  FADD.FTZ R14, R11, R14 ;  /* 0x0000000e0b0e7221 */ /* 0x000fca0000010000 */
[----:B------:R-:W-:-:S07]  /*0cd0*/  MOV R22, R14 ;  /* 0x0000000e00167202 */ /* 0x000fce0000000f00 */
[----:B------:R-:W-:Y:S05]  /*0ce0*/  WARPSYNC.COLLECTIVE R19, `(.L_x_141) ;  /* 0x0000000013087348 */ /* 0x000fea0003c00000 */
[----:B------:R0:W1:Y:S02]  /*0cf0*/  SHFL.BFLY P2, R20, R22, R21, R24 ;  /* 0x0c00001516147389 */ /* 0x0000640000040018 */
[----:B01----:R-:W-:Y:S01]  /*0d00*/  ENDCOLLECTIVE ;  /* 0x000000000000791b */ /* 0x003fe20003800000 */
.L_x_141:
[----:B------:R-:W-:Y:S01]  /*0d10*/  HFMA2.MMA R21, -RZ, RZ, 0, 4.76837158203125e-07 ;  /* 0x00000008ff157435 */ /* 0x000fe200000001ff */
[----:B------:R-:W-:-:S05]  /*0d20*/  MOV R13, R20 ;  /* 0x00000014000d7202 */ /* 0x000fca0000000f00 */
[----:B------:R-:W-:-:S04]  /*0d30*/  FADD.FTZ R13, R14, R13 ;  /* 0x0000000d0e0d7221 */ /* 0x000fc80000010000 */
[----:B------:R-:W-:-:S07]  /*0d40*/  IMAD.MOV.U32 R22, RZ, RZ, R13 ;  /* 0x000000ffff167224 */ /* 0x000fce00078e000d */
[----:B------:R-:W-:Y:S05]  /*0d50*/  WARPSYNC.COLLECTIVE R19, `(.L_x_142) ;  /* 0x0000000013087348 */ /* 0x000fea0003c00000 */
[----:B------:R0:W1:Y:S02]  /*0d60*/  SHFL.BFLY P2, R20, R22, R21, R24 ;  /* 0x0c00001516147389 */ /* 0x0000640000040018 */
[----:B01----:R-:W-:Y:S01]  /*0d70*/  ENDCOLLECTIVE ;  /* 0x000000000000791b */ /* 0x003fe20003800000 */
.L_x_142:
[----:B------:R-:W-:Y:S01]  /*0d80*/  IMAD.MOV.U32 R21, RZ, RZ, 0x10 ;  /* 0x00000010ff157424 */ /* 0x000fe200078e00ff */
[----:B------:R-:W-:-:S05]  /*0d90*/  MOV R10, R20 ;  /* 0x00000014000a7202 */ /* 0x000fca0000000f00 */
[----:B------:R-:W-:-:S05]  /*0da0*/  FADD.FTZ R10, R13, R10 ;  /* 0x0000000a0d0a7221 */ /* 0x000fca0000010000 */
[----:B------:R-:W-:-:S07]  /*0db0*/  MOV R22, R10 ;  /* 0x0000000a00167202 */ /* 0x000fce0000000f00 */
[----:B------:R-:W-:Y:S05]  /*0dc0*/  WARPSYNC.COLLECTIVE R19, `(.L_x_143) ;  /* 0x0000000013087348 */ /* 0x000fea0003c00000 */
[----:B------:R0:W1:Y:S02]  /*0dd0*/  SHFL.BFLY P2, R20, R22, R21, R24 ;  /* 0x0c00001516147389 */ /* 0x0000640000040018 */
[----:B01----:R-:W-:Y:S01]  /*0de0*/  ENDCOLLECTIVE ;  /* 0x000000000000791b */ /* 0x003fe20003800000 */
.L_x_143:
[----:B------:R-:W-:Y:S01]  /*0df0*/  HFMA2.MMA R21, -RZ, RZ, 0, 5.9604644775390625e-08 ;  /* 0x00000001ff157435 */ /* 0x000fe200000001ff */
[----:B------:R-:W-:Y:S02]  /*0e00*/  MOV R22, R9 ;  /* 0x0000000900167202 */ /* 0x000fe40000000f00 */
[----:B------:R-:W-:-:S08]  /*0e10*/  MOV R11, R20 ;  /* 0x00000014000b7202 */ /* 0x000fd00000000f00 */
[----:B------:R-:W-:Y:S05]  /*0e20*/  WARPSYNC.COLLECTIVE R19, `(.L_x_144) ;  /* 0x0000000013087348 */ /* 0x000fea0003c00000 */
[----:B------:R0:W1:Y:S02]  /*0e30*/  SHFL.BFLY P2, R20, R22, R21, R24 ;  /* 0x0c00001516147389 */ /* 0x0000640000040018 */
[----:B01----:R-:W-:Y:S01]  /*0e40*/  ENDCOLLECTIVE ;  /* 0x000000000000791b */ /* 0x003fe20003800000 */
.L_x_144:
[----:B------:R-:W-:Y:S01]  /*0e50*/  HFMA2.MMA R21, -RZ, RZ, 0, 1.1920928955078125e-07 ;  /* 0x00000002ff157435 */ /* 0x000fe200000001ff */
[----:B------:R-:W-:-:S04]  /*0e60*/  IMAD.MOV.U32 R14, RZ, RZ, R20 ;  /* 0x000000ffff0e7224 */ /* 0x000fc800078e0014 */
[----:B------:R-:W-:-:S05]  /*0e70*/  FADD.FTZ R15, R9, R14 ;  /* 0x0000000e090f7221 */ /* 0x000fca0000010000 */
[----:B------:R-:W-:-:S07]  /*0e80*/  MOV R22, R15 ;  /* 0x0000000f00167202 */ /* 0x000fce0000000f00 */
[----:B------:R-:W-:Y:S05]  /*0e90*/  WARPSYNC.COLLECTIVE R19, `(.L_x_145) ;  /* 0x0000000013087348 */ /* 0x000fea0003c00000 */
[----:B------:R0:W1:Y:S02]  /*0ea0*/  SHFL.BFLY P2, R20, R22, R21, R24 ;  /* 0x0c00001516147389 */ /* 0x0000640000040018 */
[----:B01----:R-:W-:Y:S01]  /*0eb0*/  ENDCOLLECTIVE ;  /* 0x000000000000791b */ /* 0x003fe20003800000 */
.L_x_145:
[----:B------:R-:W-:Y:S01]  /*0ec0*/  HFMA2.MMA R21, -RZ, RZ, 0, 2.384185791015625e-07 ;  /* 0x00000004ff157435 */ /* 0x000fe200000001ff */
[----:B------:R-:W-:-:S05]  /*0ed0*/  MOV R16, R20 ;  /* 0x0000001400107202 */ /* 0x000fca0000000f00 */
[----:B------:R-:W-:-:S04]  /*0ee0*/  FADD.FTZ R16, R15, R16 ;  /* 0x000000100f107221 */ /* 0x000fc80000010000 */
[----:B------:R-:W-:-:S07]  /*0ef0*/  IMAD.MOV.U32 R22, RZ, RZ, R16 ;  /* 0x000000ffff167224 */ /* 0x000fce00078e0010 */
[----:B------:R-:W-:Y:S05]  /*0f00*/  WARPSYNC.COLLECTIVE R19, `(.L_x_146) ;  /* 0x0000000013087348 */ /* 0x000fea0003c00000 */
[----:B------:R0:W1:Y:S02]  /*0f10*/  SHFL.BFLY P2, R20, R22, R21, R24 ;  /* 0x0c00001516147389 */ /* 0x0000640000040018 */
[----:B01----:R-:W-:Y:S01]  /*0f20*/  ENDCOLLECTIVE ;  /* 0x000000000000791b */ /* 0x003fe20003800000 */
.L_x_146:
[----:B------:R-:W-:Y:S01]  /*0f30*/  IMAD.MOV.U32 R21, RZ, RZ, 0x8 ;  /* 0x00000008ff157424 */ /* 0x000fe200078e00ff */
[----:B------:R-:W-:-:S05]  /*0f40*/  MOV R17, R20 ;  /* 0x0000001400117202 */ /* 0x000fca0000000f00 */
[----:B------:R-:W-:-:S05]  /*0f50*/  FADD.FTZ R17, R16, R17 ;  /* 0x0000001110117221 */ /* 0x000fca0000010000 */
[----:B------:R-:W-:-:S07]  /*0f60*/  MOV R22, R17 ;  /* 0x0000001100167202 */ /* 0x000fce0000000f00 */
[----:B------:R-:W-:Y:S05]  /*0f70*/  WARPSYNC.COLLECTIVE R19, `(.L_x_147) ;  /* 0x0000000013087348 */ /* 0x000fea0003c00000 */
[----:B------:R0:W1:Y:S02]  /*0f80*/  SHFL.BFLY P2, R20, R22, R21, R24 ;  /* 0x0c00001516147389 */ /* 0x0000640000040018 */
[----:B01----:R-:W-:Y:S01]  /*0f90*/  ENDCOLLECTIVE ;  /* 0x000000000000791b */ /* 0x003fe20003800000 */
.L_x_147:
[----:B------:R-:W-:Y:S01]  /*0fa0*/  HFMA2.MMA R21, -RZ, RZ, 0, 9.5367431640625e-07 ;  /* 0x00000010ff157435 */ /* 0x000fe200000001ff */
[----:B------:R-:W-:-:S05]  /*0fb0*/  MOV R18, R20 ;  /* 0x0000001400127202 */ /* 0x000fca0000000f00 */
[----:B------:R-:W-:-:S05]  /*0fc0*/  FADD.FTZ R18, R17, R18 ;  /* 0x0000001211127221 */ /* 0x000fca0000010000 */
[----:B------:R-:W-:-:S07]  /*0fd0*/  MOV R22, R18 ;  /* 0x0000001200167202 */ /* 0x000fce0000000f00 */
[----:B------:R-:W-:Y:S05]  /*0fe0*/  WARPSYNC.COLLECTIVE R19, `(.L_x_148) ;  /* 0x0000000013087348 */ /* 0x000fea0003c00000 */
[----:B------:R0:W1:Y:S02]  /*0ff0*/  SHFL.BFLY P2, R20, R22, R21, R24 ;  /* 0x0c00001516147389 */ /* 0x0000640000040018 */
[----:B01----:R-:W-:Y:S01]  /*1000*/  ENDCOLLECTIVE ;  /* 0x000000000000791b */ /* 0x003fe20003800000 */
.L_x_148:
[----:B------:R-:W-:Y:S01]  /*1010*/  MOV R9, R20 ;  /* 0x0000001400097202 */ /* 0x000fe20000000f00 */
[----:B------:R-:W-:Y:S06]  /*1020*/  BRA `(.L_x_149) ;  /* 0xfffffff800747947 */ /* 0x000fec000383ffff */
.L_x_150:
        /* <DEDUP_REMOVED lines=13> */
.L_x_2930:


//--------------------- .text._ZN10layer_norm40ln_parallel_residual_bwd_finalize_kernelINS_22Kernel_traits_finalizeILj2048E13__nv_bfloat16S2_S2_S2_fjLb0ELj1024ELj4ENS_18Kernel_traits_baseILj2048ES2_S2_S2_S2_fjLj1024EEEEELb0EEEvNS_9BwdParamsE --------------------------
	.section	.text._ZN10layer_norm40ln_parallel_residual_bwd_finalize_kernelINS_22Kernel_traits_finalizeILj2048E13__nv_bfloat16S2_S2_S2_fjLb0ELj1024ELj4ENS_18Kernel_traits_baseILj2048ES2_S2_S2_S2_fjLj1024EEEEELb0EEEvNS_9BwdParamsE,"ax",@progbits
	.align	128
        .global         _ZN10layer_norm40ln_parallel_residual_bwd_finalize_kernelINS_22Kernel_traits_finalizeILj2048E13__nv_bfloat16S2_S2_S2_fjLb0ELj1024ELj4ENS_18Kernel_traits_baseILj2048ES2_S2_S2_S2_fjLj1024EEEEELb0EEEvNS_9BwdParamsE
        .type           _ZN10layer_norm40ln_parallel_residual_bwd_finalize_kernelINS_22Kernel_traits_finalizeILj2048E13__nv_bfloat16S2_S2_S2_fjLb0ELj1024ELj4ENS_18Kernel_traits_baseILj2048ES2_S2_S2_S2_fjLj1024EEEEELb0EEEvNS_9BwdParamsE,@function
        .size           _ZN10layer_norm40ln_parallel_residual_bwd_finalize_kernelINS_22Kernel_traits_finalizeILj2048E13__nv_bfloat16S2_S2_S2_fjLb0ELj1024ELj4ENS_18Kernel_traits_baseILj2048ES2_S2_S2_S2_fjLj1024EEEEELb0EEEvNS_9BwdParamsE,(.L_x_2931 - _ZN10layer_norm40ln_parallel_residual_bwd_finalize_kernelINS_22Kernel_traits_finalizeILj2048E13__nv_bfloat16S2_S2_S2_fjLb0ELj1024ELj4ENS_18Kernel_traits_baseILj2048ES2_S2_S2_S2_fjLj1024EEEEELb0EEEvNS_9BwdParamsE)
        .other          _ZN10layer_norm40ln_parallel_residual_bwd_finalize_kernelINS_22Kernel_traits_finalizeILj2048E13__nv_bfloat16S2_S2_S2_fjLb0ELj1024ELj4ENS_18Kernel_traits_baseILj2048ES2_S2_S2_S2_fjLj1024EEEEELb0EEEvNS_9BwdParamsE,@"STO_CUDA_ENTRY STV_DEFAULT"
_ZN10layer_norm40ln_parallel_residual_bwd_finalize_kernelINS_22Kernel_traits_finalizeILj2048E13__nv_bfloat16S2_S2_S2_fjLb0ELj1024ELj4ENS_18Kernel_traits_baseILj2048ES2_S2_S2_S2_fjLj1024EEEEELb0EEEvNS_9BwdParamsE:
.text._ZN10layer_norm40ln_parallel_residual_bwd_finalize_kernelINS_22Kernel_traits_finalizeILj2048E13__nv_bfloat16S2_S2_S2_fjLb0ELj1024ELj4ENS_18Kernel_traits_baseILj2048ES2_S2_S2_S2_fjLj1024EEEEELb0EEEvNS_9BwdParamsE:
        /* <DEDUP_REMOVED lines=11> */
[----:B------:R-:W-:Y:S01]  /*00b0*/  SHF.L.U32 R7, R7, 0x4, RZ ;  /* 0x0000000407077819 */ /* 0x000fe200000006ff */
[----:B------:R-:W-:Y:S01]  /*00c0*/  ULDC.64 UR6, c[0x0][0x208] ;  /* 0x0000820000067ab9 */ /* 0x000fe20000000a00 */
[----:B------:R-:W-:Y:S02]  /*00d0*/  LOP3.LUT R5, R0, 0x3fffffe0, RZ, 0xc0, !PT ;  /* 0x3fffffe000057812 */ /* 0x000fe400078ec0ff */
[C---:B------:R-:W-:Y:S02]  /*00e0*/  LOP3.LUT R6, R3.reuse, 0x1f, R0, 0x78, !PT ;  /* 0x0000001f03067812 */ /* 0x040fe400078e7800 */
[----:B------:R-:W-:Y:S02]  /*00f0*/  ISETP.NE.AND P0, PT, R3, 0x1f, PT ;  /* 0x0000001f0300780c */ /* 0x000fe40003f05270 */
[----:B------:R-:W-:-:S02]  /*0100*/  LOP3.LUT R7, R7, 0x7ffffff0, RZ, 0xc0, !PT ;  /* 0x7ffffff007077812 */ /* 0x000fc400078ec0ff */
[----:B------:R-:W-:Y:S02]  /*0110*/  IADD3 R6, R5, R6, RZ ;  /* 0x0000000605067210 */ /* 0x000fe40007ffe0ff */
[C---:B------:R-:W-:Y:S02]  /*0120*/  ISETP.GT.U32.OR P0, PT, R2.reuse, 0xf, P0 ;  /* 0x0000000f0200780c */ /* 0x040fe40000704470 */
[----:B------:R-:W-:Y:S01]  /*0130*/  IADD3 R5, R2, R7, RZ ;  /* 0x0000000702057210 */ /* 0x000fe20007ffe0ff */
[----:B0-----:R-:W-:-:S06]  /*0140*/  ULEA UR4, UR5, UR4, 0x18 ;  /* 0x0000000405047291 */ /* 0x001fcc000f8ec03f */
[----:B------:R-:W-:-:S07]  /*0150*/  LEA R6, R6, UR4, 0x2 ;  /* 0x0000000406067c11 */ /* 0x000fce000f8e10ff */
.L_x_163:
[----:B01----:R-:W0:Y:S01]  /*0160*/  LDC R8, c[0x0][0x210] ;  /* 0x00008400ff087b82 */ /* 0x003e220000000800 */
[----:B------:R-:W-:Y:S01]  /*0170*/  BSSY B0, `(.L_x_151) ;  /* 0x00000a4000007945 */ /* 0x000fe20003800000 */
[----:B------:R-:W-:Y:S01]  /*0180*/  HFMA2.MMA R11, -RZ, RZ, 0, 0 ;  /* 0x00000000ff0b7435 */ /* 0x000fe200000001ff */
[----:B------:R-:W-:Y:S01]  /*0190*/  MOV R22, RZ ;  /* 0x000000ff00167202 */ /* 0x000fe20000000f00 */
[----:B------:R-:W-:Y:S01]  /*01a0*/  HFMA2.MMA R20, -RZ, RZ, 0, 0 ;  /* 0x00000000ff147435 */ /* 0x000fe200000001ff */
[----:B------:R-:W-:-:S03]  /*01b0*/  MOV R19, RZ ;  /* 0x000000ff00137202 */ /* 0x000fc60000000f00 */
[----:B------:R-:W1:Y:S01]  /*01c0*/  LDC R7, c[0x0][0x218] ;  /* 0x00008600ff077b82 */ /* 0x000e620000000800 */
[----:B0-----:R-:W-:-:S04]  /*01d0*/  ISETP.GE.U32.AND P1, PT, R3, R8, PT ;  /* 0x000000080300720c */ /* 0x001fc80003f26070 */
[----:B-1----:R-:W-:-:S13]  /*01e0*/  ISETP.GE.U32.OR P1, PT, R4, R7, P1 ;  /* 0x000000070400720c */ /* 0x002fda0000f26470 */
[----:B------:R-:W-:Y:S05]  /*01f0*/  @P1 BRA `(.L_x_152) ;  /* 0x00000008006c1947 */ /* 0x000fea0003800000 */
[----:B------:R-:W-:Y:S02]  /*0200*/  ISETP.GE.U32.AND P2, PT, R3, R8, PT ;  /* 0x000000080300720c */ /* 0x000fe40003f46070 */
[----:B------:R-:W-:-:S11]  /*0210*/  MOV R23, R3 ;  /* 0x0000000300177202 */ /* 0x000fd60000000f00 */
[----:B------:R-:W0:Y:S01]  /*0220*/  @P2 LDC.64 R10, c[0x0][0x2d0] ;  /* 0x0000b400ff0a2b82 */ /* 0x000e220000000a00 */
[----:B------:R-:W-:-:S07]  /*0230*/  @P2 IMAD R9, R23, R7, R4 ;  /* 0x0000000717092224 */ /* 0x000fce00078e0204 */
[----:B------:R-:W1:Y:S08]  /*0240*/  @P2 LDC.64 R14, c[0x0][0x2d8] ;  /* 0x0000b600ff0e2b82 */ /* 0x000e700000000a00 */
[----:B------:R-:W2:Y:S08]  /*0250*/  @P2 LDC.64 R16, c[0x0][0x2e0] ;  /* 0x0000b800ff102b82 */ /* 0x000eb00000000a00 */
[----:B------:R-:W3:Y:S01]  /*0260*/  @P2 LDC.64 R12, c[0x0][0x2e8] ;  /* 0x0000ba00ff0c2b82 */ /* 0x000ee20000000a00 */
[----:B0-----:R-:W-:-:S06]  /*0270*/  @P2 IMAD.WIDE.U32 R10, R9, 0x4, R10 ;  /* 0x00000004090a2825 */ /* 0x001fcc00078e000a */
[----:B------:R0:W4:Y:S01]  /*0280*/  @P2 LDG.E R10, desc[UR6][R10.64] ;  /* 0x000000060a0a2981 */ /* 0x000122000c1e1900 */
[----:B-1----:R-:W-:-:S06]  /*0290*/  @P2 IMAD.WIDE.U32 R14, R9, 0x4, R14 ;  /* 0x00000004090e2825 */ /* 0x002fcc00078e000e */
[----:B------:R-:W5:Y:S01]  /*02a0*/  @P2 LDG.E R15, desc[UR6][R14.64] ;  /* 0x000000060e0f2981 */ /* 0x000f62000c1e1900 */
[----:B--2---:R-:W-:-:S06]  /*02b0*/  @P2 IMAD.WIDE.U32 R16, R9, 0x4, R16 ;  /* 0x0000000409102825 */ /* 0x004fcc00078e0010 */
[----:B------:R-:W2:Y:S01]  /*02c0*/  @P2 LDG.E R17, desc[UR6][R16.64] ;  /* 0x0000000610112981 */ /* 0x000ea2000c1e1900 */
[----:B---3--:R-:W-:-:S06]  /*02d0*/  @P2 IMAD.WIDE.U32 R12, R9, 0x4, R12 ;  /* 0x00000004090c2825 */ /* 0x008fcc00078e000c */
[----:B------:R-:W3:Y:S01]  /*02e0*/  @P2 LDG.E R12, desc[UR6][R12.64] ;  /* 0x000000060c0c2981 */ /* 0x000ee2000c1e1900 */
[----:B------:R-:W-:-:S04]  /*02f0*/  @P2 IADD3 R23, R23, 0x20, RZ ;  /* 0x0000002017172810 */ /* 0x000fc80007ffe0ff */
[CC--:B------:R-:W-:Y:S02]  /*0300*/  ISETP.GE.U32.AND P1, PT, R23.reuse, R8.reuse, PT ;  /* 0x000000081700720c */ /* 0x0c0fe40003f26070 */
[----:B------:R-:W-:-:S04]  /*0310*/  IADD3 R9, -R23, R8, RZ ;  /* 0x0000000817097210 */ /* 0x000fc80007ffe1ff */
[----:B------:R-:W-:Y:S02]  /*0320*/  ISETP.LE.U32.OR P1, PT, R9, 0x60, P1 ;  /* 0x000000600900780c */ /* 0x000fe40000f23470 */
[----:B------:R-:W-:Y:S02]  /*0330*/  MOV R19, RZ ;  /* 0x000000ff00137202 */ /* 0x000fe40000000f00 */
[----:B------:R-:W-:Y:S02]  /*0340*/  MOV R20, RZ ;  /* 0x000000ff00147202 */ /* 0x000fe40000000f00 */
[----:B------:R-:W-:Y:S02]  /*0350*/  MOV R22, RZ ;  /* 0x000000ff00167202 */ /* 0x000fe40000000f00 */
[----:B0-----:R-:W-:Y:S01]  /*0360*/  MOV R11, RZ ;  /* 0x000000ff000b7202 */ /* 0x001fe20000000f00 */
[----:B------:R-:W-:Y:S01]  /*0370*/  BSSY B1, `(.L_x_153) ;  /* 0x0000047000017945 */ /* 0x000fe20003800000 */
[----:B----4-:R-:W-:Y:S01]  /*0380*/  @P2 FADD.FTZ R19, R19, R10 ;  /* 0x0000000a13132221 */ /* 0x010fe20000010000 */
[----:B-----5:R-:W-:Y:S01]  /*0390*/  @P2 FADD.FTZ R20, R20, R15 ;  /* 0x0000000f14142221 */ /* 0x020fe20000010000 */
[----:B--2---:R-:W-:Y:S01]  /*03a0*/  @P2 FADD.FTZ R22, R22, R17 ;  /* 0x0000001116162221 */ /* 0x004fe20000010000 */
[----:B---3--:R-:W-:Y:S01]  /*03b0*/  @P2 FADD.FTZ R11, R11, R12 ;  /* 0x0000000c0b0b2221 */ /* 0x008fe20000010000 */
[----:B------:R-:W-:Y:S01]  /*03c0*/  PLOP3.LUT P2, PT, P2, PT, PT, 0x8, 0x0 ;  /* 0x000000000000781c */ /* 0x000fe2000174e170 */
[----:B------:R-:W-:-:S12]  /*03d0*/  @P1 BRA `(.L_x_154) ;  /* 0x0000000400001947 */ /* 0x000fd80003800000 */
[----:B------:R-:W-:Y:S02]  /*03e0*/  PLOP3.LUT P2, PT, PT, PT, PT, 0x8, 0x0 ;  /* 0x000000000000781c */ /* 0x000fe40003f4e170 */
[----:B------:R-:W-:-:S11]  /*03f0*/  IADD3 R12, R8, -0x60, RZ ;  /* 0xffffffa0080c7810 */ /* 0x000fd60007ffe0ff */
.L_x_155:
[----:B------:R-:W0:Y:S01]  /*0400*/  LDC.64 R16, c[0x0][0x2d0] ;  /* 0x0000b400ff107b82 */ /* 0x000e220000000a00 */
[C---:B------:R-:W-:Y:S01]  /*0410*/  IADD3 R25, R23.reuse, 0x20, RZ ;  /* 0x0000002017197810 */ /* 0x040fe20007ffe0ff */
[C---:B------:R-:W-:Y:S01]  /*0420*/  IMAD R21, R23.reuse, R7, R4 ;  /* 0x0000000717157224 */ /* 0x040fe200078e0204 */
[----:B------:R-:W-:-:S03]  /*0430*/  IADD3 R9, R23, 0x40, RZ ;  /* 0x0000004017097810 */ /* 0x000fc60007ffe0ff */
[-CC-:B------:R-:W-:Y:S02]  /*0440*/  IMAD R25, R25, R7.reuse, R4.reuse ;  /* 0x0000000719197224 */ /* 0x180fe400078e0204 */
[----:B------:R-:W-:Y:S02]  /*0450*/  IMAD R9, R9, R7, R4 ;  /* 0x0000000709097224 */ /* 0x000fe400078e0204 */
[----:B0-----:R-:W-:-:S04]  /*0460*/  IMAD.WIDE.U32 R28, R21, 0x4, R16 ;  /* 0x00000004151c7825 */ /* 0x001fc800078e0010 */
[--C-:B------:R-:W-:Y:S01]  /*0470*/  IMAD.WIDE.U32 R14, R25, 0x4, R16.reuse ;  /* 0x00000004190e7825 */ /* 0x100fe200078e0010 */
[----:B------:R-:W2:Y:S03]  /*0480*/  LDG.E R24, desc[UR6][R28.64] ;  /* 0x000000061c187981 */ /* 0x000ea6000c1e1900 */
[----:B------:R-:W-:Y:S01]  /*0490*/  IMAD.WIDE.U32 R26, R9, 0x4, R16 ;  /* 0x00000004091a7825 */ /* 0x000fe200078e0010 */
[----:B------:R0:W3:Y:S04]  /*04a0*/  LDG.E R10, desc[UR6][R14.64] ;  /* 0x000000060e0a7981 */ /* 0x0000e8000c1e1900 */
[----:B------:R1:W4:Y:S01]  /*04b0*/  LDG.E R18, desc[UR6][R26.64] ;  /* 0x000000061a127981 */ /* 0x000322000c1e1900 */
[----:B0-----:R-:W0:Y:S02]  /*04c0*/  LDC.64 R14, c[0x0][0x2d8] ;  /* 0x0000b600ff0e7b82 */ /* 0x001e240000000a00 */
[----:B0-----:R-:W-:-:S06]  /*04d0*/  IMAD.WIDE.U32 R28, R21, 0x4, R14 ;  /* 0x00000004151c7825 */ /* 0x001fcc00078e000e */
[----:B------:R-:W5:Y:S01]  /*04e0*/  LDG.E R29, desc[UR6][R28.64] ;  /* 0x000000061c1d7981 */ /* 0x000f62000c1e1900 */
[----:B------:R-:W-:-:S05]  /*04f0*/  IADD3 R13, R23, 0x60, RZ ;  /* 0x00000060170d7810 */ /* 0x000fca0007ffe0ff */
[----:B-1----:R-:W-:-:S04]  /*0500*/  IMAD R27, R13, R7, R4 ;  /* 0x000000070d1b7224 */ /* 0x002fc800078e0204 */
[----:B------:R-:W-:-:S05]  /*0510*/  IMAD.WIDE.U32 R16, R27, 0x4, R16 ;  /* 0x000000041b107825 */ /* 0x000fca00078e0010 */
[----:B------:R0:W5:Y:S02]  /*0520*/  LDG.E R13, desc[UR6][R16.64] ;  /* 0x00000006100d7981 */ /* 0x000164000c1e1900 */
[----:B0-----:R-:W-:-:S04]  /*0530*/  IMAD.WIDE.U32 R16, R25, 0x4, R14 ;  /* 0x0000000419107825 */ /* 0x001fc800078e000e */
[----:B--2---:R-:W-:Y:S02]  /*0540*/  FADD.FTZ R19, R24, R19 ;  /* 0x0000001318137221 */ /* 0x004fe40000010000 */
[----:B------:R0:W2:Y:S02]  /*0550*/  LDG.E R24, desc[UR6][R16.64] ;  /* 0x0000000610187981 */ /* 0x0000a4000c1e1900 */
[----:B---3--:R-:W-:-:S04]  /*0560*/  FADD.FTZ R19, R19, R10 ;  /* 0x0000000a13137221 */ /* 0x008fc80000010000 */
[----:B----4-:R-:W-:Y:S01]  /*0570*/  FADD.FTZ R18, R19, R18 ;  /* 0x0000001213127221 */ /* 0x010fe20000010000 */
[----:B0-----:R-:W-:-:S05]  /*0580*/  IMAD.WIDE.U32 R16, R9, 0x4, R14 ;  /* 0x0000000409107825 */ /* 0x001fca00078e000e */
[----:B------:R0:W3:Y:S02]  /*0590*/  LDG.E R19, desc[UR6][R16.64] ;  /* 0x0000000610137981 */ /* 0x0000e4000c1e1900 */
[----:B0-----:R-:W0:Y:S01]  /*05a0*/  LDC.64 R16, c[0x0][0x2e0] ;  /* 0x0000b800ff107b82 */ /* 0x001e220000000a00 */
[----:B-----5:R-:W-:Y:S01]  /*05b0*/  FADD.FTZ R20, R29, R20 ;  /* 0x000000141d147221 */ /* 0x020fe20000010000 */
[----:B0-----:R-:W-:-:S05]  /*05c0*/  IMAD.WIDE.U32 R28, R21, 0x4, R16 ;  /* 0x00000004151c7825 */ /* 0x001fca00078e0010 */
[----:B------:R0:W4:Y:S02]  /*05d0*/  LDG.E R26, desc[UR6][R28.64] ;  /* 0x000000061c1a7981 */ /* 0x000124000c1e1900 */
[----:B0-----:R-:W-:-:S06]  /*05e0*/  IMAD.WIDE.U32 R28, R25, 0x4, R16 ;  /* 0x00000004191c7825 */ /* 0x001fcc00078e0010 */
[----:B------:R-:W5:Y:S01]  /*05f0*/  LDG.E R29, desc[UR6][R28.64] ;  /* 0x000000061c1d7981 */ /* 0x000f62000c1e1900 */
[----:B------:R-:W-:-:S05]  /*0600*/  IMAD.WIDE.U32 R14, R27, 0x4, R14 ;  /* 0x000000041b0e7825 */ /* 0x000fca00078e000e */
[----:B------:R0:W3:Y:S02]  /*0610*/  LDG.E R10, desc[UR6][R14.64] ;  /* 0x000000060e0a7981 */ /* 0x0000e4000c1e1900 */
[----:B0-----:R-:W-:-:S04]  /*0620*/  IMAD.WIDE.U32 R14, R9, 0x4, R16 ;  /* 0x00000004090e7825 */ /* 0x001fc800078e0010 */
[----:B------:R-:W-:-:S06]  /*0630*/  IMAD.WIDE.U32 R16, R27, 0x4, R16 ;  /* 0x000000041b107825 */ /* 0x000fcc00078e0010 */
[----:B------:R-:W3:Y:S01]  /*0640*/  LDG.E R16, desc[UR6][R16.64] ;  /* 0x0000000610107981 */ /* 0x000ee2000c1e1900 */
[----:B--2---:R-:W-:-:S03]  /*0650*/  FADD.FTZ R20, R20, R24 ;  /* 0x0000001814147221 */ /* 0x004fc60000010000 */
[----:B------:R0:W2:Y:S02]  /*0660*/  LDG.E R24, desc[UR6][R14.64] ;  /* 0x000000060e187981 */ /* 0x0000a4000c1e1900 */
[----:B0-----:R-:W0:Y:S01]  /*0670*/  LDC.64 R14, c[0x0][0x2e8] ;  /* 0x0000ba00ff0e7b82 */ /* 0x001e220000000a00 */
[----:B----4-:R-:W-:-:S04]  /*0680*/  FADD.FTZ R22, R26, R22 ;  /* 0x000000161a167221 */ /* 0x010fc80000010000 */
[----:B-----5:R-:W-:Y:S01]  /*0690*/  FADD.FTZ R22, R22, R29 ;  /* 0x0000001d16167221 */ /* 0x020fe20000010000 */
[----:B0-----:R-:W-:-:S05]  /*06a0*/  IMAD.WIDE.U32 R28, R21, 0x4, R14 ;  /* 0x00000004151c7825 */ /* 0x001fca00078e000e */
[----:B------:R0:W4:Y:S02]  /*06b0*/  LDG.E R26, desc[UR6][R28.64] ;  /* 0x000000061c1a7981 */ /* 0x000124000c1e1900 */
[----:B0-----:R-:W-:-:S05]  /*06c0*/  IMAD.WIDE.U32 R28, R25, 0x4, R14 ;  /* 0x00000004191c7825 */ /* 0x001fca00078e000e */
[----:B------:R0:W5:Y:S02]  /*06d0*/  LDG.E R21, desc[UR6][R28.64] ;  /* 0x000000061c157981 */ /* 0x000164000c1e1900 */
[----:B0-----:R-:W-:-:S04]  /*06e0*/  IMAD.WIDE.U32 R28, R9, 0x4, R14 ;  /* 0x00000004091c7825 */ /* 0x001fc800078e000e */
[----:B------:R-:W-:Y:S01]  /*06f0*/  IMAD.WIDE.U32 R14, R27, 0x4, R14 ;  /* 0x000000041b0e7825 */ /* 0x000fe200078e000e */
[----:B------:R-:W5:Y:S05]  /*0700*/  LDG.E R25, desc[UR6][R28.64] ;  /* 0x000000061c197981 */ /* 0x000f6a000c1e1900 */
[----:B------:R-:W5:Y:S01]  /*0710*/  LDG.E R14, desc[UR6][R14.64] ;  /* 0x000000060e0e7981 */ /* 0x000f62000c1e1900 */
[----:B------:R-:W-:-:S04]  /*0720*/  IADD3 R23, R23, 0x80, RZ ;  /* 0x0000008017177810 */ /* 0x000fc80007ffe0ff */
[----:B------:R-:W-:Y:S01]  /*0730*/  ISETP.GE.U32.AND P1, PT, R23, R12, PT ;  /* 0x0000000c1700720c */ /* 0x000fe20003f26070 */
[----:B---3--:R-:W-:Y:S01]  /*0740*/  FADD.FTZ R9, R20, R19 ;  /* 0x0000001314097221 */ /* 0x008fe20000010000 */
[----:B------:R-:W-:-:S03]  /*0750*/  FADD.FTZ R19, R18, R13 ;  /* 0x0000000d12137221 */ /* 0x000fc60000010000 */
[----:B------:R-:W-:Y:S01]  /*0760*/  FADD.FTZ R20, R9, R10 ;  /* 0x0000000a09147221 */ /* 0x000fe20000010000 */
[----:B----4-:R-:W-:Y:S01]  /*0770*/  FADD.FTZ R26, R26, R11 ;  /* 0x0000000b1a1a7221 */ /* 0x010fe20000010000 */
[----:B--2---:R-:W-:-:S04]  /*0780*/  FADD.FTZ R11, R22, R24 ;  /* 0x00000018160b7221 */ /* 0x004fc80000010000 */
[----:B------:R-:W-:Y:S01]  /*0790*/  FADD.FTZ R22, R11, R16 ;  /* 0x000000100b167221 */ /* 0x000fe20000010000 */
[----:B-----5:R-:W-:-:S04]  /*07a0*/  FADD.FTZ R21, R26, R21 ;  /* 0x000000151a157221 */ /* 0x020fc80000010000 */
[----:B------:R-:W-:-:S04]  /*07b0*/  FADD.FTZ R21, R21, R25 ;  /* 0x0000001915157221 */ /* 0x000fc80000010000 */
[----:B------:R-:W-:Y:S01]  /*07c0*/  FADD.FTZ R11, R21, R14 ;  /* 0x0000000e150b7221 */ /* 0x000fe20000010000 */
[----:B------:R-:W-:Y:S06]  /*07d0*/  @!P1 BRA `(.L_x_155) ;  /* 0xfffffffc00089947 */ /* 0x000fec000383ffff */
.L_x_154:
[----:B------:R-:W-:Y:S05]  /*07e0*/  BSYNC B1 ;  /* 0x0000000000017941 */ /* 0x000fea0003800000 */
.L_x_153:
[----:B------:R-:W-:Y:S01]  /*07f0*/  IMAD.IADD R9, R8, 0x1, -R23 ;  /* 0x0000000108097824 */ /* 0x000fe200078e0a17 */
[----:B------:R-:W-:Y:S01]  /*0800*/  ISETP.GE.U32.AND P1, PT, R23, R8, PT ;  /* 0x000000081700720c */ /* 0x000fe20003f26070 */
[----:B------:R-:W-:Y:S03]  /*0810*/  BSSY B1, `(.L_x_156) ;  /* 0x0000024000017945 */ /* 0x000fe60003800000 */
[----:B------:R-:W-:-:S13]  /*0820*/  ISETP.LE.U32.OR P1, PT, R9, 0x20, P1 ;  /* 0x000000200900780c */ /* 0x000fda0000f23470 */
[----:B------:R-:W-:Y:S05]  /*0830*/  @P1 BRA `(.L_x_157) ;  /* 0x0000000000841947 */ /* 0x000fea0003800000 */
[----:B------:R-:W0:Y:S01]  /*0840*/  LDC.64 R12, c[0x0][0x2d0] ;  /* 0x0000b400ff0c7b82 */ /* 0x000e220000000a00 */
[C---:B------:R-:W-:Y:S01]  /*0850*/  IADD3 R29, R23.reuse, 0x20, RZ ;  /* 0x00000020171d7810 */ /* 0x040fe20007ffe0ff */
[----:B------:R-:W-:-:S04]  /*0860*/  IMAD R18, R23, R7, R4 ;  /* 0x0000000717127224 */ /* 0x000fc800078e0204 */
[----:B------:R-:W-:Y:S02]  /*0870*/  IMAD R29, R29, R7, R4 ;  /* 0x000000071d1d7224 */ /* 0x000fe400078e0204 */
[----:B------:R-:W1:Y:S08]  /*0880*/  LDC.64 R16, c[0x0][0x2e0] ;  /* 0x0000b800ff107b82 */ /* 0x000e700000000a00 */
[----:B------:R-:W2:Y:S08]  /*0890*/  LDC.64 R24, c[0x0][0x2d8] ;  /* 0x0000b600ff187b82 */ /* 0x000eb00000000a00 */
[----:B------:R-:W3:Y:S01]  /*08a0*/  LDC.64 R14, c[0x0][0x2e8] ;  /* 0x0000ba00ff0e7b82 */ /* 0x000ee20000000a00 */
[----:B0-----:R-:W-:-:S04]  /*08b0*/  IMAD.WIDE.U32 R26, R18, 0x4, R12 ;  /* 0x00000004121a7825 */ /* 0x001fc800078e000c */
[----:B------:R-:W-:Y:S01]  /*08c0*/  IMAD.WIDE.U32 R12, R29, 0x4, R12 ;  /* 0x000000041d0c7825 */ /* 0x000fe200078e000c */
[----:B------:R2:W4:Y:S04]  /*08d0*/  LDG.E R10, desc[UR6][R26.64] ;  /* 0x000000061a0a7981 */ /* 0x000528000c1e1900 */
[----:B------:R1:W5:Y:S01]  /*08e0*/  LDG.E R9, desc[UR6][R12.64] ;  /* 0x000000060c097981 */ /* 0x000362000c1e1900 */
[----:B--2---:R-:W-:-:S04]  /*08f0*/  IMAD.WIDE.U32 R26, R18, 0x4, R24 ;  /* 0x00000004121a7825 */ /* 0x004fc800078e0018 */
[----:B-1----:R-:W-:Y:S02]  /*0900*/  IMAD.WIDE.U32 R12, R18, 0x4, R16 ;  /* 0x00000004120c7825 */ /* 0x002fe400078e0010 */
[----:B------:R-:W2:Y:S04]  /*0910*/  LDG.E R27, desc[UR6][R26.64] ;  /* 0x000000061a1b7981 */ /* 0x000ea8000c1e1900 */
[----:B------:R3:W2:Y:S01]  /*0920*/  LDG.E R21, desc[UR6][R12.64] ;  /* 0x000000060c157981 */ /* 0x0006a2000c1e1900 */
[----:B------:R-:W-:-:S04]  /*0930*/  IMAD.WIDE.U32 R24, R29, 0x4, R24 ;  /* 0x000000041d187825 */ /* 0x000fc800078e0018 */
[C---:B------:R-:W-:Y:S02]  /*0940*/  IMAD.WIDE.U32 R16, R29.reuse, 0x4, R16 ;  /* 0x000000041d107825 */ /* 0x040fe400078e0010 */
[----:B------:R-:W2:Y:S02]  /*0950*/  LDG.E R25, desc[UR6][R24.64] ;  /* 0x0000000618197981 */ /* 0x000ea4000c1e1900 */
[--C-:B---3--:R-:W-:Y:S02]  /*0960*/  IMAD.WIDE.U32 R12, R18, 0x4, R14.reuse ;  /* 0x00000004120c7825 */ /* 0x108fe400078e000e */
[----:B------:R-:W3:Y:S02]  /*0970*/  LDG.E R16, desc[UR6][R16.64] ;  /* 0x0000000610107981 */ /* 0x000ee4000c1e1900 */
[----:B------:R-:W-:Y:S02]  /*0980*/  IMAD.WIDE.U32 R14, R29, 0x4, R14 ;  /* 0x000000041d0e7825 */ /* 0x000fe400078e000e */
[----:B------:R-:W3:Y:S04]  /*0990*/  LDG.E R18, desc[UR6][R12.64] ;  /* 0x000000060c127981 */ /* 0x000ee8000c1e1900 */
[----:B------:R-:W3:Y:S01]  /*09a0*/  LDG.E R14, desc[UR6][R14.64] ;  /* 0x000000060e0e7981 */ /* 0x000ee2000c1e1900 */
[----:B------:R-:W-:-:S02]  /*09b0*/  PLOP3.LUT P2, PT, PT, PT, PT, 0x8, 0x0 ;  /* 0x000000000000781c */ /* 0x000fc40003f4e170 */
[----:B------:R-:W-:Y:S01]  /*09c0*/  IADD3 R23, R23, 0x40, RZ ;  /* 0x0000004017177810 */ /* 0x000fe20007ffe0ff */
[----:B----4-:R-:W-:-:S04]  /*09d0*/  FADD.FTZ R10, R19, R10 ;  /* 0x0000000a130a7221 */ /* 0x010fc80000010000 */
[----:B-----5:R-:W-:Y:S01]  /*09e0*/  FADD.FTZ R19, R10, R9 ;  /* 0x000000090a137221 */ /* 0x020fe20000010000 */
[----:B--2---:R-:W-:Y:S01]  /*09f0*/  FADD.FTZ R20, R20, R27 ;  /* 0x0000001b14147221 */ /* 0x004fe20000010000 */
[----:B------:R-:W-:-:S03]  /*0a00*/  FADD.FTZ R21, R22, R21 ;  /* 0x0000001516157221 */ /* 0x000fc60000010000 */
[----:B------:R-:W-:Y:S01]  /*0a10*/  FADD.FTZ R20, R20, R25 ;  /* 0x0000001914147221 */ /* 0x000fe20000010000 */
[----:B---3--:R-:W-:Y:S01]  /*0a20*/  FADD.FTZ R22, R21, R16 ;  /* 0x0000001015167221 */ /* 0x008fe20000010000 */
[----:B------:R-:W-:-:S04]  /*0a30*/  FADD.FTZ R11, R11, R18 ;  /* 0x000000120b0b7221 */ /* 0x000fc80000010000 */
[----:B------:R-:W-:-:S07]  /*0a40*/  FADD.FTZ R11, R11, R14 ;  /* 0x0000000e0b0b7221 */ /* 0x000fce0000010000 */
.L_x_157:
[----:B------:R-:W-:Y:S05]  /*0a50*/  BSYNC B1 ;  /* 0x0000000000017941 */ /* 0x000fea0003800000 */
.L_x_156:
[----:B------:R-:W-:Y:S01]  /*0a60*/  ISETP.LT.U32.OR P2, PT, R23, R8, P2 ;  /* 0x000000081700720c */ /* 0x000fe20001741470 */
[----:B------:R-:W-:-:S12]  /*0a70*/  BSSY B1, `(.L_x_152) ;  /* 0x0000013000017945 */ /* 0x000fd80003800000 */
[----:B------:R-:W-:Y:S05]  /*0a80*/  @!P2 BRA `(.L_x_158) ;  /* 0x000000000044a947 */ /* 0x000fea0003800000 */
[----:B------:R-:W0:Y:S01]  /*0a90*/  LDC.64 R16, c[0x0][0x2d0] ;  /* 0x0000b400ff107b82 */ /* 0x000e220000000a00 */
[----:B------:R-:W-:-:S07]  /*0aa0*/  IMAD R21, R23, R7, R4 ;  /* 0x0000000717157224 */ /* 0x000fce00078e0204 */
[----:B------:R-:W1:Y:S08]  /*0ab0*/  LDC.64 R14, c[0x0][0x2d8] ;  /* 0x0000b600ff0e7b82 */ /* 0x000e700000000a00 */
[----:B------:R-:W2:Y:S08]  /*0ac0*/  LDC.64 R8, c[0x0][0x2e0] ;  /* 0x0000b800ff087b82 */ /* 0x000eb00000000a00 */
[----:B------:R-:W3:Y:S01]  /*0ad0*/  LDC.64 R12, c[0x0][0x2e8] ;  /* 0x0000ba00ff0c7b82 */ /* 0x000ee20000000a00 */
[----:B0-----:R-:W-:-:S06]  /*0ae0*/  IMAD.WIDE.U32 R16, R21, 0x4, R16 ;  /* 0x0000000415107825 */ /* 0x001fcc00078e0010 */
[----:B------:R-:W4:Y:S01]  /*0af0*/  LDG.E R16, desc[UR6][R16.64] ;  /* 0x0000000610107981 */ /* 0x000f22000c1e1900 */
[----:B-1----:R-:W-:-:S06]  /*0b00*/  IMAD.WIDE.U32 R14, R21, 0x4, R14 ;  /* 0x00000004150e7825 */ /* 0x002fcc00078e000e */
[----:B------:R-:W5:Y:S01]  /*0b10*/  LDG.E R15, desc[UR6][R14.64] ;  /* 0x000000060e0f7981 */ /* 0x000f62000c1e1900 */
[----:B--2---:R-:W-:-:S06]  /*0b20*/  IMAD.WIDE.U32 R8, R21, 0x4, R8 ;  /* 0x0000000415087825 */ /* 0x004fcc00078e0008 */
[----:B------:R-:W2:Y:S01]  /*0b30*/  LDG.E R9, desc[UR6][R8.64] ;  /* 0x0000000608097981 */ /* 0x000ea2000c1e1900 */
[----:B---3--:R-:W-:-:S06]  /*0b40*/  IMAD.WIDE.U32 R12, R21, 0x4, R12 ;  /* 0x00000004150c7825 */ /* 0x008fcc00078e000c */
[----:B------:R-:W3:Y:S01]  /*0b50*/  LDG.E R12, desc[UR6][R12.64] ;  /* 0x000000060c0c7981 */ /* 0x000ee2000c1e1900 */
[----:B----4-:R-:W-:Y:S01]  /*0b60*/  FADD.FTZ R19, R19, R16 ;  /* 0x0000001013137221 */ /* 0x010fe20000010000 */
[----:B-----5:R-:W-:Y:S01]  /*0b70*/  FADD.FTZ R20, R20, R15 ;  /* 0x0000000f14147221 */ /* 0x020fe20000010000 */
[----:B--2---:R-:W-:Y:S01]  /*0b80*/  FADD.FTZ R22, R22, R9 ;  /* 0x0000000916167221 */ /* 0x004fe20000010000 */
[----:B---3--:R-:W-:-:S07]  /*0b90*/  FADD.FTZ R11, R11, R12 ;  /* 0x0000000c0b0b7221 */ /* 0x008fce0000010000 */
.L_x_158:
[----:B------:R-:W-:Y:S05]  /*0ba0*/  BSYNC B1 ;  /* 0x0000000000017941 */ /* 0x000fea0003800000 */
.L_x_152:
[----:B------:R-:W-:Y:S05]  /*0bb0*/  BSYNC B0 ;  /* 0x0000000000007941 */ /* 0x000fea0003800000 */
.L_x_151:
[----:B------:R-:W-:Y:S01]  /*0bc0*/  ISETP.GT.U32.AND P1, PT, R0, 0x3ff, PT ;  /* 0x000003ff0000780c */ /* 0x000fe20003f24070 */
[----:B------:R0:W-:Y:S01]  /*0bd0*/  STS [R6], R20 ;  /* 0x0000001406007388 */ /* 0x0001e20000000800 */
[----:B------:R-:W-:Y:S05]  /*0be0*/  WARPSYNC.ALL ;  /* 0x0000000000007948 */ /* 0x000fea0003800000 */
[----:B------:R0:W-:Y:S04]  /*0bf0*/  STS [R6+0x1000], R19 ;  /* 0x0010001306007388 */ /* 0x0001e80000000800 */
[----:B------:R0:W-:Y:S04]  /*0c00*/  STS [R6+0x2000], R11 ;  /* 0x0020000b06007388 */ /* 0x0001e80000000800 */
[----:B------:R0:W-:Y:S01]  /*0c10*/  STS [R6+0x3000], R22 ;  /* 0x0030001606007388 */ /* 0x0001e20000000800 */
[----:B------:R-:W-:Y:S06]  /*0c20*/  BAR.SYNC.DEFER_BLOCKING 0x0 ;  /* 0x0000000000007b1d */ /* 0x000fec0000010000 */
[----:B------:R-:W-:Y:S05]  /*0c30*/  @P1 BRA `(.L_x_159) ;  /* 0x0000000000e01947 */ /* 0x000fea0003800000 */
[----:B------:R-:W-:Y:S01]  /*0c40*/  LOP3.LUT R9, R3, 0x1f, R0, 0x78, !PT ;  /* 0x0000001f03097812 */ /* 0x000fe200078e7800 */
[----:B------:R-:W-:Y:S01]  /*0c50*/  UMOV UR5, 0xffffffff ;  /* 0xffffffff00057882 */ /* 0x000fe20000000000 */
[C---:B------:R-:W-:Y:S02]  /*0c60*/  ISETP.NE.AND P1, PT, R2.reuse, RZ, PT ;  /* 0x000000ff0200720c */ /* 0x040fe40003f25270 */
[----:B------:R-:W-:-:S04]  /*0c70*/  LEA R9, R2, R9, 0x5 ;  /* 0x0000000902097211 */ /* 0x000fc800078e28ff */
[----:B0-----:R-:W-:-:S05]  /*0c80*/  LEA R11, R9, UR4, 0x2 ;  /* 0x00000004090b7c11 */ /* 0x001fca000f8e10ff */
[----:B------:R0:W1:Y:S04]  /*0c90*/  LDS R15, [R11] ;  /* 0x000000000b0f7984 */ /* 0x0000680000000800 */
[----:B------:R0:W2:Y:S04]  /*0ca0*/  LDS R9, [R11+0x3000] ;  /* 0x003000000b097984 */ /* 0x0000a80000000800 */
[----:B------:R0:W3:Y:S04]  /*0cb0*/  LDS R8, [R11+0x2000] ;  /* 0x002000000b087984 */ /* 0x0000e80000000800 */
[----:B------:R0:W4:Y:S01]  /*0cc0*/  LDS R10, [R11+0x1000] ;  /* 0x001000000b0a7984 */ /* 0x0001220000000800 */
[----:B------:R-:W-:Y:S05]  /*0cd0*/  BRA.DIV UR5, `(.L_x_160) ;  /* 0x0000000605407947 */ /* 0x000fea000b800000 */
[----:B----4-:R-:W0:Y:S04]  /*0ce0*/  SHFL.BFLY PT, R17, R10, 0x1, 0x1f ;  /* 0x0c201f000a117f89 */ /* 0x010e2800000e0000 */
[----:B-1----:R-:W1:Y:S04]  /*0cf0*/  SHFL.BFLY PT, R16, R15, 0x1, 0x1f ;  /* 0x0c201f000f107f89 */ /* 0x002e6800000e0000 */
[----:B--2---:R-:W2:Y:S04]  /*0d00*/  SHFL.BFLY PT, R18, R9, 0x1, 0x1f ;  /* 0x0c201f0009127f89 */ /* 0x004ea800000e0000 */
[----:B---3--:R-:W3:Y:S01]  /*0d10*/  SHFL.BFLY PT, R19, R8, 0x1, 0x1f ;  /* 0x0c201f0008137f89 */ /* 0x008ee200000e0000 */
[----:B0-----:R-:W-:Y:S01]  /*0d20*/  FADD.FTZ R11, R10, R17 ;  /* 0x000000110a0b7221 */ /* 0x001fe20000010000 */
[----:B-1----:R-:W-:-:S04]  /*0d30*/  FADD.FTZ R16, R15, R16 ;  /* 0x000000100f107221 */ /* 0x002fc80000010000 */
[----:B------:R-:W0:Y:S01]  /*0d40*/  SHFL.BFLY PT, R17, R11, 0x2, 0x1f ;  /* 0x0c401f000b117f89 */ /* 0x000e2200000e0000 */
[----:B--2---:R-:W-:Y:S01]  /*0d50*/  FADD.FTZ R20, R9, R18 ;  /* 0x0000001209147221 */ /* 0x004fe20000010000 */
[----:B---3--:R-:W-:-:S04]  /*0d60*/  FADD.FTZ R23, R8, R19 ;  /* 0x0000001308177221 */ /* 0x008fc80000010000 */
[----:B------:R-:W1:Y:S04]  /*0d70*/  SHFL.BFLY PT, R21, R20, 0x2, 0x1f ;  /* 0x0c401f0014157f89 */ /* 0x000e6800000e0000 */
[----:B------:R-:W2:Y:S04]  /*0d80*/  SHFL.BFLY PT, R19, R16, 0x2, 0x1f ;  /* 0x0c401f0010137f89 */ /* 0x000ea800000e0000 */
[----:B------:R-:W3:Y:S01]  /*0d90*/  SHFL.BFLY PT, R22, R23, 0x2, 0x1f ;  /* 0x0c401f0017167f89 */ /* 0x000ee200000e0000 */
[----:B0-----:R-:W-:-:S05]  /*0da0*/  FADD.FTZ R10, R11, R17 ;  /* 0x000000110b0a7221 */ /* 0x001fca0000010000 */
[----:B------:R-:W0:Y:S01]  /*0db0*/  SHFL.BFLY PT, R17, R10, 0x4, 0x1f ;  /* 0x0c801f000a117f89 */ /* 0x000e2200000e0000 */
[----:B-1----:R-:W-:Y:S01]  /*0dc0*/  FADD.FTZ R9, R20, R21 ;  /* 0x0000001514097221 */ /* 0x002fe20000010000 */
        /* <DEDUP_REMOVED lines=14> */
[----:B------:R0:W4:Y:S01]  /*0eb0*/  SHFL.BFLY PT, R10, R11, 0x10, 0x1f ;  /* 0x0e001f000b0a7f89 */ /* 0x00012200000e0000 */
[----:B-1----:R-:W-:Y:S01]  /*0ec0*/  FADD.FTZ R18, R22, R23 ;  /* 0x0000001716127221 */ /* 0x002fe20000010000 */
[----:B--2---:R-:W-:-:S04]  /*0ed0*/  FADD.FTZ R16, R20, R21 ;  /* 0x0000001514107221 */ /* 0x004fc80000010000 */
[----:B------:R0:W1:Y:S01]  /*0ee0*/  SHFL.BFLY PT, R9, R18, 0x10, 0x1f ;  /* 0x0e001f0012097f89 */ /* 0x00006200000e0000 */
[----:B---3--:R-:W-:-:S03]  /*0ef0*/  FADD.FTZ R25, R24, R25 ;  /* 0x0000001918197221 */ /* 0x008fc60000010000 */
[----:B------:R0:W2:Y:S04]  /*0f00*/  SHFL.BFLY PT, R15, R16, 0x10, 0x1f ;  /* 0x0e001f00100f7f89 */ /* 0x0000a800000e0000 */
[----:B----4-:R0:W3:Y:S02]  /*0f10*/  SHFL.BFLY PT, R17, R25, 0x10, 0x1f ;  /* 0x0e001f0019117f89 */ /* 0x0100e400000e0000 */
.L_x_184:
[----:B------:R-:W-:Y:S01]  /*0f20*/  @!P1 SHF.R.U32.HI R8, RZ, 0x3, R0 ;  /* 0x00000003ff089819 */ /* 0x000fe20000011600 */
[----:B--2---:R-:W-:Y:S01]  /*0f30*/  FADD.FTZ R15, R16, R15 ;  /* 0x0000000f100f7221 */ /* 0x004fe20000010000 */
[----:B------:R-:W-:Y:S01]  /*0f40*/  FADD.FTZ R10, R11, R10 ;  /* 0x0000000a0b0a7221 */ /* 0x000fe20000010000 */
[----:B---3--:R-:W-:Y:S01]  /*0f50*/  FADD.FTZ R17, R25, R17 ;  /* 0x0000001119117221 */ /* 0x008fe20000010000 */
[----:B------:R-:W-:Y:S01]  /*0f60*/  @!P1 LOP3.LUT R8, R8, 0x1ffffffc, RZ, 0xc0, !PT ;  /* 0x1ffffffc08089812 */ /* 0x000fe200078ec0ff */
[----:B-1----:R-:W-:-:S04]  /*0f70*/  FADD.FTZ R9, R18, R9 ;  /* 0x0000000912097221 */ /* 0x002fc80000010000 */
[----:B------:R1:W-:Y:S04]  /*0f80*/  @!P1 STS [R8+UR4+0x4000], R15 ;  /* 0x0040000f08009988 */ /* 0x0003e80008000804 */
[----:B------:R1:W-:Y:S04]  /*0f90*/  @!P1 STS [R8+UR4+0x4080], R10 ;  /* 0x0040800a08009988 */ /* 0x0003e80008000804 */
[----:B------:R1:W-:Y:S04]  /*0fa0*/  @!P1 STS [R8+UR4+0x4100], R17 ;  /* 0x0041001108009988 */ /* 0x0003e80008000804 */
[----:B------:R1:W-:Y:S02]  /*0fb0*/  @!P1 STS [R8+UR4+0x4180], R9 ;  /* 0x0041800908009988 */ /* 0x0003e40008000804 */
.L_x_159:
[----:B-1----:R-:W-:Y:S01]  /*0fc0*/  SHF.L.U32 R8, R5, 0x1, RZ ;  /* 0x0000000105087819 */ /* 0x002fe200000006ff */
[----:B------:R-:W-:Y:S05]  /*0fd0*/  WARPSYNC.ALL ;  /* 0x0000000000007948 */ /* 0x000fea0003800000 */
[----:B------:R-:W-:Y:S01]  /*0fe0*/  BAR.SYNC.DEFER_BLOCKING 0x0 ;  /* 0x0000000000007b1d */ /* 0x000fe20000010000 */
[----:B------:R-:W-:-:S05]  /*0ff0*/  ISETP.GE.U32.OR P1, PT, R8, R7, P0 ;  /* 0x000000070800720c */ /* 0x000fca0000726470 */
[----:B------:R-:W-:Y:S08]  /*1000*/  BSSY B0, `(.L_x_161) ;  /* 0x0000018000007945 */ /* 0x000ff00003800000 */
[----:B------:R-:W-:Y:S05]  /*1010*/  @P1 BRA `(.L_x_162) ;  /* 0x0000000000581947 */ /* 0x000fea0003800000 */
[----:B------:R-:W-:Y:S01]  /*1020*/  SHF.L.U32 R7, R0, 0x3, RZ ;  /* 0x0000000300077819 */ /* 0x000fe200000006ff */
[----:B0-----:R-:W0:Y:S03]  /*1030*/  LDC.64 R20, c[0x0][0x318] ;  /* 0x0000c600ff147b82 */ /* 0x001e260000000a00 */
[----:B------:R-:W-:-:S05]  /*1040*/  LOP3.LUT R24, R7, 0xf8, RZ, 0xc0, !PT ;  /* 0x000000f807187812 */ /* 0x000fca00078ec0ff */
[----:B------:R-:W1:Y:S01]  /*1050*/  LDS.64 R22, [R24+UR4+0x4000] ;  /* 0x0040000418167984 */ /* 0x000e620008000a00 */
[----:B------:R-:W2:Y:S03]  /*1060*/  LDC.64 R12, c[0x0][0x310] ;  /* 0x0000c400ff0c7b82 */ /* 0x000ea60000000a00 */
[----:B------:R-:W3:Y:S04]  /*1070*/  LDS.64 R14, [R24+UR4+0x4080] ;  /* 0x00408004180e7984 */ /* 0x000ee80008000a00 */
[----:B------:R-:W4:Y:S01]  /*1080*/  LDS.64 R16, [R24+UR4+0x4100] ;  /* 0x0041000418107984 */ /* 0x000f220008000a00 */
[----:B------:R-:W5:Y:S03]  /*1090*/  LDC.64 R10, c[0x0][0x328] ;  /* 0x0000ca00ff0a7b82 */ /* 0x000f660000000a00 */
[----:B------:R-:W4:Y:S01]  /*10a0*/  LDS.64 R18, [R24+UR4+0x4180] ;  /* 0x0041800418127984 */ /* 0x000f220008000a00 */
[----:B0-----:R-:W-:-:S04]  /*10b0*/  IMAD.WIDE.U32 R20, R5, 0x4, R20 ;  /* 0x0000000405147825 */ /* 0x001fc800078e0014 */
[----:B------:R-:W0:Y:S01]  /*10c0*/  LDC.64 R8, c[0x0][0x320] ;  /* 0x0000c800ff087b82 */ /* 0x000e220000000a00 */
[----:B--2---:R-:W-:-:S04]  /*10d0*/  IMAD.WIDE.U32 R12, R5, 0x4, R12 ;  /* 0x00000004050c7825 */ /* 0x004fc800078e000c */
[----:B-----5:R-:W-:Y:S01]  /*10e0*/  IMAD.WIDE.U32 R10, R5, 0x4, R10 ;  /* 0x00000004050a7825 */ /* 0x020fe200078e000a */
[----:B-1----:R-:W-:-:S03]  /*10f0*/  F2FP.BF16.F32.PACK_AB R7, R23, R22 ;  /* 0x000000161707723e */ /* 0x002fc600000010ff */
[----:B0-----:R-:W-:Y:S01]  /*1100*/  IMAD.WIDE.U32 R8, R5, 0x4, R8 ;  /* 0x0000000405087825 */ /* 0x001fe200078e0008 */
[----:B---3--:R-:W-:Y:S01]  /*1110*/  F2FP.BF16.F32.PACK_AB R15, R15, R14 ;  /* 0x0000000e0f0f723e */ /* 0x008fe200000010ff */
[----:B------:R1:W-:Y:S01]  /*1120*/  STG.E desc[UR6][R20.64], R7 ;  /* 0x0000000714007986 */ /* 0x0003e2000c101906 */
[----:B----4-:R-:W-:-:S03]  /*1130*/  F2FP.BF16.F32.PACK_AB R17, R17, R16 ;  /* 0x000000101111723e */ /* 0x010fc600000010ff */
[----:B------:R1:W-:Y:S01]  /*1140*/  STG.E desc[UR6][R12.64], R15 ;  /* 0x0000000f0c007986 */ /* 0x0003e2000c101906 */
[----:B------:R-:W-:-:S03]  /*1150*/  F2FP.BF16.F32.PACK_AB R19, R19, R18 ;  /* 0x000000121313723e */ /* 0x000fc600000010ff */
[----:B------:R1:W-:Y:S04]  /*1160*/  STG.E desc[UR6][R10.64], R17 ;  /* 0x000000110a007986 */ /* 0x0003e8000c101906 */
[----:B------:R1:W-:Y:S02]  /*1170*/  STG.E desc[UR6][R8.64], R19 ;  /* 0x0000001308007986 */ /* 0x0003e4000c101906 */
.L_x_162:
[----:B------:R-:W-:Y:S05]  /*1180*/  BSYNC B0 ;  /* 0x0000000000007941 */ /* 0x000fea0003800000 */
.L_x_161:
[C---:B------:R-:W-:Y:S02]  /*1190*/  ISETP.GT.U32.AND P1, PT, R4.reuse, -0x801, PT ;  /* 0xfffff7ff0400780c */ /* 0x040fe40003f24070 */
[----:B------:R-:W-:Y:S02]  /*11a0*/  IADD3 R4, R4, 0x800, RZ ;  /* 0x0000080004047810 */ /* 0x000fe40007ffe0ff */
[----:B------:R-:W-:-:S09]  /*11b0*/  IADD3 R5, R5, 0x400, RZ ;  /* 0x0000040005057810 */ /* 0x000fd20007ffe0ff */
[----:B------:R-:W-:Y:S05]  /*11c0*/  @P1 BRA `(.L_x_163) ;  /* 0xffffffec00e41947 */ /* 0x000fea000383ffff */
[----:B------:R-:W-:Y:S05]  /*11d0*/  EXIT ;  /* 0x000000000000794d */ /* 0x000fea0003800000 */
.L_x_160:
[----:B------:R-:W-:Y:S01]  /*11e0*/  HFMA2.MMA R14, -RZ, RZ, 0, 5.9604644775390625e-08 ;  /* 0x00000001ff0e7435 */ /* 0x000fe200000001ff */
[----:B----4-:R-:W-:Y:S02]  /*11f0*/  MOV R27, R10 ;  /* 0x0000000a001b7202 */ /* 0x010fe40000000f00 */
[----:B------:R-:W-:Y:S02]  /*1200*/  MOV R13, 0x1f ;  /* 0x0000001f000d7802 */ /* 0x000fe40000000f00 */
[----:B------:R-:W-:-:S07]  /*1210*/  MOV R12, 0xffffffff ;  /* 0xffffffff000c7802 */ /* 0x000fce0000000f00 */
[----:B0123--:R-:W-:Y:S05]  /*1220*/  WARPSYNC.COLLECTIVE R12, `(.L_x_164) ;  /* 0x000000000c087348 */ /* 0x00ffea0003c00000 */
[----:B------:R4:W0:Y:S02]  /*1230*/  SHFL.BFLY P2, R17, R27, R14, R13 ;  /* 0x0c00000e1b117389 */ /* 0x000824000004000d */
[----:B01234-:R-:W-:Y:S01]  /*1240*/  ENDCOLLECTIVE ;  /* 0x000000000000791b */ /* 0x01ffe20003800000 */
.L_x_164:
[----:B------:R-:W-:Y:S01]  /*1250*/  HFMA2.MMA R14, -RZ, RZ, 0, 1.1920928955078125e-07 ;  /* 0x00000002ff0e7435 */ /* 0x000fe200000001ff */
[----:B------:R-:W-:-:S05]  /*1260*/  FADD.FTZ R11, R10, R17 ;  /* 0x000000110a0b7221 */ /* 0x000fca0000010000 */
[----:B------:R-:W-:-:S07]  /*1270*/  MOV R27, R11 ;  /* 0x0000000b001b7202 */ /* 0x000fce0000000f00 */
[----:B------:R-:W-:Y:S05]  /*1280*/  WARPSYNC.COLLECTIVE R12, `(.L_x_165) ;  /* 0x000000000c087348 */ /* 0x000fea0003c00000 */
[----:B------:R0:W1:Y:S02]  /*1290*/  SHFL.BFLY P2, R17, R27, R14, R13 ;  /* 0x0c00000e1b117389 */ /* 0x000064000004000d */
[----:B01----:R-:W-:Y:S01]  /*12a0*/  ENDCOLLECTIVE ;  /* 0x000000000000791b */ /* 0x003fe20003800000 */
.L_x_165:
[----:B------:R-:W-:Y:S01]  /*12b0*/  HFMA2.MMA R14, -RZ, RZ, 0, 2.384185791015625e-07 ;  /* 0x00000004ff0e7435 */ /* 0x000fe200000001ff */
[----:B------:R-:W-:-:S05]  /*12c0*/  FADD.FTZ R10, R11, R17 ;  /* 0x000000110b0a7221 */ /* 0x000fca0000010000 */
[----:B------:R-:W-:-:S07]  /*12d0*/  MOV R27, R10 ;  /* 0x0000000a001b7202 */ /* 0x000fce0000000f00 */
[----:B------:R-:W-:Y:S05]  /*12e0*/  WARPSYNC.COLLECTIVE R12, `(.L_x_166) ;  /* 0x000000000c087348 */ /* 0x000fea0003c00000 */
[----:B------:R0:W1:Y:S02]  /*12f0*/  SHFL.BFLY P2, R17, R27, R14, R13 ;  /* 0x0c00000e1b117389 */ /* 0x000064000004000d */
[----:B01----:R-:W-:Y:S01]  /*1300*/  ENDCOLLECTIVE ;  /* 0x000000000000791b */ /* 0x003fe20003800000 */
.L_x_166:
[----:B------:R-:W-:Y:S01]  /*1310*/  MOV R14, 0x8 ;  /* 0x00000008000e7802 */ /* 0x000fe20000000f00 */
[----:B------:R-:W-:-:S04]  /*1320*/  FADD.FTZ R19, R10, R17 ;  /* 0x000000110a137221 */ /* 0x000fc80000010000 */
[----:B------:R-:W-:-:S07]  /*1330*/  IMAD.MOV.U32 R27, RZ, RZ, R19 ;  /* 0x000000ffff1b7224 */ /* 0x000fce00078e0013 */
[----:B------:R-:W-:Y:S05]  /*1340*/  WARPSYNC.COLLECTIVE R12, `(.L_x_167) ;  /* 0x000000000c087348 */ /* 0x000fea0003c00000 */
[----:B------:R0:W1:Y:S02]  /*1350*/  SHFL.BFLY P2, R17, R27, R14, R13 ;  /* 0x0c00000e1b117389 */ /* 0x000064000004000d */
[----:B01----:R-:W-:Y:S01]  /*1360*/  ENDCOLLECTIVE ;  /* 0x000000000000791b */ /* 0x003fe20003800000 */
.L_x_167:
[----:B------:R-:W-:Y:S01]  /*1370*/  HFMA2.MMA R14, -RZ, RZ, 0, 9.5367431640625e-07 ;  /* 0x00000010ff0e7435 */ /* 0x000fe200000001ff */
[----:B------:R-:W-:-:S05]  /*1380*/  FADD.FTZ R11, R19, R17 ;  /* 0x00000011130b7221 */ /* 0x000fca0000010000 */
[----:B------:R-:W-:-:S07]  /*1390*/  MOV R27, R11 ;  /* 0x0000000b001b7202 */ /* 0x000fce0000000f00 */
[----:B------:R-:W-:Y:S05]  /*13a0*/  WARPSYNC.COLLECTIVE R12, `(.L_x_168) ;  /* 0x000000000c087348 */ /* 0x000fea0003c00000 */
[----:B------:R0:W1:Y:S02]  /*13b0*/  SHFL.BFLY P2, R17, R27, R14, R13 ;  /* 0x0c00000e1b117389 */ /* 0x000064000004000d */
[----:B01----:R-:W-:Y:S01]  /*13c0*/  ENDCOLLECTIVE ;  /* 0x000000000000791b */ /* 0x003fe20003800000 */
.L_x_168:
[----:B------:R-:W-:Y:S01]  /*13d0*/  HFMA2.MMA R14, -RZ, RZ, 0, 5.9604644775390625e-08 ;  /* 0x00000001ff0e7435 */ /* 0x000fe200000001ff */
[----:B------:R-:W-:Y:S02]  /*13e0*/  MOV R27, R15 ;  /* 0x0000000f001b7202 */ /* 0x000fe40000000f00 */
[----:B------:R-:W-:-:S08]  /*13f0*/  MOV R10, R17 ;  /* 0x00000011000a7202 */ /* 0x000fd00000000f00 */
[----:B------:R-:W-:Y:S05]  /*1400*/  WARPSYNC.COLLECTIVE R12, `(.L_x_169) ;  /* 0x000000000c087348 */ /* 0x000fea0003c00000 */
[----:B------:R0:W1:Y:S02]  /*1410*/  SHFL.BFLY P2, R17, R27, R14, R13 ;  /* 0x0c00000e1b117389 */ /* 0x000064000004000d */
[----:B01----:R-:W-:Y:S01]  /*1420*/  ENDCOLLECTIVE ;  /* 0x000000000000791b */ /* 0x003fe20003800000 */
.L_x_169:
[----:B------:R-:W-:Y:S01]  /*1430*/  HFMA2.MMA R14, -RZ, RZ, 0, 1.1920928955078125e-07 ;  /* 0x00000002ff0e7435 */ /* 0x000fe200000001ff */
[----:B------:R-:W-:-:S05]  /*1440*/  MOV R16, R17 ;  /* 0x0000001100107202 */ /* 0x000fca0000000f00 */
[----:B------:R-:W-:-:S05]  /*1450*/  FADD.FTZ R16, R15, R16 ;  /* 0x000000100f107221 */ /* 0x000fca0000010000 */
[----:B------:R-:W-:-:S07]  /*1460*/  MOV R27, R16 ;  /* 0x00000010001b7202 */ /* 0x000fce0000000f00 */
[----:B------:R-:W-:Y:S05]  /*1470*/  WARPSYNC.COLLECTIVE R12, `(.L_x_170) ;  /* 0x000000000c087348 */ /* 0x000fea0003c00000 */
[----:B------:R0:W1:Y:S02]  /*1480*/  SHFL.BFLY P2, R17, R27, R14, R13 ;  /* 0x0c00000e1b117389 */ /* 0x000064000004000d */
[----:B01----:R-:W-:Y:S01]  /*1490*/  ENDCOLLECTIVE ;  /* 0x000000000000791b */ /* 0x003fe20003800000 */
.L_x_170:
[----:B------:R-:W-:Y:S01]  /*14a0*/  HFMA2.MMA R14, -RZ, RZ, 0, 2.384185791015625e-07 ;  /* 0x00000004ff0e7435 */ /* 0x000fe200000001ff */
[----:B------:R-:W-:-:S05]  /*14b0*/  MOV R19, R17 ;  /* 0x0000001100137202 */ /* 0x000fca0000000f00 */
[----:B------:R-:W-:-:S05]  /*14c0*/  FADD.FTZ R15, R16, R19 ;  /* 0x00000013100f7221 */ /* 0x000fca0000010000 */
[----:B------:R-:W-:-:S07]  /*14d0*/  MOV R27, R15 ;  /* 0x0000000f001b7202 */ /* 0x000fce0000000f00 */
[----:B------:R-:W-:Y:S05]  /*14e0*/  WARPSYNC.COLLECTIVE R12, `(.L_x_171) ;  /* 0x000000000c087348 */ /* 0x000fea0003c00000 */
[----:B------:R0:W1:Y:S02]  /*14f0*/  SHFL.BFLY P2, R17, R27, R14, R13 ;  /* 0x0c00000e1b117389 */ /* 0x000064000004000d */
[----:B01----:R-:W-:Y:S01]  /*1500*/  ENDCOLLECTIVE ;  /* 0x000000000000791b */ /* 0x003fe20003800000 */
.L_x_171:
[----:B------:R-:W-:Y:S01]  /*1510*/  HFMA2.MMA R14, -RZ, RZ, 0, 4.76837158203125e-07 ;  /* 0x00000008ff0e7435 */ /* 0x000fe200000001ff */
[----:B------:R-:W-:-:S05]  /*1520*/  MOV R18, R17 ;  /* 0x0000001100127202 */ /* 0x000fca0000000f00 */
[----:B------:R-:W-:-:S05]  /*1530*/  FADD.FTZ R20, R15, R18 ;  /* 0x000000120f147221 */ /* 0x000fca0000010000 */
[----:B------:R-:W-:-:S07]  /*1540*/  MOV R27, R20 ;  /* 0x00000014001b7202 */ /* 0x000fce0000000f00 */
[----:B------:R-:W-:Y:S05]  /*1550*/  WARPSYNC.COLLECTIVE R12, `(.L_x_172) ;  /* 0x000000000c087348 */ /* 0x000fea0003c00000 */
[----:B------:R0:W1:Y:S02]  /*1560*/  SHFL.BFLY P2, R17, R27, R14, R13 ;  /* 0x0c00000e1b117389 */ /* 0x000064000004000d */
[----:B01----:R-:W-:Y:S01]  /*1570*/  ENDCOLLECTIVE ;  /* 0x000000000000791b */ /* 0x003fe20003800000 */
.L_x_172:
[----:B------:R-:W-:Y:S01]  /*1580*/  HFMA2.MMA R14, -RZ, RZ, 0, 9.5367431640625e-07 ;  /* 0x00000010ff0e7435 */ /* 0x000fe200000001ff */
[----:B------:R-:W-:-:S04]  /*1590*/  IMAD.MOV.U32 R21, RZ, RZ, R17 ;  /* 0x000000ffff157224 */ /* 0x000fc800078e0011 */
[----:B------:R-:W-:-:S05]  /*15a0*/  FADD.FTZ R16, R20, R21 ;  /* 0x0000001514107221 */ /* 0x000fca0000010000 */
[----:B------:R-:W-:-:S07]  /*15b0*/  MOV R27, R16 ;  /* 0x00000010001b7202 */ /* 0x000fce0000000f00 */
[----:B------:R-:W-:Y:S05]  /*15c0*/  WARPSYNC.COLLECTIVE R12, `(.L_x_173) ;  /* 0x000000000c087348 */ /* 0x000fea0003c00000 */
[----:B------:R0:W1:Y:S02]  /*15d0*/  SHFL.BFLY P2, R17, R27, R14, R13 ;  /* 0x0c00000e1b117389 */ /* 0x000064000004000d */
[----:B01----:R-:W-:Y:S01]  /*15e0*/  ENDCOLLECTIVE ;  /* 0x000000000000791b */ /* 0x003fe20003800000 */
.L_x_173:
[----:B------:R-:W-:Y:S01]  /*15f0*/  HFMA2.MMA R14, -RZ, RZ, 0, 5.9604644775390625e-08 ;  /* 0x00000001ff0e7435 */ /* 0x000fe200000001ff */
[----:B------:R-:W-:Y:S02]  /*1600*/  MOV R27, R9 ;  /* 0x00000009001b7202 */ /* 0x000fe40000000f00 */
[----:B------:R-:W-:-:S08]  /*1610*/  MOV R15, R17 ;  /* 0x00000011000f7202 */ /* 0x000fd00000000f00 */
[----:B------:R-:W-:Y:S05]  /*1620*/  WARPSYNC.COLLECTIVE R12, `(.L_x_174) ;  /* 0x000000000c087348 */ /* 0x000fea0003c00000 */
[----:B------:R0:W1:Y:S02]  /*1630*/  SHFL.BFLY P2, R17, R27, R14, R13 ;  /* 0x0c00000e1b117389 */ /* 0x000064000004000d */
[----:B01----:R-:W-:Y:S01]  /*1640*/  ENDCOLLECTIVE ;  /* 0x000000000000791b */ /* 0x003fe20003800000 */
.L_x_174:
[----:B------:R-:W-:Y:S01]  /*1650*/  HFMA2.MMA R14, -RZ, RZ, 0, 1.1920928955078125e-07 ;  /* 0x00000002ff0e7435 */ /* 0x000fe200000001ff */
[----:B------:R-:W-:-:S05]  /*1660*/  MOV R18, R17 ;  /* 0x0000001100127202 */ /* 0x000fca0000000f00 */
[----:B------:R-:W-:-:S05]  /*1670*/  FADD.FTZ R20, R9, R18 ;  /* 0x0000001209147221 */ /* 0x000fca0000010000 */
[----:B------:R-:W-:-:S07]  /*1680*/  MOV R27, R20 ;  /* 0x00000014001b7202 */ /* 0x000fce0000000f00 */
[----:B------:R-:W-:Y:S05]  /*1690*/  WARPSYNC.COLLECTIVE R12, `(.L_x_175) ;  /* 0x000000000c087348 */ /* 0x000fea0003c00000 */
[----:B------:R0:W1:Y:S02]  /*16a0*/  SHFL.BFLY P2, R17, R27, R14, R13 ;  /* 0x0c00000e1b117389 */ /* 0x000064000004000d */
[----:B01----:R-:W-:Y:S01]  /*16b0*/  ENDCOLLECTIVE ;  /* 0x000000000000791b */ /* 0x003fe20003800000 */
.L_x_175:
[----:B------:R-:W-:Y:S01]  /*16c0*/  HFMA2.MMA R14, -RZ, RZ, 0, 2.384185791015625e-07 ;  /* 0x00000004ff0e7435 */ /* 0x000fe200000001ff */
[----:B------:R-:W-:-:S05]  /*16d0*/  MOV R21, R17 ;  /* 0x0000001100157202 */ /* 0x000fca0000000f00 */
[----:B------:R-:W-:-:S05]  /*16e0*/  FADD.FTZ R9, R20, R21 ;  /* 0x0000001514097221 */ /* 0x000fca0000010000 */
[----:B------:R-:W-:-:S07]  /*16f0*/  MOV R27, R9 ;  /* 0x00000009001b7202 */ /* 0x000fce0000000f00 */
[----:B------:R-:W-:Y:S05]  /*1700*/  WARPSYNC.COLLECTIVE R12, `(.L_x_176) ;  /* 0x000000000c087348 */ /* 0x000fea0003c00000 */
[----:B------:R0:W1:Y:S02]  /*1710*/  SHFL.BFLY P2, R17, R27, R14, R13 ;  /* 0x0c00000e1b117389 */ /* 0x000064000004000d */
[----:B01----:R-:W-:Y:S01]  /*1720*/  ENDCOLLECTIVE ;  /* 0x000000000000791b */ /* 0x003fe20003800000 */
.L_x_176:
[----:B------:R-:W-:Y:S01]  /*1730*/  HFMA2.MMA R14, -RZ, RZ, 0, 4.76837158203125e-07 ;  /* 0x00000008ff0e7435 */ /* 0x000fe200000001ff */
[----:B------:R-:W-:-:S05]  /*1740*/  MOV R22, R17 ;  /* 0x0000001100167202 */ /* 0x000fca0000000f00 */
[----:B------:R-:W-:-:S05]  /*1750*/  FADD.FTZ R22, R9, R22 ;  /* 0x0000001609167221 */ /* 0x000fca0000010000 */
[----:B------:R-:W-:-:S07]  /*1760*/  MOV R27, R22 ;  /* 0x00000016001b7202 */ /* 0x000fce0000000f00 */
[----:B------:R-:W-:Y:S05]  /*1770*/  WARPSYNC.COLLECTIVE R12, `(.L_x_177) ;  /* 0x000000000c087348 */ /* 0x000fea0003c00000 */
[----:B------:R0:W1:Y:S02]  /*1780*/  SHFL.BFLY P2, R17, R27, R14, R13 ;  /* 0x0c00000e1b117389 */ /* 0x000064000004000d */
[----:B01----:R-:W-:Y:S01]  /*1790*/  ENDCOLLECTIVE ;  /* 0x000000000000791b */ /* 0x003fe20003800000 */
.L_x_177:
[----:B------:R-:W-:Y:S01]  /*17a0*/  HFMA2.MMA R14, -RZ, RZ, 0, 9.5367431640625e-07 ;  /* 0x00000010ff0e7435 */ /* 0x000fe200000001ff */
[----:B------:R-:W-:-:S05]  /*17b0*/  MOV R23, R17 ;  /* 0x0000001100177202 */ /* 0x000fca0000000f00 */
[----:B------:R-:W-:-:S04]  /*17c0*/  FADD.FTZ R18, R22, R23 ;  /* 0x0000001716127221 */ /* 0x000fc80000010000 */
[----:B------:R-:W-:-:S07]  /*17d0*/  IMAD.MOV.U32 R27, RZ, RZ, R18 ;  /* 0x000000ffff1b7224 */ /* 0x000fce00078e0012 */
[----:B------:R-:W-:Y:S05]  /*17e0*/  WARPSYNC.COLLECTIVE R12, `(.L_x_178) ;  /* 0x000000000c087348 */ /* 0x000fea0003c00000 */
[----:B------:R0:W1:Y:S02]  /*17f0*/  SHFL.BFLY P2, R17, R27, R14, R13 ;  /* 0x0c00000e1b117389 */ /* 0x000064000004000d */
[----:B01----:R-:W-:Y:S01]  /*1800*/  ENDCOLLECTIVE ;  /* 0x000000000000791b */ /* 0x003fe20003800000 */
.L_x_178:
[----:B------:R-:W-:Y:S01]  /*1810*/  HFMA2.MMA R14, -RZ, RZ, 0, 5.9604644775390625e-08 ;  /* 0x00000001ff0e7435 */ /* 0x000fe200000001ff */
[----:B------:R-:W-:Y:S02]  /*1820*/  MOV R27, R8 ;  /* 0x00000008001b7202 */ /* 0x000fe40000000f00 */
[----:B------:R-:W-:-:S08]  /*1830*/  MOV R9, R17 ;  /* 0x0000001100097202 */ /* 0x000fd00000000f00 */
[----:B------:R-:W-:Y:S05]  /*1840*/  WARPSYNC.COLLECTIVE R12, `(.L_x_179) ;  /* 0x000000000c087348 */ /* 0x000fea0003c00000 */
[----:B------:R0:W1:Y:S02]  /*1850*/  SHFL.BFLY P2, R17, R27, R14, R13 ;  /* 0x0c00000e1b117389 */ /* 0x000064000004000d */
[----:B01----:R-:W-:Y:S01]  /*1860*/  ENDCOLLECTIVE ;  /* 0x000000000000791b */ /* 0x003fe20003800000 */
.L_x_179:
[----:B------:R-:W-:Y:S01]  /*1870*/  HFMA2.MMA R14, -RZ, RZ, 0, 1.1920928955078125e-07 ;  /* 0x00000002ff0e7435 */ /* 0x000fe200000001ff */
[----:B------:R-:W-:-:S05]  /*1880*/  MOV R19, R17 ;  /* 0x0000001100137202 */ /* 0x000fca0000000f00 */
[----:B------:R-:W-:-:S05]  /*1890*/  FADD.FTZ R23, R8, R19 ;  /* 0x0000001308177221 */ /* 0x000fca0000010000 */
[----:B------:R-:W-:-:S07]  /*18a0*/  MOV R27, R23 ;  /* 0x00000017001b7202 */ /* 0x000fce0000000f00 */
[----:B------:R-:W-:Y:S05]  /*18b0*/  WARPSYNC.COLLECTIVE R12, `(.L_x_180) ;  /* 0x000000000c087348 */ /* 0x000fea0003c00000 */
[----:B------:R0:W1:Y:S02]  /*18c0*/  SHFL.BFLY P2, R17, R27, R14, R13 ;  /* 0x0c00000e1b117389 */ /* 0x000064000004000d */
[----:B01----:R-:W-:Y:S01]  /*18d0*/  ENDCOLLECTIVE ;  /* 0x000000000000791b */ /* 0x003fe20003800000 */
.L_x_180:
[----:B------:R-:W-:Y:S01]  /*18e0*/  HFMA2.MMA R14, -RZ, RZ, 0, 2.384185791015625e-07 ;  /* 0x00000004ff0e7435 */ /* 0x000fe200000001ff */
[----:B------:R-:W-:-:S05]  /*18f0*/  MOV R22, R17 ;  /* 0x0000001100167202 */ /* 0x000fca0000000f00 */
[----:B------:R-:W-:-:S05]  /*1900*/  FADD.FTZ R8, R23, R22 ;  /* 0x0000001617087221 */ /* 0x000fca0000010000 */
[----:B------:R-:W-:-:S07]  /*1910*/  MOV R27, R8 ;  /* 0x00000008001b7202 */ /* 0x000fce0000000f00 */
[----:B------:R-:W-:Y:S05]  /*1920*/  WARPSYNC.COLLECTIVE R12, `(.L_x_181) ;  /* 0x000000000c087348 */ /* 0x000fea0003c00000 */
[----:B------:R0:W1:Y:S02]  /*1930*/  SHFL.BFLY P2, R17, R27, R14, R13 ;  /* 0x0c00000e1b117389 */ /* 0x000064000004000d */
[----:B01----:R-:W-:Y:S01]  /*1940*/  ENDCOLLECTIVE ;  /* 0x000000000000791b */ /* 0x003fe20003800000 */
.L_x_181:
[----:B------:R-:W-:Y:S01]  /*1950*/  HFMA2.MMA R14, -RZ, RZ, 0, 4.76837158203125e-07 ;  /* 0x00000008ff0e7435 */ /* 0x000fe200000001ff */
[----:B------:R-:W-:-:S05]  /*1960*/  MOV R21, R17 ;  /* 0x0000001100157202 */ /* 0x000fca0000000f00 */
[----:B------:R-:W-:-:S05]  /*1970*/  FADD.FTZ R24, R8, R21 ;  /* 0x0000001508187221 */ /* 0x000fca0000010000 */
[----:B------:R-:W-:-:S07]  /*1980*/  MOV R27, R24 ;  /* 0x00000018001b7202 */ /* 0x000fce0000000f00 */
[----:B------:R-:W-:Y:S05]  /*1990*/  WARPSYNC.COLLECTIVE R12, `(.L_x_182) ;  /* 0x000000000c087348 */ /* 0x000fea0003c00000 */
[----:B------:R0:W1:Y:S02]  /*19a0*/  SHFL.BFLY P2, R17, R27, R14, R13 ;  /* 0x0c00000e1b117389 */ /* 0x000064000004000d */
[----:B01----:R-:W-:Y:S01]  /*19b0*/  ENDCOLLECTIVE ;  /* 0x000000000000791b */ /* 0x003fe20003800000 */
.L_x_182:
[----:B------:R-:W-:Y:S01]  /*19c0*/  HFMA2.MMA R14, -RZ, RZ, 0, 9.5367431640625e-07 ;  /* 0x00000010ff0e7435 */ /* 0x000fe200000001ff */
[----:B------:R-:W-:-:S05]  /*19d0*/  MOV R25, R17 ;  /* 0x0000001100197202 */ /* 0x000fca0000000f00 */
[----:B------:R-:W-:-:S05]  /*19e0*/  FADD.FTZ R25, R24, R25 ;  /* 0x0000001918197221 */ /* 0x000fca0000010000 */
[----:B------:R-:W-:-:S07]  /*19f0*/  MOV R27, R25 ;  /* 0x00000019001b7202 */ /* 0x000fce0000000f00 */
[----:B------:R-:W-:Y:S05]  /*1a00*/  WARPSYNC.COLLECTIVE R12, `(.L_x_183) ;  /* 0x000000000c087348 */ /* 0x000fea0003c00000 */
[----:B------:R0:W1:Y:S02]  /*1a10*/  SHFL.BFLY P2, R17, R27, R14, R13 ;  /* 0x0c00000e1b117389 */ /* 0x000064000004000d */
[----:B01----:R-:W-:Y:S01]  /*1a20*/  ENDCOLLECTIVE ;  /* 0x000000000000791b */ /* 0x003fe20003800000 */
.L_x_183:
[----:B------:R-:W-:Y:S05]  /*1a30*/  BRA `(.L_x_184) ;  /* 0xfffffff400387947 */ /* 0x000fea000383ffff */
.L_x_185:
        /* <DEDUP_REMOVED lines=12> */
.L_x_2931:


//--------------------- .text._ZN10layer_norm31ln_parallel_residual_bwd_kernelINS_13Kernel_traitsI13__nv_bfloat16S2_S2_S2_fjLj2048ELj1ELj1ELj4ELj16ENS_18Kernel_traits_baseILj2048ES2_S2_S2_S2_fjLj128EEEEELb1ELb1ELb0EEEvNS_9BwdParamsE --------------------------
	.section	.text._ZN10layer_norm31ln_parallel_residual_bwd_kernelINS_13Kernel_traitsI13__nv_bfloat16S2_S2_S2_fjLj2048ELj1ELj1ELj4ELj16ENS_18Kernel_traits_baseILj2048ES2_S2_S2_S2_fjLj128EEEEELb1ELb1ELb0EEEvNS_9BwdParamsE,"ax",@progbits
	.align	128
        .global         _ZN10layer_norm31ln_parallel_residual_bwd_kernelINS_13Kernel_traitsI13__nv_bfloat16S2_S2_S2_fjLj2048ELj1ELj1ELj4ELj16ENS_18Kernel_traits_baseILj2048ES2_S2_S2_S2_fjLj128EEEEELb1ELb1ELb0EEEvNS_9BwdParamsE
        .type           _ZN10layer_norm31ln_parallel_residual_bwd_kernelINS_13Kernel_traitsI13__nv_bfloat16S2_S2_S2_fjLj2048ELj1ELj1ELj4ELj16ENS_18Kernel_traits_baseILj2048ES2_S2_S2_S2_fjLj128EEEEELb1ELb1ELb0EEEvNS_9BwdParamsE,@function
        .size           _ZN10layer_norm31ln_parallel_residual_bwd_kernelINS_13Kernel_traitsI13__nv_bfloat16S2_S2_S2_fjLj2048ELj1ELj1ELj4ELj16ENS_18Kernel_traits_baseILj2048ES2_S2_S2_S2_fjLj128EEEEELb1ELb1ELb0EEEvNS_9BwdParamsE,(.L_x_2932 - _ZN10layer_norm31ln_parallel_residual_bwd_kernelINS_13Kernel_traitsI13__nv_bfloat16S2_S2_S2_fjLj2048ELj1ELj1ELj4ELj16ENS_18Kernel_traits_baseILj2048ES2_S2_S2_S2_fjLj128EEEEELb1ELb1ELb0EEEvNS_9BwdParamsE)
        .other          _ZN10layer_norm31ln_parallel_residual_bwd_kernelINS_13Kernel_traitsI13__nv_bfloat16S2_S2_S2_fjLj2048ELj1ELj1ELj4ELj16ENS_18Kernel_traits_baseILj2048ES2_S2_S2_S2_fjLj128EEEEELb1ELb1ELb0EEEvNS_9BwdParamsE,@"STO_CUDA_ENTRY STV_DEFAULT"
_ZN10layer_norm31ln_parallel_residual_bwd_kernelINS_13Kernel_traitsI13__nv_bfloat16S2_S2_S2_fjLj2048ELj1ELj1ELj4ELj16ENS_18Kernel_traits_baseILj2048ES2_S2_S2_S2_fjLj128EEEEELb1ELb1ELb0EEEvNS_9BwdParamsE:
.text._ZN10layer_norm31ln_parallel_residual_bwd_kernelINS_13Kernel_traitsI13__nv_bfloat16S2_S2_S2_fjLj2048ELj1ELj1ELj4ELj16ENS_18Kernel_traits_baseILj2048ES2_S2_S2_S2_fjLj128EEEEELb1ELb1ELb0EEEvNS_9BwdParamsE:
        /* <DEDUP_REMOVED lines=50> */
[----:B-----5:R-:W-:Y:S01]  /*0320*/  @P0 PRMT R0, R12, 0x7632, R0 ;  /* 0x000076320c000816 */ /* 0x020fe20000000000 */
[----:B------:R-:W-:Y:S01]  /*0330*/  ULDC.U8 UR6, c[0x0][0x2a0] ;  /* 0x0000a80000067ab9 */ /* 0x000fe20000000000 */
[C---:B------:R-:W-:Y:S01]  /*0340*/  @P0 PRMT R2, R13.reuse, 0x7632, R2 ;  /* 0x000076320d020816 */ /* 0x040fe20000000002 */
[----:B------:R-:W-:Y:S01]  /*0350*/  IMAD.MOV.U32 R21, RZ, RZ, 0x1 ;  /* 0x00000001ff157424 */ /* 0x000fe200078e00ff */
[C---:B------:R-:W-:Y:S01]  /*0360*/  @P0 PRMT R3, R14.reuse, 0x7632, R3 ;  /* 0x000076320e030816 */ /* 0x040fe20000000003 */
[----:B------:R-:W-:Y:S01]  /*0370*/  IMAD.U32 R17, R13, 0x10000, RZ ;  /* 0x000100000d117824 */ /* 0x000fe200078e00ff */
[----:B------:R-:W-:Y:S01]  /*0380*/  @P0 PRMT R7, R15, 0x7632, R7 ;  /* 0x000076320f070816 */ /* 0x000fe20000000007 */
[----:B------:R-:W-:Y:S01]  /*0390*/  IMAD.U32 R16, R14, 0x10000, RZ ;  /* 0x000100000e107824 */ /* 0x000fe200078e00ff */
[C---:B------:R-:W-:Y:S01]  /*03a0*/  @P1 PRMT R6, R8.reuse, 0x7632, R6 ;  /* 0x0000763208061816 */ /* 0x040fe20000000006 */
[----:B------:R-:W-:Y:S01]  /*03b0*/  IMAD.U32 R14, R8, 0x10000, RZ ;  /* 0x00010000080e7824 */ /* 0x000fe200078e00ff */
[----:B------:R-:W-:Y:S01]  /*03c0*/  @P1 PRMT R4, R10, 0x7632, R4 ;  /* 0x000076320a041816 */ /* 0x000fe20000000004 */
[----:B------:R-:W-:Y:S01]  /*03d0*/  IMAD.U32 R13, R9, 0x10000, RZ ;  /* 0x00010000090d7824 */ /* 0x000fe200078e00ff */
[----:B------:R-:W-:Y:S01]  /*03e0*/  @P1 PRMT R20, R11, 0x7632, R20 ;  /* 0x000076320b141816 */ /* 0x000fe20000000014 */
[----:B------:R-:W-:Y:S01]  /*03f0*/  HFMA2.MMA R25, -RZ, RZ, 0, 0 ;  /* 0x00000000ff197435 */ /* 0x000fe200000001ff */
[----:B------:R-:W-:Y:S01]  /*0400*/  @P1 PRMT R5, R9, 0x7632, R5 ;  /* 0x0000763209051816 */ /* 0x000fe20000000005 */
[----:B------:R-:W-:Y:S01]  /*0410*/  IMAD.U32 R9, R2, 0x10000, RZ ;  /* 0x0001000002097824 */ /* 0x000fe200078e00ff */
[----:B------:R-:W-:Y:S01]  /*0420*/  ISETP.NE.AND P2, PT, RZ, UR6, PT ;  /* 0x00000006ff007c0c */ /* 0x000fe2000bf45270 */
        /* <DEDUP_REMOVED lines=9> */
[----:B------:R-:W-:Y:S01]  /*04c0*/  P2R R2, PR, RZ, 0x4 ;  /* 0x00000004ff027803 */ /* 0x000fe20000000000 */
[----:B------:R-:W-:Y:S01]  /*04d0*/  IMAD.U32 R3, R20, 0x10000, RZ ;  /* 0x0001000014037824 */ /* 0x000fe200078e00ff */
[----:B------:R-:W-:-:S02]  /*04e0*/  SHF.L.U32 R5, R5, 0x10, RZ ;  /* 0x0000001005057819 */ /* 0x000fc400000006ff */
[----:B------:R-:W-:-:S07]  /*04f0*/  PRMT R0, R21, 0x7610, R0 ;  /* 0x0000761015007816 */ /* 0x000fce0000000000 */
.L_x_196:
[----:B0-----:R-:W0:Y:S01]  /*0500*/  LDC.64 R68, c[0x0][0x250] ;  /* 0x00009400ff447b82 */ /* 0x001e220000000a00 */
[----:B------:R-:W-:Y:S01]  /*0510*/  ISETP.NE.AND P6, PT, R2, RZ, PT ;  /* 0x000000ff0200720c */ /* 0x000fe20003fc5270 */
[----:B0-----:R-:W-:-:S06]  /*0520*/  IMAD.WIDE R70, R19, 0x4, R68 ;  /* 0x0000000413467825 */ /* 0x001fcc00078e0244 */
[----:B------:R-:W0:Y:S01]  /*0530*/  LDC.64 R68, c[0x0][0x258] ;  /* 0x00009600ff447b82 */ /* 0x000e220000000a00 */
[----:B------:R-:W2:Y:S01]  /*0540*/  LDG.E R70, desc[UR4][R70.64] ;  /* 0x0000000446467981 */ /* 0x000ea2000c1e1900 */
[----:B0-----:R-:W-:-:S05]  /*0550*/  IMAD.WIDE R68, R19, 0x4, R68 ;  /* 0x0000000413447825 */ /* 0x001fca00078e0244 */
[----:B-----5:R0:W5:Y:S01]  /*0560*/  LDG.E R79, desc[UR4][R68.64] ;  /* 0x00000004444f7981 */ /* 0x020162000c1e1900 */
[----:B------:R-:W-:Y:S01]  /*0570*/  MOV R78, UR22 ;  /* 0x00000016004e7c02 */ /* 0x000fe20008000f00 */
[----:B------:R-:W-:Y:S01]  /*0580*/  BSSY B0, `(.L_x_187) ;  /* 0x0000071000007945 */ /* 0x000fe20003800000 */
[----:B------:R-:W-:Y:S02]  /*0590*/  LOP3.LUT P2, RZ, R0, 0xff, RZ, 0xc0, !PT ;  /* 0x000000ff00ff7812 */ /* 0x000fe4000784c0ff */
[----:B-1----:R-:W-:Y:S01]  /*05a0*/  CS2R R90, SRZ ;  /* 0x00000000005a7805 */ /* 0x002fe2000001ff00 */
[----:B------:R-:W-:-:S05]  /*05b0*/  IMAD R72, R19, R78, RZ ;  /* 0x0000004e13487224 */ /* 0x000fca00078e02ff */
[----:B------:R-:W-:-:S04]  /*05c0*/  SHF.R.S32.HI R73, RZ, 0x1f, R72 ;  /* 0x0000001fff497819 */ /* 0x000fc80000011448 */
[----:B------:R-:W-:-:S04]  /*05d0*/  LEA.HI R73, R73, R72, RZ, 0x3 ;  /* 0x0000004849497211 */ /* 0x000fc800078f18ff */
[----:B------:R-:W-:-:S05]  /*05e0*/  LEA.HI.SX32 R0, R73, R76, 0x1d ;  /* 0x0000004c49007211 */ /* 0x000fca00078feaff */
[----:B------:R-:W-:Y:S01]  /*05f0*/  IMAD.MOV.U32 R115, RZ, RZ, R0 ;  /* 0x000000ffff737224 */ /* 0x000fe200078e0000 */
        /* <DEDUP_REMOVED lines=8> */
[C---:B------:R-:W-:Y:S01]  /*0680*/  IMAD.SHL.U32 R97, R0.reuse, 0x8, RZ ;  /* 0x0000000800617824 */ /* 0x040fe200078e00ff */
[----:B------:R-:W-:Y:S02]  /*0690*/  SHF.L.U64.HI R100, R0, 0x3, RZ ;  /* 0x0000000300647819 */ /* 0x000fe400000102ff */
[----:B------:R-:W-:Y:S02]  /*06a0*/  ISETP.NE.U32.AND P3, PT, RZ, UR16, PT ;  /* 0x00000010ff007c0c */ /* 0x000fe4000bf65070 */
[----:B------:R-:W-:Y:S02]  /*06b0*/  IADD3 R122, P5, R97, UR14, RZ ;  /* 0x0000000e617a7c10 */ /* 0x000fe4000ffbe0ff */
[----:B------:R-:W-:Y:S02]  /*06c0*/  ISETP.NE.AND.EX P3, PT, RZ, UR17, PT, P3 ;  /* 0x00000011ff007c0c */ /* 0x000fe4000bf65330 */
[----:B------:R-:W-:-:S02]  /*06d0*/  IADD3.X R123, R100, UR15, RZ, P5, !PT ;  /* 0x0000000f647b7c10 */ /* 0x000fc4000affe4ff */
[----:B------:R-:W-:-:S04]  /*06e0*/  ISETP.NE.U32.AND P4, PT, RZ, UR10, PT ;  /* 0x0000000aff007c0c */ /* 0x000fc8000bf85070 */
[----:B------:R-:W5:Y:S01]  /*06f0*/  LDG.E.64 R122, desc[UR4][R122.64] ;  /* 0x000000047a7a7981 */ /* 0x000f62000c1e1b00 */
[----:B------:R-:W-:-:S04]  /*0700*/  ISETP.NE.AND.EX P4, PT, RZ, UR11, PT, P4 ;  /* 0x0000000bff007c0c */ /* 0x000fc8000bf85340 */
[----:B------:R-:W0:Y:S02]  /*0710*/  @P3 LDC.64 R90, c[0x0][0x248] ;  /* 0x00009200ff5a3b82 */ /* 0x000e240000000a00 */
[----:B0-----:R-:W-:-:S04]  /*0720*/  @P3 IADD3 R90, P5, R97, R90, RZ ;  /* 0x0000005a615a3210 */ /* 0x001fc80007fbe0ff */
[----:B------:R-:W-:-:S03]  /*0730*/  @P3 IADD3.X R91, R100, R91, RZ, P5, !PT ;  /* 0x0000005b645b3210 */ /* 0x000fc60002ffe4ff */
[C---:B------:R-:W-:Y:S02]  /*0740*/  @P4 LEA R100, P5, R0.reuse, UR10, 0x4 ;  /* 0x0000000a00644c11 */ /* 0x040fe4000f8a20ff */
[----:B------:R0:W5:Y:S02]  /*0750*/  @P3 LDG.E.64 R118, desc[UR4][R90.64] ;  /* 0x000000045a763981 */ /* 0x000164000c1e1b00 */
[----:B------:R-:W-:-:S05]  /*0760*/  @P4 LEA.HI.X R101, R0, UR11, RZ, 0x4, P5 ;  /* 0x0000000b00654c11 */ /* 0x000fca000a8f24ff */
[----:B------:R1:W5:Y:S01]  /*0770*/  @P4 LDG.E.128 R56, desc[UR4][R100.64] ;  /* 0x0000000464384981 */ /* 0x000362000c1e1d00 */
[----:B------:R-:W-:Y:S02]  /*0780*/  VIADD R115, R0, 0x80 ;  /* 0x0000008000737836 */ /* 0x000fe40000000000 */
[C---:B--2---:R-:W-:Y:S01]  /*0790*/  IMAD.U32 R97, R68.reuse, 0x10000, RZ ;  /* 0x0001000044617824 */ /* 0x044fe200078e00ff */
[----:B------:R-:W-:Y:S01]  /*07a0*/  PRMT R102, R68, 0x7632, R102 ;  /* 0x0000763244667816 */ /* 0x000fe20000000066 */
[----:B------:R-:W-:Y:S02]  /*07b0*/  IMAD.U32 R103, R69, 0x10000, RZ ;  /* 0x0001000045677824 */ /* 0x000fe400078e00ff */
[----:B------:R-:W-:-:S04]  /*07c0*/  FADD.FTZ R68, -R114, R97 ;  /* 0x0000006172447221 */ /* 0x000fc80000010100 */
[----:B-----5:R-:W-:Y:S01]  /*07d0*/  FMUL.FTZ R113, R79, R68 ;  /* 0x000000444f717220 */ /* 0x020fe20000410000 */
[----:B------:R-:W-:-:S04]  /*07e0*/  FADD.FTZ R68, -R114, R103 ;  /* 0x0000006772447221 */ /* 0x000fc80000010100 */
[----:B------:R-:W-:Y:S01]  /*07f0*/  FMUL.FTZ R109, R79, R68 ;  /* 0x000000444f6d7220 */ /* 0x000fe20000410000 */
[C---:B---3--:R-:W-:Y:S01]  /*0800*/  PRMT R110, R72.reuse, 0x7632, R110 ;  /* 0x00007632486e7816 */ /* 0x048fe2000000006e */
[----:B------:R-:W-:Y:S01]  /*0810*/  IMAD.U32 R111, R72, 0x10000, RZ ;  /* 0x00010000486f7824 */ /* 0x000fe200078e00ff */
[C---:B------:R-:W-:Y:S02]  /*0820*/  PRMT R72, R73.reuse, 0x7632, R72 ;  /* 0x0000763249487816 */ /* 0x040fe40000000048 */
[----:B------:R-:W-:Y:S02]  /*0830*/  SHF.L.U32 R73, R73, 0x10, RZ ;  /* 0x0000001049497819 */ /* 0x000fe400000006ff */
[----:B------:R-:W-:-:S03]  /*0840*/  PRMT R99, R69, 0x7632, R99 ;  /* 0x0000763245637816 */ /* 0x000fc60000000063 */
[----:B------:R-:W-:Y:S01]  /*0850*/  FADD.FTZ R42, R42, R73 ;  /* 0x000000492a2a7221 */ /* 0x000fe20000010000 */
[-C--:B------:R-:W-:Y:S01]  /*0860*/  FFMA.FTZ R26, R109, R73.reuse, R26 ;  /* 0x000000496d1a7223 */ /* 0x080fe2000001001a */
[----:B------:R-:W-:Y:S01]  /*0870*/  FMUL.FTZ R107, R17, R73 ;  /* 0x00000049116b7220 */ /* 0x000fe20000410000 */
[----:B------:R-:W-:Y:S02]  /*0880*/  SHF.L.U32 R73, R102, 0x10, RZ ;  /* 0x0000001066497819 */ /* 0x000fe400000006ff */
[----:B------:R-:W-:Y:S01]  /*0890*/  SHF.L.U32 R105, R70, 0x10, RZ ;  /* 0x0000001046697819 */ /* 0x000fe200000006ff */
[C---:B0-----:R-:W-:Y:S01]  /*08a0*/  IMAD.U32 R91, R74.reuse, 0x10000, RZ ;  /* 0x000100004a5b7824 */ /* 0x041fe200078e00ff */
[----:B------:R-:W-:Y:S01]  /*08b0*/  PRMT R90, R74, 0x7632, R90 ;  /* 0x000076324a5a7816 */ /* 0x000fe2000000005a */
[----:B------:R-:W-:Y:S01]  /*08c0*/  FADD.FTZ R112, -R114, R73 ;  /* 0x0000004972707221 */ /* 0x000fe20000010100 */
[----:B------:R-:W-:Y:S01]  /*08d0*/  IMAD.U32 R99, R99, 0x10000, RZ ;  /* 0x0001000063637824 */ /* 0x000fe200078e00ff */
[----:B------:R-:W-:Y:S01]  /*08e0*/  PRMT R69, R70, 0x7632, R69 ;  /* 0x0000763246457816 */ /* 0x000fe20000000045 */
[----:B------:R-:W-:Y:S01]  /*08f0*/  FADD.FTZ R68, -R114, R105 ;  /* 0x0000006972447221 */ /* 0x000fe20000010100 */
[----:B------:R-:W-:Y:S01]  /*0900*/  PRMT R74, R75, 0x7632, R74 ;  /* 0x000076324b4a7816 */ /* 0x000fe2000000004a */
[----:B------:R-:W-:Y:S01]  /*0910*/  FADD.FTZ R40, R40, R111 ;  /* 0x0000006f28287221 */ /* 0x000fe20000010000 */
[C---:B------:R-:W-:Y:S01]  /*0920*/  PRMT R70, R71.reuse, 0x7632, R70 ;  /* 0x0000763247467816 */ /* 0x040fe20000000046 */
[----:B------:R-:W-:Y:S01]  /*0930*/  IMAD.U32 R71, R71, 0x10000, RZ ;  /* 0x0001000047477824 */ /* 0x000fe200078e00ff */
[----:B------:R-:W-:Y:S01]  /*0940*/  SHF.L.U32 R110, R110, 0x10, RZ ;  /* 0x000000106e6e7819 */ /* 0x000fe200000006ff */
[-C--:B------:R-:W-:Y:S01]  /*0950*/  FFMA.FTZ R24, R113, R111.reuse, R24 ;  /* 0x0000006f71187223 */ /* 0x080fe20000010018 */
[C---:B------:R-:W-:Y:S01]  /*0960*/  FMUL.FTZ R112, R79.reuse, R112 ;  /* 0x000000704f707220 */ /* 0x040fe20000410000 */
[----:B------:R-:W-:Y:S01]  /*0970*/  FMUL.FTZ R111, R18, R111 ;  /* 0x0000006f126f7220 */ /* 0x000fe20000410000 */
[----:B------:R-:W-:Y:S01]  /*0980*/  FADD.FTZ R102, -R114, R99 ;  /* 0x0000006372667221 */ /* 0x000fe20000010100 */
[----:B------:R-:W-:Y:S01]  /*0990*/  FMUL.FTZ R97, R79, R68 ;  /* 0x000000444f617220 */ /* 0x000fe20000410000 */
[----:B------:R-:W-:-:S02]  /*09a0*/  IMAD.U32 R68, R74, 0x10000, RZ ;  /* 0x000100004a447824 */ /* 0x000fc400078e00ff */
[----:B------:R-:W-:Y:S01]  /*09b0*/  FADD.FTZ R74, -R114, R71 ;  /* 0x00000047724a7221 */ /* 0x000fe20000010100 */
[----:B------:R-:W-:Y:S01]  /*09c0*/  FADD.FTZ R41, R41, R110 ;  /* 0x0000006e29297221 */ /* 0x000fe20000010000 */
[----:B------:R-:W-:Y:S01]  /*09d0*/  FFMA.FTZ R25, R112, R110, R25 ;  /* 0x0000006e70197223 */ /* 0x000fe20000010019 */
[----:B------:R-:W-:Y:S02]  /*09e0*/  IMAD.U32 R72, R72, 0x10000, RZ ;  /* 0x0001000048487824 */ /* 0x000fe400078e00ff */
[----:B------:R-:W-:Y:S01]  /*09f0*/  FMUL.FTZ R102, R79, R102 ;  /* 0x000000664f667220 */ /* 0x000fe20000410000 */
[----:B------:R-:W-:Y:S01]  /*0a00*/  FMUL.FTZ R110, R10, R110 ;  /* 0x0000006e0a6e7220 */ /* 0x000fe20000410000 */
[----:B------:R-:W-:Y:S01]  /*0a10*/  FADD.FTZ R71, RZ, R111 ;  /* 0x0000006fff477221 */ /* 0x000fe20000010000 */
[----:B------:R-:W-:Y:S01]  /*0a20*/  FADD.FTZ R44, R44, R91 ;  /* 0x0000005b2c2c7221 */ /* 0x000fe20000010000 */
[-C--:B------:R-:W-:Y:S01]  /*0a30*/  FFMA.FTZ R28, R97, R91.reuse, R28 ;  /* 0x0000005b611c7223 */ /* 0x080fe2000001001c */
[----:B-1----:R-:W-:Y:S01]  /*0a40*/  FMUL.FTZ R100, R16, R91 ;  /* 0x0000005b10647220 */ /* 0x002fe20000410000 */
[----:B------:R-:W-:Y:S01]  /*0a50*/  FFMA.FTZ R73, R113, R111, RZ ;  /* 0x0000006f71497223 */ /* 0x000fe200000100ff */
[----:B------:R-:W-:Y:S01]  /*0a60*/  SHF.L.U32 R91, R69, 0x10, RZ ;  /* 0x00000010455b7819 */ /* 0x000fe200000006ff */
[----:B------:R-:W-:-:S02]  /*0a70*/  IMAD.U32 R69, R70, 0x10000, RZ ;  /* 0x0001000046457824 */ /* 0x000fc400078e00ff */
[----:B------:R-:W-:Y:S01]  /*0a80*/  FADD.FTZ R43, R43, R72 ;  /* 0x000000482b2b7221 */ /* 0x000fe20000010000 */
[-C--:B------:R-:W-:Y:S01]  /*0a90*/  FFMA.FTZ R27, R102, R72.reuse, R27 ;  /* 0x00000048661b7223 */ /* 0x080fe2000001001b */
[----:B------:R-:W-:Y:S01]  /*0aa0*/  FMUL.FTZ R99, R9, R72 ;  /* 0x0000004809637220 */ /* 0x000fe20000410000 */
[----:B------:R-:W-:Y:S01]  /*0ab0*/  FADD.FTZ R70, R71, R110 ;  /* 0x0000006e47467221 */ /* 0x000fe20000010000 */
[----:B------:R-:W-:Y:S01]  /*0ac0*/  FFMA.FTZ R72, R112, R110, R73 ;  /* 0x0000006e70487223 */ /* 0x000fe20000010049 */
[----:B------:R-:W-:Y:S02]  /*0ad0*/  FADD.FTZ R104, -R114, R91 ;  /* 0x0000005b72687221 */ /* 0x000fe40000010100 */
[----:B------:R-:W-:Y:S01]  /*0ae0*/  FADD.FTZ R70, R70, R107 ;  /* 0x0000006b46467221 */ /* 0x000fe20000010000 */
[----:B------:R-:W-:Y:S01]  /*0af0*/  FFMA.FTZ R71, R109, R107, R72 ;  /* 0x0000006b6d477223 */ /* 0x000fe20000010048 */
[----:B------:R-:W-:Y:S02]  /*0b00*/  IMAD.U32 R103, R90, 0x10000, RZ ;  /* 0x000100005a677824 */ /* 0x000fe400078e00ff */
[----:B------:R-:W-:Y:S01]  /*0b10*/  FMUL.FTZ R104, R79, R104 ;  /* 0x000000684f687220 */ /* 0x000fe20000410000 */
[----:B------:R-:W-:Y:S01]  /*0b20*/  FADD.FTZ R73, R70, R99 ;  /* 0x0000006346497221 */ /* 0x000fe20000010000 */
[----:B------:R-:W-:Y:S01]  /*0b30*/  FFMA.FTZ R70, R102, R99, R71 ;  /* 0x0000006366467223 */ /* 0x000fe20000010047 */
[----:B------:R-:W-:Y:S01]  /*0b40*/  FADD.FTZ R45, R45, R103 ;  /* 0x000000672d2d7221 */ /* 0x000fe20000010000 */
[----:B------:R-:W-:Y:S01]  /*0b50*/  FFMA.FTZ R29, R104, R103, R29 ;  /* 0x00000067681d7223 */ /* 0x000fe2000001001d */
[----:B------:R-:W-:-:S02]  /*0b60*/  IMAD.U32 R75, R75, 0x10000, RZ ;  /* 0x000100004b4b7824 */ /* 0x000fc400078e00ff */
[----:B------:R-:W-:Y:S01]  /*0b70*/  FMUL.FTZ R103, R8, R103 ;  /* 0x0000006708677220 */ /* 0x000fe20000410000 */
[----:B------:R-:W-:Y:S01]  /*0b80*/  FADD.FTZ R72, R73, R100 ;  /* 0x0000006449487221 */ /* 0x000fe20000010000 */
[----:B------:R-:W-:Y:S01]  /*0b90*/  FFMA.FTZ R71, R97, R100, R70 ;  /* 0x0000006461477223 */ /* 0x000fe20000010046 */
[----:B------:R-:W-:Y:S01]  /*0ba0*/  FADD.FTZ R108, -R114, R69 ;  /* 0x00000045726c7221 */ /* 0x000fe20000010100 */
[----:B------:R-:W-:Y:S01]  /*0bb0*/  FMUL.FTZ R101, R79, R74 ;  /* 0x0000004a4f657220 */ /* 0x000fe20000410000 */
[----:B------:R-:W-:Y:S01]  /*0bc0*/  FMUL.FTZ R106, R15, R75 ;  /* 0x0000004b0f6a7220 */ /* 0x000fe20000410000 */
[----:B------:R-:W-:Y:S01]  /*0bd0*/  FADD.FTZ R69, R72, R103 ;  /* 0x0000006748457221 */ /* 0x000fe20000010000 */
[----:B------:R-:W-:Y:S01]  /*0be0*/  FFMA.FTZ R70, R104, R103, R71 ;  /* 0x0000006768467223 */ /* 0x000fe20000010047 */
[----:B------:R-:W-:Y:S01]  /*0bf0*/  FMUL.FTZ R108, R79, R108 ;  /* 0x0000006c4f6c7220 */ /* 0x000fe20000410000 */
[----:B------:R-:W-:Y:S01]  /*0c00*/  FMUL.FTZ R105, R7, R68 ;  /* 0x0000004407697220 */ /* 0x000fe20000410000 */
[----:B------:R-:W-:Y:S01]  /*0c10*/  FADD.FTZ R72, R69, R106 ;  /* 0x0000006a45487221 */ /* 0x000fe20000010000 */
[C---:B------:R-:W-:Y:S01]  /*0c20*/  FFMA.FTZ R70, R101.reuse, R106, R70 ;  /* 0x0000006a65467223 */ /* 0x040fe20000010046 */
[----:B------:R-:W-:Y:S01]  /*0c30*/  FADD.FTZ R46, R46, R75 ;  /* 0x0000004b2e2e7221 */ /* 0x000fe20000010000 */
[----:B------:R-:W-:Y:S01]  /*0c40*/  FFMA.FTZ R30, R101, R75, R30 ;  /* 0x0000004b651e7223 */ /* 0x000fe2000001001e */
[----:B------:R-:W-:Y:S01]  /*0c50*/  FADD.FTZ R47, R47, R68 ;  /* 0x000000442f2f7221 */ /* 0x000fe20000010000 */
[----:B------:R-:W-:Y:S01]  /*0c60*/  FFMA.FTZ R31, R108, R68, R31 ;  /* 0x000000446c1f7223 */ /* 0x000fe2000001001f */
[----:B------:R-:W-:Y:S01]  /*0c70*/  FADD.FTZ R91, R72, R105 ;  /* 0x00000069485b7221 */ /* 0x000fe20000010000 */
[----:B------:R-:W-:-:S07]  /*0c80*/  FFMA.FTZ R90, R108, R105, R70 ;  /* 0x000000696c5a7223 */ /* 0x000fce0000010046 */
.L_x_188:
[----:B------:R-:W-:Y:S05]  /*0c90*/  BSYNC B0 ;  /* 0x0000000000007941 */ /* 0x000fea0003800000 */
.L_x_187:
        /* <DEDUP_REMOVED lines=8> */
[----:B------:R-:W-:Y:S02]  /*0d20*/  ISETP.NE.U32.AND P4, PT, RZ, UR10, PT ;  /* 0x0000000aff007c0c */ /* 0x000fe4000bf85070 */
[----:B------:R-:W-:Y:S02]  /*0d30*/  SHF.L.U32 R85, R115, 0x3, RZ ;  /* 0x0000000373557819 */ /* 0x000fe400000006ff */
[----:B------:R-:W-:Y:S02]  /*0d40*/  ISETP.NE.AND.EX P4, PT, RZ, UR11, PT, P4 ;  /* 0x0000000bff007c0c */ /* 0x000fe4000bf85340 */
[----:B------:R-:W-:Y:S02]  /*0d50*/  SHF.R.U32.HI R84, RZ, 0x1d, R115 ;  /* 0x0000001dff547819 */ /* 0x000fe40000011673 */
[----:B------:R-:W-:-:S04]  /*0d60*/  ISETP.NE.U32.AND P3, PT, RZ, UR16, PT ;  /* 0x00000010ff007c0c */ /* 0x000fc8000bf65070 */
[----:B------:R-:W-:-:S05]  /*0d70*/  ISETP.NE.AND.EX P3, PT, RZ, UR17, PT, P3 ;  /* 0x00000011ff007c0c */ /* 0x000fca000bf65330 */
[----:B------:R-:W-:-:S04]  /*0d80*/  @P4 LEA R82, P5, R115, UR10, 0x4 ;  /* 0x0000000a73524c11 */ /* 0x000fc8000f8a20ff */
[----:B------:R-:W-:Y:S02]  /*0d90*/  @P4 LEA.HI.X R83, R115, UR11, RZ, 0x4, P5 ;  /* 0x0000000b73534c11 */ /* 0x000fe4000a8f24ff */
[----:B------:R-:W-:Y:S02]  /*0da0*/  IADD3 R120, P5, R85, UR14, RZ ;  /* 0x0000000e55787c10 */ /* 0x000fe4000ffbe0ff */
[----:B------:R-:W0:Y:S01]  /*0db0*/  @P3 LDC.64 R80, c[0x0][0x248] ;  /* 0x00009200ff503b82 */ /* 0x000e220000000a00 */
[----:B------:R-:W5:Y:S01]  /*0dc0*/  @P4 LDG.E.128 R20, desc[UR4][R82.64] ;  /* 0x0000000452144981 */ /* 0x000f62000c1e1d00 */
[----:B------:R-:W-:-:S06]  /*0dd0*/  IADD3.X R121, R84, UR15, RZ, P5, !PT ;  /* 0x0000000f54797c10 */ /* 0x000fcc000affe4ff */
[----:B------:R-:W5:Y:S01]  /*0de0*/  LDG.E.64 R120, desc[UR4][R120.64] ;  /* 0x0000000478787981 */ /* 0x000f62000c1e1b00 */
[----:B0-----:R-:W-:-:S05]  /*0df0*/  @P3 IADD3 R80, P5, R85, R80, RZ ;  /* 0x0000005055503210 */ /* 0x001fca0007fbe0ff */
[----:B------:R-:W-:-:S05]  /*0e00*/  @P3 IMAD.X R81, R84, 0x1, R81, P5 ;  /* 0x0000000154513824 */ /* 0x000fca00028e0651 */
[----:B------:R0:W5:Y:S01]  /*0e10*/  @P3 LDG.E.64 R116, desc[UR4][R80.64] ;  /* 0x0000000450743981 */ /* 0x000162000c1e1b00 */
[C---:B--2---:R-:W-:Y:S01]  /*0e20*/  PRMT R84, R68.reuse, 0x7632, R84 ;  /* 0x0000763244547816 */ /* 0x044fe20000000054 */
[----:B------:R-:W-:Y:S01]  /*0e30*/  IMAD.U32 R85, R68, 0x10000, RZ ;  /* 0x0001000044557824 */ /* 0x000fe200078e00ff */
[C---:B------:R-:W-:Y:S02]  /*0e40*/  PRMT R68, R69.reuse, 0x7632, R68 ;  /* 0x0000763245447816 */ /* 0x040fe40000000044 */
[----:B------:R-:W-:Y:S02]  /*0e50*/  SHF.L.U32 R87, R69, 0x10, RZ ;  /* 0x0000001045577819 */ /* 0x000fe400000006ff */
[----:B------:R-:W-:Y:S01]  /*0e60*/  PRMT R86, R70, 0x7632, R86 ;  /* 0x0000763246567816 */ /* 0x000fe20000000056 */
[C---:B------:R-:W-:Y:S01]  /*0e70*/  IMAD.U32 R93, R71.reuse, 0x10000, RZ ;  /* 0x00010000475d7824 */ /* 0x040fe200078e00ff */
[----:B------:R-:W-:Y:S01]  /*0e80*/  SHF.L.U32 R69, R84, 0x10, RZ ;  /* 0x0000001054457819 */ /* 0x000fe200000006ff */
[----:B------:R-:W-:Y:S01]  /*0e90*/  IMAD.U32 R89, R70, 0x10000, RZ ;  /* 0x0001000046597824 */ /* 0x000fe200078e00ff */
[----:B------:R-:W-:Y:S01]  /*0ea0*/  PRMT R88, R71, 0x7632, R88 ;  /* 0x0000763247587816 */ /* 0x000fe20000000058 */
[----:B------:R-:W-:-:S02]  /*0eb0*/  IMAD.U32 R71, R68, 0x10000, RZ ;  /* 0x0001000044477824 */ /* 0x000fc400078e00ff */
[----:B0-----:R-:W-:Y:S01]  /*0ec0*/  IMAD.U32 R81, R86, 0x10000, RZ ;  /* 0x0001000056517824 */ /* 0x001fe200078e00ff */
[----:B------:R-:W-:Y:S01]  /*0ed0*/  SHF.L.U32 R83, R88, 0x10, RZ ;  /* 0x0000001058537819 */ /* 0x000fe200000006ff */
[C---:B------:R-:W-:Y:S01]  /*0ee0*/  FADD.FTZ R86, -R114.reuse, R69 ;  /* 0x0000004572567221 */ /* 0x040fe20000010100 */
[C---:B------:R-:W-:Y:S01]  /*0ef0*/  FADD.FTZ R80, -R114.reuse, R85 ;  /* 0x0000005572507221 */ /* 0x040fe20000010100 */
[C---:B------:R-:W-:Y:S01]  /*0f00*/  FADD.FTZ R70, -R114.reuse, R89 ;  /* 0x0000005972467221 */ /* 0x040fe20000010100 */
[----:B------:R-:W-:Y:S01]  /*0f10*/  FADD.FTZ R88, -R114, R71 ;  /* 0x0000004772587221 */ /* 0x000fe20000010100 */
[C---:B---3--:R-:W-:Y:S01]  /*0f20*/  PRMT R69, R72.reuse, 0x7632, R69 ;  /* 0x0000763248457816 */ /* 0x048fe20000000045 */
[----:B------:R-:W-:Y:S02]  /*0f30*/  IMAD.U32 R71, R72, 0x10000, RZ ;  /* 0x0001000048477824 */ /* 0x000fe400078e00ff */
[C---:B------:R-:W-:Y:S01]  /*0f40*/  FADD.FTZ R82, -R114.reuse, R87 ;  /* 0x0000005772527221 */ /* 0x040fe20000010100 */
[----:B------:R-:W-:Y:S01]  /*0f50*/  FADD.FTZ R92, -R114, R81 ;  /* 0x00000051725c7221 */ /* 0x000fe20000010100 */
[----:B------:R-:W-:Y:S01]  /*0f60*/  SHF.L.U32 R87, R74, 0x10, RZ ;  /* 0x000000104a577819 */ /* 0x000fe200000006ff */
[----:B-----5:R-:W-:Y:S01]  /*0f70*/  FMUL.FTZ R81, R79, R80 ;  /* 0x000000504f517220 */ /* 0x020fe20000410000 */
[----:B------:R-:W-:Y:S01]  /*0f80*/  PRMT R72, R73, 0x7632, R72 ;  /* 0x0000763249487816 */ /* 0x000fe20000000048 */
[----:B------:R-:W-:Y:S01]  /*0f90*/  FMUL.FTZ R85, R79, R70 ;  /* 0x000000464f557220 */ /* 0x000fe20000410000 */
[----:B------:R-:W-:-:S02]  /*0fa0*/  IMAD.U32 R69, R69, 0x10000, RZ ;  /* 0x0001000045457824 */ /* 0x000fc400078e00ff */
[----:B------:R-:W-:Y:S01]  /*0fb0*/  FMUL.FTZ R80, R14, R71 ;  /* 0x000000470e507220 */ /* 0x000fe20000410000 */
[----:B------:R-:W-:Y:S01]  /*0fc0*/  FMUL.FTZ R86, R79, R86 ;  /* 0x000000564f567220 */ /* 0x000fe20000410000 */
[----:B------:R-:W-:Y:S01]  /*0fd0*/  PRMT R95, R74, 0x7632, R95 ;  /* 0x000076324a5f7816 */ /* 0x000fe2000000005f */
[----:B------:R-:W-:Y:S01]  /*0fe0*/  FADD.FTZ R36, R36, R87 ;  /* 0x0000005724247221 */ /* 0x000fe20000010000 */
[----:B------:R-:W-:Y:S01]  /*0ff0*/  SHF.L.U32 R74, R72, 0x10, RZ ;  /* 0x00000010484a7819 */ /* 0x000fe200000006ff */
[-C--:B------:R-:W-:Y:S01]  /*1000*/  FFMA.FTZ R52, R85, R87.reuse, R52 ;  /* 0x0000005755347223 */ /* 0x080fe20000010034 */
[----:B------:R-:W-:Y:S01]  /*1010*/  FMUL.FTZ R84, R12, R87 ;  /* 0x000000570c547220 */ /* 0x000fe20000410000 */
[----:B------:R-:W-:Y:S01]  /*1020*/  FADD.FTZ R72, R91, R80 ;  /* 0x000000505b487221 */ /* 0x000fe20000010000 */
[----:B------:R-:W-:Y:S01]  /*1030*/  FADD.FTZ R33, R33, R69 ;  /* 0x0000004521217221 */ /* 0x000fe20000010000 */
[-C--:B------:R-:W-:Y:S01]  /*1040*/  FFMA.FTZ R49, R86, R69.reuse, R49 ;  /* 0x0000004556317223 */ /* 0x080fe20000010031 */
[----:B------:R-:W-:Y:S01]  /*1050*/  FMUL.FTZ R87, R6, R69 ;  /* 0x0000004506577220 */ /* 0x000fe20000410000 */
[----:B------:R-:W-:-:S02]  /*1060*/  IMAD.U32 R73, R73, 0x10000, RZ ;  /* 0x0001000049497824 */ /* 0x000fc400078e00ff */
[----:B------:R-:W-:Y:S01]  /*1070*/  FFMA.FTZ R69, R81, R80, R90 ;  /* 0x0000005051457223 */ /* 0x000fe2000001005a */
[----:B------:R-:W-:Y:S01]  /*1080*/  PRMT R89, R75, 0x7632, R89 ;  /* 0x000076324b597816 */ /* 0x000fe20000000059 */
[----:B------:R-:W-:Y:S01]  /*1090*/  FADD.FTZ R98, -R114, R83 ;  /* 0x0000005372627221 */ /* 0x000fe20000010100 */
[----:B------:R-:W-:Y:S01]  /*10a0*/  FADD.FTZ R32, R32, R71 ;  /* 0x0000004720207221 */ /* 0x000fe20000010000 */
[----:B------:R-:W-:Y:S01]  /*10b0*/  FFMA.FTZ R48, R81, R71, R48 ;  /* 0x0000004751307223 */ /* 0x000fe20000010030 */
[C---:B------:R-:W-:Y:S01]  /*10c0*/  FMUL.FTZ R83, R79.reuse, R82 ;  /* 0x000000524f537220 */ /* 0x040fe20000410000 */
[----:B------:R-:W-:Y:S01]  /*10d0*/  FMUL.FTZ R88, R79, R88 ;  /* 0x000000584f587220 */ /* 0x000fe20000410000 */
[----:B------:R-:W-:Y:S01]  /*10e0*/  FADD.FTZ R71, R72, R87 ;  /* 0x0000005748477221 */ /* 0x000fe20000010000 */
[----:B------:R-:W-:Y:S01]  /*10f0*/  FMUL.FTZ R82, R13, R73 ;  /* 0x000000490d527220 */ /* 0x000fe20000410000 */
[----:B------:R-:W-:Y:S01]  /*1100*/  FFMA.FTZ R72, R86, R87, R69 ;  /* 0x0000005756487223 */ /* 0x000fe20000010045 */
[----:B------:R-:W-:-:S02]  /*1110*/  IMAD.U32 R70, R89, 0x10000, RZ ;  /* 0x0001000059467824 */ /* 0x000fc400078e00ff */
[----:B------:R-:W-:Y:S01]  /*1120*/  FADD.FTZ R68, -R114, R93 ;  /* 0x0000005d72447221 */ /* 0x000fe20000010100 */
[----:B------:R-:W-:Y:S01]  /*1130*/  FADD.FTZ R35, R35, R74 ;  /* 0x0000004a23237221 */ /* 0x000fe20000010000 */
[-C--:B------:R-:W-:Y:S01]  /*1140*/  FFMA.FTZ R51, R88, R74.reuse, R51 ;  /* 0x0000004a58337223 */ /* 0x080fe20000010033 */
[----:B------:R-:W-:Y:S01]  /*1150*/  FMUL.FTZ R89, R5, R74 ;  /* 0x0000004a05597220 */ /* 0x000fe20000410000 */
[----:B------:R-:W-:Y:S01]  /*1160*/  FADD.FTZ R74, R71, R82 ;  /* 0x00000052474a7221 */ /* 0x000fe20000010000 */
[----:B------:R-:W-:Y:S01]  /*1170*/  FFMA.FTZ R69, R83, R82, R72 ;  /* 0x0000005253457223 */ /* 0x000fe20000010048 */
[----:B------:R-:W-:Y:S02]  /*1180*/  IMAD.U32 R95, R95, 0x10000, RZ ;  /* 0x000100005f5f7824 */ /* 0x000fe400078e00ff */
[C---:B------:R-:W-:Y:S01]  /*1190*/  FMUL.FTZ R92, R79.reuse, R92 ;  /* 0x0000005c4f5c7220 */ /* 0x040fe20000410000 */
        /* <DEDUP_REMOVED lines=9> */
[----:B------:R-:W-:Y:S02]  /*1230*/  FMUL.FTZ R94, R11, R75 ;  /* 0x0000004b0b5e7220 */ /* 0x000fe40000410000 */
[----:B------:R-:W-:Y:S01]  /*1240*/  FADD.FTZ R71, R72, R95 ;  /* 0x0000005f48477221 */ /* 0x000fe20000010000 */
        /* <DEDUP_REMOVED lines=11> */
[----:B------:R-:W-:Y:S01]  /*1300*/  FADD.FTZ R91, R71, R96 ;  /* 0x00000060475b7221 */ /* 0x000fe20000010000 */
[----:B------:R-:W-:-:S07]  /*1310*/  FFMA.FTZ R90, R98, R96, R69 ;  /* 0x00000060625a7223 */ /* 0x000fce0000010045 */
.L_x_190:
[----:B------:R-:W-:Y:S05]  /*1320*/  BSYNC B0 ;  /* 0x0000000000007941 */ /* 0x000fea0003800000 */
.L_x_189:
[----:B------:R-:W-:Y:S01]  /*1330*/  SHF.R.U32.HI R69, RZ, 0x5, R77 ;  /* 0x00000005ff457819 */ /* 0x000fe2000001164d */
[----:B------:R-:W-:Y:S01]  /*1340*/  UMOV UR6, 0xffffffff ;  /* 0xffffffff00067882 */ /* 0x000fe20000000000 */
[----:B------:R-:W-:Y:S02]  /*1350*/  IADD3 R19, R19, UR8, RZ ;  /* 0x0000000813137c10 */ /* 0x000fe4000fffe0ff */
[----:B------:R-:W-:Y:S02]  /*1360*/  LOP3.LUT R68, R69, 0x7fffffc, RZ, 0xc0, !PT ;  /* 0x07fffffc45447812 */ /* 0x000fe400078ec0ff */
[----:B------:R-:W-:Y:S02]  /*1370*/  LOP3.LUT P4, RZ, R77, 0x1f, RZ, 0xc0, !PT ;  /* 0x0000001f4dff7812 */ /* 0x000fe4000788c0ff */
[----:B------:R-:W-:Y:S01]  /*1380*/  ISETP.GE.AND P3, PT, R19, UR9, PT ;  /* 0x0000000913007c0c */ /* 0x000fe2000bf66270 */
[----:B------:R-:W-:Y:S01]  /*1390*/  @!P2 VIADD R68, R68, 0x4 ;  /* 0x000000044444a836 */ /* 0x000fe20000000000 */
[----:B------:R-:W-:Y:S11]  /*13a0*/  BRA.DIV UR6, `(.L_x_191) ;  /* 0x00000016069c7947 */ /* 0x000ff6000b800000 */
        /* <DEDUP_REMOVED lines=18> */
.L_x_209:
[----:B------:R-:W3:Y:S01]  /*14d0*/  S2R R71, SR_CgaCtaId ;  /* 0x0000000000477919 */ /* 0x000ee20000008800 */
[----:B------:R-:W-:Y:S01]  /*14e0*/  @!P4 LOP3.LUT R69, R69, 0x3, RZ, 0xc0, !PT ;  /* 0x000000034545c812 */ /* 0x000fe200078ec0ff */
[----:B-1----:R-:W-:Y:S01]  /*14f0*/  FADD.FTZ R90, R124, R75 ;  /* 0x0000004b7c5a7221 */ /* 0x002fe20000010000 */
[----:B------:R-:W-:Y:S01]  /*1500*/  MOV R70, 0x400 ;  /* 0x0000040000467802 */ /* 0x000fe20000000f00 */
[----:B--2---:R-:W-:Y:S01]  /*1510*/  FADD.FTZ R91, R73, R74 ;  /* 0x0000004a495b7221 */ /* 0x004fe20000010000 */
[----:B------:R-:W-:Y:S05]  /*1520*/  WARPSYNC.ALL ;  /* 0x0000000000007948 */ /* 0x000fea0003800000 */
[----:B------:R-:W-:Y:S01]  /*1530*/  @!P4 IMAD.IADD R69, R68, 0x1, R69 ;  /* 0x000000014445c824 */ /* 0x000fe200078e0245 */
        /* <DEDUP_REMOVED lines=19> */
[----:B------:R-:W-:Y:S02]  /*1670*/  ISETP.NE.U32.AND P4, PT, RZ, UR10, PT ;  /* 0x0000000aff007c0c */ /* 0x000fe4000bf85070 */
[----:B------:R-:W-:Y:S02]  /*1680*/  FSEL R115, R73, RZ, !P6 ;  /* 0x000000ff49737208 */ /* 0x000fe40007000000 */
[----:B------:R-:W-:Y:S02]  /*1690*/  ISETP.NE.AND.EX P4, PT, RZ, UR11, PT, P4 ;  /* 0x0000000bff007c0c */ /* 0x000fe4000bf85340 */
        /* <DEDUP_REMOVED lines=8> */
[----:B------:R-:W-:Y:S01]  /*1720*/  FFMA.FTZ R125, R97, R72, R115 ;  /* 0x00000048617d7223 */ /* 0x000fe20000010073 */
[C---:B-----5:R-:W-:Y:S01]  /*1730*/  FMUL.FTZ R90, R79.reuse, R90 ;  /* 0x0000005a4f5a7220 */ /* 0x060fe20000410000 */
[----:B------:R-:W-:Y:S01]  /*1740*/  FMUL.FTZ R71, R79, R70 ;  /* 0x000000464f477220 */ /* 0x000fe20000410000 */
[----:B------:R-:W-:-:S05]  /*1750*/  @P4 PRMT R68, R56, 0x7632, R68 ;  /* 0x0000763238444816 */ /* 0x000fca0000000044 */
[----:B------:R-:W-:Y:S02]  /*1760*/  @P4 IMAD.U32 R69, R68, 0x10000, RZ ;  /* 0x0001000044454824 */ /* 0x000fe400078e00ff */
[----:B------:R-:W-:Y:S02]  /*1770*/  FFMA.FTZ R68, R113, R72, R115 ;  /* 0x0000004871447223 */ /* 0x000fe40000010073 */
[--C-:B------:R-:W-:Y:S02]  /*1780*/  @P4 FADD.FTZ R90, R90, R69.reuse ;  /* 0x000000455a5a4221 */ /* 0x100fe40000010000 */
[----:B------:R-:W-:Y:S01]  /*1790*/  FADD.FTZ R68, R111, -R68 ;  /* 0x800000446f447221 */ /* 0x000fe20000010000 */
[----:B------:R-:W-:-:S03]  /*17a0*/  @P4 PRMT R69, R57, 0x7632, R69 ;  /* 0x0000763239454816 */ /* 0x000fc60000000045 */
[----:B------:R-:W-:Y:S01]  /*17b0*/  FMUL.FTZ R75, R79, R68 ;  /* 0x000000444f4b7220 */ /* 0x000fe20000410000 */
[----:B------:R-:W-:Y:S01]  /*17c0*/  @P4 IMAD.U32 R68, R56, 0x10000, RZ ;  /* 0x0001000038444824 */ /* 0x000fe200078e00ff */
[----:B------:R-:W-:Y:S02]  /*17d0*/  @P4 SHF.L.U32 R70, R69, 0x10, RZ ;  /* 0x0000001045464819 */ /* 0x000fe400000006ff */
[----:B------:R-:W-:Y:S01]  /*17e0*/  @P4 PRMT R69, R58, 0x7632, R69 ;  /* 0x000076323a454816 */ /* 0x000fe20000000045 */
[----:B------:R-:W-:Y:S02]  /*17f0*/  @P4 FADD.FTZ R75, R75, R68 ;  /* 0x000000444b4b4221 */ /* 0x000fe40000010000 */
[----:B------:R-:W-:Y:S01]  /*1800*/  @P4 FADD.FTZ R71, R71, R70 ;  /* 0x0000004647474221 */ /* 0x000fe20000010000 */
[--C-:B------:R-:W-:Y:S01]  /*1810*/  FFMA.FTZ R70, R109, R72, R115.reuse ;  /* 0x000000486d467223 */ /* 0x100fe20000010073 */
[----:B------:R-:W-:Y:S01]  /*1820*/  @P4 IMAD.U32 R114, R69, 0x10000, RZ ;  /* 0x0001000045724824 */ /* 0x000fe200078e00ff */
[----:B------:R-:W-:Y:S01]  /*1830*/  @P5 F2FP.BF16.F32.PACK_AB R68, RZ, R75 ;  /* 0x0000004bff44523e */ /* 0x000fe200000010ff */
[----:B------:R-:W-:Y:S01]  /*1840*/  FMUL.FTZ R69, R79, R74 ;  /* 0x0000004a4f457220 */ /* 0x000fe20000410000 */
[----:B------:R-:W-:Y:S01]  /*1850*/  FADD.FTZ R70, R107, -R70 ;  /* 0x800000466b467221 */ /* 0x000fe20000010000 */
[----:B------:R-:W-:Y:S01]  /*1860*/  FFMA.FTZ R74, R108, R72, R115 ;  /* 0x000000486c4a7223 */ /* 0x000fe20000010073 */
[----:B------:R-:W-:Y:S01]  /*1870*/  @P5 PRMT R60, R68, 0x7610, R60 ;  /* 0x00007610443c5816 */ /* 0x000fe2000000003c */
[--C-:B------:R-:W-:Y:S01]  /*1880*/  @P4 FADD.FTZ R69, R69, R114.reuse ;  /* 0x0000007245454221 */ /* 0x100fe20000010000 */
[----:B------:R-:W-:Y:S01]  /*1890*/  @P4 SHF.L.U32 R68, R57, 0x10, RZ ;  /* 0x0000001039444819 */ /* 0x000fe200000006ff */
[----:B------:R-:W-:Y:S01]  /*18a0*/  FMUL.FTZ R91, R79, R70 ;  /* 0x000000464f5b7220 */ /* 0x000fe20000410000 */
[----:B------:R-:W-:Y:S01]  /*18b0*/  FADD.FTZ R70, R100, -R125 ;  /* 0x8000007d64467221 */ /* 0x000fe20000010000 */
[----:B------:R-:W-:Y:S01]  /*18c0*/  @P4 IMAD.U32 R125, R58, 0x10000, RZ ;  /* 0x000100003a7d4824 */ /* 0x000fe200078e00ff */
[----:B------:R-:W-:Y:S01]  /*18d0*/  @P4 PRMT R114, R59, 0x7632, R114 ;  /* 0x000076323b724816 */ /* 0x000fe20000000072 */
[----:B------:R-:W-:Y:S01]  /*18e0*/  @P4 FADD.FTZ R91, R91, R68 ;  /* 0x000000445b5b4221 */ /* 0x000fe20000010000 */
[----:B------:R-:W-:Y:S01]  /*18f0*/  FFMA.FTZ R68, R101, R72, R115 ;  /* 0x0000004865447223 */ /* 0x000fe20000010073 */
[----:B------:R-:W-:Y:S01]  /*1900*/  FMUL.FTZ R70, R79, R70 ;  /* 0x000000464f467220 */ /* 0x000fe20000410000 */
[----:B------:R-:W-:Y:S01]  /*1910*/  FADD.FTZ R74, R105, -R74 ;  /* 0x8000004a694a7221 */ /* 0x000fe20000010000 */
[----:B------:R-:W-:-:S02]  /*1920*/  @P4 IMAD.U32 R115, R114, 0x10000, RZ ;  /* 0x0001000072734824 */ /* 0x000fc400078e00ff */
[----:B------:R-:W-:Y:S01]  /*1930*/  FADD.FTZ R68, R106, -R68 ;  /* 0x800000446a447221 */ /* 0x000fe20000010000 */
[----:B------:R-:W-:Y:S01]  /*1940*/  @P4 FADD.FTZ R70, R70, R125 ;  /* 0x0000007d46464221 */ /* 0x000fe20000010000 */
[----:B------:R-:W-:Y:S01]  /*1950*/  @P4 SHF.L.U32 R125, R59, 0x10, RZ ;  /* 0x000000103b7d4819 */ /* 0x000fe200000006ff */
[C---:B------:R-:W-:Y:S01]  /*1960*/  FMUL.FTZ R74, R79.reuse, R74 ;  /* 0x0000004a4f4a7220 */ /* 0x040fe20000410000 */
[----:B------:R-:W-:Y:S01]  /*1970*/  FMUL.FTZ R68, R79, R68 ;  /* 0x000000444f447220 */ /* 0x000fe20000410000 */
[----:B------:R-:W-:Y:S01]  /*1980*/  FMUL.FTZ R75, R75, UR19 ;  /* 0x000000134b4b7c20 */ /* 0x000fe20008410000 */
[----:B------:R-:W-:Y:S01]  /*1990*/  MOV R114, R122 ;  /* 0x0000007a00727202 */ /* 0x000fe20000000f00 */
[----:B------:R-:W-:Y:S01]  /*19a0*/  @P4 FADD.FTZ R74, R74, R115 ;  /* 0x000000734a4a4221 */ /* 0x000fe20000010000 */
[----:B------:R-:W-:Y:S01]  /*19b0*/  @P4 FADD.FTZ R68, R68, R125 ;  /* 0x0000007d44444221 */ /* 0x000fe20000010000 */
[----:B------:R-:W-:-:S04]  /*19c0*/  ISETP.NE.U32.AND P4, PT, RZ, UR16, PT ;  /* 0x00000010ff007c0c */ /* 0x000fc8000bf85070 */
[----:B------:R-:W-:-:S13]  /*19d0*/  ISETP.NE.AND.EX P4, PT, RZ, UR17, PT, P4 ;  /* 0x00000011ff007c0c */ /* 0x000fda000bf85340 */
[----:B------:R-:W-:-:S05]  /*19e0*/  @P4 IMAD.MOV.U32 R115, RZ, RZ, R118 ;  /* 0x000000ffff734224 */ /* 0x000fca00078e0076 */
[----:B------:R-:W-:-:S04]  /*19f0*/  @P4 LOP3.LUT P6, RZ, R115, 0xff, RZ, 0xc0, !PT ;  /* 0x000000ff73ff4812 */ /* 0x000fc800078cc0ff */
[C---:B------:R-:W-:Y:S02]  /*1a00*/  @P4 FSEL R115, R75.reuse, RZ, P6 ;  /* 0x000000ff4b734208 */ /* 0x040fe40003000000 */
[----:B------:R-:W-:Y:S02]  /*1a10*/  LOP3.LUT P6, RZ, R114, 0xff, RZ, 0xc0, !PT ;  /* 0x000000ff72ff7812 */ /* 0x000fe400078cc0ff */
[----:B------:R-:W-:Y:S02]  /*1a20*/  @P5 F2FP.BF16.F32.PACK_AB R114, RZ, R90 ;  /* 0x0000005aff72523e */ /* 0x000fe400000010ff */
[----:B------:R-:W-:Y:S02]  /*1a30*/  FSEL R75, R75, RZ, P6 ;  /* 0x000000ff4b4b7208 */ /* 0x000fe40003000000 */
[----:B------:R-:W-:Y:S01]  /*1a40*/  @P5 PRMT R60, R60, 0x5410, R114 ;  /* 0x000054103c3c5816 */ /* 0x000fe20000000072 */
[----:B------:R-:W-:Y:S01]  /*1a50*/  FMUL.FTZ R114, R90, UR19 ;  /* 0x000000135a727c20 */ /* 0x000fe20008410000 */
[----:B------:R-:W-:-:S02]  /*1a60*/  @P4 LOP3.LUT P6, RZ, R118, 0xff00, RZ, 0xc0, !PT ;  /* 0x0000ff0076ff4812 */ /* 0x000fc400078cc0ff */
[----:B------:R-:W-:Y:S02]  /*1a70*/  @P4 F2FP.BF16.F32.PACK_AB R115, RZ, R115 ;  /* 0x00000073ff73423e */ /* 0x000fe400000010ff */
[----:B------:R-:W-:Y:S02]  /*1a80*/  @P4 FSEL R90, R114, RZ, P6 ;  /* 0x000000ff725a4208 */ /* 0x000fe40003000000 */
[----:B------:R-:W-:Y:S01]  /*1a90*/  @P4 PRMT R64, R115, 0x7610, R64 ;  /* 0x0000761073404816 */ /* 0x000fe20000000040 */
[----:B------:R-:W-:Y:S01]  /*1aa0*/  FMUL.FTZ R115, R69, UR19 ;  /* 0x0000001345737c20 */ /* 0x000fe20008410000 */
[----:B------:R-:W-:Y:S02]  /*1ab0*/  @P4 F2FP.BF16.F32.PACK_AB R90, RZ, R90 ;  /* 0x0000005aff5a423e */ /* 0x000fe400000010ff */
[----:B------:R-:W-:Y:S02]  /*1ac0*/  LOP3.LUT P6, RZ, R122, 0xff00, RZ, 0xc0, !PT ;  /* 0x0000ff007aff7812 */ /* 0x000fe400078cc0ff */
[----:B------:R-:W-:-:S02]  /*1ad0*/  @P4 PRMT R64, R64, 0x5410, R90 ;  /* 0x0000541040404816 */ /* 0x000fc4000000005a */
[----:B------:R-:W-:Y:S01]  /*1ae0*/  @P5 F2FP.BF16.F32.PACK_AB R90, RZ, R91 ;  /* 0x0000005bff5a523e */ /* 0x000fe200000010ff */
[----:B------:R-:W-:Y:S01]  /*1af0*/  FMUL.FTZ R91, R91, UR19 ;  /* 0x000000135b5b7c20 */ /* 0x000fe20008410000 */
[----:B------:R-:W-:Y:S02]  /*1b00*/  FSEL R114, R114, RZ, P6 ;  /* 0x000000ff72727208 */ /* 0x000fe40003000000 */
[----:B------:R-:W-:Y:S02]  /*1b10*/  @P4 LOP3.LUT P6, RZ, R118, 0xff0000, RZ, 0xc0, !PT ;  /* 0x00ff000076ff4812 */ /* 0x000fe400078cc0ff */
[----:B------:R-:W-:Y:S02]  /*1b20*/  @P5 PRMT R61, R90, 0x7610, R61 ;  /* 0x000076105a3d5816 */ /* 0x000fe4000000003d */
[----:B------:R-:W-:Y:S02]  /*1b30*/  @P4 FSEL R90, R91, RZ, P6 ;  /* 0x000000ff5b5a4208 */ /* 0x000fe40003000000 */
[----:B------:R-:W-:-:S02]  /*1b40*/  LOP3.LUT P6, RZ, R122, 0xff0000, RZ, 0xc0, !PT ;  /* 0x00ff00007aff7812 */ /* 0x000fc400078cc0ff */
[----:B------:R-:W-:Y:S02]  /*1b50*/  @P4 F2FP.BF16.F32.PACK_AB R90, RZ, R90 ;  /* 0x0000005aff5a423e */ /* 0x000fe400000010ff */
[----:B------:R-:W-:Y:S01]  /*1b60*/  FSEL R124, R91, RZ, P6 ;  /* 0x000000ff5b7c7208 */ /* 0x000fe20003000000 */
[----:B------:R-:W-:Y:S01]  /*1b70*/  FMUL.FTZ R91, R71, UR19 ;  /* 0x00000013475b7c20 */ /* 0x000fe20008410000 */
[----:B------:R-:W-:Y:S02]  /*1b80*/  @P4 LOP3.LUT P6, RZ, R118, 0xff000000, RZ, 0xc0, !PT ;  /* 0xff00000076ff4812 */ /* 0x000fe400078cc0ff */
[----:B------:R-:W-:Y:S02]  /*1b90*/  @P4 PRMT R65, R90, 0x7610, R65 ;  /* 0x000076105a414816 */ /* 0x000fe40000000041 */
[----:B------:R-:W-:Y:S02]  /*1ba0*/  @P5 F2FP.BF16.F32.PACK_AB R90, RZ, R71 ;  /* 0x00000047ff5a523e */ /* 0x000fe400000010ff */
[----:B------:R-:W-:-:S02]  /*1bb0*/  @P4 FSEL R71, R91, RZ, P6 ;  /* 0x000000ff5b474208 */ /* 0x000fc40003000000 */
[----:B------:R-:W-:Y:S02]  /*1bc0*/  LOP3.LUT P6, RZ, R122, 0xff000000, RZ, 0xc0, !PT ;  /* 0xff0000007aff7812 */ /* 0x000fe400078cc0ff */
[----:B------:R-:W-:Y:S02]  /*1bd0*/  @P4 F2FP.BF16.F32.PACK_AB R71, RZ, R71 ;  /* 0x00000047ff47423e */ /* 0x000fe400000010ff */
[----:B------:R-:W-:Y:S02]  /*1be0*/  FSEL R91, R91, RZ, P6 ;  /* 0x000000ff5b5b7208 */ /* 0x000fe40003000000 */
[----:B------:R-:W-:Y:S02]  /*1bf0*/  @P4 PRMT R65, R65, 0x5410, R71 ;  /* 0x0000541041414816 */ /* 0x000fe40000000047 */
[----:B------:R-:W-:Y:S01]  /*1c00*/  @P5 F2FP.BF16.F32.PACK_AB R71, RZ, R70 ;  /* 0x00000046ff47523e */ /* 0x000fe200000010ff */
[----:B------:R-:W-:Y:S01]  /*1c10*/  FMUL.FTZ R70, R70, UR19 ;  /* 0x0000001346467c20 */ /* 0x000fe20008410000 */
[----:B------:R-:W-:-:S02]  /*1c20*/  @P4 LOP3.LUT P6, RZ, R119, 0xff, RZ, 0xc0, !PT ;  /* 0x000000ff77ff4812 */ /* 0x000fc400078cc0ff */
[----:B------:R-:W-:Y:S02]  /*1c30*/  @P5 PRMT R62, R71, 0x7610, R62 ;  /* 0x00007610473e5816 */ /* 0x000fe4000000003e */
[C---:B------:R-:W-:Y:S02]  /*1c40*/  @P4 FSEL R71, R70.reuse, RZ, P6 ;  /* 0x000000ff46474208 */ /* 0x040fe40003000000 */
[----:B------:R-:W-:Y:S02]  /*1c50*/  LOP3.LUT P6, RZ, R123, 0xff, RZ, 0xc0, !PT ;  /* 0x000000ff7bff7812 */ /* 0x000fe400078cc0ff */
[----:B------:R-:W-:Y:S02]  /*1c60*/  @P4 F2FP.BF16.F32.PACK_AB R71, RZ, R71 ;  /* 0x00000047ff47423e */ /* 0x000fe400000010ff */
[----:B------:R-:W-:Y:S02]  /*1c70*/  FSEL R70, R70, RZ, P6 ;  /* 0x000000ff46467208 */ /* 0x000fe40003000000 */
[----:B------:R-:W-:-:S02]  /*1c80*/  @P4 LOP3.LUT P6, RZ, R119, 0xff00, RZ, 0xc0, !PT ;  /* 0x0000ff0077ff4812 */ /* 0x000fc400078cc0ff */
[----:B------:R-:W-:Y:S02]  /*1c90*/  @P4 PRMT R66, R71, 0x7610, R66 ;  /* 0x0000761047424816 */ /* 0x000fe40000000042 */
[----:B------:R-:W-:Y:S02]  /*1ca0*/  @P5 F2FP.BF16.F32.PACK_AB R71, RZ, R69 ;  /* 0x00000045ff47523e */ /* 0x000fe400000010ff */
[----:B------:R-:W-:Y:S02]  /*1cb0*/  @P4 FSEL R69, R115, RZ, P6 ;  /* 0x000000ff73454208 */ /* 0x000fe40003000000 */
[----:B------:R-:W-:Y:S02]  /*1cc0*/  LOP3.LUT P6, RZ, R123, 0xff00, RZ, 0xc0, !PT ;  /* 0x0000ff007bff7812 */ /* 0x000fe400078cc0ff */
[----:B------:R-:W-:Y:S01]  /*1cd0*/  @P5 PRMT R62, R62, 0x5410, R71 ;  /* 0x000054103e3e5816 */ /* 0x000fe20000000047 */
[----:B------:R-:W-:Y:S01]  /*1ce0*/  FMUL.FTZ R71, R68, UR19 ;  /* 0x0000001344477c20 */ /* 0x000fe20008410000 */
[----:B------:R-:W-:-:S02]  /*1cf0*/  @P4 F2FP.BF16.F32.PACK_AB R69, RZ, R69 ;  /* 0x00000045ff45423e */ /* 0x000fc400000010ff */
[----:B------:R-:W-:Y:S02]  /*1d00*/  FSEL R115, R115, RZ, P6 ;  /* 0x000000ff73737208 */ /* 0x000fe40003000000 */
[----:B------:R-:W-:Y:S02]  /*1d10*/  @P4 LOP3.LUT P6, RZ, R119, 0xff0000, RZ, 0xc0, !PT ;  /* 0x00ff000077ff4812 */ /* 0x000fe400078cc0ff */
[----:B------:R-:W-:Y:S02]  /*1d20*/  @P4 PRMT R66, R66, 0x5410, R69 ;  /* 0x0000541042424816 */ /* 0x000fe40000000045 */
[----:B------:R-:W-:Y:S02]  /*1d30*/  @P5 F2FP.BF16.F32.PACK_AB R69, RZ, R68 ;  /* 0x00000044ff45523e */ /* 0x000fe400000010ff */
[----:B------:R-:W-:Y:S02]  /*1d40*/  @P4 FSEL R68, R71, RZ, P6 ;  /* 0x000000ff47444208 */ /* 0x000fe40003000000 */
[----:B------:R-:W-:-:S02]  /*1d50*/  @P5 PRMT R63, R69, 0x7610, R63 ;  /* 0x00007610453f5816 */ /* 0x000fc4000000003f */
[----:B------:R-:W-:Y:S02]  /*1d60*/  @P4 F2FP.BF16.F32.PACK_AB R68, RZ, R68 ;  /* 0x00000044ff44423e */ /* 0x000fe400000010ff */
[----:B------:R-:W-:Y:S02]  /*1d70*/  @P5 PRMT R61, R61, 0x5410, R90 ;  /* 0x000054103d3d5816 */ /* 0x000fe4000000005a */
[----:B------:R-:W-:Y:S02]  /*1d80*/  @P4 PRMT R67, R68, 0x7610, R67 ;  /* 0x0000761044434816 */ /* 0x000fe40000000043 */
[----:B------:R-:W-:Y:S01]  /*1d90*/  @P5 F2FP.BF16.F32.PACK_AB R68, RZ, R74 ;  /* 0x0000004aff44523e */ /* 0x000fe200000010ff */
[----:B------:R-:W-:Y:S01]  /*1da0*/  FMUL.FTZ R74, R74, UR19 ;  /* 0x000000134a4a7c20 */ /* 0x000fe20008410000 */
[----:B------:R-:W-:Y:S02]  /*1db0*/  LOP3.LUT P6, RZ, R123, 0xff0000, RZ, 0xc0, !PT ;  /* 0x00ff00007bff7812 */ /* 0x000fe400078cc0ff */
[----:B------:R-:W-:-:S02]  /*1dc0*/  @P5 PRMT R63, R63, 0x5410, R68 ;  /* 0x000054103f3f5816 */ /* 0x000fc40000000044 */
[----:B------:R-:W-:Y:S02]  /*1dd0*/  LOP3.LUT P5, RZ, R123, 0xff000000, RZ, 0xc0, !PT ;  /* 0xff0000007bff7812 */ /* 0x000fe400078ac0ff */
[----:B------:R-:W-:Y:S02]  /*1de0*/  FSEL R71, R71, RZ, P6 ;  /* 0x000000ff47477208 */ /* 0x000fe40003000000 */
[----:B------:R-:W-:Y:S02]  /*1df0*/  FSEL R90, R74, RZ, P5 ;  /* 0x000000ff4a5a7208 */ /* 0x000fe40002800000 */
[----:B------:R-:W-:Y:S02]  /*1e00*/  ISETP.NE.U32.AND P5, PT, RZ, UR20, PT ;  /* 0x00000014ff007c0c */ /* 0x000fe4000bfa5070 */
[----:B------:R-:W-:Y:S02]  /*1e10*/  F2FP.BF16.F32.PACK_AB R71, R90, R71 ;  /* 0x000000475a47723e */ /* 0x000fe400000010ff */
[----:B------:R-:W-:-:S02]  /*1e20*/  ISETP.NE.AND.EX P5, PT, RZ, UR21, PT, P5 ;  /* 0x00000015ff007c0c */ /* 0x000fc4000bfa5350 */
[----:B------:R-:W-:-:S11]  /*1e30*/  F2FP.BF16.F32.PACK_AB R70, R115, R70 ;  /* 0x000000467346723e */ /* 0x000fd600000010ff */
[----:B------:R-:W0:Y:S02]  /*1e40*/  @P5 LDC.64 R68, c[0x0][0x308] ;  /* 0x0000c200ff445b82 */ /* 0x000e240000000a00 */
[----:B0-----:R-:W-:-:S05]  /*1e50*/  @P5 IMAD.WIDE.U32 R68, R0, 0x10, R68 ;  /* 0x0000001000445825 */ /* 0x001fca00078e0044 */
[----:B------:R0:W-:Y:S01]  /*1e60*/  @P5 STG.E.128 desc[UR4][R68.64], R60 ;  /* 0x0000003c44005986 */ /* 0x0001e2000c101d04 */
[----:B------:R-:W-:Y:S02]  /*1e70*/  @P4 LOP3.LUT P5, RZ, R119, 0xff000000, RZ, 0xc0, !PT ;  /* 0xff00000077ff4812 */ /* 0x000fe400078ac0ff */
[----:B0-----:R-:W-:Y:S02]  /*1e80*/  F2FP.BF16.F32.PACK_AB R69, R91, R124 ;  /* 0x0000007c5b45723e */ /* 0x001fe400000010ff */
[----:B------:R-:W0:Y:S01]  /*1e90*/  LDC.64 R124, c[0x0][0x2f8] ;  /* 0x0000be00ff7c7b82 */ /* 0x000e220000000a00 */
[----:B------:R-:W-:Y:S02]  /*1ea0*/  F2FP.BF16.F32.PACK_AB R68, R114, R75 ;  /* 0x0000004b7244723e */ /* 0x000fe400000010ff */
[----:B------:R-:W-:Y:S02]  /*1eb0*/  @P4 FSEL R75, R74, RZ, P5 ;  /* 0x000000ff4a4b4208 */ /* 0x000fe40002800000 */
[----:B------:R-:W-:-:S02]  /*1ec0*/  @P4 LEA R74, P5, R0, UR16, 0x4 ;  /* 0x00000010004a4c11 */ /* 0x000fc4000f8a20ff */
[----:B------:R-:W-:Y:S02]  /*1ed0*/  @P4 F2FP.BF16.F32.PACK_AB R90, RZ, R75 ;  /* 0x0000004bff5a423e */ /* 0x000fe400000010ff */
[C---:B------:R-:W-:Y:S02]  /*1ee0*/  @P4 LEA.HI.X R75, R0.reuse, UR17, RZ, 0x4, P5 ;  /* 0x00000011004b4c11 */ /* 0x040fe4000a8f24ff */
[----:B------:R-:W-:Y:S01]  /*1ef0*/  @P4 PRMT R67, R67, 0x5410, R90 ;  /* 0x0000541043434816 */ /* 0x000fe2000000005a */
[C---:B0-----:R-:W-:Y:S01]  /*1f00*/  IMAD.WIDE.U32 R124, R0.reuse, 0x10, R124 ;  /* 0x00000010007c7825 */ /* 0x041fe200078e007c */
[----:B------:R-:W-:-:S04]  /*1f10*/  IADD3 R0, R0, 0x80, RZ ;  /* 0x0000008000007810 */ /* 0x000fc80007ffe0ff */
[----:B------:R0:W-:Y:S04]  /*1f20*/  STG.E.128 desc[UR4][R124.64], R68 ;  /* 0x000000447c007986 */ /* 0x0001e8000c101d04 */
[----:B------:R0:W-:Y:S02]  /*1f30*/  @P4 STG.E.128 desc[UR4][R74.64], R64 ;  /* 0x000000404a004986 */ /* 0x0001e4000c101d04 */
.L_x_193:
[----:B------:R-:W-:Y:S05]  /*1f40*/  BSYNC B0 ;  /* 0x0000000000007941 */ /* 0x000fea0003800000 */
.L_x_192:
[----:B------:R-:W-:Y:S04]  /*1f50*/  BSSY B0, `(.L_x_194) ;  /* 0x000008f000007945 */ /* 0x000fe80003800000 */
[----:B------:R-:W-:Y:S05]  /*1f60*/  @!P1 BRA `(.L_x_195) ;  /* 0x0000000800349947 */ /* 0x000fea0003800000 */
[----:B------:R-:W-:Y:S02]  /*1f70*/  ISETP.NE.AND P4, PT, R2, RZ, PT ;  /* 0x000000ff0200720c */ /* 0x000fe40003f85270 */
[----:B------:R-:W-:Y:S02]  /*1f80*/  ISETP.NE.U32.AND P5, PT, RZ, UR10, PT ;  /* 0x0000000aff007c0c */ /* 0x000fe4000bfa5070 */
[----:B------:R-:W-:Y:S02]  /*1f90*/  FSEL R115, R73, RZ, !P4 ;  /* 0x000000ff49737208 */ /* 0x000fe40006000000 */
[----:B------:R-:W-:Y:S02]  /*1fa0*/  ISETP.NE.AND.EX P5, PT, RZ, UR11, PT, P5 ;  /* 0x0000000bff007c0c */ /* 0x000fe4000bfa5350 */
[----:B0-----:R-:W-:Y:S01]  /*1fb0*/  MOV R68, R120 ;  /* 0x0000007800447202 */ /* 0x001fe20000000f00 */
[----:B------:R-:W-:-:S03]  /*1fc0*/  FFMA.FTZ R69, R81, R72, R115 ;  /* 0x0000004851457223 */ /* 0x000fc60000010073 */
[----:B------:R-:W-:Y:S01]  /*1fd0*/  LOP3.LUT P4, RZ, R68, 0xff, RZ, 0xc0, !PT ;  /* 0x000000ff44ff7812 */ /* 0x000fe2000788c0ff */
[----:B------:R-:W-:-:S04]  /*1fe0*/  FADD.FTZ R124, R80, -R69 ;  /* 0x80000045507c7221 */ /* 0x000fc80000010000 */
[----:B-----5:R-:W-:Y:S02]  /*1ff0*/  FMUL.FTZ R124, R79, R124 ;  /* 0x0000007c4f7c7220 */ /* 0x020fe40000410000 */
[----:B------:R-:W-:-:S04]  /*2000*/  @P5 IMAD.U32 R69, R20, 0x10000, RZ ;  /* 0x0001000014455824 */ /* 0x000fc800078e00ff */
[--C-:B------:R-:W-:Y:S01]  /*2010*/  @P5 FADD.FTZ R124, R124, R69.reuse ;  /* 0x000000457c7c5221 */ /* 0x100fe20000010000 */
[----:B------:R-:W-:-:S03]  /*2020*/  @P5 PRMT R69, R20, 0x7632, R69 ;  /* 0x0000763214455816 */ /* 0x000fc60000000045 */
[----:B------:R-:W-:Y:S01]  /*2030*/  FMUL.FTZ R125, R124, UR19 ;  /* 0x000000137c7d7c20 */ /* 0x000fe20008410000 */
[----:B------:R-:W-:-:S04]  /*2040*/  @P5 SHF.L.U32 R69, R69, 0x10, RZ ;  /* 0x0000001045455819 */ /* 0x000fc800000006ff */
[----:B------:R-:W-:Y:S02]  /*2050*/  FSEL R114, R125, RZ, P4 ;  /* 0x000000ff7d727208 */ /* 0x000fe40002000000 */
[----:B------:R-:W-:-:S04]  /*2060*/  ISETP.NE.U32.AND P4, PT, RZ, UR16, PT ;  /* 0x00000010ff007c0c */ /* 0x000fc8000bf85070 */
[----:B------:R-:W-:-:S13]  /*2070*/  ISETP.NE.AND.EX P4, PT, RZ, UR17, PT, P4 ;  /* 0x00000011ff007c0c */ /* 0x000fda000bf85340 */
[----:B------:R-:W-:-:S05]  /*2080*/  @P4 IMAD.MOV.U32 R68, RZ, RZ, R116 ;  /* 0x000000ffff444224 */ /* 0x000fca00078e0074 */
[----:B------:R-:W-:Y:S01]  /*2090*/  @P4 LOP3.LUT P6, RZ, R68, 0xff, RZ, 0xc0, !PT ;  /* 0x000000ff44ff4812 */ /* 0x000fe200078cc0ff */
[----:B------:R-:W-:-:S03]  /*20a0*/  FFMA.FTZ R68, R86, R72, R115 ;  /* 0x0000004856447223 */ /* 0x000fc60000010073 */
[----:B------:R-:W-:Y:S01]  /*20b0*/  @P4 FSEL R125, R125, RZ, P6 ;  /* 0x000000ff7d7d4208 */ /* 0x000fe20003000000 */
[----:B------:R-:W-:Y:S01]  /*20c0*/  FADD.FTZ R68, R87, -R68 ;  /* 0x8000004457447221 */ /* 0x000fe20000010000 */
[----:B------:R-:W-:Y:S02]  /*20d0*/  LOP3.LUT P6, RZ, R120, 0xff00, RZ, 0xc0, !PT ;  /* 0x0000ff0078ff7812 */ /* 0x000fe400078cc0ff */
[----:B------:R-:W-:Y:S01]  /*20e0*/  @P4 F2FP.BF16.F32.PACK_AB R125, RZ, R125 ;  /* 0x0000007dff7d423e */ /* 0x000fe200000010ff */
[----:B------:R-:W-:Y:S01]  /*20f0*/  FMUL.FTZ R90, R79, R68 ;  /* 0x000000444f5a7220 */ /* 0x000fe20000410000 */
[-C--:B------:R-:W-:Y:S02]  /*2100*/  FFMA.FTZ R68, R88, R72.reuse, R115 ;  /* 0x0000004858447223 */ /* 0x080fe40000010073 */
[----:B------:R-:W-:Y:S01]  /*2110*/  @P4 PRMT R64, R125, 0x7610, R64 ;  /* 0x000076107d404816 */ /* 0x000fe20000000040 */
[----:B------:R-:W-:Y:S01]  /*2120*/  @P5 FADD.FTZ R90, R90, R69 ;  /* 0x000000455a5a5221 */ /* 0x000fe20000010000 */
[----:B------:R-:W-:Y:S01]  /*2130*/  FFMA.FTZ R69, R83, R72, R115 ;  /* 0x0000004853457223 */ /* 0x000fe20000010073 */
[----:B------:R-:W-:-:S02]  /*2140*/  FADD.FTZ R68, R89, -R68 ;  /* 0x8000004459447221 */ /* 0x000fc40000010000 */
[----:B------:R-:W-:Y:S01]  /*2150*/  FMUL.FTZ R91, R90, UR19 ;  /* 0x000000135a5b7c20 */ /* 0x000fe20008410000 */
[----:B------:R-:W-:Y:S01]  /*2160*/  FADD.FTZ R70, R82, -R69 ;  /* 0x8000004552467221 */ /* 0x000fe20000010000 */
[----:B------:R-:W-:Y:S02]  /*2170*/  @P5 IMAD.U32 R69, R21, 0x10000, RZ ;  /* 0x0001000015455824 */ /* 0x000fe400078e00ff */
[C---:B------:R-:W-:Y:S01]  /*2180*/  FMUL.FTZ R75, R79.reuse, R68 ;  /* 0x000000444f4b7220 */ /* 0x040fe20000410000 */
[----:B------:R-:W-:Y:S01]  /*2190*/  FMUL.FTZ R70, R79, R70 ;  /* 0x000000464f467220 */ /* 0x000fe20000410000 */
[----:B------:R-:W-:Y:S02]  /*21a0*/  FSEL R71, R91, RZ, P6 ;  /* 0x000000ff5b477208 */ /* 0x000fe40003000000 */
[----:B------:R-:W-:Y:S01]  /*21b0*/  @P4 LOP3.LUT P6, RZ, R116, 0xff00, RZ, 0xc0, !PT ;  /* 0x0000ff0074ff4812 */ /* 0x000fe200078cc0ff */
[--C-:B------:R-:W-:Y:S01]  /*21c0*/  @P5 FADD.FTZ R70, R70, R69.reuse ;  /* 0x0000004546465221 */ /* 0x100fe20000010000 */
[----:B------:R-:W-:-:S02]  /*21d0*/  @P5 PRMT R69, R21, 0x7632, R69 ;  /* 0x0000763215455816 */ /* 0x000fc40000000045 */
[----:B------:R-:W-:Y:S02]  /*21e0*/  @P4 FSEL R91, R91, RZ, P6 ;  /* 0x000000ff5b5b4208 */ /* 0x000fe40003000000 */
[----:B------:R-:W-:Y:S01]  /*21f0*/  @P5 SHF.L.U32 R74, R69, 0x10, RZ ;  /* 0x00000010454a5819 */ /* 0x000fe200000006ff */
[----:B------:R-:W-:Y:S01]  /*2200*/  FFMA.FTZ R69, R85, R72, R115 ;  /* 0x0000004855457223 */ /* 0x000fe20000010073 */
[----:B------:R-:W-:Y:S02]  /*2210*/  LOP3.LUT P6, RZ, R120, 0xff0000, RZ, 0xc0, !PT ;  /* 0x00ff000078ff7812 */ /* 0x000fe400078cc0ff */
[----:B------:R-:W-:Y:S01]  /*2220*/  @P4 F2FP.BF16.F32.PACK_AB R91, RZ, R91 ;  /* 0x0000005bff5b423e */ /* 0x000fe200000010ff */
[--C-:B------:R-:W-:Y:S01]  /*2230*/  FADD.FTZ R68, R84, -R69.reuse ;  /* 0x8000004554447221 */ /* 0x100fe20000010000 */
[----:B------:R-:W-:Y:S01]  /*2240*/  @P5 PRMT R69, R22, 0x7632, R69 ;  /* 0x0000763216455816 */ /* 0x000fe20000000045 */
[----:B------:R-:W-:Y:S01]  /*2250*/  @P5 FADD.FTZ R75, R75, R74 ;  /* 0x0000004a4b4b5221 */ /* 0x000fe20000010000 */
[----:B------:R-:W-:Y:S01]  /*2260*/  @P4 PRMT R64, R64, 0x5410, R91 ;  /* 0x0000541040404816 */ /* 0x000fe2000000005b */
[----:B------:R-:W-:Y:S01]  /*2270*/  FMUL.FTZ R73, R79, R68 ;  /* 0x000000444f497220 */ /* 0x000fe20000410000 */
[----:B------:R-:W-:Y:S01]  /*2280*/  @P5 IMAD.U32 R68, R22, 0x10000, RZ ;  /* 0x0001000016445824 */ /* 0x000fe200078e00ff */
[----:B------:R-:W-:-:S03]  /*2290*/  @P5 SHF.L.U32 R74, R69, 0x10, RZ ;  /* 0x00000010454a5819 */ /* 0x000fc600000006ff */
[----:B------:R-:W-:Y:S01]  /*22a0*/  @P5 FADD.FTZ R73, R73, R68 ;  /* 0x0000004449495221 */ /* 0x000fe20000010000 */
[----:B------:R-:W-:-:S04]  /*22b0*/  FFMA.FTZ R68, R92, R72, R115 ;  /* 0x000000485c447223 */ /* 0x000fc80000010073 */
[----:B------:R-:W-:-:S04]  /*22c0*/  FADD.FTZ R68, R95, -R68 ;  /* 0x800000445f447221 */ /* 0x000fc80000010000 */
[----:B------:R-:W-:Y:S01]  /*22d0*/  FMUL.FTZ R69, R79, R68 ;  /* 0x000000444f457220 */ /* 0x000fe20000410000 */
[-CC-:B------:R-:W-:Y:S01]  /*22e0*/  FFMA.FTZ R68, R93, R72.reuse, R115.reuse ;  /* 0x000000485d447223 */ /* 0x180fe20000010073 */
[----:B------:R-:W-:Y:S01]  /*22f0*/  FFMA.FTZ R115, R98, R72, R115 ;  /* 0x0000004862737223 */ /* 0x000fe20000010073 */
[----:B------:R-:W-:Y:S01]  /*2300*/  @P5 PRMT R72, R23, 0x7632, R72 ;  /* 0x0000763217485816 */ /* 0x000fe20000000048 */
[----:B------:R-:W-:Y:S01]  /*2310*/  @P5 FADD.FTZ R69, R69, R74 ;  /* 0x0000004a45455221 */ /* 0x000fe20000010000 */
[----:B------:R-:W-:Y:S01]  /*2320*/  FADD.FTZ R68, R94, -R68 ;  /* 0x800000445e447221 */ /* 0x000fe20000010000 */
[----:B------:R-:W-:-:S03]  /*2330*/  @P5 IMAD.U32 R74, R23, 0x10000, RZ ;  /* 0x00010000174a5824 */ /* 0x000fc600078e00ff */
[----:B------:R-:W-:-:S04]  /*2340*/  FMUL.FTZ R68, R79, R68 ;  /* 0x000000444f447220 */ /* 0x000fc80000410000 */
[----:B------:R-:W-:Y:S01]  /*2350*/  @P5 FADD.FTZ R68, R68, R74 ;  /* 0x0000004a44445221 */ /* 0x000fe20000010000 */
[----:B------:R-:W-:-:S04]  /*2360*/  FADD.FTZ R74, R96, -R115 ;  /* 0x80000073604a7221 */ /* 0x000fc80000010000 */
[----:B------:R-:W-:Y:S01]  /*2370*/  FMUL.FTZ R74, R79, R74 ;  /* 0x0000004a4f4a7220 */ /* 0x000fe20000410000 */
[----:B------:R-:W-:Y:S01]  /*2380*/  @P5 SHF.L.U32 R79, R72, 0x10, RZ ;  /* 0x00000010484f5819 */ /* 0x000fe200000006ff */
[----:B------:R-:W-:-:S04]  /*2390*/  FMUL.FTZ R72, R70, UR19 ;  /* 0x0000001346487c20 */ /* 0x000fc80008410000 */
[----:B------:R-:W-:Y:S01]  /*23a0*/  @P5 FADD.FTZ R74, R74, R79 ;  /* 0x0000004f4a4a5221 */ /* 0x000fe20000010000 */
[----:B------:R-:W-:Y:S01]  /*23b0*/  ISETP.NE.U32.AND P5, PT, RZ, UR20, PT ;  /* 0x00000014ff007c0c */ /* 0x000fe2000bfa5070 */
[----:B------:R-:W-:Y:S01]  /*23c0*/  FMUL.FTZ R79, R75, UR19 ;  /* 0x000000134b4f7c20 */ /* 0x000fe20008410000 */
[----:B------:R-:W-:Y:S02]  /*23d0*/  FSEL R115, R72, RZ, P6 ;  /* 0x000000ff48737208 */ /* 0x000fe40003000000 */
[----:B------:R-:W-:Y:S02]  /*23e0*/  ISETP.NE.AND.EX P5, PT, RZ, UR21, PT, P5 ;  /* 0x00000015ff007c0c */ /* 0x000fe4000bfa5350 */
[----:B------:R-:W-:-:S04]  /*23f0*/  @P4 LOP3.LUT P6, RZ, R116, 0xff0000, RZ, 0xc0, !PT ;  /* 0x00ff000074ff4812 */ /* 0x000fc800078cc0ff */
[----:B------:R-:W-:Y:S02]  /*2400*/  @P4 FSEL R72, R72, RZ, P6 ;  /* 0x000000ff48484208 */ /* 0x000fe40003000000 */
[----:B------:R-:W-:Y:S02]  /*2410*/  LOP3.LUT P6, RZ, R120, 0xff000000, RZ, 0xc0, !PT ;  /* 0xff00000078ff7812 */ /* 0x000fe400078cc0ff */
[----:B------:R-:W-:Y:S02]  /*2420*/  @P4 F2FP.BF16.F32.PACK_AB R72, RZ, R72 ;  /* 0x00000048ff48423e */ /* 0x000fe400000010ff */
[----:B------:R-:W-:Y:S02]  /*2430*/  FSEL R125, R79, RZ, P6 ;  /* 0x000000ff4f7d7208 */ /* 0x000fe40003000000 */
[----:B------:R-:W-:Y:S02]  /*2440*/  @P5 F2FP.BF16.F32.PACK_AB R124, RZ, R124 ;  /* 0x0000007cff7c523e */ /* 0x000fe400000010ff */
[----:B------:R-:W-:-:S02]  /*2450*/  @P5 F2FP.BF16.F32.PACK_AB R90, RZ, R90 ;  /* 0x0000005aff5a523e */ /* 0x000fc400000010ff */
[----:B------:R-:W-:Y:S02]  /*2460*/  @P5 PRMT R60, R124, 0x7610, R60 ;  /* 0x000076107c3c5816 */ /* 0x000fe4000000003c */
[----:B------:R-:W-:Y:S02]  /*2470*/  @P5 F2FP.BF16.F32.PACK_AB R70, RZ, R70 ;  /* 0x00000046ff46523e */ /* 0x000fe400000010ff */
[----:B------:R-:W-:Y:S02]  /*2480*/  @P5 PRMT R60, R60, 0x5410, R90 ;  /* 0x000054103c3c5816 */ /* 0x000fe4000000005a */
[----:B------:R-:W-:Y:S02]  /*2490*/  @P5 F2FP.BF16.F32.PACK_AB R90, RZ, R73 ;  /* 0x00000049ff5a523e */ /* 0x000fe400000010ff */
[----:B------:R-:W-:Y:S02]  /*24a0*/  @P5 PRMT R61, R70, 0x7610, R61 ;  /* 0x00007610463d5816 */ /* 0x000fe4000000003d */
[----:B------:R-:W-:Y:S01]  /*24b0*/  @P5 PRMT R62, R90, 0x7610, R62 ;  /* 0x000076105a3e5816 */ /* 0x000fe2000000003e */
[----:B------:R-:W-:Y:S01]  /*24c0*/  FMUL.FTZ R90, R68, UR19 ;  /* 0x00000013445a7c20 */ /* 0x000fe20008410000 */
[----:B------:R-:W-:-:S02]  /*24d0*/  @P5 F2FP.BF16.F32.PACK_AB R75, RZ, R75 ;  /* 0x0000004bff4b523e */ /* 0x000fc400000010ff */
[----:B------:R-:W-:Y:S02]  /*24e0*/  @P5 F2FP.BF16.F32.PACK_AB R68, RZ, R68 ;  /* 0x00000044ff44523e */ /* 0x000fe400000010ff */
[----:B------:R-:W-:Y:S01]  /*24f0*/  @P5 PRMT R61, R61, 0x5410, R75 ;  /* 0x000054103d3d5816 */ /* 0x000fe2000000004b */
[----:B------:R-:W-:Y:S01]  /*2500*/  FMUL.FTZ R75, R69, UR19 ;  /* 0x00000013454b7c20 */ /* 0x000fe20008410000 */
[----:B------:R-:W-:Y:S02]  /*2510*/  @P5 PRMT R63, R68, 0x7610, R63 ;  /* 0x00007610443f5816 */ /* 0x000fe4000000003f */
[----:B------:R-:W-:Y:S02]  /*2520*/  @P5 F2FP.BF16.F32.PACK_AB R69, RZ, R69 ;  /* 0x00000045ff45523e */ /* 0x000fe400000010ff */
[----:B------:R-:W-:Y:S01]  /*2530*/  @P5 F2FP.BF16.F32.PACK_AB R68, RZ, R74 ;  /* 0x0000004aff44523e */ /* 0x000fe200000010ff */
[----:B------:R-:W-:Y:S01]  /*2540*/  FMUL.FTZ R74, R74, UR19 ;  /* 0x000000134a4a7c20 */ /* 0x000fe20008410000 */
[----:B------:R-:W-:-:S02]  /*2550*/  @P5 PRMT R62, R62, 0x5410, R69 ;  /* 0x000054103e3e5816 */ /* 0x000fc40000000045 */
[----:B------:R-:W-:Y:S02]  /*2560*/  @P5 PRMT R63, R63, 0x5410, R68 ;  /* 0x000054103f3f5816 */ /* 0x000fe40000000044 */
[----:B------:R-:W-:Y:S02]  /*2570*/  LOP3.LUT P5, RZ, R121, 0xff000000, RZ, 0xc0, !PT ;  /* 0xff00000079ff7812 */ /* 0x000fe400078ac0ff */
[----:B------:R-:W-:Y:S02]  /*2580*/  @P4 LOP3.LUT P6, RZ, R116, 0xff000000, RZ, 0xc0, !PT ;  /* 0xff00000074ff4812 */ /* 0x000fe400078cc0ff */
[----:B------:R-:W-:Y:S02]  /*2590*/  FSEL R124, R74, RZ, P5 ;  /* 0x000000ff4a7c7208 */ /* 0x000fe40002800000 */
[----:B------:R-:W-:Y:S02]  /*25a0*/  ISETP.NE.U32.AND P5, PT, RZ, UR20, PT ;  /* 0x00000014ff007c0c */ /* 0x000fe4000bfa5070 */
[----:B------:R-:W-:Y:S01]  /*25b0*/  @P4 PRMT R65, R72, 0x7610, R65 ;  /* 0x0000761048414816 */ /* 0x000fe20000000041 */
[----:B------:R-:W-:Y:S01]  /*25c0*/  FMUL.FTZ R72, R73, UR19 ;  /* 0x0000001349487c20 */ /* 0x000fe20008410000 */
[----:B------:R-:W-:-:S02]  /*25d0*/  ISETP.NE.AND.EX P5, PT, RZ, UR21, PT, P5 ;  /* 0x00000015ff007c0c */ /* 0x000fc4000bfa5350 */
[----:B------:R-:W-:Y:S02]  /*25e0*/  @P4 FSEL R79, R79, RZ, P6 ;  /* 0x000000ff4f4f4208 */ /* 0x000fe40003000000 */
[----:B------:R-:W-:Y:S02]  /*25f0*/  LOP3.LUT P6, RZ, R121, 0xff, RZ, 0xc0, !PT ;  /* 0x000000ff79ff7812 */ /* 0x000fe400078cc0ff */
[----:B------:R-:W-:Y:S02]  /*2600*/  @P4 F2FP.BF16.F32.PACK_AB R79, RZ, R79 ;  /* 0x0000004fff4f423e */ /* 0x000fe400000010ff */
[C---:B------:R-:W-:Y:S02]  /*2610*/  FSEL R70, R72.reuse, RZ, P6 ;  /* 0x000000ff48467208 */ /* 0x040fe40003000000 */
[----:B------:R-:W-:Y:S02]  /*2620*/  @P4 LOP3.LUT P6, RZ, R117, 0xff, RZ, 0xc0, !PT ;  /* 0x000000ff75ff4812 */ /* 0x000fe400078cc0ff */
[----:B------:R-:W-:Y:S01]  /*2630*/  @P4 PRMT R65, R65, 0x5410, R79 ;  /* 0x0000541041414816 */ /* 0x000fe2000000004f */
[----:B------:R-:W0:Y:S01]  /*2640*/  @P5 LDC.64 R68, c[0x0][0x308] ;  /* 0x0000c200ff445b82 */ /* 0x000e220000000a00 */
[----:B------:R-:W-:-:S02]  /*2650*/  @P4 FSEL R72, R72, RZ, P6 ;  /* 0x000000ff48484208 */ /* 0x000fc40003000000 */
[----:B------:R-:W-:Y:S02]  /*2660*/  LOP3.LUT P6, RZ, R121, 0xff00, RZ, 0xc0, !PT ;  /* 0x0000ff0079ff7812 */ /* 0x000fe400078cc0ff */
[----:B------:R-:W-:Y:S02]  /*2670*/  @P4 F2FP.BF16.F32.PACK_AB R72, RZ, R72 ;  /* 0x00000048ff48423e */ /* 0x000fe400000010ff */
[----:B------:R-:W-:Y:S02]  /*2680*/  FSEL R73, R75, RZ, P6 ;  /* 0x000000ff4b497208 */ /* 0x000fe40003000000 */
[----:B------:R-:W-:Y:S02]  /*2690*/  @P4 PRMT R66, R72, 0x7610, R66 ;  /* 0x0000761048424816 */ /* 0x000fe40000000042 */
[----:B------:R-:W-:Y:S02]  /*26a0*/  F2FP.BF16.F32.PACK_AB R70, R73, R70 ;  /* 0x000000464946723e */ /* 0x000fe400000010ff */
[----:B------:R-:W1:Y:S01]  /*26b0*/  LDC.64 R72, c[0x0][0x2f8] ;  /* 0x0000be00ff487b82 */ /* 0x000e620000000a00 */
[----:B------:R-:W-:-:S04]  /*26c0*/  @P4 LOP3.LUT P6, RZ, R117, 0xff00, RZ, 0xc0, !PT ;  /* 0x0000ff0075ff4812 */ /* 0x000fc800078cc0ff */
[----:B------:R-:W-:Y:S02]  /*26d0*/  @P4 FSEL R75, R75, RZ, P6 ;  /* 0x000000ff4b4b4208 */ /* 0x000fe40003000000 */
[----:B------:R-:W-:Y:S02]  /*26e0*/  LOP3.LUT P6, RZ, R121, 0xff0000, RZ, 0xc0, !PT ;  /* 0x00ff000079ff7812 */ /* 0x000fe400078cc0ff */
[----:B------:R-:W-:Y:S01]  /*26f0*/  @P4 F2FP.BF16.F32.PACK_AB R75, RZ, R75 ;  /* 0x0000004bff4b423e */ /* 0x000fe200000010ff */
[----:B0-----:R-:W-:Y:S01]  /*2700*/  @P5 IMAD.WIDE.U32 R68, R0, 0x10, R68 ;  /* 0x0000001000445825 */ /* 0x001fe200078e0044 */
[----:B------:R-:W-:Y:S02]  /*2710*/  FSEL R91, R90, RZ, P6 ;  /* 0x000000ff5a5b7208 */ /* 0x000fe40003000000 */
[----:B------:R-:W-:Y:S02]  /*2720*/  @P4 PRMT R66, R66, 0x5410, R75 ;  /* 0x0000541042424816 */ /* 0x000fe4000000004b */
[----:B------:R0:W-:Y:S01]  /*2730*/  @P5 STG.E.128 desc[UR4][R68.64], R60 ;  /* 0x0000003c44005986 */ /* 0x0001e2000c101d04 */
[----:B------:R-:W-:-:S04]  /*2740*/  @P4 LOP3.LUT P5, RZ, R117, 0xff0000, RZ, 0xc0, !PT ;  /* 0x00ff000075ff4812 */ /* 0x000fc800078ac0ff */
[----:B------:R-:W-:Y:S02]  /*2750*/  @P4 FSEL R90, R90, RZ, P5 ;  /* 0x000000ff5a5a4208 */ /* 0x000fe40002800000 */
[----:B------:R-:W-:Y:S01]  /*2760*/  @P4 LOP3.LUT P5, RZ, R117, 0xff000000, RZ, 0xc0, !PT ;  /* 0xff00000075ff4812 */ /* 0x000fe200078ac0ff */
[----:B-1----:R-:W-:-:S03]  /*2770*/  IMAD.WIDE.U32 R72, R0, 0x10, R72 ;  /* 0x0000001000487825 */ /* 0x002fc600078e0048 */
[----:B------:R-:W-:-:S04]  /*2780*/  @P4 FSEL R74, R74, RZ, P5 ;  /* 0x000000ff4a4a4208 */ /* 0x000fc80002800000 */
[----:B------:R-:W-:Y:S02]  /*2790*/  @P4 F2FP.BF16.F32.PACK_AB R74, RZ, R74 ;  /* 0x0000004aff4a423e */ /* 0x000fe400000010ff */
[----:B0-----:R-:W-:Y:S02]  /*27a0*/  F2FP.BF16.F32.PACK_AB R68, R71, R114 ;  /* 0x000000724744723e */ /* 0x001fe400000010ff */
[----:B------:R-:W-:Y:S02]  /*27b0*/  F2FP.BF16.F32.PACK_AB R69, R125, R115 ;  /* 0x000000737d45723e */ /* 0x000fe400000010ff */
[----:B------:R-:W-:-:S05]  /*27c0*/  F2FP.BF16.F32.PACK_AB R71, R124, R91 ;  /* 0x0000005b7c47723e */ /* 0x000fca00000010ff */
[----:B------:R0:W-:Y:S02]  /*27d0*/  STG.E.128 desc[UR4][R72.64], R68 ;  /* 0x0000004448007986 */ /* 0x0001e4000c101d04 */
[----:B0-----:R-:W-:Y:S02]  /*27e0*/  @P4 F2FP.BF16.F32.PACK_AB R73, RZ, R90 ;  /* 0x0000005aff49423e */ /* 0x001fe400000010ff */
[C---:B------:R-:W-:Y:S02]  /*27f0*/  @P4 LEA R90, P5, R0.reuse, UR16, 0x4 ;  /* 0x00000010005a4c11 */ /* 0x040fe4000f8a20ff */
[----:B------:R-:W-:Y:S02]  /*2800*/  @P4 PRMT R67, R73, 0x7610, R67 ;  /* 0x0000761049434816 */ /* 0x000fe40000000043 */
[----:B------:R-:W-:Y:S02]  /*2810*/  @P4 LEA.HI.X R91, R0, UR17, RZ, 0x4, P5 ;  /* 0x00000011005b4c11 */ /* 0x000fe4000a8f24ff */
[----:B------:R-:W-:-:S05]  /*2820*/  @P4 PRMT R67, R67, 0x5410, R74 ;  /* 0x0000541043434816 */ /* 0x000fca000000004a */
[----:B------:R1:W-:Y:S02]  /*2830*/  @P4 STG.E.128 desc[UR4][R90.64], R64 ;  /* 0x000000405a004986 */ /* 0x0003e4000c101d04 */
.L_x_195:
[----:B------:R-:W-:Y:S05]  /*2840*/  BSYNC B0 ;  /* 0x0000000000007941 */ /* 0x000fea0003800000 */
.L_x_194:
[----:B------:R-:W-:Y:S01]  /*2850*/  SEL R0, RZ, 0x1, P2 ;  /* 0x00000001ff007807 */ /* 0x000fe20001000000 */
[----:B------:R-:W-:Y:S06]  /*2860*/  @!P3 BRA `(.L_x_196) ;  /* 0xffffffdc0024b947 */ /* 0x000fec000383ffff */
.L_x_186:
[----:B------:R-:W2:Y:S01]  /*2870*/  S2UR UR6, SR_CTAID.X ;  /* 0x00000000000679c3 */ /* 0x000ea20000002500 */
[C---:B------:R-:W-:Y:S01]  /*2880*/  LOP3.LUT R7, R77.reuse, 0x7f, RZ, 0xc0, !PT ;  /* 0x0000007f4d077812 */ /* 0x040fe200078ec0ff */
[----:B------:R-:W-:Y:S01]  /*2890*/  BSSY B0, `(.L_x_197) ;  /* 0x000000e000007945 */ /* 0x000fe20003800000 */
[----:B--2---:R-:W-:-:S05]  /*28a0*/  LEA.HI R3, R77, UR6, RZ, 0x19 ;  /* 0x000000064d037c11 */ /* 0x004fca000f8fc8ff */
[----:B------:R-:W-:-:S05]  /*28b0*/  IMAD R78, R3, R78, RZ ;  /* 0x0000004e034e7224 */ /* 0x000fca00078e02ff */
[----:B------:R-:W-:Y:S01]  /*28c0*/  LEA.HI R7, R78, R7, RZ, 0x1d ;  /* 0x000000074e077211 */ /* 0x000fe200078fe8ff */
[----:B------:R-:W-:Y:S06]  /*28d0*/  @!P0 BRA `(.L_x_198) ;  /* 0x0000000000248947 */ /* 0x000fec0003800000 */
[----:B------:R-:W2:Y:S08]  /*28e0*/  LDC.64 R2, c[0x0][0x2d0] ;  /* 0x0000b400ff027b82 */ /* 0x000eb00000000a00 */
[----:B------:R-:W3:Y:S01]  /*28f0*/  LDC.64 R4, c[0x0][0x2d8] ;  /* 0x0000b600ff047b82 */ /* 0x000ee20000000a00 */
[----:B--2---:R-:W-:-:S05]  /*2900*/  IMAD.WIDE.U32 R2, R7, 0x20, R2 ;  /* 0x0000002007027825 */ /* 0x004fca00078e0002 */
[----:B------:R2:W-:Y:S01]  /*2910*/  STG.E.128 desc[UR4][R2.64], R40 ;  /* 0x0000002802007986 */ /* 0x0005e2000c101d04 */
[----:B---3--:R-:W-:-:S03]  /*2920*/  IMAD.WIDE.U32 R4, R7, 0x20, R4 ;  /* 0x0000002007047825 */ /* 0x008fc600078e0004 */
[----:B------:R2:W-:Y:S01]  /*2930*/  STG.E.128 desc[UR4][R2.64+0x10], R44 ;  /* 0x0000102c02007986 */ /* 0x0005e2000c101d04 */
[----:B------:R-:W-:-:S03]  /*2940*/  VIADD R7, R7, 0x80 ;  /* 0x0000008007077836 */ /* 0x000fc60000000000 */
[----:B------:R2:W-:Y:S04]  /*2950*/  STG.E.128 desc[UR4][R4.64], R24 ;  /* 0x0000001804007986 */ /* 0x0005e8000c101d04 */
[----:B------:R2:W-:Y:S02]  /*2960*/  STG.E.128 desc[UR4][R4.64+0x10], R28 ;  /* 0x0000101c04007986 */ /* 0x0005e4000c101d04 */
.L_x_198:
[----:B------:R-:W-:Y:S05]  /*2970*/  BSYNC B0 ;  /* 0x0000000000007941 */ /* 0x000fea0003800000 */
.L_x_197:
[----:B------:R-:W-:Y:S05]  /*2980*/  @!P1 EXIT ;  /* 0x000000000000994d */ /* 0x000fea0003800000 */
[----:B--2---:R-:W2:Y:S08]  /*2990*/  LDC.64 R2, c[0x0][0x2d0] ;  /* 0x0000b400ff027b82 */ /* 0x004eb00000000a00 */
[----:B------:R-:W3:Y:S01]  /*29a0*/  LDC.64 R4, c[0x0][0x2d8] ;  /* 0x0000b600ff047b82 */ /* 0x000ee20000000a00 */
[----:B--2---:R-:W-:-:S05]  /*29b0*/  IMAD.WIDE.U32 R2, R7, 0x20, R2 ;  /* 0x0000002007027825 */ /* 0x004fca00078e0002 */
[----:B------:R-:W-:Y:S01]  /*29c0*/  STG.E.128 desc[UR4][R2.64], R32 ;  /* 0x0000002002007986 */ /* 0x000fe2000c101d04 */
[----:B---3--:R-:W-:-:S03]  /*29d0*/  IMAD.WIDE.U32 R4, R7, 0x20, R4 ;  /* 0x0000002007047825 */ /* 0x008fc600078e0004 */
[----:B------:R-:W-:Y:S04]  /*29e0*/  STG.E.128 desc[UR4][R2.64+0x10], R36 ;  /* 0x0000102402007986 */ /* 0x000fe8000c101d04 */
[----:B------:R-:W-:Y:S04]  /*29f0*/  STG.E.128 desc[UR4][R4.64], R48 ;  /* 0x0000003004007986 */ /* 0x000fe8000c101d04 */
[----:B------:R-:W-:Y:S01]  /*2a00*/  STG.E.128 desc[UR4][R4.64+0x10], R52 ;  /* 0x0000103404007986 */ /* 0x000fe2000c101d04 */
[----:B------:R-:W-:Y:S05]  /*2a10*/  EXIT ;  /* 0x000000000000794d */ /* 0x000fea0003800000 */
.L_x_191:
[----:B------:R-:W-:Y:S01]  /*2a20*/  HFMA2.MMA R70, -RZ, RZ, 0, 9.5367431640625e-07 ;  /* 0x00000010ff467435 */ /* 0x000fe200000001ff */
[----:B------:R-:W-:Y:S01]  /*2a30*/  IMAD.MOV.U32 R71, RZ, RZ, 0x1f ;  /* 0x0000001fff477424 */ /* 0x000fe200078e00ff */
[----:B------:R-:W-:-:S09]  /*2a40*/  MOV R72, 0xffffffff ;  /* 0xffffffff00487802 */ /* 0x000fd20000000f00 */
[----:B-----5:R-:W-:Y:S05]  /*2a50*/  WARPSYNC.COLLECTIVE R72, `(.L_x_199) ;  /* 0x0000000048087348 */ /* 0x020fea0003c00000 */
[----:B------:R0:W1:Y:S02]  /*2a60*/  SHFL.DOWN P5, R70, R91, R70, R71 ;  /* 0x080000465b467389 */ /* 0x00006400000a0047 */
[----:B01---5:R-:W-:Y:S01]  /*2a70*/  ENDCOLLECTIVE ;  /* 0x000000000000791b */ /* 0x023fe20003800000 */
.L_x_199:
[----:B------:R-:W-:Y:S02]  /*2a80*/  IMAD.MOV.U32 R74, RZ, RZ, R70 ;  /* 0x000000ffff4a7224 */ /* 0x000fe400078e0046 */
[----:B------:R-:W-:Y:S02]  /*2a90*/  IMAD.MOV.U32 R70, RZ, RZ, 0x10 ;  /* 0x00000010ff467424 */ /* 0x000fe400078e00ff */
[----:B------:R-:W-:Y:S01]  /*2aa0*/  FADD.FTZ R74, R74, R91 ;  /* 0x0000005b4a4a7221 */ /* 0x000fe20000010000 */
[----:B------:R-:W-:-:S07]  /*2ab0*/  MOV R91, R90 ;  /* 0x0000005a005b7202 */ /* 0x000fce0000000f00 */
[----:B------:R-:W-:Y:S05]  /*2ac0*/  WARPSYNC.COLLECTIVE R72, `(.L_x_200) ;  /* 0x0000000048087348 */ /* 0x000fea0003c00000 */
[----:B------:R0:W1:Y:S02]  /*2ad0*/  SHFL.DOWN P5, R70, R91, R70, R71 ;  /* 0x080000465b467389 */ /* 0x00006400000a0047 */
[----:B01----:R-:W-:Y:S01]  /*2ae0*/  ENDCOLLECTIVE ;  /* 0x000000000000791b */ /* 0x003fe20003800000 */
.L_x_200:
[----:B------:R-:W-:Y:S01]  /*2af0*/  IMAD.MOV.U32 R91, RZ, RZ, R74 ;  /* 0x000000ffff5b7224 */ /* 0x000fe200078e004a */
[----:B------:R-:W-:Y:S01]  /*2b00*/  MOV R73, R70 ;  /* 0x0000004600497202 */ /* 0x000fe20000000f00 */
[----:B------:R-:W-:-:S04]  /*2b10*/  HFMA2.MMA R70, -RZ, RZ, 0, 4.76837158203125e-07 ;  /* 0x00000008ff467435 */ /* 0x000fc800000001ff */
[----:B------:R-:W-:-:S07]  /*2b20*/  FADD.FTZ R75, R73, R90 ;  /* 0x0000005a494b7221 */ /* 0x000fce0000010000 */
[----:B------:R-:W-:Y:S05]  /*2b30*/  WARPSYNC.COLLECTIVE R72, `(.L_x_201) ;  /* 0x0000000048087348 */ /* 0x000fea0003c00000 */
[----:B------:R0:W1:Y:S02]  /*2b40*/  SHFL.DOWN P5, R70, R91, R70, R71 ;  /* 0x080000465b467389 */ /* 0x00006400000a0047 */
[----:B01----:R-:W-:Y:S01]  /*2b50*/  ENDCOLLECTIVE ;  /* 0x000000000000791b */ /* 0x003fe20003800000 */
.L_x_201:
[----:B------:R-:W-:Y:S01]  /*2b60*/  MOV R91, R75 ;  /* 0x0000004b005b7202 */ /* 0x000fe20000000f00 */
[----:B------:R-:W-:Y:S02]  /*2b70*/  IMAD.MOV.U32 R73, RZ, RZ, R70 ;  /* 0x000000ffff497224 */ /* 0x000fe400078e0046 */
[----:B------:R-:W-:Y:S02]  /*2b80*/  IMAD.MOV.U32 R70, RZ, RZ, 0x8 ;  /* 0x00000008ff467424 */ /* 0x000fe400078e00ff */
[----:B------:R-:W-:-:S07]  /*2b90*/  FADD.FTZ R115, R74, R73 ;  /* 0x000000494a737221 */ /* 0x000fce0000010000 */
[----:B------:R-:W-:Y:S05]  /*2ba0*/  WARPSYNC.COLLECTIVE R72, `(.L_x_202) ;  /* 0x0000000048087348 */ /* 0x000fea0003c00000 */
[----:B------:R0:W1:Y:S02]  /*2bb0*/  SHFL.DOWN P5, R70, R91, R70, R71 ;  /* 0x080000465b467389 */ /* 0x00006400000a0047 */
[----:B01----:R-:W-:Y:S01]  /*2bc0*/  ENDCOLLECTIVE ;  /* 0x000000000000791b */ /* 0x003fe20003800000 */
.L_x_202:
[----:B------:R-:W-:Y:S01]  /*2bd0*/  IMAD.MOV.U32 R91, RZ, RZ, R115 ;  /* 0x000000ffff5b7224 */ /* 0x000fe200078e0073 */
[----:B------:R-:W-:Y:S01]  /*2be0*/  MOV R114, R70 ;  /* 0x0000004600727202 */ /* 0x000fe20000000f00 */
[----:B------:R-:W-:-:S04]  /*2bf0*/  HFMA2.MMA R70, -RZ, RZ, 0, 2.384185791015625e-07 ;  /* 0x00000004ff467435 */ /* 0x000fc800000001ff */
[----:B------:R-:W-:-:S07]  /*2c00*/  FADD.FTZ R114, R75, R114 ;  /* 0x000000724b727221 */ /* 0x000fce0000010000 */
[----:B------:R-:W-:Y:S05]  /*2c10*/  WARPSYNC.COLLECTIVE R72, `(.L_x_203) ;  /* 0x0000000048087348 */ /* 0x000fea0003c00000 */
[----:B------:R0:W1:Y:S02]  /*2c20*/  SHFL.DOWN P5, R70, R91, R70, R71 ;  /* 0x080000465b467389 */ /* 0x00006400000a0047 */
[----:B01----:R-:W-:Y:S01]  /*2c30*/  ENDCOLLECTIVE ;  /* 0x000000000000791b */ /* 0x003fe20003800000 */
.L_x_203:
[----:B------:R-:W-:Y:S01]  /*2c40*/  MOV R91, R114 ;  /* 0x00000072005b7202 */ /* 0x000fe20000000f00 */
[----:B------:R-:W-:Y:S02]  /*2c50*/  IMAD.MOV.U32 R124, RZ, RZ, R70 ;  /* 0x000000ffff7c7224 */ /* 0x000fe400078e0046 */
[----:B------:R-:W-:Y:S02]  /*2c60*/  IMAD.MOV.U32 R70, RZ, RZ, 0x4 ;  /* 0x00000004ff467424 */ /* 0x000fe400078e00ff */
[----:B------:R-:W-:-:S07]  /*2c70*/  FADD.FTZ R124, R115, R124 ;  /* 0x0000007c737c7221 */ /* 0x000fce0000010000 */
[----:B------:R-:W-:Y:S05]  /*2c80*/  WARPSYNC.COLLECTIVE R72, `(.L_x_204) ;  /* 0x0000000048087348 */ /* 0x000fea0003c00000 */
[----:B------:R0:W1:Y:S02]  /*2c90*/  SHFL.DOWN P5, R70, R91, R70, R71 ;  /* 0x080000465b467389 */ /* 0x00006400000a0047 */
[----:B01----:R-:W-:Y:S01]  /*2ca0*/  ENDCOLLECTIVE ;  /* 0x000000000000791b */ /* 0x003fe20003800000 */
.L_x_204:
[----:B------:R-:W-:Y:S01]  /*2cb0*/  IMAD.MOV.U32 R91, RZ, RZ, R124 ;  /* 0x000000ffff5b7224 */ /* 0x000fe200078e007c */
[----:B------:R-:W-:Y:S01]  /*2cc0*/  MOV R73, R70 ;  /* 0x0000004600497202 */ /* 0x000fe20000000f00 */
[----:B------:R-:W-:-:S04]  /*2cd0*/  HFMA2.MMA R70, -RZ, RZ, 0, 1.1920928955078125e-07 ;  /* 0x00000002ff467435 */ /* 0x000fc800000001ff */
[----:B------:R-:W-:-:S07]  /*2ce0*/  FADD.FTZ R125, R114, R73 ;  /* 0x00000049727d7221 */ /* 0x000fce0000010000 */
[----:B------:R-:W-:Y:S05]  /*2cf0*/  WARPSYNC.COLLECTIVE R72, `(.L_x_205) ;  /* 0x0000000048087348 */ /* 0x000fea0003c00000 */
[----:B------:R0:W1:Y:S02]  /*2d00*/  SHFL.DOWN P5, R70, R91, R70, R71 ;  /* 0x080000465b467389 */ /* 0x00006400000a0047 */
[----:B01----:R-:W-:Y:S01]  /*2d10*/  ENDCOLLECTIVE ;  /* 0x000000000000791b */ /* 0x003fe20003800000 */
.L_x_205:
[----:B------:R-:W-:Y:S01]  /*2d20*/  MOV R91, R125 ;  /* 0x0000007d005b7202 */ /* 0x000fe20000000f00 */
[----:B------:R-:W-:Y:S02]  /*2d30*/  IMAD.MOV.U32 R73, RZ, RZ, R70 ;  /* 0x000000ffff497224 */ /* 0x000fe400078e0046 */
[----:B------:R-:W-:Y:S02]  /*2d40*/  IMAD.MOV.U32 R70, RZ, RZ, 0x2 ;  /* 0x00000002ff467424 */ /* 0x000fe400078e00ff */
[----:B------:R-:W-:-:S07]  /*2d50*/  FADD.FTZ R124, R124, R73 ;  /* 0x000000497c7c7221 */ /* 0x000fce0000010000 */
[----:B------:R-:W-:Y:S05]  /*2d60*/  WARPSYNC.COLLECTIVE R72, `(.L_x_206) ;  /* 0x0000000048087348 */ /* 0x000fea0003c00000 */
[----:B------:R0:W1:Y:S02]  /*2d70*/  SHFL.DOWN P5, R70, R91, R70, R71 ;  /* 0x080000465b467389 */ /* 0x00006400000a0047 */
[----:B01----:R-:W-:Y:S01]  /*2d80*/  ENDCOLLECTIVE ;  /* 0x000000000000791b */ /* 0x003fe20003800000 */
.L_x_206:
[----:B------:R-:W-:Y:S01]  /*2d90*/  IMAD.MOV.U32 R91, RZ, RZ, R124 ;  /* 0x000000ffff5b7224 */ /* 0x000fe200078e007c */
[----:B------:R-:W-:Y:S01]  /*2da0*/  MOV R90, R70 ;  /* 0x00000046005a7202 */ /* 0x000fe20000000f00 */
[----:B------:R-:W-:-:S04]  /*2db0*/  HFMA2.MMA R70, -RZ, RZ, 0, 5.9604644775390625e-08 ;  /* 0x00000001ff467435 */ /* 0x000fc800000001ff */
[----:B------:R-:W-:-:S07]  /*2dc0*/  FADD.FTZ R73, R125, R90 ;  /* 0x0000005a7d497221 */ /* 0x000fce0000010000 */
[----:B------:R-:W-:Y:S05]  /*2dd0*/  WARPSYNC.COLLECTIVE R72, `(.L_x_207) ;  /* 0x0000000048087348 */ /* 0x000fea0003c00000 */
[----:B------:R0:W1:Y:S02]  /*2de0*/  SHFL.DOWN P5, R70, R91, R70, R71 ;  /* 0x080000465b467389 */ /* 0x00006400000a0047 */
[----:B01----:R-:W-:Y:S01]  /*2df0*/  ENDCOLLECTIVE ;  /* 0x000000000000791b */ /* 0x003fe20003800000 */
.L_x_207:
[----:B------:R-:W-:Y:S01]  /*2e00*/  MOV R91, R73 ;  /* 0x00000049005b7202 */ /* 0x000fe20000000f00 */
[----:B------:R-:W-:Y:S02]  /*2e10*/  IMAD.MOV.U32 R75, RZ, RZ, R70 ;  /* 0x000000ffff4b7224 */ /* 0x000fe400078e0046 */
[----:B------:R-:W-:-:S07]  /*2e20*/  IMAD.MOV.U32 R70, RZ, RZ, 0x1 ;  /* 0x00000001ff467424 */ /* 0x000fce00078e00ff */
[----:B------:R-:W-:Y:S05]  /*2e30*/  WARPSYNC.COLLECTIVE R72, `(.L_x_208) ;  /* 0x0000000048087348 */ /* 0x000fea0003c00000 */
[----:B------:R0:W1:Y:S02]  /*2e40*/  SHFL.DOWN P5, R70, R91, R70, R71 ;  /* 0x080000465b467389 */ /* 0x00006400000a0047 */
[----:B01----:R-:W-:Y:S01]  /*2e50*/  ENDCOLLECTIVE ;  /* 0x000000000000791b */ /* 0x003fe20003800000 */
.L_x_208:
[----:B------:R-:W-:Y:S01]  /*2e60*/  MOV R74, R70 ;  /* 0x00000046004a7202 */ /* 0x000fe20000000f00 */
[----:B------:R-:W-:Y:S06]  /*2e70*/  BRA `(.L_x_209) ;  /* 0xffffffe400947947 */ /* 0x000fec000383ffff */
.L_x_210:
        /* <DEDUP_REMOVED lines=16> */
.L_x_2932:


//--------------------- .text._ZN10layer_norm22ln_bwd_finalize_kernelINS_22Kernel_traits_finalizeILj2048E13__nv_bfloat16S2_S2_S2_fjLb0ELj1024ELj4ENS_18Kernel_traits_baseILj2048ES2_S2_S2_S2_fjLj1024EEEEELb0ELb1EEEvNS_9BwdParamsE --------------------------
	.section	.text._ZN10layer_norm22ln_bwd_finalize_kernelINS_22Kernel_traits_finalizeILj2048E13__nv_bfloat16S2_S2_S2_fjLb0ELj1024ELj4ENS_18Kernel_traits_baseILj2048ES2_S2_S2_S2_fjLj1024EEEEELb0ELb1EEEvNS_9BwdParamsE,"ax",@progbits
	.align	128
        .global         _ZN10layer_norm22ln_bwd_finalize_kernelINS_22Kernel_traits_finalizeILj2048E13__nv_bfloat16S2_S2_S2_fjLb0ELj1024ELj4ENS_18Kernel_traits_baseILj2048ES2_S2_S2_S2_fjLj1024EEEEELb0ELb1EEEvNS_9BwdParamsE
        .type           _ZN10layer_norm22ln_bwd_finalize_kernelINS_22Kernel_traits_finalizeILj2048E13__nv_bfloat16S2_S2_S2_fjLb0ELj1024ELj4ENS_18Kernel_traits_baseILj2048ES2_S2_S2_S2_fjLj1024EEEEELb0ELb1EEEvNS_9BwdParamsE,@function
        .size           _ZN10layer_norm22ln_bwd_finalize_kernelINS_22Kernel_traits_finalizeILj2048E13__nv_bfloat16S2_S2_S2_fjLb0ELj1024ELj4ENS_18Kernel_traits_baseILj2048ES2_S2_S2_S2_fjLj1024EEEEELb0ELb1EEEvNS_9BwdParamsE,(.L_x_2933 - _ZN10layer_norm22ln_bwd_finalize_kernelINS_22Kernel_traits_finalizeILj2048E13__nv_bfloat16S2_S2_S2_fjLb0ELj1024ELj4ENS_18Kernel_traits_baseILj2048ES2_S2_S2_S2_fjLj1024EEEEELb0ELb1EEEvNS_9BwdParamsE)
        .other          _ZN10layer_norm22ln_bwd_finalize_kernelINS_22Kernel_traits_finalizeILj2048E13__nv_bfloat16S2_S2_S2_fjLb0ELj1024ELj4ENS_18Kernel_traits_baseILj2048ES2_S2_S2_S2_fjLj1024EEEEELb0ELb1EEEvNS_9BwdParamsE,@"STO_CUDA_ENTRY STV_DEFAULT"
_ZN10layer_norm22ln_bwd_finalize_kernelINS_22Kernel_traits_finalizeILj2048E13__nv_bfloat16S2_S2_S2_fjLb0ELj1024ELj4ENS_18Kernel_traits_baseILj2048ES2_S2_S2_S2_fjLj1024EEEEELb0ELb1EEEvNS_9BwdParamsE:
.text._ZN10layer_norm22ln_bwd_finalize_kernelINS_22Kernel_traits_finalizeILj2048E13__nv_bfloat16S2_S2_S2_fjLb0ELj1024ELj4ENS_18Kernel_traits_baseILj2048ES2_S2_S2_S2_fjLj1024EEEEELb0ELb1EEEvNS_9BwdParamsE:
        /* <DEDUP_REMOVED lines=13> */
[----:B------:R-:W-:Y:S02]  /*00d0*/  LOP3.LUT R7, R5, 0x1f, R0, 0x78, !PT ;  /* 0x0000001f05077812 */ /* 0x000fe400078e7800 */
[----:B------:R-:W-:Y:S02]  /*00e0*/  SHF.L.U32 R6, R6, 0x4, RZ ;  /* 0x0000000406067819 */ /* 0x000fe400000006ff */
[----:B------:R-:W-:Y:S01]  /*00f0*/  IADD3 R8, R4, R7, RZ ;  /* 0x0000000704087210 */ /* 0x000fe20007ffe0ff */
[C---:B------:R-:W-:Y:S01]  /*0100*/  IMAD R9, R2.reuse, 0x20, R7 ;  /* 0x0000002002097824 */ /* 0x040fe200078e0207 */
[----:B------:R-:W-:-:S02]  /*0110*/  ISETP.GE.U32.AND P0, PT, R2, 0x10, PT ;  /* 0x000000100200780c */ /* 0x000fc40003f06070 */
[----:B------:R-:W-:Y:S02]  /*0120*/  LOP3.LUT R11, R6, 0x7ffffff0, RZ, 0xc0, !PT ;  /* 0x7ffffff0060b7812 */ /* 0x000fe400078ec0ff */
[----:B------:R-:W-:Y:S02]  /*0130*/  ISETP.EQ.AND P0, PT, R5, 0x1f, !P0 ;  /* 0x0000001f0500780c */ /* 0x000fe40004702270 */
[----:B------:R-:W-:Y:S01]  /*0140*/  IADD3 R4, R2, R11, RZ ;  /* 0x0000000b02047210 */ /* 0x000fe20007ffe0ff */
[----:B0-----:R-:W-:-:S03]  /*0150*/  ULEA UR4, UR5, UR4, 0x18 ;  /* 0x0000000405047291 */ /* 0x001fc6000f8ec03f */
[----:B------:R-:W-:-:S03]  /*0160*/  ULDC UR5, c[0x0][0x218] ;  /* 0x0000860000057ab9 */ /* 0x000fc60000000800 */
[----:B------:R-:W-:Y:S02]  /*0170*/  LEA R7, R8, UR4, 0x2 ;  /* 0x0000000408077c11 */ /* 0x000fe4000f8e10ff */
[----:B------:R-:W-:Y:S02]  /*0180*/  LEA R6, R2, UR4, 0x3 ;  /* 0x0000000402067c11 */ /* 0x000fe4000f8e18ff */
[----:B------:R-:W-:-:S07]  /*0190*/  LEA R8, R9, UR4, 0x2 ;  /* 0x0000000409087c11 */ /* 0x000fce000f8e10ff */
.L_x_222:
[----:B0-2-4-:R-:W0:Y:S01]  /*01a0*/  LDC R10, c[0x0][0x210] ;  /* 0x00008400ff0a7b82 */ /* 0x015e220000000800 */
[----:B------:R-:W-:Y:S01]  /*01b0*/  BSSY B0, `(.L_x_211) ;  /* 0x0000067000007945 */ /* 0x000fe20003800000 */
[----:B------:R-:W-:Y:S01]  /*01c0*/  HFMA2.MMA R26, -RZ, RZ, 0, 0 ;  /* 0x00000000ff1a7435 */ /* 0x000fe200000001ff */
[----:B------:R-:W-:Y:S02]  /*01d0*/  MOV R20, RZ ;  /* 0x000000ff00147202 */ /* 0x000fe40000000f00 */
[----:B0-----:R-:W-:-:S13]  /*01e0*/  ISETP.GE.U32.AND P1, PT, R5, R10, PT ;  /* 0x0000000a0500720c */ /* 0x001fda0003f26070 */
[----:B-1-3--:R-:W-:Y:S05]  /*01f0*/  @P1 BRA `(.L_x_212) ;  /* 0x0000000400881947 */ /* 0x00afea0003800000 */
[----:B------:R-:W-:Y:S01]  /*0200*/  ISETP.GE.U32.AND P2, PT, R5, R10, PT ;  /* 0x0000000a0500720c */ /* 0x000fe20003f46070 */
[----:B------:R-:W-:-:S12]  /*0210*/  IMAD.MOV.U32 R21, RZ, RZ, R5 ;  /* 0x000000ffff157224 */ /* 0x000fd800078e0005 */
[----:B------:R-:W0:Y:S08]  /*0220*/  @P2 LDC R16, c[0x0][0x218] ;  /* 0x00008600ff102b82 */ /* 0x000e300000000800 */
[----:B------:R-:W1:Y:S08]  /*0230*/  @P2 LDC.64 R14, c[0x0][0x2d0] ;  /* 0x0000b400ff0e2b82 */ /* 0x000e700000000a00 */
[----:B------:R-:W2:Y:S01]  /*0240*/  @P2 LDC.64 R12, c[0x0][0x2d8] ;  /* 0x0000b600ff0c2b82 */ /* 0x000ea20000000a00 */
[----:B0-----:R-:W-:-:S04]  /*0250*/  @P2 IMAD R9, R21, R16, R3 ;  /* 0x0000001015092224 */ /* 0x001fc800078e0203 */
[----:B-1----:R-:W-:-:S06]  /*0260*/  @P2 IMAD.WIDE.U32 R14, R9, 0x4, R14 ;  /* 0x00000004090e2825 */ /* 0x002fcc00078e000e */
[----:B------:R-:W3:Y:S01]  /*0270*/  @P2 LDG.E R15, desc[UR6][R14.64] ;  /* 0x000000060e0f2981 */ /* 0x000ee2000c1e1900 */
[----:B--2---:R-:W-:-:S06]  /*0280*/  @P2 IMAD.WIDE.U32 R12, R9, 0x4, R12 ;  /* 0x00000004090c2825 */ /* 0x004fcc00078e000c */
[----:B------:R-:W2:Y:S01]  /*0290*/  @P2 LDG.E R13, desc[UR6][R12.64] ;  /* 0x000000060c0d2981 */ /* 0x000ea2000c1e1900 */
[----:B------:R-:W-:-:S04]  /*02a0*/  @P2 IADD3 R21, R21, 0x20, RZ ;  /* 0x0000002015152810 */ /* 0x000fc80007ffe0ff */
[CC--:B------:R-:W-:Y:S02]  /*02b0*/  ISETP.GE.U32.AND P1, PT, R21.reuse, R10.reuse, PT ;  /* 0x0000000a1500720c */ /* 0x0c0fe40003f26070 */
[----:B------:R-:W-:-:S04]  /*02c0*/  IADD3 R9, -R21, R10, RZ ;  /* 0x0000000a15097210 */ /* 0x000fc80007ffe1ff */
[----:B------:R-:W-:Y:S01]  /*02d0*/  ISETP.LE.U32.OR P1, PT, R9, 0x60, P1 ;  /* 0x000000600900780c */ /* 0x000fe20000f23470 */
[----:B------:R-:W-:Y:S01]  /*02e0*/  IMAD.MOV.U32 R26, RZ, RZ, RZ ;  /* 0x000000ffff1a7224 */ /* 0x000fe200078e00ff */
[----:B------:R-:W-:Y:S01]  /*02f0*/  MOV R20, RZ ;  /* 0x000000ff00147202 */ /* 0x000fe20000000f00 */
[----:B------:R-:W-:Y:S04]  /*0300*/  BSSY B1, `(.L_x_213) ;  /* 0x000002b000017945 */ /* 0x000fe80003800000 */
[----:B---3--:R-:W-:Y:S01]  /*0310*/  @P2 FADD.FTZ R20, R20, R15 ;  /* 0x0000000f14142221 */ /* 0x008fe20000010000 */
[----:B--2---:R-:W-:Y:S01]  /*0320*/  @P2 FADD.FTZ R26, R26, R13 ;  /* 0x0000000d1a1a2221 */ /* 0x004fe20000010000 */
[----:B------:R-:W-:-:S04]  /*0330*/  PLOP3.LUT P2, PT, P2, PT, PT, 0x8, 0x0 ;  /* 0x000000000000781c */ /* 0x000fc8000174e170 */
[----:B------:R-:W-:Y:S09]  /*0340*/  @P1 BRA `(.L_x_214) ;  /* 0x0000000000981947 */ /* 0x000ff20003800000 */
[----:B------:R-:W0:Y:S01]  /*0350*/  LDC.64 R12, c[0x0][0x2d0] ;  /* 0x0000b400ff0c7b82 */ /* 0x000e220000000a00 */
[----:B------:R-:W-:Y:S02]  /*0360*/  PLOP3.LUT P2, PT, PT, PT, PT, 0x8, 0x0 ;  /* 0x000000000000781c */ /* 0x000fe40003f4e170 */
[----:B------:R-:W-:-:S05]  /*0370*/  IADD3 R9, R10, -0x60, RZ ;  /* 0xffffffa00a097810 */ /* 0x000fca0007ffe0ff */
[----:B------:R-:W1:Y:S06]  /*0380*/  LDC.64 R14, c[0x0][0x2d8] ;  /* 0x0000b600ff0e7b82 */ /* 0x000e6c0000000a00 */
.L_x_215:
[C---:B------:R-:W-:Y:S01]  /*0390*/  IADD3 R16, R21.reuse, 0x20, RZ ;  /* 0x0000002015107810 */ /* 0x040fe20007ffe0ff */
[C---:B------:R-:W-:Y:S01]  /*03a0*/  IMAD R25, R21.reuse, UR5, R3 ;  /* 0x0000000515197c24 */ /* 0x040fe2000f8e0203 */
[----:B------:R-:W-:-:S03]  /*03b0*/  IADD3 R18, R21, 0x40, RZ ;  /* 0x0000004015127810 */ /* 0x000fc60007ffe0ff */
[----:B------:R-:W-:Y:S02]  /*03c0*/  IMAD R17, R16, UR5, R3 ;  /* 0x0000000510117c24 */ /* 0x000fe4000f8e0203 */
[----:B0-----:R-:W-:-:S04]  /*03d0*/  IMAD.WIDE.U32 R22, R25, 0x4, R12 ;  /* 0x0000000419167825 */ /* 0x001fc800078e000c */
[----:B------:R-:W-:Y:S01]  /*03e0*/  IMAD.WIDE.U32 R28, R17, 0x4, R12 ;  /* 0x00000004111c7825 */ /* 0x000fe200078e000c */
[----:B------:R0:W2:Y:S03]  /*03f0*/  LDG.E R11, desc[UR6][R22.64] ;  /* 0x00000006160b7981 */ /* 0x0000a6000c1e1900 */
[--C-:B-1----:R-:W-:Y:S02]  /*0400*/  IMAD.WIDE.U32 R24, R25, 0x4, R14.reuse ;  /* 0x0000000419187825 */ /* 0x102fe400078e000e */
[----:B------:R-:W3:Y:S02]  /*0410*/  LDG.E R28, desc[UR6][R28.64] ;  /* 0x000000061c1c7981 */ /* 0x000ee4000c1e1900 */
[----:B------:R-:W-:Y:S02]  /*0420*/  IMAD.WIDE.U32 R16, R17, 0x4, R14 ;  /* 0x0000000411107825 */ /* 0x000fe400078e000e */
[----:B------:R1:W4:Y:S02]  /*0430*/  LDG.E R27, desc[UR6][R24.64] ;  /* 0x00000006181b7981 */ /* 0x000324000c1e1900 */
[----:B------:R-:W-:-:S02]  /*0440*/  IMAD R19, R18, UR5, R3 ;  /* 0x0000000512137c24 */ /* 0x000fc4000f8e0203 */
[----:B0-----:R-:W-:Y:S01]  /*0450*/  VIADD R22, R21, 0x60 ;  /* 0x0000006015167836 */ /* 0x001fe20000000000 */
[----:B------:R0:W5:Y:S03]  /*0460*/  LDG.E R29, desc[UR6][R16.64] ;  /* 0x00000006101d7981 */ /* 0x000166000c1e1900 */
[----:B-1----:R-:W-:Y:S02]  /*0470*/  IMAD R25, R22, UR5, R3 ;  /* 0x0000000516197c24 */ /* 0x002fe4000f8e0203 */
[----:B0-----:R-:W-:-:S04]  /*0480*/  IMAD.WIDE.U32 R16, R19, 0x4, R12 ;  /* 0x0000000413107825 */ /* 0x001fc800078e000c */
[----:B------:R-:W-:Y:S02]  /*0490*/  IMAD.WIDE.U32 R18, R19, 0x4, R14 ;  /* 0x0000000413127825 */ /* 0x000fe400078e000e */
[----:B------:R-:W5:Y:S02]  /*04a0*/  LDG.E R16, desc[UR6][R16.64] ;  /* 0x0000000610107981 */ /* 0x000f64000c1e1900 */
[C---:B------:R-:W-:Y:S02]  /*04b0*/  IMAD.WIDE.U32 R22, R25.reuse, 0x4, R12 ;  /* 0x0000000419167825 */ /* 0x040fe400078e000c */
[----:B------:R-:W5:Y:S02]  /*04c0*/  LDG.E R18, desc[UR6][R18.64] ;  /* 0x0000000612127981 */ /* 0x000f64000c1e1900 */
[----:B------:R-:W-:Y:S02]  /*04d0*/  IMAD.WIDE.U32 R24, R25, 0x4, R14 ;  /* 0x0000000419187825 */ /* 0x000fe400078e000e */
[----:B------:R-:W5:Y:S04]  /*04e0*/  LDG.E R22, desc[UR6][R22.64] ;  /* 0x0000000616167981 */ /* 0x000f68000c1e1900 */
[----:B------:R-:W5:Y:S01]  /*04f0*/  LDG.E R24, desc[UR6][R24.64] ;  /* 0x0000000618187981 */ /* 0x000f62000c1e1900 */
[----:B------:R-:W-:-:S04]  /*0500*/  IADD3 R21, R21, 0x80, RZ ;  /* 0x0000008015157810 */ /* 0x000fc80007ffe0ff */
[----:B------:R-:W-:Y:S01]  /*0510*/  ISETP.GE.U32.AND P1, PT, R21, R9, PT ;  /* 0x000000091500720c */ /* 0x000fe20003f26070 */
[----:B--2---:R-:W-:-:S04]  /*0520*/  FADD.FTZ R11, R11, R20 ;  /* 0x000000140b0b7221 */ /* 0x004fc80000010000 */
[----:B---3--:R-:W-:Y:S01]  /*0530*/  FADD.FTZ R11, R11, R28 ;  /* 0x0000001c0b0b7221 */ /* 0x008fe20000010000 */
[----:B----4-:R-:W-:-:S04]  /*0540*/  FADD.FTZ R26, R27, R26 ;  /* 0x0000001a1b1a7221 */ /* 0x010fc80000010000 */
[----:B-----5:R-:W-:Y:S01]  /*0550*/  FADD.FTZ R29, R26, R29 ;  /* 0x0000001d1a1d7221 */ /* 0x020fe20000010000 */
[----:B------:R-:W-:-:S03]  /*0560*/  FADD.FTZ R11, R11, R16 ;  /* 0x000000100b0b7221 */ /* 0x000fc60000010000 */
[----:B------:R-:W-:Y:S01]  /*0570*/  FADD.FTZ R29, R29, R18 ;  /* 0x000000121d1d7221 */ /* 0x000fe20000010000 */
[----:B------:R-:W-:-:S03]  /*0580*/  FADD.FTZ R20, R11, R22 ;  /* 0x000000160b147221 */ /* 0x000fc60000010000 */
[----:B------:R-:W-:Y:S01]  /*0590*/  FADD.FTZ R26, R29, R24 ;  /* 0x000000181d1a7221 */ /* 0x000fe20000010000 */
[----:B------:R-:W-:Y:S06]  /*05a0*/  @!P1 BRA `(.L_x_215) ;  /* 0xfffffffc00789947 */ /* 0x000fec000383ffff */
.L_x_214:
[----:B------:R-:W-:Y:S05]  /*05b0*/  BSYNC B1 ;  /* 0x0000000000017941 */ /* 0x000fea0003800000 */
.L_x_213:
[CC--:B------:R-:W-:Y:S01]  /*05c0*/  ISETP.GE.U32.AND P1, PT, R21.reuse, R10.reuse, PT ;  /* 0x0000000a1500720c */ /* 0x0c0fe20003f26070 */
[----:B------:R-:W-:Y:S01]  /*05d0*/  BSSY B1, `(.L_x_216) ;  /* 0x0000018000017945 */ /* 0x000fe20003800000 */
[----:B------:R-:W-:-:S04]  /*05e0*/  IADD3 R9, -R21, R10, RZ ;  /* 0x0000000a15097210 */ /* 0x000fc80007ffe1ff */
[----:B------:R-:W-:-:S13]  /*05f0*/  ISETP.LE.U32.OR P1, PT, R9, 0x20, P1 ;  /* 0x000000200900780c */ /* 0x000fda0000f23470 */
[----:B------:R-:W-:Y:S05]  /*0600*/  @P1 BRA `(.L_x_217) ;  /* 0x0000000000501947 */ /* 0x000fea0003800000 */
[----:B------:R-:W0:Y:S01]  /*0610*/  LDC.64 R18, c[0x0][0x2d0] ;  /* 0x0000b400ff127b82 */ /* 0x000e220000000a00 */
[----:B------:R-:W-:Y:S01]  /*0620*/  ULDC UR8, c[0x0][0x218] ;  /* 0x0000860000087ab9 */ /* 0x000fe20000000800 */
[C---:B------:R-:W-:Y:S01]  /*0630*/  IADD3 R14, R21.reuse, 0x20, RZ ;  /* 0x00000020150e7810 */ /* 0x040fe20007ffe0ff */
[----:B------:R-:W-:-:S04]  /*0640*/  IMAD R15, R21, UR8, R3 ;  /* 0x00000008150f7c24 */ /* 0x000fc8000f8e0203 */
[----:B------:R-:W-:Y:S01]  /*0650*/  IMAD R9, R14, UR8, R3 ;  /* 0x000000080e097c24 */ /* 0x000fe2000f8e0203 */
        /* <DEDUP_REMOVED lines=15> */
.L_x_217:
[----:B------:R-:W-:Y:S05]  /*0750*/  BSYNC B1 ;  /* 0x0000000000017941 */ /* 0x000fea0003800000 */
.L_x_216:
[----:B------:R-:W-:-:S13]  /*0760*/  ISETP.LT.U32.OR P2, PT, R21, R10, P2 ;  /* 0x0000000a1500720c */ /* 0x000fda0001741470 */
[----:B------:R-:W-:Y:S05]  /*0770*/  @!P2 BRA `(.L_x_212) ;  /* 0x000000000028a947 */ /* 0x000fea0003800000 */
[----:B------:R-:W0:Y:S01]  /*0780*/  LDC.64 R12, c[0x0][0x2d0] ;  /* 0x0000b400ff0c7b82 */ /* 0x000e220000000a00 */
[----:B------:R-:W-:Y:S02]  /*0790*/  ULDC UR8, c[0x0][0x218] ;  /* 0x0000860000087ab9 */ /* 0x000fe40000000800 */
[----:B------:R-:W-:-:S05]  /*07a0*/  IMAD R9, R21, UR8, R3 ;  /* 0x0000000815097c24 */ /* 0x000fca000f8e0203 */
[----:B------:R-:W1:Y:S01]  /*07b0*/  LDC.64 R10, c[0x0][0x2d8] ;  /* 0x0000b600ff0a7b82 */ /* 0x000e620000000a00 */
[----:B0-----:R-:W-:-:S06]  /*07c0*/  IMAD.WIDE.U32 R12, R9, 0x4, R12 ;  /* 0x00000004090c7825 */ /* 0x001fcc00078e000c */
[----:B------:R-:W2:Y:S01]  /*07d0*/  LDG.E R13, desc[UR6][R12.64] ;  /* 0x000000060c0d7981 */ /* 0x000ea2000c1e1900 */
[----:B-1----:R-:W-:-:S06]  /*07e0*/  IMAD.WIDE.U32 R10, R9, 0x4, R10 ;  /* 0x00000004090a7825 */ /* 0x002fcc00078e000a */
[----:B------:R-:W3:Y:S01]  /*07f0*/  LDG.E R11, desc[UR6][R10.64] ;  /* 0x000000060a0b7981 */ /* 0x000ee2000c1e1900 */
[----:B--2---:R-:W-:Y:S01]  /*0800*/  FADD.FTZ R20, R20, R13 ;  /* 0x0000000d14147221 */ /* 0x004fe20000010000 */
[----:B---3--:R-:W-:-:S07]  /*0810*/  FADD.FTZ R26, R26, R11 ;  /* 0x0000000b1a1a7221 */ /* 0x008fce0000010000 */
.L_x_212:
[----:B------:R-:W-:Y:S05]  /*0820*/  BSYNC B0 ;  /* 0x0000000000007941 */ /* 0x000fea0003800000 */
.L_x_211:
        /* <DEDUP_REMOVED lines=11> */
[----:B---3--:R-:W3:Y:S04]  /*08e0*/  SHFL.BFLY PT, R11, R10, 0x1, 0x1f ;  /* 0x0c201f000a0b7f89 */ /* 0x008ee800000e0000 */
[----:B--2---:R-:W2:Y:S01]  /*08f0*/  SHFL.BFLY PT, R12, R9, 0x1, 0x1f ;  /* 0x0c201f00090c7f89 */ /* 0x004ea200000e0000 */
[----:B---3--:R-:W-:Y:S01]  /*0900*/  FADD.FTZ R11, R10, R11 ;  /* 0x0000000b0a0b7221 */ /* 0x008fe20000010000 */
[----:B--2---:R-:W-:-:S04]  /*0910*/  FADD.FTZ R14, R9, R12 ;  /* 0x0000000c090e7221 */ /* 0x004fc80000010000 */
[----:B------:R-:W2:Y:S04]  /*0920*/  SHFL.BFLY PT, R12, R11, 0x2, 0x1f ;  /* 0x0c401f000b0c7f89 */ /* 0x000ea800000e0000 */
[----:B------:R-:W3:Y:S01]  /*0930*/  SHFL.BFLY PT, R13, R14, 0x2, 0x1f ;  /* 0x0c401f000e0d7f89 */ /* 0x000ee200000e0000 */
[----:B--2---:R-:W-:Y:S01]  /*0940*/  FADD.FTZ R12, R11, R12 ;  /* 0x0000000c0b0c7221 */ /* 0x004fe20000010000 */
[----:B---3--:R-:W-:-:S04]  /*0950*/  FADD.FTZ R15, R14, R13 ;  /* 0x0000000d0e0f7221 */ /* 0x008fc80000010000 */
        /* <DEDUP_REMOVED lines=8> */
[----:B------:R2:W3:Y:S04]  /*09e0*/  SHFL.BFLY PT, R11, R10, 0x10, 0x1f ;  /* 0x0e001f000a0b7f89 */ /* 0x0004e800000e0000 */
[----:B------:R2:W4:Y:S02]  /*09f0*/  SHFL.BFLY PT, R14, R9, 0x10, 0x1f ;  /* 0x0e001f00090e7f89 */ /* 0x00052400000e0000 */
.L_x_233:
[----:B------:R-:W-:Y:S01]  /*0a00*/  @!P1 SHF.R.U32.HI R12, RZ, 0x3, R0 ;  /* 0x00000003ff0c9819 */ /* 0x000fe20000011600 */
[----:B----4-:R-:W-:Y:S01]  /*0a10*/  FADD.FTZ R14, R9, R14 ;  /* 0x0000000e090e7221 */ /* 0x010fe20000010000 */
[----:B---3--:R-:W-:Y:S02]  /*0a20*/  FADD.FTZ R11, R10, R11 ;  /* 0x0000000b0a0b7221 */ /* 0x008fe40000010000 */
[----:B------:R-:W-:-:S05]  /*0a30*/  @!P1 LOP3.LUT R12, R12, 0x1ffffffc, RZ, 0xc0, !PT ;  /* 0x1ffffffc0c0c9812 */ /* 0x000fca00078ec0ff */
[----:B------:R3:W-:Y:S04]  /*0a40*/  @!P1 STS [R12+UR4+0x2000], R14 ;  /* 0x0020000e0c009988 */ /* 0x0007e80008000804 */
[----:B------:R3:W-:Y:S02]  /*0a50*/  @!P1 STS [R12+UR4+0x2080], R11 ;  /* 0x0020800b0c009988 */ /* 0x0007e40008000804 */
.L_x_218:
[----:B------:R-:W-:Y:S05]  /*0a60*/  WARPSYNC.ALL ;  /* 0x0000000000007948 */ /* 0x000fea0003800000 */
[----:B------:R-:W-:Y:S06]  /*0a70*/  BAR.SYNC.DEFER_BLOCKING 0x0 ;  /* 0x0000000000007b1d */ /* 0x000fec0000010000 */
[----:B------:R-:W-:Y:S04]  /*0a80*/  BSSY B0, `(.L_x_220) ;  /* 0x000000c000007945 */ /* 0x000fe80003800000 */
[----:B------:R-:W-:Y:S05]  /*0a90*/  @!P0 BRA `(.L_x_221) ;  /* 0x0000000000288947 */ /* 0x000fea0003800000 */
[----:B---3--:R-:W3:Y:S01]  /*0aa0*/  LDS.64 R14, [R6+0x2000] ;  /* 0x00200000060e7984 */ /* 0x008ee20000000a00 */
[----:B------:R-:W4:Y:S03]  /*0ab0*/  LDC.64 R12, c[0x0][0x318] ;  /* 0x0000c600ff0c7b82 */ /* 0x000f260000000a00 */
[----:B------:R-:W5:Y:S05]  /*0ac0*/  LDS.64 R16, [R6+0x2080] ;  /* 0x0020800006107984 */ /* 0x000f6a0000000a00 */
[----:B--2---:R-:W2:Y:S01]  /*0ad0*/  LDC.64 R10, c[0x0][0x310] ;  /* 0x0000c400ff0a7b82 */ /* 0x004ea20000000a00 */
[----:B----4-:R-:W-:-:S04]  /*0ae0*/  IMAD.WIDE.U32 R12, R4, 0x4, R12 ;  /* 0x00000004040c7825 */ /* 0x010fc800078e000c */
[----:B--2---:R-:W-:Y:S01]  /*0af0*/  IMAD.WIDE.U32 R10, R4, 0x4, R10 ;  /* 0x00000004040a7825 */ /* 0x004fe200078e000a */
[----:B---3--:R-:W-:Y:S02]  /*0b00*/  F2FP.BF16.F32.PACK_AB R15, R15, R14 ;  /* 0x0000000e0f0f723e */ /* 0x008fe400000010ff */
[----:B-----5:R-:W-:-:S03]  /*0b10*/  F2FP.BF16.F32.PACK_AB R17, R17, R16 ;  /* 0x000000101111723e */ /* 0x020fc600000010ff */
[----:B------:R4:W-:Y:S04]  /*0b20*/  STG.E desc[UR6][R12.64], R15 ;  /* 0x0000000f0c007986 */ /* 0x0009e8000c101906 */
[----:B------:R4:W-:Y:S02]  /*0b30*/  STG.E desc[UR6][R10.64], R17 ;  /* 0x000000110a007986 */ /* 0x0009e4000c101906 */
.L_x_221:
[----:B------:R-:W-:Y:S05]  /*0b40*/  BSYNC B0 ;  /* 0x0000000000007941 */ /* 0x000fea0003800000 */
.L_x_220:
[C---:B------:R-:W-:Y:S02]  /*0b50*/  ISETP.GT.U32.AND P1, PT, R3.reuse, -0x801, PT ;  /* 0xfffff7ff0300780c */ /* 0x040fe40003f24070 */
[----:B------:R-:W-:Y:S02]  /*0b60*/  IADD3 R3, R3, 0x800, RZ ;  /* 0x0000080003037810 */ /* 0x000fe40007ffe0ff */
[----:B------:R-:W-:-:S09]  /*0b70*/  IADD3 R4, R4, 0x400, RZ ;  /* 0x0000040004047810 */ /* 0x000fd20007ffe0ff */
[----:B------:R-:W-:Y:S05]  /*0b80*/  @P1 BRA `(.L_x_222) ;  /* 0xfffffff400841947 */ /* 0x000fea000383ffff */
[----:B------:R-:W-:Y:S05]  /*0b90*/  EXIT ;  /* 0x000000000000794d */ /* 0x000fea0003800000 */
.L_x_219:
[----:B------:R-:W-:Y:S01]  /*0ba0*/  HFMA2.MMA R22, -RZ, RZ, 0, 1.847743988037109375e-06 ;  /* 0x0000001fff167435 */ /* 0x000fe200000001ff */
[----:B0--3--:R-:W-:Y:S01]  /*0bb0*/  MOV R20, R10 ;  /* 0x0000000a00147202 */ /* 0x009fe20000000f00 */
[----:B------:R-:W-:Y:S01]  /*0bc0*/  IMAD.MOV.U32 R19, RZ, RZ, 0x1 ;  /* 0x00000001ff137424 */ /* 0x000fe200078e00ff */
[----:B------:R-:W-:-:S08]  /*0bd0*/  MOV R17, 0xffffffff ;  /* 0xffffffff00117802 */ /* 0x000fd00000000f00 */
[----:B-12---:R-:W-:Y:S05]  /*0be0*/  WARPSYNC.COLLECTIVE R17, `(.L_x_223) ;  /* 0x0000000011087348 */ /* 0x006fea0003c00000 */
[----:B------:R0:W3:Y:S02]  /*0bf0*/  SHFL.BFLY P2, R18, R20, R19, R22 ;  /* 0x0c00001314127389 */ /* 0x0000e40000040016 */
[----:B0123--:R-:W-:Y:S01]  /*0c00*/  ENDCOLLECTIVE ;  /* 0x000000000000791b */ /* 0x00ffe20003800000 */
.L_x_223:
[----:B------:R-:W-:Y:S01]  /*0c10*/  HFMA2.MMA R19, -RZ, RZ, 0, 1.1920928955078125e-07 ;  /* 0x00000002ff137435 */ /* 0x000fe200000001ff */
[----:B------:R-:W-:-:S05]  /*0c20*/  MOV R11, R18 ;  /* 0x00000012000b7202 */ /* 0x000fca0000000f00 */
[----:B------:R-:W-:-:S04]  /*0c30*/  FADD.FTZ R11, R10, R11 ;  /* 0x0000000b0a0b7221 */ /* 0x000fc80000010000 */
[----:B------:R-:W-:-:S07]  /*0c40*/  IMAD.MOV.U32 R20, RZ, RZ, R11 ;  /* 0x000000ffff147224 */ /* 0x000fce00078e000b */
[----:B------:R-:W-:Y:S05]  /*0c50*/  WARPSYNC.COLLECTIVE R17, `(.L_x_224) ;  /* 0x0000000011087348 */ /* 0x000fea0003c00000 */
[----:B------:R0:W1:Y:S02]  /*0c60*/  SHFL.BFLY P2, R18, R20, R19, R22 ;  /* 0x0c00001314127389 */ /* 0x0000640000040016 */
[----:B01----:R-:W-:Y:S01]  /*0c70*/  ENDCOLLECTIVE ;  /* 0x000000000000791b */ /* 0x003fe20003800000 */
.L_x_224:
[----:B------:R-:W-:Y:S01]  /*0c80*/  IMAD.MOV.U32 R19, RZ, RZ, 0x4 ;  /* 0x00000004ff137424 */ /* 0x000fe200078e00ff */
[----:B------:R-:W-:-:S05]  /*0c90*/  MOV R12, R18 ;  /* 0x00000012000c7202 */ /* 0x000fca0000000f00 */
[----:B------:R-:W-:-:S05]  /*0ca0*/  FADD.FTZ R12, R11, R12 ;  /* 0x0000000c0b0c7221 */ /* 0x000fca0000010000 */
[----:B------:R-:W-:-:S07]  /*0cb0*/  MOV R20, R12 ;  /* 0x0000000c00147202 */ /* 0x000fce0000000f00 */
[----:B------:R-:W-:Y:S05]  /*0cc0*/  WARPSYNC.COLLECTIVE R17, `(.L_x_225) ;  /* 0x0000000011087348 */ /* 0x000fea0003c00000 */
[----:B------:R0:W1:Y:S02]  /*0cd0*/  SHFL.BFLY P2, R18, R20, R19, R22 ;  /* 0x0c00001314127389 */ /* 0x0000640000040016 */
[----:B01----:R-:W-:Y:S01]  /*0ce0*/  ENDCOLLECTIVE ;  /* 0x000000000000791b */ /* 0x003fe20003800000 */
.L_x_225:
[----:B------:R-:W-:Y:S01]  /*0cf0*/  HFMA2.MMA R19, -RZ, RZ, 0, 4.76837158203125e-07 ;  /* 0x00000008ff137435 */ /* 0x000fe200000001ff */
[----:B------:R-:W-:-:S05]  /*0d00*/  MOV R13, R18 ;  /* 0x00000012000d7202 */ /* 0x000fca0000000f00 */
[----:B------:R-:W-:-:S05]  /*0d10*/  FADD.FTZ R13, R12, R13 ;  /* 0x0000000d0c0d7221 */ /* 0x000fca0000010000 */
[----:B------:R-:W-:-:S07]  /*0d20*/  MOV R20, R13 ;  /* 0x0000000d00147202 */ /* 0x000fce0000000f00 */
[----:B------:R-:W-:Y:S05]  /*0d30*/  WARPSYNC.COLLECTIVE R17, `(.L_x_226) ;  /* 0x0000000011087348 */ /* 0x000fea0003c00000 */
[----:B------:R0:W1:Y:S02]  /*0d40*/  SHFL.BFLY P2, R18, R20, R19, R22 ;  /* 0x0c00001314127389 */ /* 0x0000640000040016 */
[----:B01----:R-:W-:Y:S01]  /*0d50*/  ENDCOLLECTIVE ;  /* 0x000000000000791b */ /* 0x003fe20003800000 */
.L_x_226:
[----:B------:R-:W-:Y:S01]  /*0d60*/  HFMA2.MMA R19, -RZ, RZ, 0, 9.5367431640625e-07 ;  /* 0x00000010ff137435 */ /* 0x000fe200000001ff */
[----:B------:R-:W-:-:S04]  /*0d70*/  IMAD.MOV.U32 R10, RZ, RZ, R18 ;  /* 0x000000ffff0a7224 */ /* 0x000fc800078e0012 */
[----:B------:R-:W-:-:S05]  /*0d80*/  FADD.FTZ R10, R13, R10 ;  /* 0x0000000a0d0a7221 */ /* 0x000fca0000010000 */
[----:B------:R-:W-:-:S07]  /*0d90*/  MOV R20, R10 ;  /* 0x0000000a00147202 */ /* 0x000fce0000000f00 */
[----:B------:R-:W-:Y:S05]  /*0da0*/  WARPSYNC.COLLECTIVE R17, `(.L_x_227) ;  /* 0x0000000011087348 */ /* 0x000fea0003c00000 */
[----:B------:R0:W1:Y:S02]  /*0db0*/  SHFL.BFLY P2, R18, R20, R19, R22 ;  /* 0x0c00001314127389 */ /* 0x0000640000040016 */
[----:B01----:R-:W-:Y:S01]  /*0dc0*/  ENDCOLLECTIVE ;  /* 0x000000000000791b */ /* 0x003fe20003800000 */
.L_x_227:
[----:B------:R-:W-:Y:S01]  /*0dd0*/  HFMA2.MMA R19, -RZ, RZ, 0, 5.9604644775390625e-08 ;  /* 0x00000001ff137435 */ /* 0x000fe200000001ff */
[----:B------:R-:W-:Y:S01]  /*0de0*/  IMAD.MOV.U32 R20, RZ, RZ, R9 ;  /* 0x000000ffff147224 */ /* 0x000fe200078e0009 */
[----:B------:R-:W-:-:S09]  /*0df0*/  MOV R11, R18 ;  /* 0x00000012000b7202 */ /* 0x000fd20000000f00 */
[----:B------:R-:W-:Y:S05]  /*0e00*/  WARPSYNC.COLLECTIVE R17, `(.L_x_228) ;  /* 0x0000000011087348 */ /* 0x000fea0003c00000 */
[----:B------:R0:W1:Y:S02]  /*0e10*/  SHFL.BFLY P2, R18, R20, R19, R22 ;  /* 0x0c00001314127389 */ /* 0x0000640000040016 */
[----:B01----:R-:W-:Y:S01]  /*0e20*/  ENDCOLLECTIVE ;  /* 0x000000000000791b */ /* 0x003fe20003800000 */
.L_x_228:
[----:B------:R-:W-:Y:S01]  /*0e30*/  HFMA2.MMA R19, -RZ, RZ, 0, 1.1920928955078125e-07 ;  /* 0x00000002ff137435 */ /* 0x000fe200000001ff */
[----:B------:R-:W-:-:S05]  /*0e40*/  MOV R12, R18 ;  /* 0x00000012000c7202 */ /* 0x000fca0000000f00 */
[----:B------:R-:W-:-:S05]  /*0e50*/  FADD.FTZ R14, R9, R12 ;  /* 0x0000000c090e7221 */ /* 0x000fca0000010000 */
[----:B------:R-:W-:-:S07]  /*0e60*/  MOV R20, R14 ;  /* 0x0000000e00147202 */ /* 0x000fce0000000f00 */
[----:B------:R-:W-:Y:S05]  /*0e70*/  WARPSYNC.COLLECTIVE R17, `(.L_x_229) ;  /* 0x0000000011087348 */ /* 0x000fea0003c00000 */
[----:B------:R0:W1:Y:S02]  /*0e80*/  SHFL.BFLY P2, R18, R20, R19, R22 ;  /* 0x0c00001314127389 */ /* 0x0000640000040016 */
[----:B01----:R-:W-:Y:S01]  /*0e90*/  ENDCOLLECTIVE ;  /* 0x000000000000791b */ /* 0x003fe20003800000 */
.L_x_229:
[----:B------:R-:W-:Y:S01]  /*0ea0*/  HFMA2.MMA R19, -RZ, RZ, 0, 2.384185791015625e-07 ;  /* 0x00000004ff137435 */ /* 0x000fe200000001ff */
[----:B------:R-:W-:-:S04]  /*0eb0*/  IMAD.MOV.U32 R13, RZ, RZ, R18 ;  /* 0x000000ffff0d7224 */ /* 0x000fc800078e0012 */
[----:B------:R-:W-:-:S05]  /*0ec0*/  FADD.FTZ R15, R14, R13 ;  /* 0x0000000d0e0f7221 */ /* 0x000fca0000010000 */
[----:B------:R-:W-:-:S07]  /*0ed0*/  MOV R20, R15 ;  /* 0x0000000f00147202 */ /* 0x000fce0000000f00 */
[----:B------:R-:W-:Y:S05]  /*0ee0*/  WARPSYNC.COLLECTIVE R17, `(.L_x_230) ;  /* 0x0000000011087348 */ /* 0x000fea0003c00000 */
[----:B------:R0:W1:Y:S02]  /*0ef0*/  SHFL.BFLY P2, R18, R20, R19, R22 ;  /* 0x0c00001314127389 */ /* 0x0000640000040016 */
[----:B01----:R-:W-:Y:S01]  /*0f00*/  ENDCOLLECTIVE ;  /* 0x000000000000791b */ /* 0x003fe20003800000 */
.L_x_230:
[----:B------:R-:W-:Y:S01]  /*0f10*/  IMAD.MOV.U32 R19, RZ, RZ, 0x8 ;  /* 0x00000008ff137424 */ /* 0x000fe200078e00ff */
[----:B------:R-:W-:-:S05]  /*0f20*/  MOV R16, R18 ;  /* 0x0000001200107202 */ /* 0x000fca0000000f00 */
[----:B------:R-:W-:-:S05]  /*0f30*/  FADD.FTZ R16, R15, R16 ;  /* 0x000000100f107221 */ /* 0x000fca0000010000 */
[----:B------:R-:W-:-:S07]  /*0f40*/  MOV R20, R16 ;  /* 0x0000001000147202 */ /* 0x000fce0000000f00 */
[----:B------:R-:W-:Y:S05]  /*0f50*/  WARPSYNC.COLLECTIVE R17, `(.L_x_231) ;  /* 0x0000000011087348 */ /* 0x000fea0003c00000 */
[----:B------:R0:W1:Y:S02]  /*0f60*/  SHFL.BFLY P2, R18, R20, R19, R22 ;  /* 0x0c00001314127389 */ /* 0x0000640000040016 */
[----:B01----:R-:W-:Y:S01]  /*0f70*/  ENDCOLLECTIVE ;  /* 0x000000000000791b */ /* 0x003fe20003800000 */
.L_x_231:
[----:B------:R-:W-:Y:S01]  /*0f80*/  HFMA2.MMA R19, -RZ, RZ, 0, 9.5367431640625e-07 ;  /* 0x00000010ff137435 */ /* 0x000fe200000001ff */
[----:B------:R-:W-:-:S05]  /*0f90*/  MOV R9, R18 ;  /* 0x0000001200097202 */ /* 0x000fca0000000f00 */
[----:B------:R-:W-:-:S05]  /*0fa0*/  FADD.FTZ R9, R16, R9 ;  /* 0x0000000910097221 */ /* 0x000fca0000010000 */
[----:B------:R-:W-:-:S07]  /*0fb0*/  MOV R20, R9 ;  /* 0x0000000900147202 */ /* 0x000fce0000000f00 */
[----:B------:R-:W-:Y:S05]  /*0fc0*/  WARPSYNC.COLLECTIVE R17, `(.L_x_232) ;  /* 0x0000000011087348 */ /* 0x000fea0003c00000 */
[----:B------:R0:W1:Y:S02]  /*0fd0*/  SHFL.BFLY P2, R18, R20, R19, R22 ;  /* 0x0c00001314127389 */ /* 0x0000640000040016 */
[----:B01----:R-:W-:Y:S01]  /*0fe0*/  ENDCOLLECTIVE ;  /* 0x000000000000791b */ /* 0x003fe20003800000 */
.L_x_232:
[----:B------:R-:W-:Y:S01]  /*0ff0*/  MOV R14, R18 ;  /* 0x00000012000e7202 */ /* 0x000fe20000000f00 */
[----:B------:R-:W-:Y:S06]  /*1000*/  BRA `(.L_x_233) ;  /* 0xfffffff8007c7947 */ /* 0x000fec000383ffff */
.L_x_234:
        /* <DEDUP_REMOVED lines=15> */
.L_x_2933:


//--------------------- .text._ZN10layer_norm40ln_parallel_residual_bwd_finalize_kernelINS_22Kernel_traits_finalizeILj2048E13__nv_bfloat16S2_S2_S2_fjLb0ELj1024ELj4ENS_18Kernel_traits_baseILj2048ES2_S2_S2_S2_fjLj1024EEEEELb1EEEvNS_9BwdParamsE --------------------------
	.section	.text._ZN10layer_norm40ln_parallel_residual_bwd_finalize_kernelINS_22Kernel_traits_finalizeILj2048E13__nv_bfloat16S2_S2_S2_fjLb0ELj1024ELj4ENS_18Kernel_traits_baseILj2048ES2_S2_S2_S2_fjLj1024EEEEELb1EEEvNS_9BwdParamsE,"ax",@progbits
	.align	128
        .global         _ZN10layer_norm40ln_parallel_residual_bwd_finalize_kernelINS_22Kernel_traits_finalizeILj2048E13__nv_bfloat16S2_S2_S2_fjLb0ELj1024ELj4ENS_18Kernel_traits_baseILj2048ES2_S2_S2_S2_fjLj1024EEEEELb1EEEvNS_9BwdParamsE
        .type           _ZN10layer_norm40ln_parallel_residual_bwd_finalize_kernelINS_22Kernel_traits_finalizeILj2048E13__nv_bfloat16S2_S2_S2_fjLb0ELj1024ELj4ENS_18Kernel_traits_baseILj2048ES2_S2_S2_S2_fjLj1024EEEEELb1EEEvNS_9BwdParamsE,@function
        .size           _ZN10layer_norm40ln_parallel_residual_bwd_finalize_kernelINS_22Kernel_traits_finalizeILj2048E13__nv_bfloat16S2_S2_S2_fjLb0ELj1024ELj4ENS_18Kernel_traits_baseILj2048ES2_S2_S2_S2_fjLj1024EEEEELb1EEEvNS_9BwdParamsE,(.L_x_2934 - _ZN10layer_norm40ln_parallel_residual_bwd_finalize_kernelINS_22Kernel_traits_finalizeILj2048E13__nv_bfloat16S2_S2_S2_fjLb0ELj1024ELj4ENS_18Kernel_traits_baseILj2048ES2_S2_S2_S2_fjLj1024EEEEELb1EEEvNS_9BwdParamsE)
        .other          _ZN10layer_norm40ln_parallel_residual_bwd_finalize_kernelINS_22Kernel_traits_finalizeILj2048E13__nv_bfloat16S2_S2_S2_fjLb0ELj1024ELj4ENS_18Kernel_traits_baseILj2048ES2_S2_S2_S2_fjLj1024EEEEELb1EEEvNS_9BwdParamsE,@"STO_CUDA_ENTRY STV_DEFAULT"
_ZN10layer_norm40ln_parallel_residual_bwd_finalize_kernelINS_22Kernel_traits_finalizeILj2048E13__nv_bfloat16S2_S2_S2_fjLb0ELj1024ELj4ENS_18Kernel_traits_baseILj2048ES2_S2_S2_S2_fjLj1024EEEEELb1EEEvNS_9BwdParamsE:
.text._ZN10layer_norm40ln_parallel_residual_bwd_finalize_kernelINS_22Kernel_traits_finalizeILj2048E13__nv_bfloat16S2_S2_S2_fjLb0ELj1024ELj4ENS_18Kernel_traits_baseILj2048ES2_S2_S2_S2_fjLj1024EEEEELb1EEEvNS_9BwdParamsE:
        /* <DEDUP_REMOVED lines=14> */
[----:B------:R-:W-:Y:S02]  /*00e0*/  LOP3.LUT R6, R3, 0x1f, R0, 0x78, !PT ;  /* 0x0000001f03067812 */ /* 0x000fe400078e7800 */
[----:B------:R-:W-:Y:S02]  /*00f0*/  ISETP.GE.U32.AND P0, PT, R2, 0x10, PT ;  /* 0x000000100200780c */ /* 0x000fe40003f06070 */
[----:B------:R-:W-:-:S02]  /*0100*/  LOP3.LUT R7, R7, 0x7ffffff0, RZ, 0xc0, !PT ;  /* 0x7ffffff007077812 */ /* 0x000fc400078ec0ff */
[----:B------:R-:W-:Y:S02]  /*0110*/  IADD3 R6, R5, R6, RZ ;  /* 0x0000000605067210 */ /* 0x000fe40007ffe0ff */
[----:B------:R-:W-:Y:S02]  /*0120*/  ISETP.EQ.AND P0, PT, R3, 0x1f, !P0 ;  /* 0x0000001f0300780c */ /* 0x000fe40004702270 */
[----:B------:R-:W-:Y:S01]  /*0130*/  IADD3 R5, R2, R7, RZ ;  /* 0x0000000702057210 */ /* 0x000fe20007ffe0ff */
[----:B0-----:R-:W-:-:S03]  /*0140*/  ULEA UR4, UR5, UR4, 0x18 ;  /* 0x0000000405047291 */ /* 0x001fc6000f8ec03f */
[----:B------:R-:W-:-:S03]  /*0150*/  ULDC UR5, c[0x0][0x218] ;  /* 0x0000860000057ab9 */ /* 0x000fc60000000800 */
[----:B------:R-:W-:-:S07]  /*0160*/  LEA R6, R6, UR4, 0x2 ;  /* 0x0000000406067c11 */ /* 0x000fce000f8e10ff */
.L_x_246:
[----:B012---:R-:W0:Y:S01]  /*0170*/  LDC R8, c[0x0][0x210] ;  /* 0x00008400ff087b82 */ /* 0x007e220000000800 */
[----:B------:R-:W-:Y:S01]  /*0180*/  BSSY B0, `(.L_x_235) ;  /* 0x00000a3000007945 */ /* 0x000fe20003800000 */
[----:B------:R-:W-:Y:S01]  /*0190*/  HFMA2.MMA R9, -RZ, RZ, 0, 0 ;  /* 0x00000000ff097435 */ /* 0x000fe200000001ff */
[----:B------:R-:W-:Y:S01]  /*01a0*/  MOV R22, RZ ;  /* 0x000000ff00167202 */ /* 0x000fe20000000f00 */
[----:B------:R-:W-:Y:S01]  /*01b0*/  HFMA2.MMA R15, -RZ, RZ, 0, 0 ;  /* 0x00000000ff0f7435 */ /* 0x000fe200000001ff */
[----:B------:R-:W-:Y:S02]  /*01c0*/  MOV R21, RZ ;  /* 0x000000ff00157202 */ /* 0x000fe40000000f00 */
[----:B0-----:R-:W-:-:S13]  /*01d0*/  ISETP.GE.U32.AND P1, PT, R3, R8, PT ;  /* 0x000000080300720c */ /* 0x001fda0003f26070 */
[----:B------:R-:W-:Y:S05]  /*01e0*/  @P1 BRA `(.L_x_236) ;  /* 0x0000000800701947 */ /* 0x000fea0003800000 */
[----:B------:R-:W-:Y:S02]  /*01f0*/  ISETP.GE.U32.AND P2, PT, R3, R8, PT ;  /* 0x000000080300720c */ /* 0x000fe40003f46070 */
[----:B------:R-:W-:-:S11]  /*0200*/  MOV R23, R3 ;  /* 0x0000000300177202 */ /* 0x000fd60000000f00 */
[----:B------:R-:W0:Y:S08]  /*0210*/  @P2 LDC R7, c[0x0][0x218] ;  /* 0x00008600ff072b82 */ /* 0x000e300000000800 */
[----:B------:R-:W1:Y:S08]  /*0220*/  @P2 LDC.64 R10, c[0x0][0x2d0] ;  /* 0x0000b400ff0a2b82 */ /* 0x000e700000000a00 */
[----:B------:R-:W2:Y:S08]  /*0230*/  @P2 LDC.64 R16, c[0x0][0x2d8] ;  /* 0x0000b600ff102b82 */ /* 0x000eb00000000a00 */
[----:B------:R-:W3:Y:S01]  /*0240*/  @P2 LDC.64 R14, c[0x0][0x2e0] ;  /* 0x0000b800ff0e2b82 */ /* 0x000ee20000000a00 */
[----:B0-----:R-:W-:-:S07]  /*0250*/  @P2 IMAD R7, R23, R7, R4 ;  /* 0x0000000717072224 */ /* 0x001fce00078e0204 */
[----:B------:R-:W0:Y:S01]  /*0260*/  @P2 LDC.64 R12, c[0x0][0x2e8] ;  /* 0x0000ba00ff0c2b82 */ /* 0x000e220000000a00 */
[----:B-1----:R-:W-:-:S06]  /*0270*/  @P2 IMAD.WIDE.U32 R10, R7, 0x4, R10 ;  /* 0x00000004070a2825 */ /* 0x002fcc00078e000a */
[----:B------:R-:W4:Y:S01]  /*0280*/  @P2 LDG.E R10, desc[UR6][R10.64] ;  /* 0x000000060a0a2981 */ /* 0x000f22000c1e1900 */
[----:B--2---:R-:W-:-:S06]  /*0290*/  @P2 IMAD.WIDE.U32 R16, R7, 0x4, R16 ;  /* 0x0000000407102825 */ /* 0x004fcc00078e0010 */
[----:B------:R-:W2:Y:S01]  /*02a0*/  @P2 LDG.E R16, desc[UR6][R16.64] ;  /* 0x0000000610102981 */ /* 0x000ea2000c1e1900 */
[----:B---3--:R-:W-:-:S06]  /*02b0*/  @P2 IMAD.WIDE.U32 R18, R7, 0x4, R14 ;  /* 0x0000000407122825 */ /* 0x008fcc00078e000e */
[----:B------:R-:W3:Y:S01]  /*02c0*/  @P2 LDG.E R19, desc[UR6][R18.64] ;  /* 0x0000000612132981 */ /* 0x000ee2000c1e1900 */
[----:B0-----:R-:W-:-:S06]  /*02d0*/  @P2 IMAD.WIDE.U32 R12, R7, 0x4, R12 ;  /* 0x00000004070c2825 */ /* 0x001fcc00078e000c */
[----:B------:R-:W5:Y:S01]  /*02e0*/  @P2 LDG.E R12, desc[UR6][R12.64] ;  /* 0x000000060c0c2981 */ /* 0x000f62000c1e1900 */
[----:B------:R-:W-:-:S04]  /*02f0*/  @P2 IADD3 R23, R23, 0x20, RZ ;  /* 0x0000002017172810 */ /* 0x000fc80007ffe0ff */
[CC--:B------:R-:W-:Y:S02]  /*0300*/  ISETP.GE.U32.AND P1, PT, R23.reuse, R8.reuse, PT ;  /* 0x000000081700720c */ /* 0x0c0fe40003f26070 */
[----:B------:R-:W-:-:S04]  /*0310*/  IADD3 R7, -R23, R8, RZ ;  /* 0x0000000817077210 */ /* 0x000fc80007ffe1ff */
[----:B------:R-:W-:Y:S02]  /*0320*/  ISETP.LE.U32.OR P1, PT, R7, 0x60, P1 ;  /* 0x000000600700780c */ /* 0x000fe40000f23470 */
[----:B------:R-:W-:Y:S02]  /*0330*/  MOV R21, RZ ;  /* 0x000000ff00157202 */ /* 0x000fe40000000f00 */
[----:B------:R-:W-:Y:S02]  /*0340*/  MOV R15, RZ ;  /* 0x000000ff000f7202 */ /* 0x000fe40000000f00 */
[----:B------:R-:W-:Y:S02]  /*0350*/  MOV R22, RZ ;  /* 0x000000ff00167202 */ /* 0x000fe40000000f00 */
[----:B------:R-:W-:Y:S01]  /*0360*/  MOV R9, RZ ;  /* 0x000000ff00097202 */ /* 0x000fe20000000f00 */
[----:B------:R-:W-:Y:S01]  /*0370*/  BSSY B1, `(.L_x_237) ;  /* 0x0000047000017945 */ /* 0x000fe20003800000 */
[----:B----4-:R-:W-:Y:S01]  /*0380*/  @P2 FADD.FTZ R21, R21, R10 ;  /* 0x0000000a15152221 */ /* 0x010fe20000010000 */
[----:B--2---:R-:W-:Y:S01]  /*0390*/  @P2 FADD.FTZ R15, R15, R16 ;  /* 0x000000100f0f2221 */ /* 0x004fe20000010000 */
[----:B---3--:R-:W-:Y:S01]  /*03a0*/  @P2 FADD.FTZ R22, R22, R19 ;  /* 0x0000001316162221 */ /* 0x008fe20000010000 */
[----:B-----5:R-:W-:Y:S01]  /*03b0*/  @P2 FADD.FTZ R9, R9, R12 ;  /* 0x0000000c09092221 */ /* 0x020fe20000010000 */
[----:B------:R-:W-:Y:S01]  /*03c0*/  PLOP3.LUT P2, PT, P2, PT, PT, 0x8, 0x0 ;  /* 0x000000000000781c */ /* 0x000fe2000174e170 */
[----:B------:R-:W-:-:S12]  /*03d0*/  @P1 BRA `(.L_x_238) ;  /* 0x0000000400001947 */ /* 0x000fd80003800000 */
[----:B------:R-:W-:Y:S02]  /*03e0*/  PLOP3.LUT P2, PT, PT, PT, PT, 0x8, 0x0 ;  /* 0x000000000000781c */ /* 0x000fe40003f4e170 */
[----:B------:R-:W-:-:S11]  /*03f0*/  IADD3 R7, R8, -0x60, RZ ;  /* 0xffffffa008077810 */ /* 0x000fd60007ffe0ff */
.L_x_239:
[----:B------:R-:W0:Y:S01]  /*0400*/  LDC.64 R12, c[0x0][0x2d0] ;  /* 0x0000b400ff0c7b82 */ /* 0x000e220000000a00 */
[C---:B------:R-:W-:Y:S01]  /*0410*/  IMAD R25, R23.reuse, UR5, R4 ;  /* 0x0000000517197c24 */ /* 0x040fe2000f8e0204 */
[----:B------:R-:W-:-:S05]  /*0420*/  IADD3 R27, R23, 0x20, RZ ;  /* 0x00000020171b7810 */ /* 0x000fca0007ffe0ff */
[----:B------:R-:W-:Y:S02]  /*0430*/  IMAD R27, R27, UR5, R4 ;  /* 0x000000051b1b7c24 */ /* 0x000fe4000f8e0204 */
[----:B0-----:R-:W-:-:S05]  /*0440*/  IMAD.WIDE.U32 R16, R25, 0x4, R12 ;  /* 0x0000000419107825 */ /* 0x001fca00078e000c */
[----:B------:R0:W2:Y:S01]  /*0450*/  LDG.E R14, desc[UR6][R16.64] ;  /* 0x00000006100e7981 */ /* 0x0000a2000c1e1900 */
[----:B------:R-:W-:Y:S01]  /*0460*/  IADD3 R19, R23, 0x40, RZ ;  /* 0x0000004017137810 */ /* 0x000fe20007ffe0ff */
[----:B0-----:R-:W-:-:S05]  /*0470*/  IMAD.WIDE.U32 R16, R27, 0x4, R12 ;  /* 0x000000041b107825 */ /* 0x001fca00078e000c */
[----:B------:R-:W3:Y:S01]  /*0480*/  LDG.E R20, desc[UR6][R16.64] ;  /* 0x0000000610147981 */ /* 0x000ee2000c1e1900 */
[----:B------:R-:W-:-:S04]  /*0490*/  IMAD R19, R19, UR5, R4 ;  /* 0x0000000513137c24 */ /* 0x000fc8000f8e0204 */
[----:B------:R-:W-:-:S05]  /*04a0*/  IMAD.WIDE.U32 R10, R19, 0x4, R12 ;  /* 0x00000004130a7825 */ /* 0x000fca00078e000c */
[----:B------:R0:W4:Y:S02]  /*04b0*/  LDG.E R18, desc[UR6][R10.64] ;  /* 0x000000060a127981 */ /* 0x000124000c1e1900 */
[----:B0-----:R-:W0:Y:S02]  /*04c0*/  LDC.64 R10, c[0x0][0x2d8] ;  /* 0x0000b600ff0a7b82 */ /* 0x001e240000000a00 */
[----:B0-----:R-:W-:-:S04]  /*04d0*/  IMAD.WIDE.U32 R28, R25, 0x4, R10 ;  /* 0x00000004191c7825 */ /* 0x001fc800078e000a */
[----:B------:R-:W-:-:S05]  /*04e0*/  IMAD.WIDE.U32 R16, R27, 0x4, R10 ;  /* 0x000000041b107825 */ /* 0x000fca00078e000a */
[----:B------:R0:W5:Y:S02]  /*04f0*/  LDG.E R24, desc[UR6][R16.64] ;  /* 0x0000000610187981 */ /* 0x000164000c1e1900 */
[----:B0-----:R-:W0:Y:S01]  /*0500*/  LDC.64 R16, c[0x0][0x2e0] ;  /* 0x0000b800ff107b82 */ /* 0x001e220000000a00 */
[----:B--2---:R-:W-:Y:S02]  /*0510*/  FADD.FTZ R21, R14, R21 ;  /* 0x000000150e157221 */ /* 0x004fe40000010000 */
[----:B------:R1:W2:Y:S02]  /*0520*/  LDG.E R14, desc[UR6][R28.64] ;  /* 0x000000061c0e7981 */ /* 0x0002a4000c1e1900 */
[----:B---3--:R-:W-:Y:S01]  /*0530*/  FADD.FTZ R21, R21, R20 ;  /* 0x0000001415157221 */ /* 0x008fe20000010000 */
[----:B------:R-:W-:-:S05]  /*0540*/  IADD3 R20, R23, 0x60, RZ ;  /* 0x0000006017147810 */ /* 0x000fca0007ffe0ff */
[----:B-1----:R-:W-:-:S04]  /*0550*/  IMAD R29, R20, UR5, R4 ;  /* 0x00000005141d7c24 */ /* 0x002fc8000f8e0204 */
[----:B------:R-:W-:-:S06]  /*0560*/  IMAD.WIDE.U32 R12, R29, 0x4, R12 ;  /* 0x000000041d0c7825 */ /* 0x000fcc00078e000c */
[----:B------:R4:W3:Y:S02]  /*0570*/  LDG.E R12, desc[UR6][R12.64] ;  /* 0x000000060c0c7981 */ /* 0x0008e4000c1e1900 */
[----:B----4-:R-:W-:Y:S01]  /*0580*/  FADD.FTZ R13, R21, R18 ;  /* 0x00000012150d7221 */ /* 0x010fe20000010000 */
[----:B------:R-:W-:-:S05]  /*0590*/  IMAD.WIDE.U32 R20, R19, 0x4, R10 ;  /* 0x0000000413147825 */ /* 0x000fca00078e000a */
[----:B------:R0:W4:Y:S02]  /*05a0*/  LDG.E R18, desc[UR6][R20.64] ;  /* 0x0000000614127981 */ /* 0x000124000c1e1900 */
[----:B0-----:R-:W-:-:S06]  /*05b0*/  IMAD.WIDE.U32 R20, R25, 0x4, R16 ;  /* 0x0000000419147825 */ /* 0x001fcc00078e0010 */
[----:B------:R5:W3:Y:S01]  /*05c0*/  LDG.E R20, desc[UR6][R20.64] ;  /* 0x0000000614147981 */ /* 0x000ae2000c1e1900 */
[----:B------:R-:W-:-:S06]  /*05d0*/  IMAD.WIDE.U32 R10, R29, 0x4, R10 ;  /* 0x000000041d0a7825 */ /* 0x000fcc00078e000a */
[----:B------:R-:W4:Y:S01]  /*05e0*/  LDG.E R10, desc[UR6][R10.64] ;  /* 0x000000060a0a7981 */ /* 0x000f22000c1e1900 */
[----:B--2---:R-:W-:Y:S01]  /*05f0*/  FADD.FTZ R26, R14, R15 ;  /* 0x0000000f0e1a7221 */ /* 0x004fe20000010000 */
[----:B------:R-:W-:-:S05]  /*0600*/  IMAD.WIDE.U32 R14, R27, 0x4, R16 ;  /* 0x000000041b0e7825 */ /* 0x000fca00078e0010 */
[----:B------:R0:W2:Y:S01]  /*0610*/  LDG.E R11, desc[UR6][R14.64] ;  /* 0x000000060e0b7981 */ /* 0x0000a2000c1e1900 */
[----:B-----5:R-:W-:Y:S01]  /*0620*/  FADD.FTZ R21, R26, R24 ;  /* 0x000000181a157221 */ /* 0x020fe20000010000 */
[----:B0-----:R-:W-:-:S05]  /*0630*/  IMAD.WIDE.U32 R14, R19, 0x4, R16 ;  /* 0x00000004130e7825 */ /* 0x001fca00078e0010 */
[----:B------:R0:W5:Y:S02]  /*0640*/  LDG.E R26, desc[UR6][R14.64] ;  /* 0x000000060e1a7981 */ /* 0x000164000c1e1900 */
[----:B0-----:R-:W0:Y:S01]  /*0650*/  LDC.64 R14, c[0x0][0x2e8] ;  /* 0x0000ba00ff0e7b82 */ /* 0x001e220000000a00 */
[----:B------:R-:W-:-:S06]  /*0660*/  IMAD.WIDE.U32 R16, R29, 0x4, R16 ;  /* 0x000000041d107825 */ /* 0x000fcc00078e0010 */
[----:B------:R-:W5:Y:S01]  /*0670*/  LDG.E R16, desc[UR6][R16.64] ;  /* 0x0000000610107981 */ /* 0x000f62000c1e1900 */
[----:B0-----:R-:W-:-:S04]  /*0680*/  IMAD.WIDE.U32 R24, R25, 0x4, R14 ;  /* 0x0000000419187825 */ /* 0x001fc800078e000e */
[----:B---3--:R-:W-:Y:S02]  /*0690*/  FADD.FTZ R22, R20, R22 ;  /* 0x0000001614167221 */ /* 0x008fe40000010000 */
[----:B------:R0:W3:Y:S01]  /*06a0*/  LDG.E R20, desc[UR6][R24.64] ;  /* 0x0000000618147981 */ /* 0x0000e2000c1e1900 */
[----:B------:R-:W-:-:S06]  /*06b0*/  IMAD.WIDE.U32 R28, R29, 0x4, R14 ;  /* 0x000000041d1c7825 */ /* 0x000fcc00078e000e */
[----:B------:R-:W3:Y:S01]  /*06c0*/  LDG.E R28, desc[UR6][R28.64] ;  /* 0x000000061c1c7981 */ /* 0x000ee2000c1e1900 */
[----:B0-----:R-:W-:-:S05]  /*06d0*/  IMAD.WIDE.U32 R24, R27, 0x4, R14 ;  /* 0x000000041b187825 */ /* 0x001fca00078e000e */
[----:B------:R0:W3:Y:S02]  /*06e0*/  LDG.E R27, desc[UR6][R24.64] ;  /* 0x00000006181b7981 */ /* 0x0000e4000c1e1900 */
[----:B0-----:R-:W-:-:S05]  /*06f0*/  IMAD.WIDE.U32 R24, R19, 0x4, R14 ;  /* 0x0000000413187825 */ /* 0x001fca00078e000e */
[----:B------:R-:W3:Y:S01]  /*0700*/  LDG.E R19, desc[UR6][R24.64] ;  /* 0x0000000618137981 */ /* 0x000ee2000c1e1900 */
[----:B------:R-:W-:-:S04]  /*0710*/  IADD3 R23, R23, 0x80, RZ ;  /* 0x0000008017177810 */ /* 0x000fc80007ffe0ff */
[----:B------:R-:W-:Y:S01]  /*0720*/  ISETP.GE.U32.AND P1, PT, R23, R7, PT ;  /* 0x000000071700720c */ /* 0x000fe20003f26070 */
[----:B----4-:R-:W-:Y:S01]  /*0730*/  FADD.FTZ R15, R21, R18 ;  /* 0x00000012150f7221 */ /* 0x010fe20000010000 */
[----:B------:R-:W-:-:S03]  /*0740*/  FADD.FTZ R21, R13, R12 ;  /* 0x0000000c0d157221 */ /* 0x000fc60000010000 */
[----:B------:R-:W-:Y:S01]  /*0750*/  FADD.FTZ R15, R15, R10 ;  /* 0x0000000a0f0f7221 */ /* 0x000fe20000010000 */
[----:B--2---:R-:W-:-:S04]  /*0760*/  FADD.FTZ R11, R22, R11 ;  /* 0x0000000b160b7221 */ /* 0x004fc80000010000 */
[----:B-----5:R-:W-:-:S04]  /*0770*/  FADD.FTZ R11, R11, R26 ;  /* 0x0000001a0b0b7221 */ /* 0x020fc80000010000 */
[----:B------:R-:W-:Y:S01]  /*0780*/  FADD.FTZ R22, R11, R16 ;  /* 0x000000100b167221 */ /* 0x000fe20000010000 */
[----:B---3--:R-:W-:-:S04]  /*0790*/  FADD.FTZ R20, R20, R9 ;  /* 0x0000000914147221 */ /* 0x008fc80000010000 */
[----:B------:R-:W-:-:S04]  /*07a0*/  FADD.FTZ R20, R20, R27 ;  /* 0x0000001b14147221 */ /* 0x000fc80000010000 */
[----:B------:R-:W-:-:S04]  /*07b0*/  FADD.FTZ R19, R20, R19 ;  /* 0x0000001314137221 */ /* 0x000fc80000010000 */
[----:B------:R-:W-:Y:S01]  /*07c0*/  FADD.FTZ R9, R19, R28 ;  /* 0x0000001c13097221 */ /* 0x000fe20000010000 */
[----:B------:R-:W-:Y:S06]  /*07d0*/  @!P1 BRA `(.L_x_239) ;  /* 0xfffffffc00089947 */ /* 0x000fec000383ffff */
.L_x_238:
[----:B------:R-:W-:Y:S05]  /*07e0*/  BSYNC B1 ;  /* 0x0000000000017941 */ /* 0x000fea0003800000 */
.L_x_237:
        /* <DEDUP_REMOVED lines=8> */
[----:B------:R-:W-:-:S05]  /*0870*/  IMAD R17, R23, UR8, R4 ;  /* 0x0000000817117c24 */ /* 0x000fca000f8e0204 */
[----:B------:R-:W1:Y:S08]  /*0880*/  LDC.64 R18, c[0x0][0x2d8] ;  /* 0x0000b600ff127b82 */ /* 0x000e700000000a00 */
[----:B------:R-:W2:Y:S08]  /*0890*/  LDC.64 R10, c[0x0][0x2e0] ;  /* 0x0000b800ff0a7b82 */ /* 0x000eb00000000a00 */
[----:B------:R-:W3:Y:S01]  /*08a0*/  LDC.64 R12, c[0x0][0x2e8] ;  /* 0x0000ba00ff0c7b82 */ /* 0x000ee20000000a00 */
[----:B0-----:R-:W-:-:S05]  /*08b0*/  IMAD.WIDE.U32 R28, R17, 0x4, R24 ;  /* 0x00000004111c7825 */ /* 0x001fca00078e0018 */
[----:B------:R2:W4:Y:S01]  /*08c0*/  LDG.E R14, desc[UR6][R28.64] ;  /* 0x000000061c0e7981 */ /* 0x000522000c1e1900 */
[----:B-1----:R-:W-:-:S05]  /*08d0*/  IMAD.WIDE.U32 R26, R17, 0x4, R18 ;  /* 0x00000004111a7825 */ /* 0x002fca00078e0012 */
[----:B------:R0:W5:Y:S01]  /*08e0*/  LDG.E R20, desc[UR6][R26.64] ;  /* 0x000000061a147981 */ /* 0x000162000c1e1900 */
[----:B--2---:R-:W-:-:S04]  /*08f0*/  IMAD.WIDE.U32 R28, R17, 0x4, R10 ;  /* 0x00000004111c7825 */ /* 0x004fc800078e000a */
[----:B0-----:R-:W-:Y:S02]  /*0900*/  IMAD R27, R7, UR8, R4 ;  /* 0x00000008071b7c24 */ /* 0x001fe4000f8e0204 */
[----:B---3--:R-:W-:Y:S01]  /*0910*/  IMAD.WIDE.U32 R16, R17, 0x4, R12 ;  /* 0x0000000411107825 */ /* 0x008fe200078e000c */
[----:B------:R-:W2:Y:S03]  /*0920*/  LDG.E R7, desc[UR6][R28.64] ;  /* 0x000000061c077981 */ /* 0x000ea6000c1e1900 */
[C---:B------:R-:W-:Y:S02]  /*0930*/  IMAD.WIDE.U32 R24, R27.reuse, 0x4, R24 ;  /* 0x000000041b187825 */ /* 0x040fe400078e0018 */
[----:B------:R-:W3:Y:S02]  /*0940*/  LDG.E R16, desc[UR6][R16.64] ;  /* 0x0000000610107981 */ /* 0x000ee4000c1e1900 */
[----:B------:R-:W-:-:S02]  /*0950*/  IMAD.WIDE.U32 R18, R27, 0x4, R18 ;  /* 0x000000041b127825 */ /* 0x000fc400078e0012 */
[----:B------:R-:W3:Y:S02]  /*0960*/  LDG.E R24, desc[UR6][R24.64] ;  /* 0x0000000618187981 */ /* 0x000ee4000c1e1900 */
[C---:B------:R-:W-:Y:S02]  /*0970*/  IMAD.WIDE.U32 R10, R27.reuse, 0x4, R10 ;  /* 0x000000041b0a7825 */ /* 0x040fe400078e000a */
[----:B------:R-:W3:Y:S02]  /*0980*/  LDG.E R18, desc[UR6][R18.64] ;  /* 0x0000000612127981 */ /* 0x000ee4000c1e1900 */
[----:B------:R-:W-:Y:S02]  /*0990*/  IMAD.WIDE.U32 R12, R27, 0x4, R12 ;  /* 0x000000041b0c7825 */ /* 0x000fe400078e000c */
[----:B------:R-:W3:Y:S04]  /*09a0*/  LDG.E R10, desc[UR6][R10.64] ;  /* 0x000000060a0a7981 */ /* 0x000ee8000c1e1900 */
[----:B------:R-:W3:Y:S01]  /*09b0*/  LDG.E R12, desc[UR6][R12.64] ;  /* 0x000000060c0c7981 */ /* 0x000ee2000c1e1900 */
[----:B------:R-:W-:-:S02]  /*09c0*/  PLOP3.LUT P2, PT, PT, PT, PT, 0x8, 0x0 ;  /* 0x000000000000781c */ /* 0x000fc40003f4e170 */
[----:B------:R-:W-:Y:S01]  /*09d0*/  IADD3 R23, R23, 0x40, RZ ;  /* 0x0000004017177810 */ /* 0x000fe20007ffe0ff */
[----:B----4-:R-:W-:Y:S01]  /*09e0*/  FADD.FTZ R21, R21, R14 ;  /* 0x0000000e15157221 */ /* 0x010fe20000010000 */
[----:B-----5:R-:W-:Y:S01]  /*09f0*/  FADD.FTZ R15, R15, R20 ;  /* 0x000000140f0f7221 */ /* 0x020fe20000010000 */
[----:B--2---:R-:W-:Y:S01]  /*0a00*/  FADD.FTZ R7, R22, R7 ;  /* 0x0000000716077221 */ /* 0x004fe20000010000 */
[----:B---3--:R-:W-:Y:S01]  /*0a10*/  FADD.FTZ R9, R9, R16 ;  /* 0x0000001009097221 */ /* 0x008fe20000010000 */
[----:B------:R-:W-:Y:S01]  /*0a20*/  FADD.FTZ R21, R21, R24 ;  /* 0x0000001815157221 */ /* 0x000fe20000010000 */
[----:B------:R-:W-:Y:S01]  /*0a30*/  FADD.FTZ R15, R15, R18 ;  /* 0x000000120f0f7221 */ /* 0x000fe20000010000 */
[----:B------:R-:W-:Y:S01]  /*0a40*/  FADD.FTZ R22, R7, R10 ;  /* 0x0000000a07167221 */ /* 0x000fe20000010000 */
[----:B------:R-:W-:-:S07]  /*0a50*/  FADD.FTZ R9, R9, R12 ;  /* 0x0000000c09097221 */ /* 0x000fce0000010000 */
.L_x_241:
[----:B------:R-:W-:Y:S05]  /*0a60*/  BSYNC B1 ;  /* 0x0000000000017941 */ /* 0x000fea0003800000 */
.L_x_240:
[----:B------:R-:W-:-:S13]  /*0a70*/  ISETP.LT.U32.OR P2, PT, R23, R8, P2 ;  /* 0x000000081700720c */ /* 0x000fda0001741470 */
[----:B------:R-:W-:Y:S05]  /*0a80*/  @!P2 BRA `(.L_x_236) ;  /* 0x000000000048a947 */ /* 0x000fea0003800000 */
[----:B------:R-:W0:Y:S01]  /*0a90*/  LDC.64 R18, c[0x0][0x2d0] ;  /* 0x0000b400ff127b82 */ /* 0x000e220000000a00 */
[----:B------:R-:W-:Y:S02]  /*0aa0*/  ULDC UR8, c[0x0][0x218] ;  /* 0x0000860000087ab9 */ /* 0x000fe40000000800 */
[----:B------:R-:W-:-:S05]  /*0ab0*/  IMAD R7, R23, UR8, R4 ;  /* 0x0000000817077c24 */ /* 0x000fca000f8e0204 */
        /* <DEDUP_REMOVED lines=15> */
.L_x_236:
[----:B------:R-:W-:Y:S05]  /*0bb0*/  BSYNC B0 ;  /* 0x0000000000007941 */ /* 0x000fea0003800000 */
.L_x_235:
        /* <DEDUP_REMOVED lines=12> */
[----:B------:R-:W-:-:S05]  /*0c80*/  LEA R10, R7, UR4, 0x2 ;  /* 0x00000004070a7c11 */ /* 0x000fca000f8e10ff */
[----:B------:R1:W2:Y:S04]  /*0c90*/  LDS R14, [R10] ;  /* 0x000000000a0e7984 */ /* 0x0002a80000000800 */
[----:B------:R1:W3:Y:S04]  /*0ca0*/  LDS R8, [R10+0x3000] ;  /* 0x003000000a087984 */ /* 0x0002e80000000800 */
[----:B------:R1:W4:Y:S04]  /*0cb0*/  LDS R7, [R10+0x2000] ;  /* 0x002000000a077984 */ /* 0x0003280000000800 */
[----:B0-----:R1:W0:Y:S01]  /*0cc0*/  LDS R9, [R10+0x1000] ;  /* 0x001000000a097984 */ /* 0x0012220000000800 */
[----:B------:R-:W-:Y:S05]  /*0cd0*/  BRA.DIV UR8, `(.L_x_243) ;  /* 0x0000000608387947 */ /* 0x000fea000b800000 */
[----:B0-----:R-:W1:Y:S04]  /*0ce0*/  SHFL.BFLY PT, R16, R9, 0x1, 0x1f ;  /* 0x0c201f0009107f89 */ /* 0x001e6800000e0000 */
[----:B--2---:R-:W0:Y:S04]  /*0cf0*/  SHFL.BFLY PT, R15, R14, 0x1, 0x1f ;  /* 0x0c201f000e0f7f89 */ /* 0x004e2800000e0000 */
[----:B---3--:R-:W2:Y:S04]  /*0d00*/  SHFL.BFLY PT, R17, R8, 0x1, 0x1f ;  /* 0x0c201f0008117f89 */ /* 0x008ea800000e0000 */
[----:B----4-:R-:W3:Y:S01]  /*0d10*/  SHFL.BFLY PT, R18, R7, 0x1, 0x1f ;  /* 0x0c201f0007127f89 */ /* 0x010ee200000e0000 */
[----:B-1----:R-:W-:Y:S01]  /*0d20*/  FADD.FTZ R10, R9, R16 ;  /* 0x00000010090a7221 */ /* 0x002fe20000010000 */
[----:B0-----:R-:W-:-:S04]  /*0d30*/  FADD.FTZ R15, R14, R15 ;  /* 0x0000000f0e0f7221 */ /* 0x001fc80000010000 */
        /* <DEDUP_REMOVED lines=30> */
.L_x_267:
        /* <DEDUP_REMOVED lines=10> */
.L_x_242:
[----:B------:R-:W-:Y:S05]  /*0fc0*/  WARPSYNC.ALL ;  /* 0x0000000000007948 */ /* 0x000fea0003800000 */
[----:B------:R-:W-:Y:S06]  /*0fd0*/  BAR.SYNC.DEFER_BLOCKING 0x0 ;  /* 0x0000000000007b1d */ /* 0x000fec0000010000 */
[----:B------:R-:W-:Y:S04]  /*0fe0*/  BSSY B0, `(.L_x_244) ;  /* 0x0000018000007945 */ /* 0x000fe80003800000 */
[----:B------:R-:W-:Y:S05]  /*0ff0*/  @!P0 BRA `(.L_x_245) ;  /* 0x0000000000588947 */ /* 0x000fea0003800000 */
[----:B-1----:R-:W-:Y:S01]  /*1000*/  SHF.L.U32 R7, R0, 0x3, RZ ;  /* 0x0000000300077819 */ /* 0x002fe200000006ff */
        /* <DEDUP_REMOVED lines=21> */
.L_x_245:
[----:B------:R-:W-:Y:S05]  /*1160*/  BSYNC B0 ;  /* 0x0000000000007941 */ /* 0x000fea0003800000 */
.L_x_244:
[C---:B------:R-:W-:Y:S02]  /*1170*/  ISETP.GT.U32.AND P1, PT, R4.reuse, -0x801, PT ;  /* 0xfffff7ff0400780c */ /* 0x040fe40003f24070 */
[----:B------:R-:W-:Y:S02]  /*1180*/  IADD3 R4, R4, 0x800, RZ ;  /* 0x0000080004047810 */ /* 0x000fe40007ffe0ff */
[----:B------:R-:W-:-:S09]  /*1190*/  IADD3 R5, R5, 0x400, RZ ;  /* 0x0000040005057810 */ /* 0x000fd20007ffe0ff */
[----:B------:R-:W-:Y:S05]  /*11a0*/  @P1 BRA `(.L_x_246) ;  /* 0xffffffec00f01947 */ /* 0x000fea000383ffff */
[----:B------:R-:W-:Y:S05]  /*11b0*/  EXIT ;  /* 0x000000000000794d */ /* 0x000fea0003800000 */
.L_x_243:
[----:B------:R-:W-:Y:S01]  /*11c0*/  HFMA2.MMA R13, -RZ, RZ, 0, 5.9604644775390625e-08 ;  /* 0x00000001ff0d7435 */ /* 0x000fe200000001ff */
[----:B0-----:R-:W-:Y:S02]  /*11d0*/  MOV R26, R9 ;  /* 0x00000009001a7202 */ /* 0x001fe40000000f00 */
[----:B------:R-:W-:Y:S02]  /*11e0*/  MOV R12, 0x1f ;  /* 0x0000001f000c7802 */ /* 0x000fe40000000f00 */
[----:B------:R-:W-:-:S07]  /*11f0*/  MOV R11, 0xffffffff ;  /* 0xffffffff000b7802 */ /* 0x000fce0000000f00 */
[----:B-1234-:R-:W-:Y:S05]  /*1200*/  WARPSYNC.COLLECTIVE R11, `(.L_x_247) ;  /* 0x000000000b087348 */ /* 0x01efea0003c00000 */
[----:B------:R0:W0:Y:S02]  /*1210*/  SHFL.BFLY P2, R16, R26, R13, R12 ;  /* 0x0c00000d1a107389 */ /* 0x000024000004000c */
[----:B01234-:R-:W-:Y:S01]  /*1220*/  ENDCOLLECTIVE ;  /* 0x000000000000791b */ /* 0x01ffe20003800000 */
.L_x_247:
[----:B------:R-:W-:Y:S01]  /*1230*/  HFMA2.MMA R13, -RZ, RZ, 0, 1.1920928955078125e-07 ;  /* 0x00000002ff0d7435 */ /* 0x000fe200000001ff */
[----:B------:R-:W-:-:S05]  /*1240*/  FADD.FTZ R10, R9, R16 ;  /* 0x00000010090a7221 */ /* 0x000fca0000010000 */
[----:B------:R-:W-:-:S07]  /*1250*/  MOV R26, R10 ;  /* 0x0000000a001a7202 */ /* 0x000fce0000000f00 */
[----:B------:R-:W-:Y:S05]  /*1260*/  WARPSYNC.COLLECTIVE R11, `(.L_x_248) ;  /* 0x000000000b087348 */ /* 0x000fea0003c00000 */
[----:B------:R0:W1:Y:S02]  /*1270*/  SHFL.BFLY P2, R16, R26, R13, R12 ;  /* 0x0c00000d1a107389 */ /* 0x000064000004000c */
[----:B01----:R-:W-:Y:S01]  /*1280*/  ENDCOLLECTIVE ;  /* 0x000000000000791b */ /* 0x003fe20003800000 */
.L_x_248:
[----:B------:R-:W-:Y:S01]  /*1290*/  HFMA2.MMA R13, -RZ, RZ, 0, 2.384185791015625e-07 ;  /* 0x00000004ff0d7435 */ /* 0x000fe200000001ff */
[----:B------:R-:W-:-:S05]  /*12a0*/  FADD.FTZ R9, R10, R16 ;  /* 0x000000100a097221 */ /* 0x000fca0000010000 */
[----:B------:R-:W-:-:S07]  /*12b0*/  MOV R26, R9 ;  /* 0x00000009001a7202 */ /* 0x000fce0000000f00 */
[----:B------:R-:W-:Y:S05]  /*12c0*/  WARPSYNC.COLLECTIVE R11, `(.L_x_249) ;  /* 0x000000000b087348 */ /* 0x000fea0003c00000 */
[----:B------:R0:W1:Y:S02]  /*12d0*/  SHFL.BFLY P2, R16, R26, R13, R12 ;  /* 0x0c00000d1a107389 */ /* 0x000064000004000c */
[----:B01----:R-:W-:Y:S01]  /*12e0*/  ENDCOLLECTIVE ;  /* 0x000000000000791b */ /* 0x003fe20003800000 */
.L_x_249:
[----:B------:R-:W-:Y:S01]  /*12f0*/  HFMA2.MMA R13, -RZ, RZ, 0, 4.76837158203125e-07 ;  /* 0x00000008ff0d7435 */ /* 0x000fe200000001ff */
[----:B------:R-:W-:-:S05]  /*1300*/  FADD.FTZ R18, R9, R16 ;  /* 0x0000001009127221 */ /* 0x000fca0000010000 */
[----:B------:R-:W-:-:S07]  /*1310*/  MOV R26, R18 ;  /* 0x00000012001a7202 */ /* 0x000fce0000000f00 */
[----:B------:R-:W-:Y:S05]  /*1320*/  WARPSYNC.COLLECTIVE R11, `(.L_x_250) ;  /* 0x000000000b087348 */ /* 0x000fea0003c00000 */
[----:B------:R0:W1:Y:S02]  /*1330*/  SHFL.BFLY P2, R16, R26, R13, R12 ;  /* 0x0c00000d1a107389 */ /* 0x000064000004000c */
[----:B01----:R-:W-:Y:S01]  /*1340*/  ENDCOLLECTIVE ;  /* 0x000000000000791b */ /* 0x003fe20003800000 */
.L_x_250:
[----:B------:R-:W-:Y:S01]  /*1350*/  HFMA2.MMA R13, -RZ, RZ, 0, 9.5367431640625e-07 ;  /* 0x00000010ff0d7435 */ /* 0x000fe200000001ff */
[----:B------:R-:W-:-:S05]  /*1360*/  FADD.FTZ R10, R18, R16 ;  /* 0x00000010120a7221 */ /* 0x000fca0000010000 */
[----:B------:R-:W-:-:S07]  /*1370*/  MOV R26, R10 ;  /* 0x0000000a001a7202 */ /* 0x000fce0000000f00 */
[----:B------:R-:W-:Y:S05]  /*1380*/  WARPSYNC.COLLECTIVE R11, `(.L_x_251) ;  /* 0x000000000b087348 */ /* 0x000fea0003c00000 */
[----:B------:R0:W1:Y:S02]  /*1390*/  SHFL.BFLY P2, R16, R26, R13, R12 ;  /* 0x0c00000d1a107389 */ /* 0x000064000004000c */
[----:B01----:R-:W-:Y:S01]  /*13a0*/  ENDCOLLECTIVE ;  /* 0x000000000000791b */ /* 0x003fe20003800000 */
.L_x_251:
[----:B------:R-:W-:Y:S01]  /*13b0*/  MOV R26, R14 ;  /* 0x0000000e001a7202 */ /* 0x000fe20000000f00 */
[----:B------:R-:W-:Y:S01]  /*13c0*/  IMAD.MOV.U32 R13, RZ, RZ, 0x1 ;  /* 0x00000001ff0d7424 */ /* 0x000fe200078e00ff */
[----:B------:R-:W-:-:S07]  /*13d0*/  MOV R9, R16 ;  /* 0x0000001000097202 */ /* 0x000fce0000000f00 */
[----:B------:R-:W-:Y:S05]  /*13e0*/  WARPSYNC.COLLECTIVE R11, `(.L_x_252) ;  /* 0x000000000b087348 */ /* 0x000fea0003c00000 */
[----:B------:R0:W1:Y:S02]  /*13f0*/  SHFL.BFLY P2, R16, R26, R13, R12 ;  /* 0x0c00000d1a107389 */ /* 0x000064000004000c */
[----:B01----:R-:W-:Y:S01]  /*1400*/  ENDCOLLECTIVE ;  /* 0x000000000000791b */ /* 0x003fe20003800000 */
.L_x_252:
[----:B------:R-:W-:Y:S01]  /*1410*/  HFMA2.MMA R13, -RZ, RZ, 0, 1.1920928955078125e-07 ;  /* 0x00000002ff0d7435 */ /* 0x000fe200000001ff */
[----:B------:R-:W-:-:S05]  /*1420*/  MOV R15, R16 ;  /* 0x00000010000f7202 */ /* 0x000fca0000000f00 */
[----:B------:R-:W-:-:S05]  /*1430*/  FADD.FTZ R15, R14, R15 ;  /* 0x0000000f0e0f7221 */ /* 0x000fca0000010000 */
[----:B------:R-:W-:-:S07]  /*1440*/  MOV R26, R15 ;  /* 0x0000000f001a7202 */ /* 0x000fce0000000f00 */
[----:B------:R-:W-:Y:S05]  /*1450*/  WARPSYNC.COLLECTIVE R11, `(.L_x_253) ;  /* 0x000000000b087348 */ /* 0x000fea0003c00000 */
[----:B------:R0:W1:Y:S02]  /*1460*/  SHFL.BFLY P2, R16, R26, R13, R12 ;  /* 0x0c00000d1a107389 */ /* 0x000064000004000c */
[----:B01----:R-:W-:Y:S01]  /*1470*/  ENDCOLLECTIVE ;  /* 0x000000000000791b */ /* 0x003fe20003800000 */
.L_x_253:
[----:B------:R-:W-:Y:S01]  /*1480*/  HFMA2.MMA R13, -RZ, RZ, 0, 2.384185791015625e-07 ;  /* 0x00000004ff0d7435 */ /* 0x000fe200000001ff */
[----:B------:R-:W-:-:S05]  /*1490*/  MOV R18, R16 ;  /* 0x0000001000127202 */ /* 0x000fca0000000f00 */
[----:B------:R-:W-:-:S05]  /*14a0*/  FADD.FTZ R14, R15, R18 ;  /* 0x000000120f0e7221 */ /* 0x000fca0000010000 */
[----:B------:R-:W-:-:S07]  /*14b0*/  MOV R26, R14 ;  /* 0x0000000e001a7202 */ /* 0x000fce0000000f00 */
[----:B------:R-:W-:Y:S05]  /*14c0*/  WARPSYNC.COLLECTIVE R11, `(.L_x_254) ;  /* 0x000000000b087348 */ /* 0x000fea0003c00000 */
[----:B------:R0:W1:Y:S02]  /*14d0*/  SHFL.BFLY P2, R16, R26, R13, R12 ;  /* 0x0c00000d1a107389 */ /* 0x000064000004000c */
[----:B01----:R-:W-:Y:S01]  /*14e0*/  ENDCOLLECTIVE ;  /* 0x000000000000791b */ /* 0x003fe20003800000 */
.L_x_254:
[----:B------:R-:W-:Y:S01]  /*14f0*/  HFMA2.MMA R13, -RZ, RZ, 0, 4.76837158203125e-07 ;  /* 0x00000008ff0d7435 */ /* 0x000fe200000001ff */
[----:B------:R-:W-:-:S05]  /*1500*/  MOV R17, R16 ;  /* 0x0000001000117202 */ /* 0x000fca0000000f00 */
[----:B------:R-:W-:-:S05]  /*1510*/  FADD.FTZ R19, R14, R17 ;  /* 0x000000110e137221 */ /* 0x000fca0000010000 */
[----:B------:R-:W-:-:S07]  /*1520*/  MOV R26, R19 ;  /* 0x00000013001a7202 */ /* 0x000fce0000000f00 */
[----:B------:R-:W-:Y:S05]  /*1530*/  WARPSYNC.COLLECTIVE R11, `(.L_x_255) ;  /* 0x000000000b087348 */ /* 0x000fea0003c00000 */
[----:B------:R0:W1:Y:S02]  /*1540*/  SHFL.BFLY P2, R16, R26, R13, R12 ;  /* 0x0c00000d1a107389 */ /* 0x000064000004000c */
[----:B01----:R-:W-:Y:S01]  /*1550*/  ENDCOLLECTIVE ;  /* 0x000000000000791b */ /* 0x003fe20003800000 */
.L_x_255:
[----:B------:R-:W-:Y:S01]  /*1560*/  HFMA2.MMA R13, -RZ, RZ, 0, 9.5367431640625e-07 ;  /* 0x00000010ff0d7435 */ /* 0x000fe200000001ff */
[----:B------:R-:W-:-:S05]  /*1570*/  MOV R20, R16 ;  /* 0x0000001000147202 */ /* 0x000fca0000000f00 */
[----:B------:R-:W-:-:S05]  /*1580*/  FADD.FTZ R15, R19, R20 ;  /* 0x00000014130f7221 */ /* 0x000fca0000010000 */
[----:B------:R-:W-:-:S07]  /*1590*/  MOV R26, R15 ;  /* 0x0000000f001a7202 */ /* 0x000fce0000000f00 */
[----:B------:R-:W-:Y:S05]  /*15a0*/  WARPSYNC.COLLECTIVE R11, `(.L_x_256) ;  /* 0x000000000b087348 */ /* 0x000fea0003c00000 */
[----:B------:R0:W1:Y:S02]  /*15b0*/  SHFL.BFLY P2, R16, R26, R13, R12 ;  /* 0x0c00000d1a107389 */ /* 0x000064000004000c */
[----:B01----:R-:W-:Y:S01]  /*15c0*/  ENDCOLLECTIVE ;  /* 0x000000000000791b */ /* 0x003fe20003800000 */
.L_x_256:
[----:B------:R-:W-:Y:S01]  /*15d0*/  HFMA2.MMA R13, -RZ, RZ, 0, 5.9604644775390625e-08 ;  /* 0x00000001ff0d7435 */ /* 0x000fe200000001ff */
[----:B------:R-:W-:Y:S02]  /*15e0*/  MOV R26, R8 ;  /* 0x00000008001a7202 */ /* 0x000fe40000000f00 */
[----:B------:R-:W-:-:S08]  /*15f0*/  MOV R14, R16 ;  /* 0x00000010000e7202 */ /* 0x000fd00000000f00 */
[----:B------:R-:W-:Y:S05]  /*1600*/  WARPSYNC.COLLECTIVE R11, `(.L_x_257) ;  /* 0x000000000b087348 */ /* 0x000fea0003c00000 */
[----:B------:R0:W1:Y:S02]  /*1610*/  SHFL.BFLY P2, R16, R26, R13, R12 ;  /* 0x0c00000d1a107389 */ /* 0x000064000004000c */
[----:B01----:R-:W-:Y:S01]  /*1620*/  ENDCOLLECTIVE ;  /* 0x000000000000791b */ /* 0x003fe20003800000 */
.L_x_257:
[----:B------:R-:W-:Y:S01]  /*1630*/  HFMA2.MMA R13, -RZ, RZ, 0, 1.1920928955078125e-07 ;  /* 0x00000002ff0d7435 */ /* 0x000fe200000001ff */
[----:B------:R-:W-:-:S05]  /*1640*/  MOV R17, R16 ;  /* 0x0000001000117202 */ /* 0x000fca0000000f00 */
[----:B------:R-:W-:-:S05]  /*1650*/  FADD.FTZ R19, R8, R17 ;  /* 0x0000001108137221 */ /* 0x000fca0000010000 */
[----:B------:R-:W-:-:S07]  /*1660*/  MOV R26, R19 ;  /* 0x00000013001a7202 */ /* 0x000fce0000000f00 */
[----:B------:R-:W-:Y:S05]  /*1670*/  WARPSYNC.COLLECTIVE R11, `(.L_x_258) ;  /* 0x000000000b087348 */ /* 0x000fea0003c00000 */
[----:B------:R0:W1:Y:S02]  /*1680*/  SHFL.BFLY P2, R16, R26, R13, R12 ;  /* 0x0c00000d1a107389 */ /* 0x000064000004000c */
[----:B01----:R-:W-:Y:S01]  /*1690*/  ENDCOLLECTIVE ;  /* 0x000000000000791b */ /* 0x003fe20003800000 */
.L_x_258:
[----:B------:R-:W-:Y:S01]  /*16a0*/  IMAD.MOV.U32 R13, RZ, RZ, 0x4 ;  /* 0x00000004ff0d7424 */ /* 0x000fe200078e00ff */
[----:B------:R-:W-:-:S05]  /*16b0*/  MOV R20, R16 ;  /* 0x0000001000147202 */ /* 0x000fca0000000f00 */
[----:B------:R-:W-:-:S05]  /*16c0*/  FADD.FTZ R8, R19, R20 ;  /* 0x0000001413087221 */ /* 0x000fca0000010000 */
[----:B------:R-:W-:-:S07]  /*16d0*/  MOV R26, R8 ;  /* 0x00000008001a7202 */ /* 0x000fce0000000f00 */
[----:B------:R-:W-:Y:S05]  /*16e0*/  WARPSYNC.COLLECTIVE R11, `(.L_x_259) ;  /* 0x000000000b087348 */ /* 0x000fea0003c00000 */
[----:B------:R0:W1:Y:S02]  /*16f0*/  SHFL.BFLY P2, R16, R26, R13, R12 ;  /* 0x0c00000d1a107389 */ /* 0x000064000004000c */
[----:B01----:R-:W-:Y:S01]  /*1700*/  ENDCOLLECTIVE ;  /* 0x000000000000791b */ /* 0x003fe20003800000 */
.L_x_259:
[----:B------:R-:W-:Y:S01]  /*1710*/  HFMA2.MMA R13, -RZ, RZ, 0, 4.76837158203125e-07 ;  /* 0x00000008ff0d7435 */ /* 0x000fe200000001ff */
[----:B------:R-:W-:-:S05]  /*1720*/  MOV R21, R16 ;  /* 0x0000001000157202 */ /* 0x000fca0000000f00 */
[----:B------:R-:W-:-:S05]  /*1730*/  FADD.FTZ R21, R8, R21 ;  /* 0x0000001508157221 */ /* 0x000fca0000010000 */
[----:B------:R-:W-:-:S07]  /*1740*/  MOV R26, R21 ;  /* 0x00000015001a7202 */ /* 0x000fce0000000f00 */
[----:B------:R-:W-:Y:S05]  /*1750*/  WARPSYNC.COLLECTIVE R11, `(.L_x_260) ;  /* 0x000000000b087348 */ /* 0x000fea0003c00000 */
[----:B------:R0:W1:Y:S02]  /*1760*/  SHFL.BFLY P2, R16, R26, R13, R12 ;  /* 0x0c00000d1a107389 */ /* 0x000064000004000c */
[----:B01----:R-:W-:Y:S01]  /*1770*/  ENDCOLLECTIVE ;  /* 0x000000000000791b */ /* 0x003fe20003800000 */
.L_x_260:
[----:B------:R-:W-:Y:S01]  /*1780*/  HFMA2.MMA R13, -RZ, RZ, 0, 9.5367431640625e-07 ;  /* 0x00000010ff0d7435 */ /* 0x000fe200000001ff */
[----:B------:R-:W-:-:S05]  /*1790*/  MOV R22, R16 ;  /* 0x0000001000167202 */ /* 0x000fca0000000f00 */
[----:B------:R-:W-:-:S05]  /*17a0*/  FADD.FTZ R17, R21, R22 ;  /* 0x0000001615117221 */ /* 0x000fca0000010000 */
[----:B------:R-:W-:-:S07]  /*17b0*/  MOV R26, R17 ;  /* 0x00000011001a7202 */ /* 0x000fce0000000f00 */
[----:B------:R-:W-:Y:S05]  /*17c0*/  WARPSYNC.COLLECTIVE R11, `(.L_x_261) ;  /* 0x000000000b087348 */ /* 0x000fea0003c00000 */
[----:B------:R0:W1:Y:S02]  /*17d0*/  SHFL.BFLY P2, R16, R26, R13, R12 ;  /* 0x0c00000d1a107389 */ /* 0x000064000004000c */
[----:B01----:R-:W-:Y:S01]  /*17e0*/  ENDCOLLECTIVE ;  /* 0x000000000000791b */ /* 0x003fe20003800000 */
.L_x_261:
[----:B------:R-:W-:Y:S01]  /*17f0*/  HFMA2.MMA R13, -RZ, RZ, 0, 5.9604644775390625e-08 ;  /* 0x00000001ff0d7435 */ /* 0x000fe200000001ff */
[----:B------:R-:W-:Y:S02]  /*1800*/  MOV R26, R7 ;  /* 0x00000007001a7202 */ /* 0x000fe40000000f00 */
[----:B------:R-:W-:-:S08]  /*1810*/  MOV R8, R16 ;  /* 0x0000001000087202 */ /* 0x000fd00000000f00 */
[----:B------:R-:W-:Y:S05]  /*1820*/  WARPSYNC.COLLECTIVE R11, `(.L_x_262) ;  /* 0x000000000b087348 */ /* 0x000fea0003c00000 */
[----:B------:R0:W1:Y:S02]  /*1830*/  SHFL.BFLY P2, R16, R26, R13, R12 ;  /* 0x0c00000d1a107389 */ /* 0x000064000004000c */
[----:B01----:R-:W-:Y:S01]  /*1840*/  ENDCOLLECTIVE ;  /* 0x000000000000791b */ /* 0x003fe20003800000 */
.L_x_262:
[----:B------:R-:W-:Y:S01]  /*1850*/  HFMA2.MMA R13, -RZ, RZ, 0, 1.1920928955078125e-07 ;  /* 0x00000002ff0d7435 */ /* 0x000fe200000001ff */
[----:B------:R-:W-:-:S05]  /*1860*/  MOV R18, R16 ;  /* 0x0000001000127202 */ /* 0x000fca0000000f00 */
[----:B------:R-:W-:-:S05]  /*1870*/  FADD.FTZ R22, R7, R18 ;  /* 0x0000001207167221 */ /* 0x000fca0000010000 */
[----:B------:R-:W-:-:S07]  /*1880*/  MOV R26, R22 ;  /* 0x00000016001a7202 */ /* 0x000fce0000000f00 */
[----:B------:R-:W-:Y:S05]  /*1890*/  WARPSYNC.COLLECTIVE R11, `(.L_x_263) ;  /* 0x000000000b087348 */ /* 0x000fea0003c00000 */
[----:B------:R0:W1:Y:S02]  /*18a0*/  SHFL.BFLY P2, R16, R26, R13, R12 ;  /* 0x0c00000d1a107389 */ /* 0x000064000004000c */
[----:B01----:R-:W-:Y:S01]  /*18b0*/  ENDCOLLECTIVE ;  /* 0x000000000000791b */ /* 0x003fe20003800000 */
.L_x_263:
[----:B------:R-:W-:Y:S01]  /*18c0*/  HFMA2.MMA R13, -RZ, RZ, 0, 2.384185791015625e-07 ;  /* 0x00000004ff0d7435 */ /* 0x000fe200000001ff */
[----:B------:R-:W-:-:S05]  /*18d0*/  MOV R21, R16 ;  /* 0x0000001000157202 */ /* 0x000fca0000000f00 */
[----:B------:R-:W-:-:S05]  /*18e0*/  FADD.FTZ R7, R22, R21 ;  /* 0x0000001516077221 */ /* 0x000fca0000010000 */
[----:B------:R-:W-:-:S07]  /*18f0*/  MOV R26, R7 ;  /* 0x00000007001a7202 */ /* 0x000fce0000000f00 */
[----:B------:R-:W-:Y:S05]  /*1900*/  WARPSYNC.COLLECTIVE R11, `(.L_x_264) ;  /* 0x000000000b087348 */ /* 0x000fea0003c00000 */
[----:B------:R0:W1:Y:S02]  /*1910*/  SHFL.BFLY P2, R16, R26, R13, R12 ;  /* 0x0c00000d1a107389 */ /* 0x000064000004000c */
[----:B01----:R-:W-:Y:S01]  /*1920*/  ENDCOLLECTIVE ;  /* 0x000000000000791b */ /* 0x003fe20003800000 */
.L_x_264:
[----:B------:R-:W-:Y:S01]  /*1930*/  HFMA2.MMA R13, -RZ, RZ, 0, 4.76837158203125e-07 ;  /* 0x00000008ff0d7435 */ /* 0x000fe200000001ff */
[----:B------:R-:W-:-:S05]  /*1940*/  MOV R20, R16 ;  /* 0x0000001000147202 */ /* 0x000fca0000000f00 */
[----:B------:R-:W-:-:S05]  /*1950*/  FADD.FTZ R23, R7, R20 ;  /* 0x0000001407177221 */ /* 0x000fca0000010000 */
[----:B------:R-:W-:-:S07]  /*1960*/  MOV R26, R23 ;  /* 0x00000017001a7202 */ /* 0x000fce0000000f00 */
[----:B------:R-:W-:Y:S05]  /*1970*/  WARPSYNC.COLLECTIVE R11, `(.L_x_265) ;  /* 0x000000000b087348 */ /* 0x000fea0003c00000 */
[----:B------:R0:W1:Y:S02]  /*1980*/  SHFL.BFLY P2, R16, R26, R13, R12 ;  /* 0x0c00000d1a107389 */ /* 0x000064000004000c */
[----:B01----:R-:W-:Y:S01]  /*1990*/  ENDCOLLECTIVE ;  /* 0x000000000000791b */ /* 0x003fe20003800000 */
.L_x_265:
[----:B------:R-:W-:Y:S01]  /*19a0*/  HFMA2.MMA R13, -RZ, RZ, 0, 9.5367431640625e-07 ;  /* 0x00000010ff0d7435 */ /* 0x000fe200000001ff */
[----:B------:R-:W-:-:S05]  /*19b0*/  MOV R24, R16 ;  /* 0x0000001000187202 */ /* 0x000fca0000000f00 */
[----:B------:R-:W-:-:S05]  /*19c0*/  FADD.FTZ R24, R23, R24 ;  /* 0x0000001817187221 */ /* 0x000fca0000010000 */
[----:B------:R-:W-:-:S07]  /*19d0*/  MOV R26, R24 ;  /* 0x00000018001a7202 */ /* 0x000fce0000000f00 */
[----:B------:R-:W-:Y:S05]  /*19e0*/  WARPSYNC.COLLECTIVE R11, `(.L_x_266) ;  /* 0x000000000b087348 */ /* 0x000fea0003c00000 */
[----:B------:R0:W1:Y:S02]  /*19f0*/  SHFL.BFLY P2, R16, R26, R13, R12 ;  /* 0x0c00000d1a107389 */ /* 0x000064000004000c */
[----:B01----:R-:W-:Y:S01]  /*1a00*/  ENDCOLLECTIVE ;  /* 0x000000000000791b */ /* 0x003fe20003800000 */
.L_x_266:
[----:B------:R-:W-:Y:S05]  /*1a10*/  BRA `(.L_x_267) ;  /* 0xfffffff400407947 */ /* 0x000fea000383ffff */
.L_x_268:
        /* <DEDUP_REMOVED lines=14> */
.L_x_2934:


//--------------------- .text._ZN10layer_norm31ln_parallel_residual_bwd_kernelINS_13Kernel_traitsI13__nv_bfloat16S2_S2_S2_fjLj2048ELj1ELj1ELj4ELj16ENS_18Kernel_traits_baseILj2048ES2_S2_S2_S2_fjLj128EEEEELb1ELb1ELb1EEEvNS_9BwdParamsE --------------------------
	.section	.text._ZN10layer_norm31ln_parallel_residual_bwd_kernelINS_13Kernel_traitsI13__nv_bfloat16S2_S2_S2_fjLj2048ELj1ELj1ELj4ELj16ENS_18Kernel_traits_baseILj2048ES2_S2_S2_S2_fjLj128EEEEELb1ELb1ELb1EEEvNS_9BwdParamsE,"ax",@progbits
	.align	128
        .global         _ZN10layer_norm31ln_parallel_residual_bwd_kernelINS_13Kernel_traitsI13__nv_bfloat16S2_S2_S2_fjLj2048ELj1ELj1ELj4ELj16ENS_18Kernel_traits_baseILj2048ES2_S2_S2_S2_fjLj128EEEEELb1ELb1ELb1EEEvNS_9BwdParamsE
        .type           _ZN10layer_norm31ln_parallel_residual_bwd_kernelINS_13Kernel_traitsI13__nv_bfloat16S2_S2_S2_fjLj2048ELj1ELj1ELj4ELj16ENS_18Kernel_traits_baseILj2048ES2_S2_S2_S2_fjLj128EEEEELb1ELb1ELb1EEEvNS_9BwdParamsE,@function
        .size           _ZN10layer_norm31ln_parallel_residual_bwd_kernelINS_13Kernel_traitsI13__nv_bfloat16S2_S2_S2_fjLj2048ELj1ELj1ELj4ELj16ENS_18Kernel_traits_baseILj2048ES2_S2_S2_S2_fjLj128EEEEELb1ELb1ELb1EEEvNS_9BwdParamsE,(.L_x_2935 - _ZN10layer_norm31ln_parallel_residual_bwd_kernelINS_13Kernel_traitsI13__nv_bfloat16S2_S2_S2_fjLj2048ELj1ELj1ELj4ELj16ENS_18Kernel_traits_baseILj2048ES2_S2_S2_S2_fjLj128EEEEELb1ELb1ELb1EEEvNS_9BwdParamsE)
        .other          _ZN10layer_norm31ln_parallel_residual_bwd_kernelINS_13Kernel_traitsI13__nv_bfloat16S2_S2_S2_fjLj2048ELj1ELj1ELj4ELj16ENS_18Kernel_traits_baseILj2048ES2_S2_S2_S2_fjLj128EEEEELb1ELb1ELb1EEEvNS_9BwdParamsE,@"STO_CUDA_ENTRY STV_DEFAULT"
_ZN10layer_norm31ln_parallel_residual_bwd_kernelINS_13Kernel_traitsI13__nv_bfloat16S2_S2_S2_fjLj2048ELj1ELj1ELj4ELj16ENS_18Kernel_traits_baseILj2048ES2_S2_S2_S2_fjLj128EEEEELb1ELb1ELb1EEEvNS_9BwdParamsE:
.text._ZN10layer_norm31ln_parallel_residual_bwd_kernelINS_13Kernel_traitsI13__nv_bfloat16S2_S2_S2_fjLj2048ELj1ELj1ELj4ELj16ENS_18Kernel_traits_baseILj2048ES2_S2_S2_S2_fjLj128EEEEELb1ELb1ELb1EEEvNS_9BwdParamsE:
        /* <DEDUP_REMOVED lines=33> */
.L_x_269:
[----:B------:R-:W0:Y:S01]  /*0210*/  LDC.64 R4, c[0x0][0x260] ;  /* 0x00009800ff047b82 */ /* 0x000e220000000a00 */
[----:B------:R-:W-:Y:S01]  /*0220*/  ULDC.64 UR4, c[0x0][0x2c8] ;  /* 0x0000b20000047ab9 */ /* 0x000fe20000000a00 */
[----:B0-----:R-:W-:-:S05]  /*0230*/  IMAD.WIDE.U32 R4, R0, 0x10, R4 ;  /* 0x0000001000047825 */ /* 0x001fca00078e0004 */
[----:B------:R-:W2:Y:S04]  /*0240*/  LDG.E.128 R8, desc[UR6][R4.64] ;  /* 0x0000000604087981 */ /* 0x000ea8000c1e1d00 */
[----:B------:R0:W3:Y:S01]  /*0250*/  LDG.E.128 R12, desc[UR6][R4.64+0x800] ;  /* 0x00080006040c7981 */ /* 0x0000e2000c1e1d00 */
[----:B------:R-:W-:Y:S01]  /*0260*/  ISETP.NE.U32.AND P0, PT, RZ, UR4, PT ;  /* 0x00000004ff007c0c */ /* 0x000fe2000bf05070 */
[----:B------:R-:W-:Y:S01]  /*0270*/  ULDC.U8 UR4, c[0x0][0x2a0] ;  /* 0x0000a80000047ab9 */ /* 0x000fe20000000000 */
[----:B------:R-:W-:Y:S01]  /*0280*/  HFMA2.MMA R106, -RZ, RZ, 0, 5.9604644775390625e-08 ;  /* 0x00000001ff6a7435 */ /* 0x000fe200000001ff */
[----:B------:R-:W-:Y:S01]  /*0290*/  UISETP.NE.AND UP0, UPT, UR4, URZ, UPT ;  /* 0x0000003f0400728c */ /* 0x000fe2000bf05270 */
[----:B------:R-:W-:Y:S01]  /*02a0*/  ISETP.NE.AND.EX P0, PT, RZ, UR5, PT, P0 ;  /* 0x00000005ff007c0c */ /* 0x000fe2000bf05300 */
[----:B------:R-:W-:Y:S01]  /*02b0*/  IMAD.MOV.U32 R3, RZ, RZ, RZ ;  /* 0x000000ffff037224 */ /* 0x000fe200078e00ff */
[----:B------:R-:W-:-:S02]  /*02c0*/  CS2R R6, SRZ ;  /* 0x0000000000067805 */ /* 0x000fc4000001ff00 */
[----:B------:R-:W-:Y:S02]  /*02d0*/  CS2R R60, SRZ ;  /* 0x00000000003c7805 */ /* 0x000fe4000001ff00 */
[----:B------:R-:W-:Y:S02]  /*02e0*/  CS2R R58, SRZ ;  /* 0x00000000003a7805 */ /* 0x000fe4000001ff00 */
        /* <DEDUP_REMOVED lines=8> */
[----:B------:R-:W-:Y:S02]  /*0370*/  MOV R84, RZ ;  /* 0x000000ff00547202 */ /* 0x000fe40000000f00 */
[----:B------:R-:W-:-:S02]  /*0380*/  PLOP3.LUT P3, PT, PT, PT, UP0, 0x80, 0x0 ;  /* 0x000000000000781c */ /* 0x000fc40003f6f008 */
[----:B--2---:R-:W-:Y:S01]  /*0390*/  PRMT R83, R8, 0x7632, R83 ;  /* 0x0000763208537816 */ /* 0x004fe20000000053 */
[----:B------:R-:W-:Y:S01]  /*03a0*/  IMAD.U32 R91, R9, 0x10000, RZ ;  /* 0x00010000095b7824 */ /* 0x000fe200078e00ff */
[----:B------:R-:W-:Y:S01]  /*03b0*/  PRMT R81, R10, 0x7632, R81 ;  /* 0x000076320a517816 */ /* 0x000fe20000000051 */
[----:B------:R-:W-:Y:S01]  /*03c0*/  IMAD.U32 R89, R11, 0x10000, RZ ;  /* 0x000100000b597824 */ /* 0x000fe200078e00ff */
[----:B---3--:R-:W-:Y:S01]  /*03d0*/  PRMT R75, R12, 0x7632, R75 ;  /* 0x000076320c4b7816 */ /* 0x008fe2000000004b */
[----:B------:R-:W-:Y:S01]  /*03e0*/  IMAD.U32 R87, R13, 0x10000, RZ ;  /* 0x000100000d577824 */ /* 0x000fe200078e00ff */
[----:B------:R-:W-:Y:S01]  /*03f0*/  PRMT R69, R14, 0x7632, R69 ;  /* 0x000076320e457816 */ /* 0x000fe20000000045 */
        /* <DEDUP_REMOVED lines=19> */
[----:B------:R-:W-:Y:S02]  /*0530*/  SHF.L.U32 R74, R74, 0x10, RZ ;  /* 0x000000104a4a7819 */ /* 0x000fe400000006ff */
[----:B------:R-:W-:-:S07]  /*0540*/  SHF.L.U32 R68, R68, 0x10, RZ ;  /* 0x0000001044447819 */ /* 0x000fce00000006ff */
.L_x_273:
        /* <DEDUP_REMOVED lines=9> */
[----:B-1----:R-:W-:Y:S02]  /*05e0*/  IMAD.WIDE R104, R93, 0x4, R104 ;  /* 0x000000045d687825 */ /* 0x002fe400078e0268 */
[----:B------:R-:W4:Y:S01]  /*05f0*/  LDG.E.128 R40, desc[UR6][R40.64] ;  /* 0x0000000628287981 */ /* 0x000f22000c1e1d00 */
[----:B------:R-:W-:Y:S01]  /*0600*/  ISETP.NE.U32.AND P1, PT, RZ, UR12, PT ;  /* 0x0000000cff007c0c */ /* 0x000fe2000bf25070 */
[----:B------:R-:W0:Y:S01]  /*0610*/  LDC.64 R78, c[0x0][0x240] ;  /* 0x00009000ff4e7b82 */ /* 0x000e220000000a00 */
[C---:B------:R-:W-:Y:S01]  /*0620*/  VIADD R66, R67.reuse, 0x80 ;  /* 0x0000008043427836 */ /* 0x040fe20000000000 */
[----:B------:R-:W4:Y:S01]  /*0630*/  LDG.E R104, desc[UR6][R104.64] ;  /* 0x0000000668687981 */ /* 0x000f22000c1e1900 */
[----:B--2---:R-:W-:-:S05]  /*0640*/  IMAD.WIDE.U32 R44, R67, 0x10, R52 ;  /* 0x00000010432c7825 */ /* 0x004fca00078e0034 */
[----:B------:R-:W1:Y:S01]  /*0650*/  @P0 LDC.64 R98, c[0x0][0x2c8] ;  /* 0x0000b200ff620b82 */ /* 0x000e620000000a00 */
[C---:B------:R-:W-:Y:S01]  /*0660*/  IMAD.WIDE.U32 R48, R66.reuse, 0x10, R48 ;  /* 0x0000001042307825 */ /* 0x040fe200078e0030 */
[----:B------:R-:W2:Y:S03]  /*0670*/  LDG.E.128 R44, desc[UR6][R44.64] ;  /* 0x000000062c2c7981 */ /* 0x000ea6000c1e1d00 */
[----:B---3--:R-:W-:Y:S02]  /*0680*/  IMAD.WIDE R94, R93, 0x4, R76 ;  /* 0x000000045d5e7825 */ /* 0x008fe400078e024c */
[----:B------:R-:W3:Y:S01]  /*0690*/  LDG.E.128 R48, desc[UR6][R48.64] ;  /* 0x0000000630307981 */ /* 0x000ee2000c1e1d00 */
[----:B------:R-:W1:Y:S01]  /*06a0*/  @P0 LDC.64 R100, c[0x0][0x2c8] ;  /* 0x0000b200ff640b82 */ /* 0x000e620000000a00 */
[----:B------:R-:W-:Y:S02]  /*06b0*/  IMAD.WIDE.U32 R52, R66, 0x10, R52 ;  /* 0x0000001042347825 */ /* 0x000fe400078e0034 */
[----:B------:R-:W3:Y:S04]  /*06c0*/  LDG.E R94, desc[UR6][R94.64] ;  /* 0x000000065e5e7981 */ /* 0x000ee8000c1e1900 */
[----:B------:R-:W3:Y:S01]  /*06d0*/  LDG.E.128 R52, desc[UR6][R52.64] ;  /* 0x0000000634347981 */ /* 0x000ee2000c1e1d00 */
[----:B------:R-:W-:-:S13]  /*06e0*/  ISETP.NE.AND.EX P1, PT, RZ, UR13, PT, P1 ;  /* 0x0000000dff007c0c */ /* 0x000fda000bf25310 */
[----:B------:R-:W0:Y:S08]  /*06f0*/  @P1 LDC.64 R76, c[0x0][0x248] ;  /* 0x00009200ff4c1b82 */ /* 0x000e300000000a00 */
[----:B------:R-:W1:Y:S01]  /*0700*/  @P1 LDC.64 R96, c[0x0][0x248] ;  /* 0x00009200ff601b82 */ /* 0x000e620000000a00 */
[----:B0-----:R-:W-:-:S04]  /*0710*/  @P1 IMAD.WIDE.U32 R102, R67, 0x8, R76 ;  /* 0x0000000843661825 */ /* 0x001fc800078e004c */
[--C-:B------:R-:W-:Y:S01]  /*0720*/  IMAD.WIDE.U32 R76, R67, 0x8, R78.reuse ;  /* 0x00000008434c7825 */ /* 0x100fe200078e004e */
[----:B------:R4:W5:Y:S03]  /*0730*/  @P1 LDG.E.64 R70, desc[UR6][R102.64] ;  /* 0x0000000666461981 */ /* 0x000966000c1e1b00 */
[C---:B------:R-:W-:Y:S02]  /*0740*/  IMAD.WIDE.U32 R78, R66.reuse, 0x8, R78 ;  /* 0x00000008424e7825 */ /* 0x040fe400078e004e */
[----:B------:R-:W5:Y:S04]  /*0750*/  LDG.E.64 R76, desc[UR6][R76.64] ;  /* 0x000000064c4c7981 */ /* 0x000f68000c1e1b00 */
[----:B------:R-:W5:Y:S01]  /*0760*/  LDG.E.64 R78, desc[UR6][R78.64] ;  /* 0x000000064e4e7981 */ /* 0x000f62000c1e1b00 */
[----:B-1----:R-:W-:-:S04]  /*0770*/  @P1 IMAD.WIDE.U32 R96, R66, 0x8, R96 ;  /* 0x0000000842601825 */ /* 0x002fc800078e0060 */
[----:B------:R-:W-:Y:S01]  /*0780*/  @P0 IMAD.WIDE.U32 R98, R66, 0x10, R98 ;  /* 0x0000001042620825 */ /* 0x000fe200078e0062 */
[----:B------:R0:W5:Y:S04]  /*0790*/  @P1 LDG.E.64 R72, desc[UR6][R96.64] ;  /* 0x0000000660481981 */ /* 0x000168000c1e1b00 */
[----:B------:R2:W5:Y:S01]  /*07a0*/  @P0 LDG.E.128 R28, desc[UR6][R98.64] ;  /* 0x00000006621c0981 */ /* 0x000562000c1e1d00 */
[----:B------:R-:W-:-:S05]  /*07b0*/  @P0 IMAD.WIDE.U32 R100, R67, 0x10, R100 ;  /* 0x0000001043640825 */ /* 0x000fca00078e0064 */
[----:B------:R1:W5:Y:S01]  /*07c0*/  @P0 LDG.E.128 R24, desc[UR6][R100.64] ;  /* 0x0000000664180981 */ /* 0x000362000c1e1d00 */
[----:B------:R-:W-:Y:S01]  /*07d0*/  UMOV UR4, 0xffffffff ;  /* 0xffffffff00047882 */ /* 0x000fe20000000000 */
[----:B------:R-:W-:Y:S02]  /*07e0*/  IADD3 R93, R93, UR10, RZ ;  /* 0x0000000a5d5d7c10 */ /* 0x000fe4000fffe0ff */
[----:B------:R-:W-:Y:S02]  /*07f0*/  LOP3.LUT P2, RZ, R2, 0x1f, RZ, 0xc0, !PT ;  /* 0x0000001f02ff7812 */ /* 0x000fe4000784c0ff */
[----:B------:R-:W-:Y:S02]  /*0800*/  ISETP.GE.AND P4, PT, R93, UR11, PT ;  /* 0x0000000b5d007c0c */ /* 0x000fe4000bf86270 */
[----:B----4-:R-:W-:Y:S02]  /*0810*/  PRMT R103, R42, 0x7632, R103 ;  /* 0x000076322a677816 */ /* 0x010fe40000000067 */
[----:B------:R-:W-:-:S02]  /*0820*/  PRMT R95, R40, 0x7632, R95 ;  /* 0x00007632285f7816 */ /* 0x000fc4000000005f */
[----:B------:R-:W-:Y:S02]  /*0830*/  SHF.L.U32 R109, R40, 0x10, RZ ;  /* 0x00000010286d7819 */ /* 0x000fe400000006ff */
[----:B------:R-:W-:Y:S02]  /*0840*/  FSEL R104, R104, RZ, !P3 ;  /* 0x000000ff68687208 */ /* 0x000fe40005800000 */
[----:B0-----:R-:W-:Y:S02]  /*0850*/  PRMT R97, R43, 0x7632, R97 ;  /* 0x000076322b617816 */ /* 0x001fe40000000061 */
[----:B------:R-:W-:Y:S01]  /*0860*/  SHF.L.U32 R103, R103, 0x10, RZ ;  /* 0x0000001067677819 */ /* 0x000fe200000006ff */
[----:B------:R-:W-:Y:S01]  /*0870*/  FADD.FTZ R109, -R104, R109 ;  /* 0x0000006d686d7221 */ /* 0x000fe20000010100 */
[----:B------:R-:W-:Y:S01]  /*0880*/  SHF.L.U32 R95, R95, 0x10, RZ ;  /* 0x000000105f5f7819 */ /* 0x000fe200000006ff */
[----:B------:R-:W-:Y:S01]  /*0890*/  IMAD.U32 R123, R43, 0x10000, RZ ;  /* 0x000100002b7b7824 */ /* 0x000fe200078e00ff */
[----:B--2---:R-:W-:-:S02]  /*08a0*/  PRMT R99, R44, 0x7632, R99 ;  /* 0x000076322c637816 */ /* 0x004fc40000000063 */
[----:B------:R-:W-:Y:S01]  /*08b0*/  SHF.L.U32 R120, R44, 0x10, RZ ;  /* 0x000000102c787819 */ /* 0x000fe200000006ff */
[----:B------:R-:W-:Y:S01]  /*08c0*/  IMAD.U32 R44, R47, 0x10000, RZ ;  /* 0x000100002f2c7824 */ /* 0x000fe200078e00ff */
[C---:B------:R-:W-:Y:S02]  /*08d0*/  PRMT R96, R46.reuse, 0x7632, R96 ;  /* 0x000076322e607816 */ /* 0x040fe40000000060 */
[----:B------:R-:W-:Y:S01]  /*08e0*/  SHF.L.U32 R114, R46, 0x10, RZ ;  /* 0x000000102e727819 */ /* 0x000fe200000006ff */
[----:B------:R-:W-:Y:S01]  /*08f0*/  IMAD.U32 R97, R97, 0x10000, RZ ;  /* 0x0001000061617824 */ /* 0x000fe200078e00ff */
[----:B------:R-:W-:Y:S01]  /*0900*/  PRMT R46, R47, 0x7632, R46 ;  /* 0x000076322f2e7816 */ /* 0x000fe2000000002e */
[----:B------:R-:W-:Y:S01]  /*0910*/  FADD.FTZ R111, -R104, R103 ;  /* 0x00000067686f7221 */ /* 0x000fe20000010100 */
[----:B---3--:R-:W-:Y:S01]  /*0920*/  SHF.L.U32 R47, R48, 0x10, RZ ;  /* 0x00000010302f7819 */ /* 0x008fe200000006ff */
[C---:B------:R-:W-:Y:S02]  /*0930*/  IMAD.U32 R121, R41.reuse, 0x10000, RZ ;  /* 0x0001000029797824 */ /* 0x040fe400078e00ff */
[----:B------:R-:W-:Y:S01]  /*0940*/  FADD.FTZ R115, -R104, R95 ;  /* 0x0000005f68737221 */ /* 0x000fe20000010100 */
[----:B------:R-:W-:Y:S01]  /*0950*/  FMUL.FTZ R109, R94, R109 ;  /* 0x0000006d5e6d7220 */ /* 0x000fe20000410000 */
[----:B------:R-:W-:Y:S01]  /*0960*/  FADD.FTZ R123, -R104, R123 ;  /* 0x0000007b687b7221 */ /* 0x000fe20000010100 */
[----:B------:R-:W-:Y:S01]  /*0970*/  PRMT R102, R41, 0x7632, R102 ;  /* 0x0000763229667816 */ /* 0x000fe20000000066 */
[C---:B------:R-:W-:Y:S01]  /*0980*/  IMAD.U32 R118, R45.reuse, 0x10000, RZ ;  /* 0x000100002d767824 */ /* 0x040fe200078e00ff */
[----:B------:R-:W-:Y:S01]  /*0990*/  SHF.L.U32 R119, R42, 0x10, RZ ;  /* 0x000000102a777819 */ /* 0x000fe200000006ff */
[----:B------:R-:W-:Y:S01]  /*09a0*/  FADD.FTZ R117, -R104, R97 ;  /* 0x0000006168757221 */ /* 0x000fe20000010100 */
[----:B------:R-:W-:Y:S01]  /*09b0*/  PRMT R98, R45, 0x7632, R98 ;  /* 0x000076322d627816 */ /* 0x000fe20000000062 */
[----:B------:R-:W-:Y:S01]  /*09c0*/  IMAD.U32 R45, R51, 0x10000, RZ ;  /* 0x00010000332d7824 */ /* 0x000fe200078e00ff */
[----:B------:R-:W-:Y:S01]  /*09d0*/  PRMT R43, R48, 0x7632, R43 ;  /* 0x00007632302b7816 */ /* 0x000fe2000000002b */
[----:B------:R-:W-:Y:S01]  /*09e0*/  IMAD.U32 R96, R96, 0x10000, RZ ;  /* 0x0001000060607824 */ /* 0x000fe200078e00ff */
[----:B------:R-:W-:Y:S01]  /*09f0*/  PRMT R41, R49, 0x7632, R41 ;  /* 0x0000763231297816 */ /* 0x000fe20000000029 */
[----:B------:R-:W-:Y:S01]  /*0a00*/  FMUL.FTZ R111, R94, R111 ;  /* 0x0000006f5e6f7220 */ /* 0x000fe20000410000 */
[----:B------:R-:W-:Y:S01]  /*0a10*/  PRMT R42, R51, 0x7632, R42 ;  /* 0x00007632332a7816 */ /* 0x000fe2000000002a */
[----:B------:R-:W-:-:S02]  /*0a20*/  IMAD.U32 R49, R49, 0x10000, RZ ;  /* 0x0001000031317824 */ /* 0x000fc400078e00ff */
[C---:B------:R-:W-:Y:S01]  /*0a30*/  FADD.FTZ R121, -R104.reuse, R121 ;  /* 0x0000007968797221 */ /* 0x040fe20000010100 */
[----:B------:R-:W-:Y:S01]  /*0a40*/  FADD.FTZ R97, -R104, R47 ;  /* 0x0000002f68617221 */ /* 0x000fe20000010100 */
[C---:B------:R-:W-:Y:S01]  /*0a50*/  PRMT R51, R52.reuse, 0x7632, R51 ;  /* 0x0000763234337816 */ /* 0x040fe20000000033 */
[----:B------:R-:W-:Y:S01]  /*0a60*/  IMAD.U32 R112, R99, 0x10000, RZ ;  /* 0x0001000063707824 */ /* 0x000fe200078e00ff */
[----:B------:R-:W-:Y:S01]  /*0a70*/  SHF.L.U32 R48, R52, 0x10, RZ ;  /* 0x0000001034307819 */ /* 0x000fe200000006ff */
[----:B------:R-:W-:Y:S01]  /*0a80*/  FADD.FTZ R65, R120, R65 ;  /* 0x0000004178417221 */ /* 0x000fe20000010000 */
[-C--:B------:R-:W-:Y:S01]  /*0a90*/  FFMA.FTZ R84, R109, R120.reuse, R84 ;  /* 0x000000786d547223 */ /* 0x080fe20000010054 */
[----:B------:R-:W-:Y:S01]  /*0aa0*/  FMUL.FTZ R115, R94, R115 ;  /* 0x000000735e737220 */ /* 0x000fe20000410000 */
[----:B------:R-:W-:Y:S01]  /*0ab0*/  FMUL.FTZ R120, R92, R120 ;  /* 0x000000785c787220 */ /* 0x000fe20000410000 */
[----:B------:R-:W-:Y:S01]  /*0ac0*/  FMUL.FTZ R52, R94, R123 ;  /* 0x0000007b5e347220 */ /* 0x000fe20000410000 */
[----:B------:R-:W-:Y:S01]  /*0ad0*/  FADD.FTZ R14, R96, R14 ;  /* 0x0000000e600e7221 */ /* 0x000fe20000010000 */
[-C--:B------:R-:W-:Y:S01]  /*0ae0*/  FFMA.FTZ R58, R111, R96.reuse, R58 ;  /* 0x000000606f3a7223 */ /* 0x080fe2000001003a */
[----:B------:R-:W-:Y:S01]  /*0af0*/  FMUL.FTZ R108, R81, R96 ;  /* 0x00000060516c7220 */ /* 0x000fe20000410000 */
[----:B------:R-:W-:Y:S01]  /*0b00*/  FADD.FTZ R49, -R104, R49 ;  /* 0x0000003168317221 */ /* 0x000fe20000010100 */
[----:B------:R-:W-:Y:S01]  /*0b10*/  FMUL.FTZ R121, R94, R121 ;  /* 0x000000795e797220 */ /* 0x000fe20000410000 */
[----:B------:R-:W-:Y:S01]  /*0b20*/  FADD.FTZ R63, R112, R63 ;  /* 0x0000003f703f7221 */ /* 0x000fe20000010000 */
[----:B------:R-:W-:Y:S01]  /*0b30*/  FFMA.FTZ R64, R115, R112, R64 ;  /* 0x0000007073407223 */ /* 0x000fe20000010040 */
[----:B------:R-:W-:Y:S01]  /*0b40*/  FMUL.FTZ R96, R94, R97 ;  /* 0x000000615e607220 */ /* 0x000fe20000410000 */
[----:B------:R-:W-:Y:S01]  /*0b50*/  FADD.FTZ R11, R44, R11 ;  /* 0x0000000b2c0b7221 */ /* 0x000fe20000010000 */
[-C--:B------:R-:W-:Y:S01]  /*0b60*/  FFMA.FTZ R23, R52, R44.reuse, R23 ;  /* 0x0000002c34177223 */ /* 0x080fe20000010017 */
[----:B------:R-:W-:Y:S01]  /*0b70*/  FMUL.FTZ R99, R89, R44 ;  /* 0x0000002c59637220 */ /* 0x000fe20000410000 */
[----:B------:R-:W-:Y:S01]  /*0b80*/  FMUL.FTZ R112, R83, R112 ;  /* 0x0000007053707220 */ /* 0x000fe20000410000 */
[----:B------:R-:W-:Y:S01]  /*0b90*/  FADD.FTZ R97, RZ, R120 ;  /* 0x00000078ff617221 */ /* 0x000fe20000010000 */
[----:B------:R-:W-:-:S02]  /*0ba0*/  IMAD.U32 R113, R102, 0x10000, RZ ;  /* 0x0001000066717824 */ /* 0x000fc400078e00ff */
[----:B------:R-:W-:Y:S01]  /*0bb0*/  FFMA.FTZ R44, R109, R120, RZ ;  /* 0x000000786d2c7223 */ /* 0x000fe200000100ff */
[----:B------:R-:W-:Y:S01]  /*0bc0*/  FADD.FTZ R119, -R104, R119 ;  /* 0x0000007768777221 */ /* 0x000fe20000010100 */
[----:B------:R-:W-:Y:S01]  /*0bd0*/  SHF.L.U32 R98, R98, 0x10, RZ ;  /* 0x0000001062627819 */ /* 0x000fe200000006ff */
[----:B------:R-:W-:Y:S01]  /*0be0*/  FADD.FTZ R61, R118, R61 ;  /* 0x0000003d763d7221 */ /* 0x000fe20000010000 */
[-C--:B------:R-:W-:Y:S01]  /*0bf0*/  FFMA.FTZ R62, R121, R118.reuse, R62 ;  /* 0x00000076793e7223 */ /* 0x080fe2000001003e */
[----:B-1----:R-:W-:Y:S01]  /*0c00*/  FMUL.FTZ R100, R94, R49 ;  /* 0x000000315e647220 */ /* 0x002fe20000410000 */
[----:B------:R-:W-:Y:S01]  /*0c10*/  FMUL.FTZ R118, R91, R118 ;  /* 0x000000765b767220 */ /* 0x000fe20000410000 */
[----:B------:R-:W-:Y:S01]  /*0c20*/  FADD.FTZ R49, R97, R112 ;  /* 0x0000007061317221 */ /* 0x000fe20000010000 */
[----:B------:R-:W-:Y:S01]  /*0c30*/  FADD.FTZ R113, -R104, R113 ;  /* 0x0000007168717221 */ /* 0x000fe20000010100 */
[----:B------:R-:W-:Y:S01]  /*0c40*/  FFMA.FTZ R44, R115, R112, R44 ;  /* 0x00000070732c7223 */ /* 0x000fe2000001002c */
[----:B------:R-:W-:Y:S01]  /*0c50*/  FMUL.FTZ R119, R94, R119 ;  /* 0x000000775e777220 */ /* 0x000fe20000410000 */
[----:B------:R-:W-:Y:S01]  /*0c60*/  SHF.L.U32 R101, R50, 0x10, RZ ;  /* 0x0000001032657819 */ /* 0x000fe200000006ff */
[----:B------:R-:W-:Y:S01]  /*0c70*/  FMUL.FTZ R110, R82, R98 ;  /* 0x00000062526e7220 */ /* 0x000fe20000410000 */
[----:B------:R-:W-:Y:S01]  /*0c80*/  FADD.FTZ R49, R49, R118 ;  /* 0x0000007631317221 */ /* 0x000fe20000010000 */
[----:B------:R-:W-:Y:S01]  /*0c90*/  FMUL.FTZ R113, R94, R113 ;  /* 0x000000715e717220 */ /* 0x000fe20000410000 */
[----:B------:R-:W-:Y:S01]  /*0ca0*/  FFMA.FTZ R44, R121, R118, R44 ;  /* 0x00000076792c7223 */ /* 0x000fe2000001002c */
[----:B------:R-:W-:Y:S01]  /*0cb0*/  SHF.L.U32 R43, R43, 0x10, RZ ;  /* 0x000000102b2b7819 */ /* 0x000fe200000006ff */
[----:B------:R-:W-:Y:S01]  /*0cc0*/  FADD.FTZ R13, R114, R13 ;  /* 0x0000000d720d7221 */ /* 0x000fe20000010000 */
[-C--:B------:R-:W-:Y:S01]  /*0cd0*/  FFMA.FTZ R57, R119, R114.reuse, R57 ;  /* 0x0000007277397223 */ /* 0x080fe20000010039 */
[----:B------:R-:W-:Y:S01]  /*0ce0*/  FMUL.FTZ R114, R90, R114 ;  /* 0x000000725a727220 */ /* 0x000fe20000410000 */
[----:B------:R-:W-:Y:S01]  /*0cf0*/  FADD.FTZ R49, R49, R110 ;  /* 0x0000006e31317221 */ /* 0x000fe20000010000 */
[----:B------:R-:W-:Y:S01]  /*0d00*/  PRMT R40, R50, 0x7632, R40 ;  /* 0x0000763232287816 */ /* 0x000fe20000000028 */
[----:B------:R-:W-:-:S02]  /*0d10*/  IMAD.U32 R41, R41, 0x10000, RZ ;  /* 0x0001000029297824 */ /* 0x000fc400078e00ff */
[----:B------:R-:W-:Y:S01]  /*0d20*/  FADD.FTZ R47, -R104, R101 ;  /* 0x00000065682f7221 */ /* 0x000fe20000010100 */
[----:B------:R-:W-:Y:S01]  /*0d30*/  FFMA.FTZ R44, R113, R110, R44 ;  /* 0x0000006e712c7223 */ /* 0x000fe2000001002c */
[----:B------:R-:W-:Y:S02]  /*0d40*/  IMAD.U32 R101, R42, 0x10000, RZ ;  /* 0x000100002a657824 */ /* 0x000fe400078e00ff */
[----:B------:R-:W-:Y:S01]  /*0d50*/  FADD.FTZ R107, -R104, R43 ;  /* 0x0000002b686b7221 */ /* 0x000fe20000010100 */
[----:B------:R-:W-:Y:S02]  /*0d60*/  IMAD.U32 R42, R53, 0x10000, RZ ;  /* 0x00010000352a7824 */ /* 0x000fe400078e00ff */
[----:B------:R-:W-:Y:S01]  /*0d70*/  FADD.FTZ R49, R49, R114 ;  /* 0x0000007231317221 */ /* 0x000fe20000010000 */
[----:B------:R-:W-:Y:S01]  /*0d80*/  SHF.L.U32 R103, R40, 0x10, RZ ;  /* 0x0000001028677819 */ /* 0x000fe200000006ff */
[----:B------:R-:W-:Y:S01]  /*0d90*/  FADD.FTZ R105, -R104, R41 ;  /* 0x0000002968697221 */ /* 0x000fe20000010100 */
[----:B------:R-:W-:Y:S01]  /*0da0*/  PRMT R43, R53, 0x7632, R43 ;  /* 0x00007632352b7816 */ /* 0x000fe2000000002b */
[----:B------:R-:W-:Y:S01]  /*0db0*/  FFMA.FTZ R44, R119, R114, R44 ;  /* 0x00000072772c7223 */ /* 0x000fe2000001002c */
[C---:B------:R-:W-:Y:S01]  /*0dc0*/  PRMT R41, R55.reuse, 0x7632, R41 ;  /* 0x0000763237297816 */ /* 0x040fe20000000029 */
[----:B------:R-:W-:Y:S01]  /*0dd0*/  IMAD.U32 R40, R55, 0x10000, RZ ;  /* 0x0001000037287824 */ /* 0x000fe200078e00ff */
[----:B------:R-:W-:Y:S01]  /*0de0*/  SHF.L.U32 R53, R46, 0x10, RZ ;  /* 0x000000102e357819 */ /* 0x000fe200000006ff */
[----:B------:R-:W-:Y:S01]  /*0df0*/  FMUL.FTZ R55, R94, R117 ;  /* 0x000000755e377220 */ /* 0x000fe20000410000 */
[----:B------:R-:W-:Y:S01]  /*0e00*/  PRMT R50, R54, 0x7632, R50 ;  /* 0x0000763236327816 */ /* 0x000fe20000000032 */
[----:B------:R-:W-:Y:S01]  /*0e10*/  FADD.FTZ R7, R42, R7 ;  /* 0x000000072a077221 */ /* 0x000fe20000010000 */
[----:B------:R-:W-:Y:S01]  /*0e20*/  SHF.L.U32 R95, R54, 0x10, RZ ;  /* 0x00000010365f7819 */ /* 0x000fe200000006ff */
[-C--:B------:R-:W-:Y:S01]  /*0e30*/  FFMA.FTZ R19, R100, R42.reuse, R19 ;  /* 0x0000002a64137223 */ /* 0x080fe20000010013 */
[----:B------:R-:W-:Y:S01]  /*0e40*/  FMUL.FTZ R97, R87, R42 ;  /* 0x0000002a57617220 */ /* 0x000fe20000410000 */
[----:B------:R-:W-:Y:S01]  /*0e50*/  FMUL.FTZ R54, R94, R47 ;  /* 0x0000002f5e367220 */ /* 0x000fe20000410000 */
[----:B------:R-:W-:Y:S01]  /*0e60*/  FADD.FTZ R42, R49, R108 ;  /* 0x0000006c312a7221 */ /* 0x000fe20000010000 */
[----:B------:R-:W-:Y:S01]  /*0e70*/  FFMA.FTZ R47, R111, R108, R44 ;  /* 0x0000006c6f2f7223 */ /* 0x000fe2000001002c */
[----:B------:R-:W-:Y:S01]  /*0e80*/  FADD.FTZ R45, -R104, R45 ;  /* 0x0000002d682d7221 */ /* 0x000fe20000010100 */
        /* <DEDUP_REMOVED lines=8> */
[C---:B------:R-:W-:Y:S01]  /*0f10*/  FMUL.FTZ R102, R94.reuse, R45 ;  /* 0x0000002d5e667220 */ /* 0x040fe20000410000 */
        /* <DEDUP_REMOVED lines=13> */
[C---:B------:R-:W-:Y:S01]  /*0ff0*/  FADD.FTZ R103, -R104.reuse, R103 ;  /* 0x0000006768677221 */ /* 0x040fe20000010100 */
        /* <DEDUP_REMOVED lines=8> */
[----:B------:R-:W-:Y:S01]  /*1080*/  FFMA.FTZ R17, R54, R95, R17 ;  /* 0x0000005f36117223 */ /* 0x000fe20000010011 */
[----:B------:R-:W-:Y:S01]  /*1090*/  FMUL.FTZ R103, R94, R103 ;  /* 0x000000675e677220 */ /* 0x000fe20000410000 */
[----:B------:R-:W-:Y:S01]  /*10a0*/  FADD.FTZ R44, R43, R104 ;  /* 0x000000682b2c7221 */ /* 0x000fe20000010000 */
[----:B------:R-:W-:Y:S01]  /*10b0*/  FMUL.FTZ R95, R86, R95 ;  /* 0x0000005f565f7220 */ /* 0x000fe20000410000 */
[----:B------:R-:W-:Y:S01]  /*10c0*/  FFMA.FTZ R43, R105, R104, R42 ;  /* 0x00000068692b7223 */ /* 0x000fe2000001002a */
[----:B------:R-:W-:Y:S01]  /*10d0*/  FADD.FTZ R6, R50, R6 ;  /* 0x0000000632067221 */ /* 0x000fe20000010000 */
[-C--:B------:R-:W-:Y:S01]  /*10e0*/  FFMA.FTZ R18, R103, R50.reuse, R18 ;  /* 0x0000003267127223 */ /* 0x080fe20000010012 */
[----:B------:R-:W-:Y:S01]  /*10f0*/  FMUL.FTZ R50, R69, R50 ;  /* 0x0000003245327220 */ /* 0x000fe20000410000 */
[----:B------:R-:W-:Y:S01]  /*1100*/  FADD.FTZ R45, R44, R95 ;  /* 0x0000005f2c2d7221 */ /* 0x000fe20000010000 */
[----:B------:R-:W-:Y:S01]  /*1110*/  FFMA.FTZ R42, R54, R95, R43 ;  /* 0x0000005f362a7223 */ /* 0x000fe2000001002b */
[----:B------:R-:W-:Y:S01]  /*1120*/  SHF.L.U32 R41, R41, 0x10, RZ ;  /* 0x0000001029297819 */ /* 0x000fe200000006ff */
[----:B------:R-:W-:Y:S01]  /*1130*/  FADD.FTZ R3, R40, R3 ;  /* 0x0000000328037221 */ /* 0x000fe20000010000 */
[-C--:B------:R-:W-:Y:S01]  /*1140*/  FFMA.FTZ R15, R102, R40.reuse, R15 ;  /* 0x00000028660f7223 */ /* 0x080fe2000001000f */
[----:B------:R-:W-:Y:S01]  /*1150*/  FMUL.FTZ R49, R85, R40 ;  /* 0x0000002855317220 */ /* 0x000fe20000410000 */
[----:B------:R-:W-:Y:S01]  /*1160*/  FADD.FTZ R40, R45, R50 ;  /* 0x000000322d287221 */ /* 0x000fe20000010000 */
[----:B------:R-:W-:Y:S01]  /*1170*/  FFMA.FTZ R43, R103, R50, R42 ;  /* 0x00000032672b7223 */ /* 0x000fe2000001002a */
[----:B------:R-:W-:Y:S01]  /*1180*/  FADD.FTZ R59, R98, R59 ;  /* 0x0000003b623b7221 */ /* 0x000fe20000010000 */
[----:B------:R-:W-:Y:S01]  /*1190*/  FFMA.FTZ R60, R113, R98, R60 ;  /* 0x00000062713c7223 */ /* 0x000fe2000001003c */
[----:B------:R-:W-:Y:S01]  /*11a0*/  FMUL.FTZ R101, R94, R101 ;  /* 0x000000655e657220 */ /* 0x000fe20000410000 */
[----:B------:R-:W-:Y:S01]  /*11b0*/  FADD.FTZ R45, R40, R49 ;  /* 0x00000031282d7221 */ /* 0x000fe20000010000 */
[----:B------:R-:W-:Y:S01]  /*11c0*/  FMUL.FTZ R98, R68, R41 ;  /* 0x0000002944627220 */ /* 0x000fe20000410000 */
[----:B------:R-:W-:Y:S01]  /*11d0*/  FFMA.FTZ R43, R102, R49, R43 ;  /* 0x00000031662b7223 */ /* 0x000fe2000001002b */
[----:B------:R-:W-:Y:S01]  /*11e0*/  FADD.FTZ R4, R41, R4 ;  /* 0x0000000429047221 */ /* 0x000fe20000010000 */
[----:B------:R-:W-:Y:S01]  /*11f0*/  FFMA.FTZ R16, R101, R41, R16 ;  /* 0x0000002965107223 */ /* 0x000fe20000010010 */
        /* <DEDUP_REMOVED lines=21> */
.L_x_284:
[----:B------:R-:W-:Y:S01]  /*1350*/  LOP3.LUT P5, RZ, R106, 0xff, RZ, 0xc0, !PT ;  /* 0x000000ff6aff7812 */ /* 0x000fe200078ac0ff */
[----:B01----:R-:W-:Y:S01]  /*1360*/  FADD.FTZ R40, R40, R43 ;  /* 0x0000002b28287221 */ /* 0x003fe20000010000 */
[----:B--2---:R-:W-:Y:S01]  /*1370*/  FADD.FTZ R41, R41, R42 ;  /* 0x0000002a29297221 */ /* 0x004fe20000010000 */
[----:B------:R-:W-:Y:S10]  /*1380*/  @P2 BRA `(.L_x_272) ;  /* 0x0000000000242947 */ /* 0x000ff40003800000 */
[----:B------:R-:W0:Y:S01]  /*1390*/  S2UR UR5, SR_CgaCtaId ;  /* 0x00000000000579c3 */ /* 0x000e220000008800 */
[----:B------:R-:W-:Y:S01]  /*13a0*/  SHF.R.U32.HI R42, RZ, 0x5, R2 ;  /* 0x00000005ff2a7819 */ /* 0x000fe20000011602 */
[----:B------:R-:W-:-:S03]  /*13b0*/  UMOV UR4, 0x400 ;  /* 0x0000040000047882 */ /* 0x000fc60000000000 */
[----:B------:R-:W-:-:S05]  /*13c0*/  LOP3.LUT R43, R42, 0x7fffffc, RZ, 0xc0, !PT ;  /* 0x07fffffc2a2b7812 */ /* 0x000fca00078ec0ff */
[----:B------:R-:W-:-:S05]  /*13d0*/  @!P5 VIADD R43, R43, 0x4 ;  /* 0x000000042b2bd836 */ /* 0x000fca0000000000 */
[----:B------:R-:W-:Y:S01]  /*13e0*/  LOP3.LUT R42, R43, 0x3, R42, 0xf8, !PT ;  /* 0x000000032b2a7812 */ /* 0x000fe200078ef82a */
[----:B0-----:R-:W-:-:S06]  /*13f0*/  ULEA UR4, UR5, UR4, 0x18 ;  /* 0x0000000405047291 */ /* 0x001fcc000f8ec03f */
[----:B------:R-:W-:-:S05]  /*1400*/  LEA R42, R42, UR4, 0x3 ;  /* 0x000000042a2a7c11 */ /* 0x000fca000f8e18ff */
[----:B------:R0:W-:Y:S02]  /*1410*/  STS.64 [R42+0x2000], R40 ;  /* 0x002000282a007388 */ /* 0x0001e40000000a00 */
.L_x_272:
[----:B------:R-:W-:Y:S01]  /*1420*/  UISETP.NE.AND UP0, UPT, UR17, URZ, UPT ;  /* 0x0000003f1100728c */ /* 0x000fe2000bf05270 */
[----:B0-----:R-:W-:-:S04]  /*1430*/  SHF.R.U32.HI R40, RZ, 0x5, R2 ;  /* 0x00000005ff287819 */ /* 0x001fc80000011602 */
[----:B------:R-:W-:Y:S02]  /*1440*/  LOP3.LUT R40, R40, 0x7fffffc, RZ, 0xc0, !PT ;  /* 0x07fffffc28287812 */ /* 0x000fe400078ec0ff */
[----:B------:R-:W-:Y:S01]  /*1450*/  PLOP3.LUT P3, PT, PT, PT, UP0, 0x80, 0x0 ;  /* 0x000000000000781c */ /* 0x000fe20003f6f008 */
[----:B------:R-:W-:Y:S05]  /*1460*/  WARPSYNC.ALL ;  /* 0x0000000000007948 */ /* 0x000fea0003800000 */
[----:B------:R-:W0:Y:S08]  /*1470*/  S2UR UR5, SR_CgaCtaId ;  /* 0x00000000000579c3 */ /* 0x000e300000008800 */
[----:B------:R-:W-:Y:S01]  /*1480*/  BAR.SYNC.DEFER_BLOCKING 0x0 ;  /* 0x0000000000007b1d */ /* 0x000fe20000010000 */
[----:B------:R-:W-:-:S05]  /*1490*/  @!P5 IADD3 R40, R40, 0x4, RZ ;  /* 0x000000042828d810 */ /* 0x000fca0007ffe0ff */
[----:B------:R-:W-:Y:S02]  /*14a0*/  UMOV UR4, 0x400 ;  /* 0x0000040000047882 */ /* 0x000fe40000000000 */
[----:B0-----:R-:W-:-:S06]  /*14b0*/  ULEA UR4, UR5, UR4, 0x18 ;  /* 0x0000000405047291 */ /* 0x001fcc000f8ec03f */
[----:B------:R-:W-:-:S05]  /*14c0*/  LEA R106, R40, UR4, 0x3 ;  /* 0x00000004286a7c11 */ /* 0x000fca000f8e18ff */
[----:B------:R-:W0:Y:S04]  /*14d0*/  LDS.128 R40, [R106+0x2000] ;  /* 0x002000006a287984 */ /* 0x000e280000000c00 */
[----:B------:R-:W1:Y:S01]  /*14e0*/  LDS.128 R44, [R106+0x2010] ;  /* 0x002010006a2c7984 */ /* 0x000e620000000c00 */
[----:B0-----:R-:W-:Y:S01]  /*14f0*/  FADD.FTZ R117, RZ, R40 ;  /* 0x00000028ff757221 */ /* 0x001fe20000010000 */
[----:B------:R-:W-:Y:S01]  /*1500*/  FADD.FTZ R40, RZ, R41 ;  /* 0x00000029ff287221 */ /* 0x000fe20000010000 */
[----:B-----5:R-:W-:Y:S02]  /*1510*/  @P1 MOV R41, R70 ;  /* 0x0000004600291202 */ /* 0x020fe40000000f00 */
[----:B------:R-:W-:Y:S01]  /*1520*/  FADD.FTZ R117, R42, R117 ;  /* 0x000000752a757221 */ /* 0x000fe20000010000 */
[----:B------:R-:W-:Y:S01]  /*1530*/  FADD.FTZ R40, R43, R40 ;  /* 0x000000282b287221 */ /* 0x000fe20000010000 */
[----:B------:R-:W-:Y:S01]  /*1540*/  @P1 LOP3.LUT P6, RZ, R41, 0xff, RZ, 0xc0, !PT ;  /* 0x000000ff29ff1812 */ /* 0x000fe200078cc0ff */
[----:B------:R-:W-:-:S02]  /*1550*/  @P0 IMAD.U32 R42, R24, 0x10000, RZ ;  /* 0x00010000182a0824 */ /* 0x000fc400078e00ff */
[--C-:B-1----:R-:W-:Y:S01]  /*1560*/  FADD.FTZ R117, R117, R44.reuse ;  /* 0x0000002c75757221 */ /* 0x102fe20000010000 */
[----:B------:R-:W-:Y:S01]  /*1570*/  FADD.FTZ R40, R40, R45 ;  /* 0x0000002d28287221 */ /* 0x000fe20000010000 */
[----:B------:R-:W-:Y:S02]  /*1580*/  @P0 PRMT R44, R25, 0x7632, R44 ;  /* 0x00007632192c0816 */ /* 0x000fe4000000002c */
[----:B------:R-:W-:Y:S01]  /*1590*/  FADD.FTZ R46, R46, R117 ;  /* 0x000000752e2e7221 */ /* 0x000fe20000010000 */
[----:B------:R-:W-:-:S03]  /*15a0*/  FADD.FTZ R40, R47, R40 ;  /* 0x000000282f287221 */ /* 0x000fc60000010000 */
[----:B------:R-:W-:Y:S01]  /*15b0*/  FMUL.FTZ R46, R46, UR9 ;  /* 0x000000092e2e7c20 */ /* 0x000fe20008410000 */
[----:B------:R-:W-:Y:S01]  /*15c0*/  FMUL.FTZ R117, R40, UR9 ;  /* 0x0000000928757c20 */ /* 0x000fe20008410000 */
[----:B------:R-:W-:-:S03]  /*15d0*/  IMAD.MOV.U32 R40, RZ, RZ, R76 ;  /* 0x000000ffff287224 */ /* 0x000fc600078e004c */
[----:B------:R-:W-:Y:S02]  /*15e0*/  FSEL R116, R46, RZ, !P3 ;  /* 0x000000ff2e747208 */ /* 0x000fe40005800000 */
[----:B------:R-:W-:Y:S02]  /*15f0*/  LOP3.LUT P2, RZ, R40, 0xff, RZ, 0xc0, !PT ;  /* 0x000000ff28ff7812 */ /* 0x000fe4000784c0ff */
[----:B------:R-:W-:Y:S01]  /*1600*/  @P0 PRMT R40, R24, 0x7632, R40 ;  /* 0x0000763218280816 */ /* 0x000fe20000000028 */
[-CC-:B------:R-:W-:Y:S01]  /*1610*/  FFMA.FTZ R109, R109, R117.reuse, R116.reuse ;  /* 0x000000756d6d7223 */ /* 0x180fe20000010074 */
[-CC-:B------:R-:W-:Y:S01]  /*1620*/  FFMA.FTZ R115, R115, R117.reuse, R116.reuse ;  /* 0x0000007573737223 */ /* 0x180fe20000010074 */
[-CC-:B------:R-:W-:Y:S01]  /*1630*/  FFMA.FTZ R121, R121, R117.reuse, R116.reuse ;  /* 0x0000007579797223 */ /* 0x180fe20000010074 */
[-CC-:B------:R-:W-:Y:S01]  /*1640*/  FFMA.FTZ R113, R113, R117.reuse, R116.reuse ;  /* 0x0000007571717223 */ /* 0x180fe20000010074 */
[----:B------:R-:W-:Y:S01]  /*1650*/  FADD.FTZ R109, R120, -R109 ;  /* 0x8000006d786d7221 */ /* 0x000fe20000010000 */
[----:B------:R-:W-:Y:S01]  /*1660*/  FADD.FTZ R115, R112, -R115 ;  /* 0x8000007370737221 */ /* 0x000fe20000010000 */
[----:B------:R-:W-:Y:S01]  /*1670*/  @P0 SHF.L.U32 R43, R40, 0x10, RZ ;  /* 0x00000010282b0819 */ /* 0x000fe200000006ff */
[--C-:B------:R-:W-:Y:S01]  /*1680*/  FFMA.FTZ R47, R119, R117, R116.reuse ;  /* 0x00000075772f7223 */ /* 0x100fe20000010074 */
[C---:B------:R-:W-:Y:S01]  /*1690*/  FMUL.FTZ R41, R94.reuse, R109 ;  /* 0x0000006d5e297220 */ /* 0x040fe20000410000 */
[----:B------:R-:W-:Y:S01]  /*16a0*/  FMUL.FTZ R40, R94, R115 ;  /* 0x000000735e287220 */ /* 0x000fe20000410000 */
[----:B------:R-:W-:Y:S01]  /*16b0*/  FADD.FTZ R121, R118, -R121 ;  /* 0x8000007976797221 */ /* 0x000fe20000010000 */
[----:B------:R-:W-:Y:S01]  /*16c0*/  FFMA.FTZ R111, R111, R117, R116 ;  /* 0x000000756f6f7223 */ /* 0x000fe20000010074 */
[----:B------:R-:W-:Y:S01]  /*16d0*/  FADD.FTZ R113, R110, -R113 ;  /* 0x800000716e717221 */ /* 0x000fe20000010000 */
[----:B------:R-:W-:Y:S01]  /*16e0*/  @P0 FADD.FTZ R41, R41, R42 ;  /* 0x0000002a29290221 */ /* 0x000fe20000010000 */
[----:B------:R-:W-:Y:S01]  /*16f0*/  @P0 FADD.FTZ R40, R40, R43 ;  /* 0x0000002b28280221 */ /* 0x000fe20000010000 */
[----:B------:R-:W-:Y:S01]  /*1700*/  @P0 SHF.L.U32 R43, R44, 0x10, RZ ;  /* 0x000000102c2b0819 */ /* 0x000fe200000006ff */
[----:B------:R-:W-:Y:S01]  /*1710*/  FADD.FTZ R47, R114, -R47 ;  /* 0x8000002f722f7221 */ /* 0x000fe20000010000 */
[----:B------:R-:W-:Y:S01]  /*1720*/  FADD.FTZ R111, R108, -R111 ;  /* 0x8000006f6c6f7221 */ /* 0x000fe20000010000 */
[----:B------:R-:W-:-:S02]  /*1730*/  @P0 IMAD.U32 R42, R25, 0x10000, RZ ;  /* 0x00010000192a0824 */ /* 0x000fc400078e00ff */
[----:B------:R-:W-:Y:S01]  /*1740*/  FMUL.FTZ R115, R94, R121 ;  /* 0x000000795e737220 */ /* 0x000fe20000410000 */
[----:B------:R-:W-:Y:S01]  /*1750*/  @P0 PRMT R44, R26, 0x7632, R44 ;  /* 0x000076321a2c0816 */ /* 0x000fe2000000002c */
[----:B------:R-:W-:Y:S01]  /*1760*/  FMUL.FTZ R114, R94, R113 ;  /* 0x000000715e727220 */ /* 0x000fe20000410000 */
[----:B------:R-:W-:Y:S01]  /*1770*/  FMUL.FTZ R108, R41, UR16 ;  /* 0x00000010296c7c20 */ /* 0x000fe20008410000 */
[----:B------:R-:W-:Y:S01]  /*1780*/  @P0 FADD.FTZ R115, R115, R42 ;  /* 0x0000002a73730221 */ /* 0x000fe20000010000 */
[----:B------:R-:W-:Y:S01]  /*1790*/  @P0 SHF.L.U32 R109, R26, 0x10, RZ ;  /* 0x000000101a6d0819 */ /* 0x000fe200000006ff */
[----:B------:R-:W-:Y:S01]  /*17a0*/  @P0 FADD.FTZ R114, R114, R43 ;  /* 0x0000002b72720221 */ /* 0x000fe20000010000 */
[----:B------:R-:W-:Y:S02]  /*17b0*/  @P0 IMAD.U32 R42, R44, 0x10000, RZ ;  /* 0x000100002c2a0824 */ /* 0x000fe400078e00ff */
[----:B------:R-:W-:Y:S01]  /*17c0*/  FMUL.FTZ R43, R40, UR16 ;  /* 0x00000010282b7c20 */ /* 0x000fe20008410000 */
[----:B------:R-:W-:Y:S01]  /*17d0*/  FSEL R44, R108, RZ, P2 ;  /* 0x000000ff6c2c7208 */ /* 0x000fe20001000000 */
[----:B------:R-:W-:Y:S01]  /*17e0*/  FMUL.FTZ R106, R115, UR16 ;  /* 0x00000010736a7c20 */ /* 0x000fe20008410000 */
[----:B------:R-:W-:Y:S01]  /*17f0*/  LOP3.LUT P2, RZ, R76, 0xff00, RZ, 0xc0, !PT ;  /* 0x0000ff004cff7812 */ /* 0x000fe2000784c0ff */
[----:B------:R-:W-:Y:S01]  /*1800*/  FMUL.FTZ R112, R94, R47 ;  /* 0x0000002f5e707220 */ /* 0x000fe20000410000 */
[----:B------:R-:W-:Y:S01]  /*1810*/  @P1 FSEL R108, R108, RZ, P6 ;  /* 0x000000ff6c6c1208 */ /* 0x000fe20003000000 */
[----:B------:R-:W-:Y:S01]  /*1820*/  FMUL.FTZ R113, R94, R111 ;  /* 0x0000006f5e717220 */ /* 0x000fe20000410000 */
[----:B------:R-:W-:Y:S01]  /*1830*/  @P1 LOP3.LUT P6, RZ, R70, 0xff00, RZ, 0xc0, !PT ;  /* 0x0000ff0046ff1812 */ /* 0x000fe200078cc0ff */
[----:B------:R-:W-:Y:S01]  /*1840*/  FMUL.FTZ R111, R114, UR16 ;  /* 0x00000010726f7c20 */ /* 0x000fe20008410000 */
[----:B------:R-:W-:Y:S01]  /*1850*/  FSEL R45, R43, RZ, P2 ;  /* 0x000000ff2b2d7208 */ /* 0x000fe20001000000 */
[----:B------:R-:W-:Y:S01]  /*1860*/  @P0 FADD.FTZ R112, R112, R109 ;  /* 0x0000006d70700221 */ /* 0x000fe20000010000 */
[----:B------:R-:W-:Y:S01]  /*1870*/  LOP3.LUT P2, RZ, R76, 0xff0000, RZ, 0xc0, !PT ;  /* 0x00ff00004cff7812 */ /* 0x000fe2000784c0ff */
[----:B------:R-:W-:Y:S01]  /*1880*/  @P0 FADD.FTZ R113, R113, R42 ;  /* 0x0000002a71710221 */ /* 0x000fe20000010000 */
[----:B------:R-:W-:Y:S01]  /*1890*/  @P1 FSEL R43, R43, RZ, P6 ;  /* 0x000000ff2b2b1208 */ /* 0x000fe20003000000 */
[-C--:B------:R-:W-:Y:S01]  /*18a0*/  FFMA.FTZ R118, R52, R117.reuse, R116 ;  /* 0x0000007534767223 */ /* 0x080fe20000010074 */
[----:B------:R-:W-:Y:S01]  /*18b0*/  @P1 LOP3.LUT P6, RZ, R70, 0xff0000, RZ, 0xc0, !PT ;  /* 0x00ff000046ff1812 */ /* 0x000fe200078cc0ff */
[----:B------:R-:W-:Y:S01]  /*18c0*/  FMUL.FTZ R110, R113, UR16 ;  /* 0x00000010716e7c20 */ /* 0x000fe20008410000 */
[----:B------:R-:W-:Y:S01]  /*18d0*/  FSEL R46, R106, RZ, P2 ;  /* 0x000000ff6a2e7208 */ /* 0x000fe20001000000 */
[----:B------:R-:W-:Y:S01]  /*18e0*/  FADD.FTZ R99, R99, -R118 ;  /* 0x8000007663637221 */ /* 0x000fe20000010000 */
[----:B------:R-:W-:Y:S01]  /*18f0*/  LOP3.LUT P2, RZ, R76, 0xff000000, RZ, 0xc0, !PT ;  /* 0xff0000004cff7812 */ /* 0x000fe2000784c0ff */
[----:B------:R-:W-:Y:S01]  /*1900*/  FMUL.FTZ R76, R112, UR16 ;  /* 0x00000010704c7c20 */ /* 0x000fe20008410000 */
[----:B------:R-:W-:Y:S01]  /*1910*/  @P1 FSEL R106, R106, RZ, P6 ;  /* 0x000000ff6a6a1208 */ /* 0x000fe20003000000 */
[-CC-:B------:R-:W-:Y:S01]  /*1920*/  FFMA.FTZ R120, R55, R117.reuse, R116.reuse ;  /* 0x0000007537787223 */ /* 0x180fe20000010074 */
[----:B------:R-:W-:Y:S01]  /*1930*/  @P1 LOP3.LUT P6, RZ, R70, 0xff000000, RZ, 0xc0, !PT ;  /* 0xff00000046ff1812 */ /* 0x000fe200078cc0ff */
[----:B------:R-:W-:Y:S01]  /*1940*/  FFMA.FTZ R55, R96, R117, R116 ;  /* 0x0000007560377223 */ /* 0x000fe20000010074 */
[----:B------:R-:W-:Y:S01]  /*1950*/  FSEL R47, R111, RZ, P2 ;  /* 0x000000ff6f2f7208 */ /* 0x000fe20001000000 */
[----:B------:R-:W-:Y:S01]  /*1960*/  @P0 IMAD.U32 R96, R27, 0x10000, RZ ;  /* 0x000100001b600824 */ /* 0x000fe200078e00ff */
[----:B------:R-:W-:Y:S01]  /*1970*/  LOP3.LUT P2, RZ, R77, 0xff, RZ, 0xc0, !PT ;  /* 0x000000ff4dff7812 */ /* 0x000fe2000784c0ff */
[----:B------:R-:W-:Y:S01]  /*1980*/  FMUL.FTZ R99, R94, R99 ;  /* 0x000000635e637220 */ /* 0x000fe20000410000 */
[----:B------:R-:W-:Y:S01]  /*1990*/  @P1 FSEL R111, R111, RZ, P6 ;  /* 0x000000ff6f6f1208 */ /* 0x000fe20003000000 */
[----:B------:R-:W-:Y:S01]  /*19a0*/  FADD.FTZ R53, R53, -R120 ;  /* 0x8000007835357221 */ /* 0x000fe20000010000 */
[----:B------:R-:W-:Y:S01]  /*19b0*/  @P1 LOP3.LUT P6, RZ, R71, 0xff, RZ, 0xc0, !PT ;  /* 0x000000ff47ff1812 */ /* 0x000fe200078cc0ff */
[----:B------:R-:W-:Y:S01]  /*19c0*/  @P0 FADD.FTZ R99, R99, R96 ;  /* 0x0000006063630221 */ /* 0x000fe20000010000 */
[----:B------:R-:W-:Y:S01]  /*19d0*/  FSEL R42, R76, RZ, P2 ;  /* 0x000000ff4c2a7208 */ /* 0x000fe20001000000 */
[----:B------:R-:W-:Y:S01]  /*19e0*/  FMUL.FTZ R96, R94, R53 ;  /* 0x000000355e607220 */ /* 0x000fe20000410000 */
[----:B------:R-:W-:Y:S01]  /*19f0*/  LOP3.LUT P2, RZ, R77, 0xff00, RZ, 0xc0, !PT ;  /* 0x0000ff004dff7812 */ /* 0x000fe2000784c0ff */
[-CC-:B------:R-:W-:Y:S01]  /*1a00*/  FFMA.FTZ R52, R107, R117.reuse, R116.reuse ;  /* 0x000000756b347223 */ /* 0x180fe20000010074 */
[----:B------:R-:W-:Y:S01]  /*1a10*/  @P1 FSEL R76, R76, RZ, P6 ;  /* 0x000000ff4c4c1208 */ /* 0x000fe20003000000 */
[-CC-:B------:R-:W-:Y:S01]  /*1a20*/  FFMA.FTZ R100, R100, R117.reuse, R116.reuse ;  /* 0x0000007564647223 */ /* 0x180fe20000010074 */
[----:B------:R-:W-:Y:S01]  /*1a30*/  @P1 LOP3.LUT P6, RZ, R71, 0xff00, RZ, 0xc0, !PT ;  /* 0x0000ff0047ff1812 */ /* 0x000fe200078cc0ff */
[-CC-:B------:R-:W-:Y:S01]  /*1a40*/  FFMA.FTZ R105, R105, R117.reuse, R116.reuse ;  /* 0x0000007569697223 */ /* 0x180fe20000010074 */
[----:B------:R-:W-:Y:S01]  /*1a50*/  FSEL R109, R110, RZ, P2 ;  /* 0x000000ff6e6d7208 */ /* 0x000fe20001000000 */
[-CC-:B------:R-:W-:Y:S01]  /*1a60*/  FFMA.FTZ R54, R54, R117.reuse, R116.reuse ;  /* 0x0000007536367223 */ /* 0x180fe20000010074 */
[----:B------:R-:W-:Y:S01]  /*1a70*/  @P1 FSEL R110, R110, RZ, P6 ;  /* 0x000000ff6e6e1208 */ /* 0x000fe20003000000 */
[-CC-:B------:R-:W-:Y:S01]  /*1a80*/  FFMA.FTZ R103, R103, R117.reuse, R116.reuse ;  /* 0x0000007567677223 */ /* 0x180fe20000010074 */
[C---:B------:R-:W-:Y:S01]  /*1a90*/  LOP3.LUT P2, RZ, R77.reuse, 0xff0000, RZ, 0xc0, !PT ;  /* 0x00ff00004dff7812 */ /* 0x040fe2000784c0ff */
[-CC-:B------:R-:W-:Y:S01]  /*1aa0*/  FFMA.FTZ R102, R102, R117.reuse, R116.reuse ;  /* 0x0000007566667223 */ /* 0x180fe20000010074 */
[----:B------:R-:W-:Y:S01]  /*1ab0*/  LOP3.LUT P6, RZ, R77, 0xff000000, RZ, 0xc0, !PT ;  /* 0xff0000004dff7812 */ /* 0x000fe200078cc0ff */
[----:B------:R-:W-:Y:S01]  /*1ac0*/  FFMA.FTZ R101, R101, R117, R116 ;  /* 0x0000007565657223 */ /* 0x000fe20000010074 */
[----:B------:R-:W-:Y:S01]  /*1ad0*/  @P0 PRMT R77, R27, 0x7632, R77 ;  /* 0x000076321b4d0816 */ /* 0x000fe2000000004d */
[----:B------:R-:W-:Y:S01]  /*1ae0*/  FMUL.FTZ R116, R99, UR16 ;  /* 0x0000001063747c20 */ /* 0x000fe20008410000 */
[----:B------:R-:W-:Y:S01]  /*1af0*/  FADD.FTZ R107, R48, -R55 ;  /* 0x80000037306b7221 */ /* 0x000fe20000010000 */
[----:B------:R-:W-:Y:S01]  /*1b00*/  FADD.FTZ R53, R51, -R52 ;  /* 0x8000003433357221 */ /* 0x000fe20000010000 */
[----:B------:R-:W-:Y:S01]  /*1b10*/  @P0 SHF.L.U32 R77, R77, 0x10, RZ ;  /* 0x000000104d4d0819 */ /* 0x000fe200000006ff */
[----:B------:R-:W-:Y:S01]  /*1b20*/  IMAD.MOV.U32 R52, RZ, RZ, R78 ;  /* 0x000000ffff347224 */ /* 0x000fe200078e004e */
[----:B------:R-:W-:Y:S01]  /*1b30*/  FSEL R48, R116, RZ, P2 ;  /* 0x000000ff74307208 */ /* 0x000fe20001000000 */
[----:B------:R-:W-:Y:S01]  /*1b40*/  FADD.FTZ R119, R49, -R102 ;  /* 0x8000006631777221 */ /* 0x000fe20000010000 */
[----:B------:R-:W-:Y:S01]  /*1b50*/  @P1 LOP3.LUT P2, RZ, R71, 0xff0000, RZ, 0xc0, !PT ;  /* 0x00ff000047ff1812 */ /* 0x000fe2000784c0ff */
[----:B------:R-:W-:Y:S01]  /*1b60*/  @P0 FADD.FTZ R96, R96, R77 ;  /* 0x0000004d60600221 */ /* 0x000fe20000010000 */
[----:B------:R-:W-:Y:S01]  /*1b70*/  FADD.FTZ R77, R97, -R100 ;  /* 0x80000064614d7221 */ /* 0x000fe20000010000 */
[----:B------:R-:W-:Y:S01]  /*1b80*/  @P0 PRMT R49, R28, 0x7632, R49 ;  /* 0x000076321c310816 */ /* 0x000fe20000000031 */
[----:B------:R-:W-:Y:S01]  /*1b90*/  FADD.FTZ R103, R50, -R103 ;  /* 0x8000006732677221 */ /* 0x000fe20000010000 */
[----:B------:R-:W-:Y:S01]  /*1ba0*/  FMUL.FTZ R55, R96, UR16 ;  /* 0x0000001060377c20 */ /* 0x000fe20008410000 */
[----:B------:R-:W-:Y:S01]  /*1bb0*/  @P1 FSEL R51, R116, RZ, P2 ;  /* 0x000000ff74331208 */ /* 0x000fe20001000000 */
[----:B------:R-:W-:Y:S01]  /*1bc0*/  FMUL.FTZ R116, R94, R53 ;  /* 0x000000355e747220 */ /* 0x000fe20000410000 */
[----:B------:R-:W-:Y:S01]  /*1bd0*/  LOP3.LUT P2, RZ, R52, 0xff, RZ, 0xc0, !PT ;  /* 0x000000ff34ff7812 */ /* 0x000fe2000784c0ff */
[----:B------:R-:W-:Y:S01]  /*1be0*/  @P0 IMAD.U32 R49, R49, 0x10000, RZ ;  /* 0x0001000031310824 */ /* 0x000fe200078e00ff */
[----:B------:R-:W-:Y:S01]  /*1bf0*/  FSEL R97, R55, RZ, P6 ;  /* 0x000000ff37617208 */ /* 0x000fe20003000000 */
[----:B------:R-:W-:Y:S01]  /*1c00*/  FADD.FTZ R105, R104, -R105 ;  /* 0x8000006968697221 */ /* 0x000fe20000010000 */
[----:B------:R-:W-:Y:S01]  /*1c10*/  @P1 LOP3.LUT P6, RZ, R71, 0xff000000, RZ, 0xc0, !PT ;  /* 0xff00000047ff1812 */ /* 0x000fe200078cc0ff */
[----:B------:R-:W-:Y:S01]  /*1c20*/  FADD.FTZ R121, R98, -R101 ;  /* 0x8000006562797221 */ /* 0x000fe20000010000 */
[----:B------:R-:W-:Y:S01]  /*1c30*/  @P1 MOV R52, R72 ;  /* 0x0000004800341202 */ /* 0x000fe20000000f00 */
[----:B------:R-:W-:Y:S01]  /*1c40*/  @P0 FADD.FTZ R116, R116, R49 ;  /* 0x0000003174740221 */ /* 0x000fe20000010000 */
[----:B------:R-:W-:Y:S01]  /*1c50*/  @P1 FSEL R100, R55, RZ, P6 ;  /* 0x000000ff37641208 */ /* 0x000fe20003000000 */
[----:B------:R-:W-:Y:S01]  /*1c60*/  FADD.FTZ R55, R95, -R54 ;  /* 0x800000365f377221 */ /* 0x000fe20000010000 */
[----:B------:R-:W-:Y:S01]  /*1c70*/  @P1 LOP3.LUT P6, RZ, R52, 0xff, RZ, 0xc0, !PT ;  /* 0x000000ff34ff1812 */ /* 0x000fe200078cc0ff */
[----:B------:R-:W-:-:S02]  /*1c80*/  @P0 IMAD.U32 R52, R28, 0x10000, RZ ;  /* 0x000100001c340824 */ /* 0x000fc400078e00ff */
[C---:B------:R-:W-:Y:S01]  /*1c90*/  FMUL.FTZ R95, R94.reuse, R107 ;  /* 0x0000006b5e5f7220 */ /* 0x040fe20000410000 */
[C---:B------:R-:W-:Y:S01]  /*1ca0*/  @P0 PRMT R50, R29.reuse, 0x7632, R50 ;  /* 0x000076321d320816 */ /* 0x040fe20000000032 */
[----:B------:R-:W-:Y:S01]  /*1cb0*/  FMUL.FTZ R104, R94, R77 ;  /* 0x0000004d5e687220 */ /* 0x000fe20000410000 */
[----:B------:R-:W-:Y:S01]  /*1cc0*/  @P0 SHF.L.U32 R101, R29, 0x10, RZ ;  /* 0x000000101d650819 */ /* 0x000fe200000006ff */
[--C-:B------:R-:W-:Y:S01]  /*1cd0*/  @P0 FADD.FTZ R95, R95, R52.reuse ;  /* 0x000000345f5f0221 */ /* 0x100fe20000010000 */
[----:B------:R-:W-:Y:S01]  /*1ce0*/  @P0 PRMT R52, R30, 0x7632, R52 ;  /* 0x000076321e340816 */ /* 0x000fe20000000034 */
[----:B------:R-:W-:Y:S01]  /*1cf0*/  FMUL.FTZ R107, R94, R105 ;  /* 0x000000695e6b7220 */ /* 0x000fe20000410000 */
[----:B------:R-:W-:Y:S01]  /*1d00*/  @P0 SHF.L.U32 R50, R50, 0x10, RZ ;  /* 0x0000001032320819 */ /* 0x000fe200000006ff */
[----:B------:R-:W-:Y:S01]  /*1d10*/  FMUL.FTZ R117, R95, UR16 ;  /* 0x000000105f757c20 */ /* 0x000fe20008410000 */
[----:B------:R-:W-:Y:S01]  /*1d20*/  FMUL.FTZ R105, R94, R103 ;  /* 0x000000675e697220 */ /* 0x000fe20000410000 */
[----:B------:R-:W-:-:S02]  /*1d30*/  @P0 IMAD.U32 R52, R52, 0x10000, RZ ;  /* 0x0001000034340824 */ /* 0x000fc400078e00ff */
[----:B------:R-:W-:Y:S01]  /*1d40*/  FMUL.FTZ R102, R116, UR16 ;  /* 0x0000001074667c20 */ /* 0x000fe20008410000 */
[----:B------:R-:W-:Y:S01]  /*1d50*/  @P0 FADD.FTZ R104, R104, R101 ;  /* 0x0000006568680221 */ /* 0x000fe20000010000 */
[----:B------:R-:W-:Y:S01]  /*1d60*/  FSEL R53, R117, RZ, P2 ;  /* 0x000000ff75357208 */ /* 0x000fe20001000000 */
[----:B------:R-:W-:Y:S01]  /*1d70*/  @P0 FADD.FTZ R107, R107, R50 ;  /* 0x000000326b6b0221 */ /* 0x000fe20000010000 */
[----:B------:R-:W-:Y:S01]  /*1d80*/  LOP3.LUT P2, RZ, R78, 0xff00, RZ, 0xc0, !PT ;  /* 0x0000ff004eff7812 */ /* 0x000fe2000784c0ff */
[----:B------:R-:W-:Y:S01]  /*1d90*/  @P0 FADD.FTZ R105, R105, R52 ;  /* 0x0000003469690221 */ /* 0x000fe20000010000 */
[----:B------:R-:W-:Y:S01]  /*1da0*/  @P1 FSEL R117, R117, RZ, P6 ;  /* 0x000000ff75751208 */ /* 0x000fe20003000000 */
[----:B------:R-:W-:Y:S01]  /*1db0*/  FMUL.FTZ R49, R104, UR16 ;  /* 0x0000001068317c20 */ /* 0x000fe20008410000 */
[----:B------:R-:W-:Y:S01]  /*1dc0*/  @P1 LOP3.LUT P6, RZ, R72, 0xff00, RZ, 0xc0, !PT ;  /* 0x0000ff0048ff1812 */ /* 0x000fe200078cc0ff */
[----:B------:R-:W-:Y:S01]  /*1dd0*/  FMUL.FTZ R103, R94, R55 ;  /* 0x000000375e677220 */ /* 0x000fe20000410000 */
[----:B------:R-:W-:Y:S01]  /*1de0*/  @P0 SHF.L.U32 R50, R30, 0x10, RZ ;  /* 0x000000101e320819 */ /* 0x000fe200000006ff */
[----:B------:R-:W-:Y:S01]  /*1df0*/  FMUL.FTZ R101, R107, UR16 ;  /* 0x000000106b657c20 */ /* 0x000fe20008410000 */
[----:B------:R-:W-:Y:S01]  /*1e00*/  FSEL R52, R102, RZ, P2 ;  /* 0x000000ff66347208 */ /* 0x000fe20001000000 */
[----:B------:R-:W-:Y:S01]  /*1e10*/  FMUL.FTZ R98, R105, UR16 ;  /* 0x0000001069627c20 */ /* 0x000fe20008410000 */
[----:B------:R-:W-:Y:S01]  /*1e20*/  LOP3.LUT P2, RZ, R78, 0xff0000, RZ, 0xc0, !PT ;  /* 0x00ff00004eff7812 */ /* 0x000fe2000784c0ff */
[----:B------:R-:W-:Y:S01]  /*1e30*/  @P0 FADD.FTZ R103, R103, R50 ;  /* 0x0000003267670221 */ /* 0x000fe20000010000 */
[----:B------:R-:W-:Y:S01]  /*1e40*/  @P1 FSEL R102, R102, RZ, P6 ;  /* 0x000000ff66661208 */ /* 0x000fe20003000000 */
[----:B------:R-:W-:Y:S01]  /*1e50*/  FMUL.FTZ R118, R94, R119 ;  /* 0x000000775e767220 */ /* 0x000fe20000410000 */
[----:B------:R-:W-:Y:S01]  /*1e60*/  @P1 LOP3.LUT P6, RZ, R72, 0xff0000, RZ, 0xc0, !PT ;  /* 0x00ff000048ff1812 */ /* 0x000fe200078cc0ff */
[----:B------:R-:W-:Y:S01]  /*1e70*/  FMUL.FTZ R121, R94, R121 ;  /* 0x000000795e797220 */ /* 0x000fe20000410000 */
[----:B------:R-:W-:-:S02]  /*1e80*/  FSEL R55, R49, RZ, P2 ;  /* 0x000000ff31377208 */ /* 0x000fc40001000000 */
[----:B------:R-:W-:Y:S02]  /*1e90*/  LOP3.LUT P2, RZ, R78, 0xff000000, RZ, 0xc0, !PT ;  /* 0xff0000004eff7812 */ /* 0x000fe4000784c0ff */
[----:B------:R-:W-:Y:S01]  /*1ea0*/  @P1 FSEL R50, R49, RZ, P6 ;  /* 0x000000ff31321208 */ /* 0x000fe20003000000 */
[----:B------:R-:W-:Y:S01]  /*1eb0*/  FMUL.FTZ R49, R103, UR16 ;  /* 0x0000001067317c20 */ /* 0x000fe20008410000 */
[----:B------:R-:W-:Y:S02]  /*1ec0*/  @P1 LOP3.LUT P6, RZ, R72, 0xff000000, RZ, 0xc0, !PT ;  /* 0xff00000048ff1812 */ /* 0x000fe400078cc0ff */
[----:B------:R-:W-:Y:S02]  /*1ed0*/  FSEL R54, R101, RZ, P2 ;  /* 0x000000ff65367208 */ /* 0x000fe40001000000 */
[----:B------:R-:W-:Y:S02]  /*1ee0*/  LOP3.LUT P2, RZ, R79, 0xff, RZ, 0xc0, !PT ;  /* 0x000000ff4fff7812 */ /* 0x000fe4000784c0ff */
[----:B------:R-:W-:-:S02]  /*1ef0*/  @P1 FSEL R101, R101, RZ, P6 ;  /* 0x000000ff65651208 */ /* 0x000fc40003000000 */
[----:B------:R-:W-:Y:S02]  /*1f00*/  @P1 LOP3.LUT P6, RZ, R73, 0xff, RZ, 0xc0, !PT ;  /* 0x000000ff49ff1812 */ /* 0x000fe400078cc0ff */
[----:B------:R-:W-:Y:S02]  /*1f10*/  FSEL R77, R49, RZ, P2 ;  /* 0x000000ff314d7208 */ /* 0x000fe40001000000 */
[----:B------:R-:W-:Y:S02]  /*1f20*/  LOP3.LUT P2, RZ, R79, 0xff00, RZ, 0xc0, !PT ;  /* 0x0000ff004fff7812 */ /* 0x000fe4000784c0ff */
[----:B------:R-:W-:Y:S02]  /*1f30*/  @P1 FSEL R49, R49, RZ, P6 ;  /* 0x000000ff31311208 */ /* 0x000fe40003000000 */
[----:B------:R-:W-:Y:S02]  /*1f40*/  @P1 LOP3.LUT P6, RZ, R73, 0xff00, RZ, 0xc0, !PT ;  /* 0x0000ff0049ff1812 */ /* 0x000fe400078cc0ff */
[----:B------:R-:W-:-:S02]  /*1f50*/  FSEL R78, R98, RZ, P2 ;  /* 0x000000ff624e7208 */ /* 0x000fc40001000000 */
[----:B------:R-:W-:Y:S02]  /*1f60*/  @P1 FSEL R98, R98, RZ, P6 ;  /* 0x000000ff62621208 */ /* 0x000fe40003000000 */
[C---:B------:R-:W-:Y:S02]  /*1f70*/  LOP3.LUT P2, RZ, R79.reuse, 0xff0000, RZ, 0xc0, !PT ;  /* 0x00ff00004fff7812 */ /* 0x040fe4000784c0ff */
[----:B------:R-:W-:Y:S01]  /*1f80*/  LOP3.LUT P6, RZ, R79, 0xff000000, RZ, 0xc0, !PT ;  /* 0xff0000004fff7812 */ /* 0x000fe200078cc0ff */
[C---:B------:R-:W-:Y:S01]  /*1f90*/  @P0 IMAD.U32 R79, R31.reuse, 0x10000, RZ ;  /* 0x000100001f4f0824 */ /* 0x040fe200078e00ff */
[----:B------:R-:W-:Y:S02]  /*1fa0*/  @P0 PRMT R94, R31, 0x7632, R94 ;  /* 0x000076321f5e0816 */ /* 0x000fe4000000005e */
[----:B------:R-:W-:Y:S01]  /*1fb0*/  @P1 F2FP.BF16.F32.PACK_AB R108, RZ, R108 ;  /* 0x0000006cff6c123e */ /* 0x000fe200000010ff */
[----:B------:R-:W-:Y:S01]  /*1fc0*/  @P0 FADD.FTZ R118, R118, R79 ;  /* 0x0000004f76760221 */ /* 0x000fe20000010000 */
[----:B------:R-:W-:-:S02]  /*1fd0*/  @P0 SHF.L.U32 R94, R94, 0x10, RZ ;  /* 0x000000105e5e0819 */ /* 0x000fc400000006ff */
[----:B------:R-:W-:Y:S01]  /*1fe0*/  @P1 F2FP.BF16.F32.PACK_AB R106, RZ, R106 ;  /* 0x0000006aff6a123e */ /* 0x000fe200000010ff */
[----:B------:R-:W-:Y:S01]  /*1ff0*/  FMUL.FTZ R119, R118, UR16 ;  /* 0x0000001076777c20 */ /* 0x000fe20008410000 */
[----:B------:R-:W-:Y:S01]  /*2000*/  @P1 F2FP.BF16.F32.PACK_AB R76, RZ, R76 ;  /* 0x0000004cff4c123e */ /* 0x000fe200000010ff */
[----:B------:R-:W-:Y:S01]  /*2010*/  @P0 FADD.FTZ R121, R121, R94 ;  /* 0x0000005e79790221 */ /* 0x000fe20000010000 */
[----:B------:R-:W-:Y:S02]  /*2020*/  @P1 F2FP.BF16.F32.PACK_AB R111, RZ, R111 ;  /* 0x0000006fff6f123e */ /* 0x000fe400000010ff */
[----:B------:R-:W-:Y:S01]  /*2030*/  FSEL R79, R119, RZ, P2 ;  /* 0x000000ff774f7208 */ /* 0x000fe20001000000 */
[----:B------:R-:W-:Y:S01]  /*2040*/  FMUL.FTZ R94, R121, UR16 ;  /* 0x00000010795e7c20 */ /* 0x000fe20008410000 */
[----:B------:R-:W-:Y:S02]  /*2050*/  @P1 LOP3.LUT P2, RZ, R73, 0xff0000, RZ, 0xc0, !PT ;  /* 0x00ff000049ff1812 */ /* 0x000fe4000784c0ff */
[----:B------:R-:W-:-:S02]  /*2060*/  @P1 F2FP.BF16.F32.PACK_AB R110, RZ, R110 ;  /* 0x0000006eff6e123e */ /* 0x000fc400000010ff */
[----:B------:R-:W-:Y:S02]  /*2070*/  @P1 FSEL R119, R119, RZ, P2 ;  /* 0x000000ff77771208 */ /* 0x000fe40001000000 */
[----:B------:R-:W-:Y:S02]  /*2080*/  @P1 LOP3.LUT P2, RZ, R73, 0xff000000, RZ, 0xc0, !PT ;  /* 0xff00000049ff1812 */ /* 0x000fe4000784c0ff */
[----:B------:R-:W-:Y:S02]  /*2090*/  @P1 F2FP.BF16.F32.PACK_AB R100, RZ, R100 ;  /* 0x00000064ff64123e */ /* 0x000fe400000010ff */
[----:B------:R-:W-:Y:S02]  /*20a0*/  @P1 FSEL R120, R94, RZ, P2 ;  /* 0x000000ff5e781208 */ /* 0x000fe40001000000 */
[----:B------:R-:W-:Y:S02]  /*20b0*/  ISETP.NE.U32.AND P2, PT, RZ, UR14, PT ;  /* 0x0000000eff007c0c */ /* 0x000fe4000bf45070 */
[----:B------:R-:W-:-:S02]  /*20c0*/  @P1 PRMT R36, R108, 0x7610, R36 ;  /* 0x000076106c241816 */ /* 0x000fc40000000024 */
[----:B------:R-:W-:Y:S02]  /*20d0*/  ISETP.NE.AND.EX P2, PT, RZ, UR15, PT, P2 ;  /* 0x0000000fff007c0c */ /* 0x000fe4000bf45320 */
[----:B------:R-:W-:Y:S02]  /*20e0*/  @P1 PRMT R37, R106, 0x7610, R37 ;  /* 0x000076106a251816 */ /* 0x000fe40000000025 */
[----:B------:R-:W-:Y:S02]  /*20f0*/  @P1 PRMT R38, R76, 0x7610, R38 ;  /* 0x000076104c261816 */ /* 0x000fe40000000026 */
[----:B------:R-:W-:Y:S02]  /*2100*/  F2FP.BF16.F32.PACK_AB R42, R109, R42 ;  /* 0x0000002a6d2a723e */ /* 0x000fe400000010ff */
[----:B------:R-:W-:Y:S02]  /*2110*/  @P1 PRMT R37, R37, 0x5410, R111 ;  /* 0x0000541025251816 */ /* 0x000fe4000000006f */
[----:B------:R-:W-:-:S02]  /*2120*/  @P1 PRMT R38, R38, 0x5410, R110 ;  /* 0x0000541026261816 */ /* 0x000fc4000000006e */
[----:B------:R-:W-:Y:S02]  /*2130*/  @P1 F2FP.BF16.F32.PACK_AB R117, RZ, R117 ;  /* 0x00000075ff75123e */ /* 0x000fe400000010ff */
[----:B------:R-:W-:Y:S02]  /*2140*/  @P2 F2FP.BF16.F32.PACK_AB R122, RZ, R41 ;  /* 0x00000029ff7a223e */ /* 0x000fe400000010ff */
[----:B------:R-:W-:Y:S02]  /*2150*/  @P2 F2FP.BF16.F32.PACK_AB R123, RZ, R40 ;  /* 0x00000028ff7b223e */ /* 0x000fe400000010ff */
[----:B------:R-:W0:Y:S01]  /*2160*/  @P2 LDC.64 R40, c[0x0][0x308] ;  /* 0x0000c200ff282b82 */ /* 0x000e220000000a00 */
[----:B------:R-:W-:Y:S02]  /*2170*/  @P2 F2FP.BF16.F32.PACK_AB R99, RZ, R99 ;  /* 0x00000063ff63223e */ /* 0x000fe400000010ff */
[----:B------:R-:W-:Y:S02]  /*2180*/  @P2 F2FP.BF16.F32.PACK_AB R112, RZ, R112 ;  /* 0x00000070ff70223e */ /* 0x000fe400000010ff */
[----:B------:R-:W-:-:S02]  /*2190*/  @P2 F2FP.BF16.F32.PACK_AB R115, RZ, R115 ;  /* 0x00000073ff73223e */ /* 0x000fc400000010ff */
[----:B------:R-:W-:Y:S02]  /*21a0*/  @P2 F2FP.BF16.F32.PACK_AB R96, RZ, R96 ;  /* 0x00000060ff60223e */ /* 0x000fe400000010ff */
[----:B------:R-:W-:Y:S02]  /*21b0*/  @P2 PRMT R35, R99, 0x7610, R35 ;  /* 0x0000761063232816 */ /* 0x000fe40000000023 */
[----:B------:R-:W-:Y:S02]  /*21c0*/  @P2 F2FP.BF16.F32.PACK_AB R113, RZ, R113 ;  /* 0x00000071ff71223e */ /* 0x000fe400000010ff */
[----:B------:R-:W-:Y:S02]  /*21d0*/  @P2 PRMT R34, R112, 0x7610, R34 ;  /* 0x0000761070222816 */ /* 0x000fe40000000022 */
[----:B------:R-:W-:Y:S02]  /*21e0*/  @P2 F2FP.BF16.F32.PACK_AB R114, RZ, R114 ;  /* 0x00000072ff72223e */ /* 0x000fe400000010ff */
[----:B------:R-:W-:-:S02]  /*21f0*/  @P2 PRMT R32, R122, 0x7610, R32 ;  /* 0x000076107a202816 */ /* 0x000fc40000000020 */
[----:B------:R-:W-:Y:S02]  /*2200*/  @P2 PRMT R33, R115, 0x7610, R33 ;  /* 0x0000761073212816 */ /* 0x000fe40000000021 */
[----:B------:R-:W-:Y:S02]  /*2210*/  @P2 PRMT R35, R35, 0x5410, R96 ;  /* 0x0000541023232816 */ /* 0x000fe40000000060 */
[----:B------:R-:W-:Y:S01]  /*2220*/  @P2 PRMT R34, R34, 0x5410, R113 ;  /* 0x0000541022222816 */ /* 0x000fe20000000071 */
[----:B0-----:R-:W-:Y:S01]  /*2230*/  @P2 IMAD.WIDE.U32 R40, R67, 0x10, R40 ;  /* 0x0000001043282825 */ /* 0x001fe200078e0028 */
[----:B------:R-:W-:Y:S02]  /*2240*/  @P1 F2FP.BF16.F32.PACK_AB R96, RZ, R43 ;  /* 0x0000002bff60123e */ /* 0x000fe400000010ff */
[----:B------:R-:W-:Y:S02]  /*2250*/  @P1 F2FP.BF16.F32.PACK_AB R113, RZ, R49 ;  /* 0x00000031ff71123e */ /* 0x000fe400000010ff */
[----:B------:R-:W-:-:S02]  /*2260*/  F2FP.BF16.F32.PACK_AB R43, R97, R48 ;  /* 0x00000030612b723e */ /* 0x000fc400000010ff */
[----:B------:R-:W-:Y:S01]  /*2270*/  @P1 F2FP.BF16.F32.PACK_AB R99, RZ, R51 ;  /* 0x00000033ff63123e */ /* 0x000fe200000010ff */
[----:B------:R-:W0:Y:S01]  /*2280*/  LDC.64 R48, c[0x0][0x2f8] ;  /* 0x0000be00ff307b82 */ /* 0x000e220000000a00 */
[----:B------:R-:W-:Y:S02]  /*2290*/  @P1 F2FP.BF16.F32.PACK_AB R112, RZ, R50 ;  /* 0x00000032ff70123e */ /* 0x000fe400000010ff */
[----:B------:R-:W-:Y:S02]  /*22a0*/  @P2 PRMT R32, R32, 0x5410, R123 ;  /* 0x0000541020202816 */ /* 0x000fe4000000007b */
[----:B------:R-:W-:Y:S02]  /*22b0*/  @P2 PRMT R33, R33, 0x5410, R114 ;  /* 0x0000541021212816 */ /* 0x000fe40000000072 */
[----:B------:R-:W-:Y:S01]  /*22c0*/  @P1 PRMT R39, R99, 0x7610, R39 ;  /* 0x0000761063271816 */ /* 0x000fe20000000027 */
[----:B------:R-:W1:Y:S01]  /*22d0*/  @P1 LDC.64 R50, c[0x0][0x300] ;  /* 0x0000c000ff321b82 */ /* 0x000e620000000a00 */
[----:B------:R-:W-:Y:S01]  /*22e0*/  @P2 F2FP.BF16.F32.PACK_AB R95, RZ, R95 ;  /* 0x0000005fff5f223e */ /* 0x000fe200000010ff */
[----:B------:R2:W-:Y:S01]  /*22f0*/  @P2 STG.E.128 desc[UR6][R40.64], R32 ;  /* 0x0000002028002986 */ /* 0x0005e2000c101d06 */
[----:B------:R-:W-:-:S02]  /*2300*/  @P2 F2FP.BF16.F32.PACK_AB R104, RZ, R104 ;  /* 0x00000068ff68223e */ /* 0x000fc400000010ff */
[----:B------:R-:W-:Y:S02]  /*2310*/  @P2 F2FP.BF16.F32.PACK_AB R103, RZ, R103 ;  /* 0x00000067ff67223e */ /* 0x000fe400000010ff */
[----:B------:R-:W-:Y:S02]  /*2320*/  @P2 F2FP.BF16.F32.PACK_AB R118, RZ, R118 ;  /* 0x00000076ff76223e */ /* 0x000fe400000010ff */
[----:B------:R-:W-:Y:S02]  /*2330*/  @P1 PRMT R36, R36, 0x5410, R96 ;  /* 0x0000541024241816 */ /* 0x000fe40000000060 */
[----:B------:R-:W-:Y:S02]  /*2340*/  @P1 PRMT R39, R39, 0x5410, R100 ;  /* 0x0000541027271816 */ /* 0x000fe40000000064 */
[----:B------:R-:W-:Y:S02]  /*2350*/  @P1 F2FP.BF16.F32.PACK_AB R119, RZ, R119 ;  /* 0x00000077ff77123e */ /* 0x000fe400000010ff */
[----:B------:R-:W-:-:S02]  /*2360*/  @P2 F2FP.BF16.F32.PACK_AB R116, RZ, R116 ;  /* 0x00000074ff74223e */ /* 0x000fc400000010ff */
[----:B------:R-:W-:Y:S02]  /*2370*/  @P2 F2FP.BF16.F32.PACK_AB R107, RZ, R107 ;  /* 0x0000006bff6b223e */ /* 0x000fe400000010ff */
[----:B------:R-:W-:Y:S02]  /*2380*/  @P2 F2FP.BF16.F32.PACK_AB R105, RZ, R105 ;  /* 0x00000069ff69223e */ /* 0x000fe400000010ff */
[----:B--2---:R-:W-:Y:S02]  /*2390*/  F2FP.BF16.F32.PACK_AB R40, R45, R44 ;  /* 0x0000002c2d28723e */ /* 0x004fe400000010ff */
[----:B------:R-:W-:Y:S01]  /*23a0*/  F2FP.BF16.F32.PACK_AB R44, R52, R53 ;  /* 0x00000035342c723e */ /* 0x000fe200000010ff */
[----:B-1----:R-:W-:Y:S01]  /*23b0*/  @P1 IMAD.WIDE.U32 R50, R67, 0x10, R50 ;  /* 0x0000001043321825 */ /* 0x002fe200078e0032 */
[----:B------:R-:W1:Y:S01]  /*23c0*/  @P2 LDC.64 R52, c[0x0][0x308] ;  /* 0x0000c200ff342b82 */ /* 0x000e620000000a00 */
[----:B------:R-:W-:Y:S02]  /*23d0*/  F2FP.BF16.F32.PACK_AB R45, R54, R55 ;  /* 0x00000037362d723e */ /* 0x000fe400000010ff */
[----:B------:R-:W-:-:S02]  /*23e0*/  F2FP.BF16.F32.PACK_AB R41, R47, R46 ;  /* 0x0000002e2f29723e */ /* 0x000fc400000010ff */
[----:B------:R-:W-:Y:S01]  /*23f0*/  F2FP.BF16.F32.PACK_AB R46, R78, R77 ;  /* 0x0000004d4e2e723e */ /* 0x000fe200000010ff */
[----:B0-----:R-:W-:Y:S01]  /*2400*/  IMAD.WIDE.U32 R76, R67, 0x10, R48 ;  /* 0x00000010434c7825 */ /* 0x001fe200078e0030 */
[----:B------:R-:W-:Y:S01]  /*2410*/  @P2 F2FP.BF16.F32.PACK_AB R121, RZ, R121 ;  /* 0x00000079ff79223e */ /* 0x000fe200000010ff */
[----:B------:R-:W0:Y:S01]  /*2420*/  @P1 LDC.64 R54, c[0x0][0x300] ;  /* 0x0000c000ff361b82 */ /* 0x000e220000000a00 */
[----:B------:R-:W-:Y:S01]  /*2430*/  @P2 PRMT R32, R95, 0x7610, R32 ;  /* 0x000076105f202816 */ /* 0x000fe20000000020 */
[----:B------:R-:W-:Y:S01]  /*2440*/  IMAD.WIDE.U32 R48, R66, 0x10, R48 ;  /* 0x0000001042307825 */ /* 0x000fe200078e0030 */
[----:B------:R-:W-:Y:S01]  /*2450*/  @P2 PRMT R33, R104, 0x7610, R33 ;  /* 0x0000761068212816 */ /* 0x000fe20000000021 */
[----:B------:R-:W-:Y:S01]  /*2460*/  STG.E.128 desc[UR6][R76.64], R40 ;  /* 0x000000284c007986 */ /* 0x000fe2000c101d06 */
[----:B------:R-:W-:Y:S02]  /*2470*/  @P2 PRMT R34, R103, 0x7610, R34 ;  /* 0x0000761067222816 */ /* 0x000fe40000000022 */
[----:B------:R-:W-:Y:S01]  /*2480*/  @P2 PRMT R35, R118, 0x7610, R35 ;  /* 0x0000761076232816 */ /* 0x000fe20000000023 */
[----:B------:R2:W-:Y:S01]  /*2490*/  @P1 STG.E.128 desc[UR6][R50.64], R36 ;  /* 0x0000002432001986 */ /* 0x0005e2000c101d06 */
[----:B------:R-:W-:-:S02]  /*24a0*/  FSEL R94, R94, RZ, P6 ;  /* 0x000000ff5e5e7208 */ /* 0x000fc40003000000 */
[----:B------:R-:W-:Y:S02]  /*24b0*/  @P1 F2FP.BF16.F32.PACK_AB R102, RZ, R102 ;  /* 0x00000066ff66123e */ /* 0x000fe400000010ff */
[----:B------:R-:W-:Y:S02]  /*24c0*/  @P1 F2FP.BF16.F32.PACK_AB R101, RZ, R101 ;  /* 0x00000065ff65123e */ /* 0x000fe400000010ff */
[----:B------:R-:W-:Y:S01]  /*24d0*/  @P1 F2FP.BF16.F32.PACK_AB R98, RZ, R98 ;  /* 0x00000062ff62123e */ /* 0x000fe200000010ff */
[----:B-1----:R-:W-:Y:S01]  /*24e0*/  @P2 IMAD.WIDE.U32 R52, R66, 0x10, R52 ;  /* 0x0000001042342825 */ /* 0x002fe200078e0034 */
[----:B------:R-:W-:Y:S02]  /*24f0*/  @P1 F2FP.BF16.F32.PACK_AB R120, RZ, R120 ;  /* 0x00000078ff78123e */ /* 0x000fe400000010ff */
[----:B------:R-:W-:Y:S02]  /*2500*/  @P2 PRMT R32, R32, 0x5410, R116 ;  /* 0x0000541020202816 */ /* 0x000fe40000000074 */
[----:B------:R-:W-:-:S02]  /*2510*/  @P2 PRMT R33, R33, 0x5410, R107 ;  /* 0x0000541021212816 */ /* 0x000fc4000000006b */
[----:B------:R-:W-:Y:S01]  /*2520*/  @P2 PRMT R34, R34, 0x5410, R105 ;  /* 0x0000541022222816 */ /* 0x000fe20000000069 */
[----:B0-----:R-:W-:Y:S01]  /*2530*/  @P1 IMAD.WIDE.U32 R54, R66, 0x10, R54 ;  /* 0x0000001042361825 */ /* 0x001fe200078e0036 */
[----:B------:R-:W-:Y:S02]  /*2540*/  @P2 PRMT R35, R35, 0x5410, R121 ;  /* 0x0000541023232816 */ /* 0x000fe40000000079 */
[----:B--2---:R-:W-:Y:S02]  /*2550*/  @P1 PRMT R36, R117, 0x7610, R36 ;  /* 0x0000761075241816 */ /* 0x004fe40000000024 */
[----:B------:R-:W-:Y:S01]  /*2560*/  @P1 PRMT R37, R112, 0x7610, R37 ;  /* 0x0000761070251816 */ /* 0x000fe20000000025 */
[----:B------:R0:W-:Y:S01]  /*2570*/  @P2 STG.E.128 desc[UR6][R52.64], R32 ;  /* 0x0000002034002986 */ /* 0x0001e2000c101d06 */
[----:B------:R-:W-:Y:S02]  /*2580*/  @P1 PRMT R38, R113, 0x7610, R38 ;  /* 0x0000761071261816 */ /* 0x000fe40000000026 */
[----:B------:R-:W-:-:S02]  /*2590*/  @P1 PRMT R39, R119, 0x7610, R39 ;  /* 0x0000761077271816 */ /* 0x000fc40000000027 */
[----:B------:R-:W-:Y:S02]  /*25a0*/  F2FP.BF16.F32.PACK_AB R47, R94, R79 ;  /* 0x0000004f5e2f723e */ /* 0x000fe400000010ff */
        /* <DEDUP_REMOVED lines=39> */
[----:B------:R-:W-:-:S07]  /*2820*/  MOV R15, R4 ;  /* 0x00000004000f7202 */ /* 0x000fce0000000f00 */
.L_x_270:
        /* <DEDUP_REMOVED lines=18> */
.L_x_271:
[----:B------:R-:W-:Y:S01]  /*2950*/  HFMA2.MMA R44, -RZ, RZ, 0, 9.5367431640625e-07 ;  /* 0x00000010ff2c7435 */ /* 0x000fe200000001ff */
[----:B------:R-:W-:Y:S01]  /*2960*/  IMAD.MOV.U32 R125, RZ, RZ, R40 ;  /* 0x000000ffff7d7224 */ /* 0x000fe200078e0028 */
[----:B------:R-:W-:Y:S01]  /*2970*/  MOV R45, 0x1f ;  /* 0x0000001f002d7802 */ /* 0x000fe20000000f00 */
[----:B------:R-:W-:-:S08]  /*2980*/  IMAD.MOV.U32 R46, RZ, RZ, -0x1 ;  /* 0xffffffffff2e7424 */ /* 0x000fd000078e00ff */
[----:B-----5:R-:W-:Y:S05]  /*2990*/  WARPSYNC.COLLECTIVE R46, `(.L_x_274) ;  /* 0x000000002e087348 */ /* 0x020fea0003c00000 */
[----:B------:R0:W1:Y:S02]  /*29a0*/  SHFL.DOWN P3, R123, R125, R44, R45 ;  /* 0x0800002c7d7b7389 */ /* 0x000064000006002d */
[----:B01---5:R-:W-:Y:S01]  /*29b0*/  ENDCOLLECTIVE ;  /* 0x000000000000791b */ /* 0x023fe20003800000 */
.L_x_274:
[----:B------:R-:W-:Y:S02]  /*29c0*/  MOV R125, R43 ;  /* 0x0000002b007d7202 */ /* 0x000fe40000000f00 */
[----:B------:R-:W-:-:S07]  /*29d0*/  MOV R41, R123 ;  /* 0x0000007b00297202 */ /* 0x000fce0000000f00 */
[----:B------:R-:W-:Y:S05]  /*29e0*/  WARPSYNC.COLLECTIVE R46, `(.L_x_275) ;  /* 0x000000002e087348 */ /* 0x000fea0003c00000 */
[----:B------:R0:W1:Y:S02]  /*29f0*/  SHFL.DOWN P3, R123, R125, R44, R45 ;  /* 0x0800002c7d7b7389 */ /* 0x000064000006002d */
[----:B01----:R-:W-:Y:S01]  /*2a00*/  ENDCOLLECTIVE ;  /* 0x000000000000791b */ /* 0x003fe20003800000 */
.L_x_275:
[----:B------:R-:W-:Y:S01]  /*2a10*/  FADD.FTZ R41, R40, R41 ;  /* 0x0000002928297221 */ /* 0x000fe20000010000 */
[----:B------:R-:W-:-:S04]  /*2a20*/  HFMA2.MMA R44, -RZ, RZ, 0, 4.76837158203125e-07 ;  /* 0x00000008ff2c7435 */ /* 0x000fc800000001ff */
[----:B------:R-:W-:Y:S01]  /*2a30*/  MOV R125, R41 ;  /* 0x00000029007d7202 */ /* 0x000fe20000000f00 */
[----:B------:R-:W-:-:S07]  /*2a40*/  IMAD.MOV.U32 R42, RZ, RZ, R123 ;  /* 0x000000ffff2a7224 */ /* 0x000fce00078e007b */
[----:B------:R-:W-:Y:S05]  /*2a50*/  WARPSYNC.COLLECTIVE R46, `(.L_x_276) ;  /* 0x000000002e087348 */ /* 0x000fea0003c00000 */
[----:B------:R0:W1:Y:S02]  /*2a60*/  SHFL.DOWN P3, R123, R125, R44, R45 ;  /* 0x0800002c7d7b7389 */ /* 0x000064000006002d */
[----:B01----:R-:W-:Y:S01]  /*2a70*/  ENDCOLLECTIVE ;  /* 0x000000000000791b */ /* 0x003fe20003800000 */
.L_x_276:
[----:B------:R-:W-:-:S05]  /*2a80*/  FADD.FTZ R42, R43, R42 ;  /* 0x0000002a2b2a7221 */ /* 0x000fca0000010000 */
[----:B------:R-:W-:Y:S01]  /*2a90*/  MOV R125, R42 ;  /* 0x0000002a007d7202 */ /* 0x000fe20000000f00 */
[----:B------:R-:W-:-:S07]  /*2aa0*/  IMAD.MOV.U32 R116, RZ, RZ, R123 ;  /* 0x000000ffff747224 */ /* 0x000fce00078e007b */
[----:B------:R-:W-:Y:S05]  /*2ab0*/  WARPSYNC.COLLECTIVE R46, `(.L_x_277) ;  /* 0x000000002e087348 */ /* 0x000fea0003c00000 */
[----:B------:R0:W1:Y:S02]  /*2ac0*/  SHFL.DOWN P3, R123, R125, R44, R45 ;  /* 0x0800002c7d7b7389 */ /* 0x000064000006002d */
[----:B01----:R-:W-:Y:S01]  /*2ad0*/  ENDCOLLECTIVE ;  /* 0x000000000000791b */ /* 0x003fe20003800000 */
.L_x_277:
[----:B------:R-:W-:Y:S01]  /*2ae0*/  FADD.FTZ R116, R41, R116 ;  /* 0x0000007429747221 */ /* 0x000fe20000010000 */
[----:B------:R-:W-:-:S03]  /*2af0*/  HFMA2.MMA R44, -RZ, RZ, 0, 2.384185791015625e-07 ;  /* 0x00000004ff2c7435 */ /* 0x000fc600000001ff */
[----:B------:R-:W-:Y:S01]  /*2b00*/  IMAD.MOV.U32 R125, RZ, RZ, R116 ;  /* 0x000000ffff7d7224 */ /* 0x000fe200078e0074 */
[----:B------:R-:W-:-:S07]  /*2b10*/  MOV R47, R123 ;  /* 0x0000007b002f7202 */ /* 0x000fce0000000f00 */
[----:B------:R-:W-:Y:S05]  /*2b20*/  WARPSYNC.COLLECTIVE R46, `(.L_x_278) ;  /* 0x000000002e087348 */ /* 0x000fea0003c00000 */
[----:B------:R0:W1:Y:S02]  /*2b30*/  SHFL.DOWN P3, R123, R125, R44, R45 ;  /* 0x0800002c7d7b7389 */ /* 0x000064000006002d */
[----:B01----:R-:W-:Y:S01]  /*2b40*/  ENDCOLLECTIVE ;  /* 0x000000000000791b */ /* 0x003fe20003800000 */
.L_x_278:
[----:B------:R-:W-:-:S04]  /*2b50*/  FADD.FTZ R47, R42, R47 ;  /* 0x0000002f2a2f7221 */ /* 0x000fc80000010000 */
[----:B------:R-:W-:Y:S01]  /*2b60*/  IMAD.MOV.U32 R125, RZ, RZ, R47 ;  /* 0x000000ffff7d7224 */ /* 0x000fe200078e002f */
[----:B------:R-:W-:-:S07]  /*2b70*/  MOV R117, R123 ;  /* 0x0000007b00757202 */ /* 0x000fce0000000f00 */
[----:B------:R-:W-:Y:S05]  /*2b80*/  WARPSYNC.COLLECTIVE R46, `(.L_x_279) ;  /* 0x000000002e087348 */ /* 0x000fea0003c00000 */
[----:B------:R0:W1:Y:S02]  /*2b90*/  SHFL.DOWN P3, R123, R125, R44, R45 ;  /* 0x0800002c7d7b7389 */ /* 0x000064000006002d */
[----:B01----:R-:W-:Y:S01]  /*2ba0*/  ENDCOLLECTIVE ;  /* 0x000000000000791b */ /* 0x003fe20003800000 */
.L_x_279:
[----:B------:R-:W-:-:S05]  /*2bb0*/  FADD.FTZ R117, R116, R117 ;  /* 0x0000007574757221 */ /* 0x000fca0000010000 */
[----:B------:R-:W-:Y:S01]  /*2bc0*/  MOV R125, R117 ;  /* 0x00000075007d7202 */ /* 0x000fe20000000f00 */
[----:B------:R-:W-:Y:S01]  /*2bd0*/  IMAD.MOV.U32 R44, RZ, RZ, 0x2 ;  /* 0x00000002ff2c7424 */ /* 0x000fe200078e00ff */
[----:B------:R-:W-:-:S07]  /*2be0*/  MOV R122, R123 ;  /* 0x0000007b007a7202 */ /* 0x000fce0000000f00 */
[----:B------:R-:W-:Y:S05]  /*2bf0*/  WARPSYNC.COLLECTIVE R46, `(.L_x_280) ;  /* 0x000000002e087348 */ /* 0x000fea0003c00000 */
[----:B------:R0:W1:Y:S02]  /*2c00*/  SHFL.DOWN P3, R123, R125, R44, R45 ;  /* 0x0800002c7d7b7389 */ /* 0x000064000006002d */
[----:B01----:R-:W-:Y:S01]  /*2c10*/  ENDCOLLECTIVE ;  /* 0x000000000000791b */ /* 0x003fe20003800000 */
.L_x_280:
[----:B------:R-:W-:-:S05]  /*2c20*/  FADD.FTZ R122, R47, R122 ;  /* 0x0000007a2f7a7221 */ /* 0x000fca0000010000 */
[----:B------:R-:W-:Y:S02]  /*2c30*/  MOV R125, R122 ;  /* 0x0000007a007d7202 */ /* 0x000fe40000000f00 */
[----:B------:R-:W-:-:S07]  /*2c40*/  MOV R40, R123 ;  /* 0x0000007b00287202 */ /* 0x000fce0000000f00 */
[----:B------:R-:W-:Y:S05]  /*2c50*/  WARPSYNC.COLLECTIVE R46, `(.L_x_281) ;  /* 0x000000002e087348 */ /* 0x000fea0003c00000 */
[----:B------:R0:W1:Y:S02]  /*2c60*/  SHFL.DOWN P3, R123, R125, R44, R45 ;  /* 0x0800002c7d7b7389 */ /* 0x000064000006002d */
[----:B01----:R-:W-:Y:S01]  /*2c70*/  ENDCOLLECTIVE ;  /* 0x000000000000791b */ /* 0x003fe20003800000 */
.L_x_281:
[----:B------:R-:W-:Y:S01]  /*2c80*/  FADD.FTZ R40, R117, R40 ;  /* 0x0000002875287221 */ /* 0x000fe20000010000 */
[----:B------:R-:W-:-:S04]  /*2c90*/  HFMA2.MMA R44, -RZ, RZ, 0, 5.9604644775390625e-08 ;  /* 0x00000001ff2c7435 */ /* 0x000fc800000001ff */
[----:B------:R-:W-:Y:S01]  /*2ca0*/  MOV R125, R40 ;  /* 0x00000028007d7202 */ /* 0x000fe20000000f00 */
[----:B------:R-:W-:-:S07]  /*2cb0*/  IMAD.MOV.U32 R43, RZ, RZ, R123 ;  /* 0x000000ffff2b7224 */ /* 0x000fce00078e007b */
[----:B------:R-:W-:Y:S05]  /*2cc0*/  WARPSYNC.COLLECTIVE R46, `(.L_x_282) ;  /* 0x000000002e087348 */ /* 0x000fea0003c00000 */
[----:B------:R0:W1:Y:S02]  /*2cd0*/  SHFL.DOWN P3, R123, R125, R44, R45 ;  /* 0x0800002c7d7b7389 */ /* 0x000064000006002d */
[----:B01----:R-:W-:Y:S01]  /*2ce0*/  ENDCOLLECTIVE ;  /* 0x000000000000791b */ /* 0x003fe20003800000 */
.L_x_282:
[----:B------:R-:W-:-:S05]  /*2cf0*/  FADD.FTZ R41, R122, R43 ;  /* 0x0000002b7a297221 */ /* 0x000fca0000010000 */
[----:B------:R-:W-:Y:S01]  /*2d00*/  MOV R125, R41 ;  /* 0x00000029007d7202 */ /* 0x000fe20000000f00 */
[----:B------:R-:W-:-:S07]  /*2d10*/  IMAD.MOV.U32 R43, RZ, RZ, R123 ;  /* 0x000000ffff2b7224 */ /* 0x000fce00078e007b */
[----:B------:R-:W-:Y:S05]  /*2d20*/  WARPSYNC.COLLECTIVE R46, `(.L_x_283) ;  /* 0x000000002e087348 */ /* 0x000fea0003c00000 */
[----:B------:R0:W1:Y:S02]  /*2d30*/  SHFL.DOWN P3, R123, R125, R44, R45 ;  /* 0x0800002c7d7b7389 */ /* 0x000064000006002d */
[----:B01----:R-:W-:Y:S01]  /*2d40*/  ENDCOLLECTIVE ;  /* 0x000000000000791b */ /* 0x003fe20003800000 */
.L_x_283:
[----:B------:R-:W-:Y:S01]  /*2d50*/  MOV R42, R123 ;  /* 0x0000007b002a7202 */ /* 0x000fe20000000f00 */
[----:B------:R-:W-:Y:S06]  /*2d60*/  BRA `(.L_x_284) ;  /* 0xffffffe400787947 */ /* 0x000fec000383ffff */
.L_x_285:
        /* <DEDUP_REMOVED lines=9> */
.L_x_2935:


//--------------------- .text._ZN10layer_norm31ln_parallel_residual_bwd_kernelINS_13Kernel_traitsI6__halfS2_S2_S2_fjLj2048ELj1ELj1ELj4ELj16ENS_18Kernel_traits_baseILj2048ES2_S2_S2_S2_fjLj128EEEEELb0ELb0ELb0EEEvNS_9BwdParamsE --------------------------
	.section	.text._ZN10layer_norm31ln_parallel_residual_bwd_kernelINS_13Kernel_traitsI6__halfS2_S2_S2_fjLj2048ELj1ELj1ELj4ELj16ENS_18Kernel_traits_baseILj2048ES2_S2_S2_S2_fjLj128EEEEELb0ELb0ELb0EEEvNS_9BwdParamsE,"ax",@progbits
	.align	128
        .global         _ZN10layer_norm31ln_parallel_residual_bwd_kernelINS_13Kernel_traitsI6__halfS2_S2_S2_fjLj2048ELj1ELj1ELj4ELj16ENS_18Kernel_traits_baseILj2048ES2_S2_S2_S2_fjLj128EEEEELb0ELb0ELb0EEEvNS_9BwdParamsE
        .type           _ZN10layer_norm31ln_parallel_residual_bwd_kernelINS_13Kernel_traitsI6__halfS2_S2_S2_fjLj2048ELj1ELj1ELj4ELj16ENS_18Kernel_traits_baseILj2048ES2_S2_S2_S2_fjLj128EEEEELb0ELb0ELb0EEEvNS_9BwdParamsE,@function
        .size           _ZN10layer_norm31ln_parallel_residual_bwd_kernelINS_13Kernel_traitsI6__halfS2_S2_S2_fjLj2048ELj1ELj1ELj4ELj16ENS_18Kernel_traits_baseILj2048ES2_S2_S2_S2_fjLj128EEEEELb0ELb0ELb0EEEvNS_9BwdParamsE,(.L_x_2936 - _ZN10layer_norm31ln_parallel_residual_bwd_kernelINS_13Kernel_traitsI6__halfS2_S2_S2_fjLj2048ELj1ELj1ELj4ELj16ENS_18Kernel_traits_baseILj2048ES2_S2_S2_S2_fjLj128EEEEELb0ELb0ELb0EEEvNS_9BwdParamsE)
        .other          _ZN10layer_norm31ln_parallel_residual_bwd_kernelINS_13Kernel_traitsI6__halfS2_S2_S2_fjLj2048ELj1ELj1ELj4ELj16ENS_18Kernel_traits_baseILj2048ES2_S2_S2_S2_fjLj128EEEEELb0ELb0ELb0EEEvNS_9BwdParamsE,@"STO_CUDA_ENTRY STV_DEFAULT"
_ZN10layer_norm31ln_parallel_residual_bwd_kernelINS_13Kernel_traitsI6__halfS2_S2_S2_fjLj2048ELj1ELj1ELj4ELj16ENS_18Kernel_traits_baseILj2048ES2_S2_S2_S2_fjLj128EEEEELb0ELb0ELb0EEEvNS_9BwdParamsE:
.text._ZN10layer_norm31ln_parallel_residual_bwd_kernelINS_13Kernel_traitsI6__halfS2_S2_S2_fjLj2048ELj1ELj1ELj4ELj16ENS_18Kernel_traits_baseILj2048ES2_S2_S2_S2_fjLj128EEEEELb0ELb0ELb0EEEvNS_9BwdParamsE:
        /* <DEDUP_REMOVED lines=57> */
[----:B--2---:R-:W-:-:S02]  /*0390*/  CS2R R20, SRZ ;  /* 0x0000000000147805 */ /* 0x004fc4000001ff00 */
[----:B0-----:R-:W-:Y:S02]  /*03a0*/  CS2R R22, SRZ ;  /* 0x0000000000167805 */ /* 0x001fe4000001ff00 */
        /* <DEDUP_REMOVED lines=12> */
[--C-:B-----5:R-:W-:Y:S01]  /*0470*/  HADD2.F32 R160, -RZ, R140.reuse.H0_H0 ;  /* 0x2000008cffa07230 */ /* 0x120fe20000004100 */
[----:B------:R-:W-:Y:S01]  /*0480*/  MOV R41, RZ ;  /* 0x000000ff00297202 */ /* 0x000fe20000000f00 */
[----:B------:R-:W-:Y:S02]  /*0490*/  HADD2.F32 R158, -RZ, R140.H1_H1 ;  /* 0x3000008cff9e7230 */ /* 0x000fe40000004100 */
[--C-:B------:R-:W-:Y:S02]  /*04a0*/  HADD2.F32 R140, -RZ, R4.reuse.H0_H0 ;  /* 0x20000004ff8c7230 */ /* 0x100fe40000004100 */
[----:B------:R-:W-:Y:S02]  /*04b0*/  HADD2.F32 R138, -RZ, R4.H1_H1 ;  /* 0x30000004ff8a7230 */ /* 0x000fe40000004100 */
[--C-:B------:R-:W-:Y:S02]  /*04c0*/  HADD2.F32 R136, -RZ, R5.reuse.H0_H0 ;  /* 0x20000005ff887230 */ /* 0x100fe40000004100 */
[----:B------:R-:W-:-:S02]  /*04d0*/  HADD2.F32 R134, -RZ, R5.H1_H1 ;  /* 0x30000005ff867230 */ /* 0x000fc40000004100 */
[--C-:B------:R-:W-:Y:S02]  /*04e0*/  HADD2.F32 R132, -RZ, R6.reuse.H0_H0 ;  /* 0x20000006ff847230 */ /* 0x100fe40000004100 */
[----:B------:R-:W-:Y:S02]  /*04f0*/  HADD2.F32 R4, -RZ, R6.H1_H1 ;  /* 0x30000006ff047230 */ /* 0x000fe40000004100 */
[--C-:B------:R-:W-:Y:S02]  /*0500*/  HADD2.F32 R5, -RZ, R7.reuse.H0_H0 ;  /* 0x20000007ff057230 */ /* 0x100fe40000004100 */
[----:B------:R-:W-:Y:S02]  /*0510*/  HADD2.F32 R6, -RZ, R7.H1_H1 ;  /* 0x30000007ff067230 */ /* 0x000fe40000004100 */
[--C-:B------:R-:W-:Y:S02]  /*0520*/  HADD2.F32 R131, -RZ, R10.reuse.H0_H0 ;  /* 0x2000000aff837230 */ /* 0x100fe40000004100 */
[----:B------:R-:W-:Y:S01]  /*0530*/  HADD2.F32 R7, -RZ, R10.H1_H1 ;  /* 0x3000000aff077230 */ /* 0x000fe20000004100 */
[----:B------:R-:W-:Y:S01]  /*0540*/  HFMA2.MMA R10, -RZ, RZ, 0, 5.9604644775390625e-08 ;  /* 0x00000001ff0a7435 */ /* 0x000fe200000001ff */
[----:B------:R-:W-:-:S02]  /*0550*/  HADD2.F32 R149, -RZ, R142.H0_H0 ;  /* 0x2000008eff957230 */ /* 0x000fc40000004100 */
[----:B------:R-:W-:Y:S02]  /*0560*/  HADD2.F32 R147, -RZ, R142.H1_H1 ;  /* 0x3000008eff937230 */ /* 0x000fe40000004100 */
[----:B------:R-:W-:Y:S02]  /*0570*/  HADD2.F32 R145, -RZ, R143.H0_H0 ;  /* 0x2000008fff917230 */ /* 0x000fe40000004100 */
[--C-:B------:R-:W-:Y:S02]  /*0580*/  HADD2.F32 R139, -RZ, R8.reuse.H0_H0 ;  /* 0x20000008ff8b7230 */ /* 0x100fe40000004100 */
[----:B------:R-:W-:Y:S02]  /*0590*/  HADD2.F32 R137, -RZ, R8.H1_H1 ;  /* 0x30000008ff897230 */ /* 0x000fe40000004100 */
[--C-:B------:R-:W-:Y:S02]  /*05a0*/  HADD2.F32 R135, -RZ, R9.reuse.H0_H0 ;  /* 0x20000009ff877230 */ /* 0x100fe40000004100 */
[----:B------:R-:W-:-:S02]  /*05b0*/  HADD2.F32 R133, -RZ, R9.H1_H1 ;  /* 0x30000009ff857230 */ /* 0x000fc40000004100 */
[--C-:B------:R-:W-:Y:S02]  /*05c0*/  HADD2.F32 R156, -RZ, R141.reuse.H0_H0 ;  /* 0x2000008dff9c7230 */ /* 0x100fe40000004100 */
[----:B------:R-:W-:Y:S02]  /*05d0*/  HADD2.F32 R154, -RZ, R141.H1_H1 ;  /* 0x3000008dff9a7230 */ /* 0x000fe40000004100 */
[----:B------:R-:W-:Y:S02]  /*05e0*/  HADD2.F32 R143, -RZ, R143.H1_H1 ;  /* 0x3000008fff8f7230 */ /* 0x000fe40000004100 */
[--C-:B------:R-:W-:Y:S02]  /*05f0*/  HADD2.F32 R159, -RZ, R12.reuse.H0_H0 ;  /* 0x2000000cff9f7230 */ /* 0x100fe40000004100 */
[----:B------:R-:W-:Y:S02]  /*0600*/  HADD2.F32 R157, -RZ, R12.H1_H1 ;  /* 0x3000000cff9d7230 */ /* 0x000fe40000004100 */
[----:B------:R-:W-:-:S02]  /*0610*/  HADD2.F32 R155, -RZ, R13.H0_H0 ;  /* 0x2000000dff9b7230 */ /* 0x000fc40000004100 */
[----:B------:R-:W-:Y:S02]  /*0620*/  HADD2.F32 R150, -RZ, R13.H1_H1 ;  /* 0x3000000dff967230 */ /* 0x000fe40000004100 */
[--C-:B------:R-:W-:Y:S02]  /*0630*/  HADD2.F32 R148, -RZ, R14.reuse.H0_H0 ;  /* 0x2000000eff947230 */ /* 0x100fe40000004100 */
[----:B------:R-:W-:Y:S02]  /*0640*/  HADD2.F32 R146, -RZ, R14.H1_H1 ;  /* 0x3000000eff927230 */ /* 0x000fe40000004100 */
[--C-:B------:R-:W-:Y:S02]  /*0650*/  HADD2.F32 R144, -RZ, R15.reuse.H0_H0 ;  /* 0x2000000fff907230 */ /* 0x100fe40000004100 */
[----:B------:R-:W-:Y:S02]  /*0660*/  HADD2.F32 R142, -RZ, R15.H1_H1 ;  /* 0x3000000fff8e7230 */ /* 0x000fe40000004100 */
[----:B------:R-:W-:-:S02]  /*0670*/  HADD2.F32 R8, -RZ, R11.H0_H0 ;  /* 0x2000000bff087230 */ /* 0x000fc40000004100 */
[----:B0-----:R-:W-:-:S07]  /*0680*/  HADD2.F32 R9, -RZ, R11.H1_H1 ;  /* 0x3000000bff097230 */ /* 0x001fce0000004100 */
.L_x_296:
        /* <DEDUP_REMOVED lines=12> */
[----:B------:R-:W-:Y:S02]  /*0750*/  LEA.HI.SX32 R10, R105, R164, 0x1d ;  /* 0x000000a4690a7211 */ /* 0x000fe400078feaff */
[----:B------:R-:W-:Y:S02]  /*0760*/  MOV R151, RZ ;  /* 0x000000ff00977202 */ /* 0x000fe40000000f00 */
        /* <DEDUP_REMOVED lines=18> */
[----:B-----5:R-:W-:Y:S01]  /*0890*/  FSEL R127, R141, RZ, !P0 ;  /* 0x000000ff8d7f7208 */ /* 0x020fe20004000000 */
[--C-:B--2---:R-:W-:Y:S02]  /*08a0*/  HADD2.F32 R0, -RZ, R108.reuse.H0_H0 ;  /* 0x2000006cff007230 */ /* 0x104fe40000004100 */
[----:B------:R-:W-:Y:S02]  /*08b0*/  HADD2.F32 R108, -RZ, R108.H1_H1 ;  /* 0x3000006cff6c7230 */ /* 0x000fe40000004100 */
[--C-:B------:R-:W-:Y:S02]  /*08c0*/  HADD2.F32 R118, -RZ, R109.reuse.H0_H0 ;  /* 0x2000006dff767230 */ /* 0x100fe40000004100 */
[----:B------:R-:W-:Y:S02]  /*08d0*/  HADD2.F32 R120, -RZ, R109.H1_H1 ;  /* 0x3000006dff787230 */ /* 0x000fe40000004100 */
[----:B------:R-:W-:Y:S01]  /*08e0*/  FADD.FTZ R109, -R127, R108 ;  /* 0x0000006c7f6d7221 */ /* 0x000fe20000010100 */
[----:B------:R-:W-:-:S03]  /*08f0*/  FADD.FTZ R11, R0, -R127 ;  /* 0x8000007f000b7221 */ /* 0x000fc60000010000 */
[C---:B------:R-:W-:Y:S01]  /*0900*/  FMUL.FTZ R108, R14.reuse, R109 ;  /* 0x0000006d0e6c7220 */ /* 0x040fe20000410000 */
[----:B------:R-:W-:Y:S01]  /*0910*/  FMUL.FTZ R0, R14, R11 ;  /* 0x0000000b0e007220 */ /* 0x000fe20000410000 */
[--C-:B---3--:R-:W-:Y:S02]  /*0920*/  HADD2.F32 R153, -RZ, R100.reuse.H0_H0 ;  /* 0x20000064ff997230 */ /* 0x108fe40000004100 */
[----:B------:R-:W-:Y:S02]  /*0930*/  HADD2.F32 R100, -RZ, R100.H1_H1 ;  /* 0x30000064ff647230 */ /* 0x000fe40000004100 */
[----:B0-----:R-:W-:Y:S01]  /*0940*/  FADD.FTZ R117, -R127, R120 ;  /* 0x000000787f757221 */ /* 0x001fe20000010100 */
[----:B------:R-:W-:Y:S01]  /*0950*/  FMUL.FTZ R11, R159, R153 ;  /* 0x000000999f0b7220 */ /* 0x000fe20000410000 */
[----:B----4-:R-:W-:Y:S02]  /*0960*/  HADD2.F32 R151, -RZ, R104.H0_H0 ;  /* 0x20000068ff977230 */ /* 0x010fe40000004100 */
[-C--:B------:R-:W-:Y:S01]  /*0970*/  FMUL.FTZ R109, R157, R100.reuse ;  /* 0x000000649d6d7220 */ /* 0x080fe20000410000 */
[----:B------:R-:W-:Y:S01]  /*0980*/  FADD.FTZ R73, R73, R100 ;  /* 0x0000006449497221 */ /* 0x000fe20000010000 */
[----:B------:R-:W-:Y:S01]  /*0990*/  FFMA.FTZ R65, R108, R100, R65 ;  /* 0x000000646c417223 */ /* 0x000fe20000010041 */
[----:B------:R-:W-:-:S02]  /*09a0*/  HADD2.F32 R100, -RZ, R101.H1_H1 ;  /* 0x30000065ff647230 */ /* 0x000fc40000004100 */
[----:B------:R-:W-:Y:S01]  /*09b0*/  FADD.FTZ R52, R52, R151 ;  /* 0x0000009734347221 */ /* 0x000fe20000010000 */
[--C-:B------:R-:W-:Y:S02]  /*09c0*/  HADD2.F32 R128, -RZ, R111.reuse.H0_H0 ;  /* 0x2000006fff807230 */ /* 0x100fe40000004100 */
[-C--:B------:R-:W-:Y:S01]  /*09d0*/  FFMA.FTZ R40, R0, R151.reuse, R40 ;  /* 0x0000009700287223 */ /* 0x080fe20000010028 */
[----:B------:R-:W-:Y:S02]  /*09e0*/  HADD2.F32 R152, -RZ, R111.H1_H1 ;  /* 0x3000006fff987230 */ /* 0x000fe40000004100 */
[----:B------:R-:W-:Y:S01]  /*09f0*/  FFMA.FTZ R11, R160, R151, R11 ;  /* 0x00000097a00b7223 */ /* 0x000fe2000001000b */
[----:B------:R-:W-:Y:S01]  /*0a00*/  FADD.FTZ R111, -R127, R118 ;  /* 0x000000767f6f7221 */ /* 0x000fe20000010100 */
[--C-:B------:R-:W-:Y:S02]  /*0a10*/  HADD2.F32 R151, -RZ, R105.reuse.H0_H0 ;  /* 0x20000069ff977230 */ /* 0x100fe40000004100 */
[----:B------:R-:W-:Y:S01]  /*0a20*/  FMUL.FTZ R118, R14, R117 ;  /* 0x000000750e767220 */ /* 0x000fe20000410000 */
[----:B------:R-:W-:-:S02]  /*0a30*/  HADD2.F32 R105, -RZ, R105.H1_H1 ;  /* 0x30000069ff697230 */ /* 0x000fc40000004100 */
[----:B------:R-:W-:Y:S01]  /*0a40*/  FMUL.FTZ R117, R150, R100 ;  /* 0x0000006496757220 */ /* 0x000fe20000410000 */
[----:B------:R-:W-:Y:S02]  /*0a50*/  HADD2.F32 R122, -RZ, R110.H0_H0 ;  /* 0x2000006eff7a7230 */ /* 0x000fe40000004100 */
[----:B------:R-:W-:Y:S01]  /*0a60*/  FADD.FTZ R55, R55, R105 ;  /* 0x0000006937377221 */ /* 0x000fe20000010000 */
[-C--:B------:R-:W-:Y:S01]  /*0a70*/  FFMA.FTZ R43, R118, R105.reuse, R43 ;  /* 0x00000069762b7223 */ /* 0x080fe2000001002b */
[----:B------:R-:W-:Y:S01]  /*0a80*/  FFMA.FTZ R117, R154, R105, R117 ;  /* 0x000000699a757223 */ /* 0x000fe20000010075 */
[----:B------:R-:W-:Y:S02]  /*0a90*/  HADD2.F32 R105, -RZ, R102.H0_H0 ;  /* 0x20000066ff697230 */ /* 0x000fe40000004100 */
[----:B------:R-:W-:Y:S01]  /*0aa0*/  FADD.FTZ R115, -R127, R122 ;  /* 0x0000007a7f737221 */ /* 0x000fe20000010100 */
[----:B------:R-:W-:Y:S01]  /*0ab0*/  FADD.FTZ R72, R72, R153 ;  /* 0x0000009948487221 */ /* 0x000fe20000010000 */
[----:B------:R-:W-:Y:S01]  /*0ac0*/  FFMA.FTZ R64, R0, R153, R64 ;  /* 0x0000009900407223 */ /* 0x000fe20000010040 */
[----:B------:R-:W-:-:S02]  /*0ad0*/  HADD2.F32 R153, -RZ, R101.H0_H0 ;  /* 0x20000065ff997230 */ /* 0x000fc40000004100 */
[----:B------:R-:W-:Y:S01]  /*0ae0*/  FADD.FTZ R75, R75, R100 ;  /* 0x000000644b4b7221 */ /* 0x000fe20000010000 */
[----:B------:R-:W-:Y:S01]  /*0af0*/  FFMA.FTZ R67, R118, R100, R67 ;  /* 0x0000006476437223 */ /* 0x000fe20000010043 */
[----:B------:R-:W-:Y:S02]  /*0b00*/  HADD2.F32 R101, -RZ, R106.H0_H0 ;  /* 0x2000006aff657230 */ /* 0x000fe40000004100 */
[----:B------:R-:W-:Y:S01]  /*0b10*/  FMUL.FTZ R116, R14, R115 ;  /* 0x000000730e747220 */ /* 0x000fe20000410000 */
[----:B------:R-:W-:Y:S01]  /*0b20*/  FMUL.FTZ R100, R148, R105 ;  /* 0x0000006994647220 */ /* 0x000fe20000410000 */
[----:B------:R-:W-:Y:S01]  /*0b30*/  FADD.FTZ R121, -R127, R128 ;  /* 0x000000807f797221 */ /* 0x000fe20000010100 */
[----:B------:R-:W-:Y:S01]  /*0b40*/  FADD.FTZ R56, R56, R101 ;  /* 0x0000006538387221 */ /* 0x000fe20000010000 */
[-C--:B------:R-:W-:Y:S01]  /*0b50*/  FFMA.FTZ R44, R116, R101.reuse, R44 ;  /* 0x00000065742c7223 */ /* 0x080fe2000001002c */
[----:B------:R-:W-:Y:S01]  /*0b60*/  FFMA.FTZ R115, R149, R101, R100 ;  /* 0x0000006595737223 */ /* 0x000fe20000010064 */
[----:B------:R-:W-:-:S02]  /*0b70*/  HADD2.F32 R101, -RZ, R103.H0_H0 ;  /* 0x20000067ff657230 */ /* 0x000fc40000004100 */
[----:B------:R-:W-:Y:S02]  /*0b80*/  HADD2.F32 R110, -RZ, R110.H1_H1 ;  /* 0x3000006eff6e7230 */ /* 0x000fe40000004100 */
[----:B------:R-:W-:Y:S01]  /*0b90*/  FMUL.FTZ R121, R14, R121 ;  /* 0x000000790e797220 */ /* 0x000fe20000410000 */
[----:B------:R-:W-:Y:S02]  /*0ba0*/  HADD2.F32 R122, -RZ, R107.H0_H0 ;  /* 0x2000006bff7a7230 */ /* 0x000fe40000004100 */
[----:B------:R-:W-:Y:S01]  /*0bb0*/  FMUL.FTZ R100, R144, R101 ;  /* 0x0000006590647220 */ /* 0x000fe20000410000 */
[C---:B------:R-:W-:Y:S01]  /*0bc0*/  FADD.FTZ R119, -R127.reuse, R110 ;  /* 0x0000006e7f777221 */ /* 0x040fe20000010100 */
[----:B------:R-:W-:Y:S01]  /*0bd0*/  FADD.FTZ R127, -R127, R152 ;  /* 0x000000987f7f7221 */ /* 0x000fe20000010100 */
[----:B------:R-:W-:Y:S01]  /*0be0*/  FADD.FTZ R58, R58, R122 ;  /* 0x0000007a3a3a7221 */ /* 0x000fe20000010000 */
[----:B------:R-:W-:Y:S01]  /*0bf0*/  FFMA.FTZ R46, R121, R122, R46 ;  /* 0x0000007a792e7223 */ /* 0x000fe2000001002e */
[----:B------:R-:W-:-:S02]  /*0c00*/  HADD2.F32 R102, -RZ, R102.H1_H1 ;  /* 0x30000066ff667230 */ /* 0x000fc40000004100 */
[----:B------:R-:W-:Y:S01]  /*0c10*/  FFMA.FTZ R122, R145, R122, R100 ;  /* 0x0000007a917a7223 */ /* 0x000fe20000010064 */
[C---:B------:R-:W-:Y:S01]  /*0c20*/  FMUL.FTZ R119, R14.reuse, R119 ;  /* 0x000000770e777220 */ /* 0x040fe20000410000 */
[----:B------:R-:W-:Y:S02]  /*0c30*/  HADD2.F32 R100, -RZ, R103.H1_H1 ;  /* 0x30000067ff647230 */ /* 0x000fe40000004100 */
[----:B------:R-:W-:Y:S01]  /*0c40*/  FMUL.FTZ R127, R14, R127 ;  /* 0x0000007f0e7f7220 */ /* 0x000fe20000410000 */
[----:B------:R-:W-:Y:S02]  /*0c50*/  HADD2.F32 R104, -RZ, R104.H1_H1 ;  /* 0x30000068ff687230 */ /* 0x000fe40000004100 */
[-C--:B------:R-:W-:Y:S01]  /*0c60*/  FMUL.FTZ R120, R146, R102.reuse ;  /* 0x0000006692787220 */ /* 0x080fe20000410000 */
[----:B------:R-:W-:Y:S01]  /*0c70*/  FADD.FTZ R77, R77, R102 ;  /* 0x000000664d4d7221 */ /* 0x000fe20000010000 */
[----:B------:R-:W-:Y:S01]  /*0c80*/  FFMA.FTZ R69, R119, R102, R69 ;  /* 0x0000006677457223 */ /* 0x000fe20000010045 */
[----:B------:R-:W-:Y:S01]  /*0c90*/  FMUL.FTZ R110, R14, R111 ;  /* 0x0000006f0e6e7220 */ /* 0x000fe20000410000 */
[-C--:B------:R-:W-:Y:S01]  /*0ca0*/  FMUL.FTZ R102, R142, R100.reuse ;  /* 0x000000648e667220 */ /* 0x080fe20000410000 */
[----:B------:R-:W-:Y:S01]  /*0cb0*/  FADD.FTZ R79, R79, R100 ;  /* 0x000000644f4f7221 */ /* 0x000fe20000010000 */
[----:B------:R-:W-:Y:S01]  /*0cc0*/  FFMA.FTZ R71, R127, R100, R71 ;  /* 0x000000647f477223 */ /* 0x000fe20000010047 */
[----:B------:R-:W-:Y:S01]  /*0cd0*/  FFMA.FTZ R109, R158, R104, R109 ;  /* 0x000000689e6d7223 */ /* 0x000fe2000001006d */
[----:B------:R-:W-:Y:S01]  /*0ce0*/  FMUL.FTZ R111, R155, R153 ;  /* 0x000000999b6f7220 */ /* 0x000fe20000410000 */
[----:B------:R-:W-:Y:S01]  /*0cf0*/  FADD.FTZ R78, R78, R101 ;  /* 0x000000654e4e7221 */ /* 0x000fe20000010000 */
[----:B------:R-:W-:Y:S01]  /*0d00*/  FFMA.FTZ R70, R121, R101, R70 ;  /* 0x0000006579467223 */ /* 0x000fe20000010046 */
[----:B------:R-:W-:Y:S01]  /*0d10*/  FADD.FTZ R100, RZ, R11 ;  /* 0x0000000bff647221 */ /* 0x000fe20000010000 */
[----:B------:R-:W-:Y:S01]  /*0d20*/  FFMA.FTZ R101, R0, R11, RZ ;  /* 0x0000000b00657223 */ /* 0x000fe200000100ff */
[----:B------:R-:W-:-:S02]  /*0d30*/  FFMA.FTZ R111, R156, R151, R111 ;  /* 0x000000979c6f7223 */ /* 0x000fc4000001006f */
[----:B------:R-:W-:Y:S01]  /*0d40*/  FADD.FTZ R100, R100, R109 ;  /* 0x0000006d64647221 */ /* 0x000fe20000010000 */
[----:B------:R-:W-:-:S03]  /*0d50*/  FFMA.FTZ R101, R108, R109, R101 ;  /* 0x0000006d6c657223 */ /* 0x000fc60000010065 */
[----:B------:R-:W-:Y:S01]  /*0d60*/  FADD.FTZ R100, R100, R111 ;  /* 0x0000006f64647221 */ /* 0x000fe20000010000 */
[----:B------:R-:W-:Y:S01]  /*0d70*/  FFMA.FTZ R101, R110, R111, R101 ;  /* 0x0000006f6e657223 */ /* 0x000fe20000010065 */
[----:B------:R-:W-:Y:S02]  /*0d80*/  HADD2.F32 R106, -RZ, R106.H1_H1 ;  /* 0x3000006aff6a7230 */ /* 0x000fe40000004100 */
[----:B------:R-:W-:Y:S01]  /*0d90*/  FADD.FTZ R100, R100, R117 ;  /* 0x0000007564647221 */ /* 0x000fe20000010000 */
[----:B------:R-:W-:Y:S02]  /*0da0*/  FFMA.FTZ R101, R118, R117, R101 ;  /* 0x0000007576657223 */ /* 0x000fe40000010065 */
[----:B------:R-:W-:Y:S01]  /*0db0*/  FFMA.FTZ R120, R147, R106, R120 ;  /* 0x0000006a93787223 */ /* 0x000fe20000010078 */
[----:B------:R-:W-:Y:S01]  /*0dc0*/  FADD.FTZ R103, R100, R115 ;  /* 0x0000007364677221 */ /* 0x000fe20000010000 */
[----:B------:R-:W-:Y:S01]  /*0dd0*/  FFMA.FTZ R100, R116, R115, R101 ;  /* 0x0000007374647223 */ /* 0x000fe20000010065 */
[----:B------:R-:W-:-:S02]  /*0de0*/  HADD2.F32 R128, -RZ, R107.H1_H1 ;  /* 0x3000006bff807230 */ /* 0x000fc40000004100 */
[----:B------:R-:W-:Y:S01]  /*0df0*/  FADD.FTZ R103, R103, R120 ;  /* 0x0000007867677221 */ /* 0x000fe20000010000 */
[----:B------:R-:W-:Y:S02]  /*0e00*/  FFMA.FTZ R100, R119, R120, R100 ;  /* 0x0000007877647223 */ /* 0x000fe40000010064 */
[----:B------:R-:W-:Y:S01]  /*0e10*/  FADD.FTZ R59, R59, R128 ;  /* 0x000000803b3b7221 */ /* 0x000fe20000010000 */
[-C--:B------:R-:W-:Y:S01]  /*0e20*/  FFMA.FTZ R47, R127, R128.reuse, R47 ;  /* 0x000000807f2f7223 */ /* 0x080fe2000001002f */
        /* <DEDUP_REMOVED lines=16> */
.L_x_288:
[----:B------:R-:W-:Y:S05]  /*0f30*/  BSYNC B0 ;  /* 0x0000000000007941 */ /* 0x000fea0003800000 */
.L_x_287:
        /* <DEDUP_REMOVED lines=19> */
[----:B------:R-:W-:-:S03]  /*1070*/  HADD2.F32 R16, -RZ, R16.H1_H1 ;  /* 0x30000010ff107230 */ /* 0x000fc60000004100 */
[C---:B0-----:R-:W-:Y:S02]  /*1080*/  FADD.FTZ R13, -R124.reuse, R15 ;  /* 0x0000000f7c0d7221 */ /* 0x041fe40000010100 */
[----:B------:R-:W-:Y:S02]  /*1090*/  FADD.FTZ R15, -R124, R16 ;  /* 0x000000107c0f7221 */ /* 0x000fe40000010100 */
[C---:B------:R-:W-:Y:S01]  /*10a0*/  FMUL.FTZ R12, R14.reuse, R13 ;  /* 0x0000000d0e0c7220 */ /* 0x040fe20000410000 */
[----:B------:R-:W-:Y:S02]  /*10b0*/  HADD2.F32 R113, -RZ, R17.H1_H1 ;  /* 0x30000011ff717230 */ /* 0x000fe40000004100 */
[----:B------:R-:W-:Y:S01]  /*10c0*/  FMUL.FTZ R15, R14, R15 ;  /* 0x0000000f0e0f7220 */ /* 0x000fe20000410000 */
[--C-:B---3--:R-:W-:Y:S02]  /*10d0*/  HADD2.F32 R153, -RZ, R100.reuse.H0_H0 ;  /* 0x20000064ff997230 */ /* 0x108fe40000004100 */
[----:B------:R-:W-:-:S03]  /*10e0*/  HADD2.F32 R100, -RZ, R100.H1_H1 ;  /* 0x30000064ff647230 */ /* 0x000fc60000004100 */
[----:B------:R-:W-:Y:S01]  /*10f0*/  FMUL.FTZ R13, R139, R153 ;  /* 0x000000998b0d7220 */ /* 0x000fe20000410000 */
[--C-:B----4-:R-:W-:Y:S02]  /*1100*/  HADD2.F32 R141, -RZ, R104.reuse.H0_H0 ;  /* 0x20000068ff8d7230 */ /* 0x110fe40000004100 */
[----:B------:R-:W-:Y:S02]  /*1110*/  HADD2.F32 R16, -RZ, R104.H1_H1 ;  /* 0x30000068ff107230 */ /* 0x000fe40000004100 */
[----:B------:R-:W-:Y:S01]  /*1120*/  FADD.FTZ R25, R25, R100 ;  /* 0x0000006419197221 */ /* 0x000fe20000010000 */
[----:B------:R-:W-:Y:S02]  /*1130*/  HADD2.F32 R114, -RZ, R18.H0_H0 ;  /* 0x20000012ff727230 */ /* 0x000fe40000004100 */
[----:B------:R-:W-:Y:S01]  /*1140*/  FADD.FTZ R32, R32, R141 ;  /* 0x0000008d20207221 */ /* 0x000fe20000010000 */
[-C--:B------:R-:W-:Y:S01]  /*1150*/  FFMA.FTZ R28, R12, R141.reuse, R28 ;  /* 0x0000008d0c1c7223 */ /* 0x080fe2000001001c */
[----:B------:R-:W-:Y:S01]  /*1160*/  FFMA.FTZ R13, R140, R141, R13 ;  /* 0x0000008d8c0d7223 */ /* 0x000fe2000001000d */
[-C--:B------:R-:W-:Y:S01]  /*1170*/  FMUL.FTZ R141, R137, R100.reuse ;  /* 0x00000064898d7220 */ /* 0x080fe20000410000 */
[----:B------:R-:W-:Y:S01]  /*1180*/  FFMA.FTZ R21, R15, R100, R21 ;  /* 0x000000640f157223 */ /* 0x000fe20000010015 */
[----:B------:R-:W-:Y:S01]  /*1190*/  FADD.FTZ R113, -R124, R113 ;  /* 0x000000717c717221 */ /* 0x000fe20000010100 */
[----:B------:R-:W-:-:S02]  /*11a0*/  HADD2.F32 R100, -RZ, R101.H1_H1 ;  /* 0x30000065ff647230 */ /* 0x000fc40000004100 */
[----:B------:R-:W-:Y:S01]  /*11b0*/  FADD.FTZ R33, R33, R16 ;  /* 0x0000001021217221 */ /* 0x000fe20000010000 */
[-C--:B------:R-:W-:Y:S01]  /*11c0*/  FFMA.FTZ R29, R15, R16.reuse, R29 ;  /* 0x000000100f1d7223 */ /* 0x080fe2000001001d */
[--C-:B------:R-:W-:Y:S02]  /*11d0*/  HADD2.F32 R125, -RZ, R19.reuse.H0_H0 ;  /* 0x20000013ff7d7230 */ /* 0x100fe40000004100 */
[----:B------:R-:W-:Y:S01]  /*11e0*/  FFMA.FTZ R16, R138, R16, R141 ;  /* 0x000000108a107223 */ /* 0x000fe2000001008d */
[----:B------:R-:W-:Y:S02]  /*11f0*/  HADD2.F32 R129, -RZ, R19.H1_H1 ;  /* 0x30000013ff817230 */ /* 0x000fe40000004100 */
        /* <DEDUP_REMOVED lines=10> */
[----:B------:R-:W-:Y:S01]  /*12a0*/  FADD.FTZ R24, R24, R153 ;  /* 0x0000009918187221 */ /* 0x000fe20000010000 */
[----:B------:R-:W-:Y:S01]  /*12b0*/  FFMA.FTZ R20, R12, R153, R20 ;  /* 0x000000990c147223 */ /* 0x000fe20000010014 */
[----:B------:R-:W-:Y:S01]  /*12c0*/  FADD.FTZ R17, -R124, R112 ;  /* 0x000000707c117221 */ /* 0x000fe20000010100 */
[----:B------:R-:W-:-:S02]  /*12d0*/  HADD2.F32 R153, -RZ, R101.H0_H0 ;  /* 0x20000065ff997230 */ /* 0x000fc40000004100 */
[----:B------:R-:W-:Y:S01]  /*12e0*/  FMUL.FTZ R112, R14, R19 ;  /* 0x000000130e707220 */ /* 0x000fe20000410000 */
[----:B------:R-:W-:Y:S02]  /*12f0*/  HADD2.F32 R101, -RZ, R106.H0_H0 ;  /* 0x2000006aff657230 */ /* 0x000fe40000004100 */
[----:B------:R-:W-:Y:S01]  /*1300*/  FMUL.FTZ R19, R131, R105 ;  /* 0x0000006983137220 */ /* 0x000fe20000410000 */
[----:B------:R-:W-:Y:S02]  /*1310*/  HADD2.F32 R102, -RZ, R102.H1_H1 ;  /* 0x30000066ff667230 */ /* 0x000fe40000004100 */
[----:B------:R-:W-:Y:S02]  /*1320*/  HADD2.F32 R123, -RZ, R18.H1_H1 ;  /* 0x30000012ff7b7230 */ /* 0x000fe40000004100 */
[----:B------:R-:W-:Y:S01]  /*1330*/  FADD.FTZ R48, R48, R101 ;  /* 0x0000006530307221 */ /* 0x000fe20000010000 */
[-C--:B------:R-:W-:Y:S01]  /*1340*/  FFMA.FTZ R60, R112, R101.reuse, R60 ;  /* 0x00000065703c7223 */ /* 0x080fe2000001003c */
[----:B------:R-:W-:Y:S01]  /*1350*/  FFMA.FTZ R19, R132, R101, R19 ;  /* 0x0000006584137223 */ /* 0x000fe20000010013 */
[----:B------:R-:W-:-:S02]  /*1360*/  HADD2.F32 R106, -RZ, R106.H1_H1 ;  /* 0x3000006aff6a7230 */ /* 0x000fc40000004100 */
[----:B------:R-:W-:Y:S01]  /*1370*/  FMUL.FTZ R101, R7, R102 ;  /* 0x0000006607657220 */ /* 0x000fe20000410000 */
[C---:B------:R-:W-:Y:S01]  /*1380*/  FADD.FTZ R123, -R124.reuse, R123 ;  /* 0x0000007b7c7b7221 */ /* 0x040fe20000010100 */
[C---:B------:R-:W-:Y:S01]  /*1390*/  FADD.FTZ R125, -R124.reuse, R125 ;  /* 0x0000007d7c7d7221 */ /* 0x040fe20000010100 */
[----:B------:R-:W-:Y:S01]  /*13a0*/  FADD.FTZ R129, -R124, R129 ;  /* 0x000000817c817221 */ /* 0x000fe20000010100 */
[----:B------:R-:W-:Y:S01]  /*13b0*/  FFMA.FTZ R124, R4, R106, R101 ;  /* 0x0000006a047c7223 */ /* 0x000fe20000010065 */
[----:B------:R-:W-:Y:S02]  /*13c0*/  HADD2.F32 R101, -RZ, R103.H0_H0 ;  /* 0x20000067ff657230 */ /* 0x000fe40000004100 */
[----:B------:R-:W-:Y:S01]  /*13d0*/  FADD.FTZ R27, R27, R100 ;  /* 0x000000641b1b7221 */ /* 0x000fe20000010000 */
[----:B------:R-:W-:Y:S02]  /*13e0*/  HADD2.F32 R126, -RZ, R107.H0_H0 ;  /* 0x2000006bff7e7230 */ /* 0x000fe40000004100 */
[----:B------:R-:W-:Y:S01]  /*13f0*/  FFMA.FTZ R23, R114, R100, R23 ;  /* 0x0000006472177223 */ /* 0x000fe20000010017 */
[----:B------:R-:W-:Y:S01]  /*1400*/  FMUL.FTZ R125, R14, R125 ;  /* 0x0000007d0e7d7220 */ /* 0x000fe20000410000 */
[----:B------:R-:W-:Y:S01]  /*1410*/  FMUL.FTZ R100, R8, R101 ;  /* 0x0000006508647220 */ /* 0x000fe20000410000 */
[----:B------:R-:W-:-:S02]  /*1420*/  FADD.FTZ R50, R50, R126 ;  /* 0x0000007e32327221 */ /* 0x000fc40000010000 */
[-C--:B------:R-:W-:Y:S01]  /*1430*/  FFMA.FTZ R62, R125, R126.reuse, R62 ;  /* 0x0000007e7d3e7223 */ /* 0x080fe2000001003e */
[----:B------:R-:W-:Y:S01]  /*1440*/  FFMA.FTZ R126, R5, R126, R100 ;  /* 0x0000007e057e7223 */ /* 0x000fe20000010064 */
[----:B------:R-:W-:Y:S02]  /*1450*/  HADD2.F32 R100, -RZ, R103.H1_H1 ;  /* 0x30000067ff647230 */ /* 0x000fe40000004100 */
[----:B------:R-:W-:Y:S01]  /*1460*/  FMUL.FTZ R163, R135, R153 ;  /* 0x0000009987a37220 */ /* 0x000fe20000410000 */
[----:B------:R-:W-:Y:S01]  /*1470*/  FADD.FTZ R151, R151, R13 ;  /* 0x0000000d97977221 */ /* 0x000fe20000010000 */
[----:B------:R-:W-:Y:S01]  /*1480*/  FFMA.FTZ R152, R12, R13, R152 ;  /* 0x0000000d0c987223 */ /* 0x000fe20000010098 */
[----:B------:R-:W-:Y:S02]  /*1490*/  HADD2.F32 R130, -RZ, R107.H1_H1 ;  /* 0x3000006bff827230 */ /* 0x000fe40000004100 */
[----:B------:R-:W-:Y:S01]  /*14a0*/  FADD.FTZ R90, R90, R101 ;  /* 0x000000655a5a7221 */ /* 0x000fe20000010000 */
[----:B------:R-:W-:Y:S01]  /*14b0*/  FFMA.FTZ R82, R125, R101, R82 ;  /* 0x000000657d527223 */ /* 0x000fe20000010052 */
[----:B------:R-:W-:Y:S01]  /*14c0*/  FMUL.FTZ R129, R14, R129 ;  /* 0x000000810e817220 */ /* 0x000fe20000410000 */
        /* <DEDUP_REMOVED lines=9> */
[----:B------:R-:W-:Y:S01]  /*1560*/  FFMA.FTZ R130, R6, R130, R101 ;  /* 0x0000008206827223 */ /* 0x000fe20000010065 */
[----:B------:R-:W-:Y:S01]  /*1570*/  FADD.FTZ R100, R151, R18 ;  /* 0x0000001297647221 */ /* 0x000fe20000010000 */
[----:B------:R-:W-:-:S03]  /*1580*/  FFMA.FTZ R101, R17, R18, R152 ;  /* 0x0000001211657223 */ /* 0x000fc60000010098 */
[----:B------:R-:W-:Y:S01]  /*1590*/  FADD.FTZ R100, R100, R113 ;  /* 0x0000007164647221 */ /* 0x000fe20000010000 */
[----:B------:R-:W-:Y:S01]  /*15a0*/  FFMA.FTZ R101, R114, R113, R101 ;  /* 0x0000007172657223 */ /* 0x000fe20000010065 */
[----:B------:R-:W-:Y:S02]  /*15b0*/  FMUL.FTZ R123, R14, R123 ;  /* 0x0000007b0e7b7220 */ /* 0x000fe40000410000 */
[----:B------:R-:W-:Y:S01]  /*15c0*/  FADD.FTZ R103, R100, R19 ;  /* 0x0000001364677221 */ /* 0x000fe20000010000 */
[----:B------:R-:W-:-:S03]  /*15d0*/  FFMA.FTZ R100, R112, R19, R101 ;  /* 0x0000001370647223 */ /* 0x000fc60000010065 */
[----:B------:R-:W-:Y:S01]  /*15e0*/  FADD.FTZ R103, R103, R124 ;  /* 0x0000007c67677221 */ /* 0x000fe20000010000 */
[----:B------:R-:W-:-:S03]  /*15f0*/  FFMA.FTZ R100, R123, R124, R100 ;  /* 0x0000007c7b647223 */ /* 0x000fc60000010064 */
[----:B------:R-:W-:Y:S01]  /*1600*/  FADD.FTZ R103, R103, R126 ;  /* 0x0000007e67677221 */ /* 0x000fe20000010000 */
[----:B------:R-:W-:Y:S01]  /*1610*/  FFMA.FTZ R100, R125, R126, R100 ;  /* 0x0000007e7d647223 */ /* 0x000fe20000010064 */
[----:B------:R-:W-:Y:S01]  /*1620*/  FADD.FTZ R34, R34, R141 ;  /* 0x0000008d22227221 */ /* 0x000fe20000010000 */
[C---:B------:R-:W-:Y:S01]  /*1630*/  FFMA.FTZ R30, R17.reuse, R141, R30 ;  /* 0x0000008d111e7223 */ /* 0x040fe2000001001e */
        /* <DEDUP_REMOVED lines=10> */
.L_x_290:
[----:B------:R-:W-:Y:S05]  /*16e0*/  BSYNC B0 ;  /* 0x0000000000007941 */ /* 0x000fea0003800000 */
.L_x_289:
        /* <DEDUP_REMOVED lines=13> */
[----:B-----5:R-:W1:Y:S01]  /*17c0*/  SHFL.DOWN PT, R141, R107, 0x8, 0x1f ;  /* 0x09001f006b8d7f89 */ /* 0x020e6200000e0000 */
        /* <DEDUP_REMOVED lines=12> */
.L_x_309:
[----:B------:R-:W3:Y:S01]  /*1890*/  S2R R104, SR_CgaCtaId ;  /* 0x0000000000687919 */ /* 0x000ee20000008800 */
[----:B------:R-:W-:Y:S01]  /*18a0*/  MOV R103, 0x400 ;  /* 0x0000040000677802 */ /* 0x000fe20000000f00 */
[----:B-1----:R-:W-:Y:S01]  /*18b0*/  FADD.FTZ R100, R152, R107 ;  /* 0x0000006b98647221 */ /* 0x002fe20000010000 */
[----:B------:R-:W-:Y:S01]  /*18c0*/  @!P0 LOP3.LUT R101, R101, 0x3, RZ, 0xc0, !PT ;  /* 0x0000000365658812 */ /* 0x000fe200078ec0ff */
[----:B------:R-:W-:Y:S05]  /*18d0*/  WARPSYNC.ALL ;  /* 0x0000000000007948 */ /* 0x000fea0003800000 */
[----:B------:R-:W-:Y:S01]  /*18e0*/  BSSY B0, `(.L_x_292) ;  /* 0x0000075000007945 */ /* 0x000fe20003800000 */
[----:B---3--:R-:W-:-:S02]  /*18f0*/  LEA R104, R104, R103, 0x18 ;  /* 0x0000006768687211 */ /* 0x008fc400078ec0ff */
[C---:B------:R-:W-:Y:S01]  /*1900*/  @!P0 IADD3 R103, R102.reuse, R101, RZ ;  /* 0x0000006566678210 */ /* 0x040fe20007ffe0ff */
        /* <DEDUP_REMOVED lines=27> */
[----:B------:R-:W-:Y:S01]  /*1ac0*/  ISETP.NE.U32.AND P2, PT, RZ, UR16, PT ;  /* 0x00000010ff007c0c */ /* 0x000fe2000bf45070 */
[----:B------:R-:W-:Y:S01]  /*1ad0*/  FADD.FTZ R103, R109, -R102 ;  /* 0x800000666d677221 */ /* 0x000fe20000010000 */
[----:B------:R-:W-:Y:S01]  /*1ae0*/  ISETP.NE.AND.EX P1, PT, RZ, UR15, PT, P1 ;  /* 0x0000000fff007c0c */ /* 0x000fe2000bf25310 */
[----:B------:R-:W-:Y:S01]  /*1af0*/  FMUL.FTZ R100, R14, R101 ;  /* 0x000000650e647220 */ /* 0x000fe20000410000 */
[----:B------:R-:W-:Y:S01]  /*1b00*/  ISETP.NE.AND.EX P2, PT, RZ, UR17, PT, P2 ;  /* 0x00000011ff007c0c */ /* 0x000fe2000bf45320 */
[----:B------:R-:W-:-:S04]  /*1b10*/  FADD.FTZ R151, R115, -R151 ;  /* 0x8000009773977221 */ /* 0x000fc80000010000 */
[----:B------:R-:W-:Y:S02]  /*1b20*/  FMUL.FTZ R151, R14, R151 ;  /* 0x000000970e977220 */ /* 0x000fe40000410000 */
[--C-:B------:R-:W-:Y:S02]  /*1b30*/  @P0 HADD2.F32 R101, -RZ, R84.reuse.H0_H0 ;  /* 0x20000054ff650230 */ /* 0x100fe40000004100 */
[----:B------:R-:W-:Y:S02]  /*1b40*/  @P0 HADD2.F32 R102, -RZ, R84.H1_H1 ;  /* 0x30000054ff660230 */ /* 0x000fe40000004100 */
[----:B------:R-:W-:Y:S02]  /*1b50*/  @P0 HADD2.F32 R152, -RZ, R85.H0_H0 ;  /* 0x20000055ff980230 */ /* 0x000fe40000004100 */
[----:B------:R-:W-:Y:S01]  /*1b60*/  @P0 FADD.FTZ R100, R100, R101 ;  /* 0x0000006564640221 */ /* 0x000fe20000010000 */
[----:B------:R-:W-:Y:S01]  /*1b70*/  FMUL.FTZ R101, R14, R103 ;  /* 0x000000670e657220 */ /* 0x000fe20000410000 */
[----:B------:R-:W-:-:S03]  /*1b80*/  @P0 HADD2.F32 R163, -RZ, R86.H0_H0 ;  /* 0x20000056ffa30230 */ /* 0x000fc60000004100 */
[----:B------:R-:W-:Y:S01]  /*1b90*/  @P0 FADD.FTZ R101, R101, R102 ;  /* 0x0000006665650221 */ /* 0x000fe20000010000 */
[----:B------:R-:W-:Y:S01]  /*1ba0*/  FFMA.FTZ R102, R110, R106, R107 ;  /* 0x0000006a6e667223 */ /* 0x000fe2000001006b */
[-C--:B------:R-:W-:Y:S01]  /*1bb0*/  @P1 F2FP.F16.F32.PACK_AB R104, RZ, R100.reuse ;  /* 0x00000064ff68123e */ /* 0x080fe200000000ff */
[----:B------:R-:W-:Y:S01]  /*1bc0*/  @P0 FADD.FTZ R151, R151, R163 ;  /* 0x000000a397970221 */ /* 0x000fe20000010000 */
[-C--:B------:R-:W-:Y:S01]  /*1bd0*/  @P2 F2FP.F16.F32.PACK_AB R105, RZ, R100.reuse ;  /* 0x00000064ff69223e */ /* 0x080fe200000000ff */
[----:B------:R-:W-:Y:S01]  /*1be0*/  FADD.FTZ R141, R111, -R102 ;  /* 0x800000666f8d7221 */ /* 0x000fe20000010000 */
[-C--:B------:R-:W-:Y:S02]  /*1bf0*/  @P1 F2FP.F16.F32.PACK_AB R102, RZ, R101.reuse ;  /* 0x00000065ff66123e */ /* 0x080fe400000000ff */
[----:B------:R-:W-:Y:S02]  /*1c00*/  @P2 F2FP.F16.F32.PACK_AB R103, RZ, R101 ;  /* 0x00000065ff67223e */ /* 0x000fe400000000ff */
[----:B------:R-:W-:Y:S01]  /*1c10*/  F2FP.F16.F32.PACK_AB R100, R101, R100 ;  /* 0x000000646564723e */ /* 0x000fe200000000ff */
[----:B------:R-:W-:Y:S01]  /*1c20*/  FMUL.FTZ R101, R14, R141 ;  /* 0x0000008d0e657220 */ /* 0x000fe20000410000 */
[----:B------:R-:W-:Y:S01]  /*1c30*/  FFMA.FTZ R141, R118, R106, R107 ;  /* 0x0000006a768d7223 */ /* 0x000fe2000001006b */
[----:B------:R-:W-:-:S02]  /*1c40*/  @P2 PRMT R96, R105, 0x7610, R96 ;  /* 0x0000761069602816 */ /* 0x000fc40000000060 */
[----:B------:R-:W-:Y:S01]  /*1c50*/  @P0 FADD.FTZ R101, R101, R152 ;  /* 0x0000009865650221 */ /* 0x000fe20000010000 */
[----:B------:R-:W-:Y:S01]  /*1c60*/  FADD.FTZ R141, R117, -R141 ;  /* 0x8000008d758d7221 */ /* 0x000fe20000010000 */
[----:B------:R-:W-:Y:S01]  /*1c70*/  @P2 PRMT R96, R96, 0x5410, R103 ;  /* 0x0000541060602816 */ /* 0x000fe20000000067 */
[----:B------:R-:W-:Y:S01]  /*1c80*/  FFMA.FTZ R103, R121, R106, R107 ;  /* 0x0000006a79677223 */ /* 0x000fe2000001006b */
[----:B------:R-:W-:Y:S01]  /*1c90*/  @P1 PRMT R92, R104, 0x7610, R92 ;  /* 0x00007610685c1816 */ /* 0x000fe2000000005c */
[----:B------:R-:W-:Y:S01]  /*1ca0*/  FMUL.FTZ R152, R14, R141 ;  /* 0x0000008d0e987220 */ /* 0x000fe20000410000 */
[----:B------:R-:W-:Y:S01]  /*1cb0*/  @P0 HADD2.F32 R141, -RZ, R85.H1_H1 ;  /* 0x30000055ff8d0230 */ /* 0x000fe20000004100 */
[----:B------:R-:W-:Y:S01]  /*1cc0*/  @P2 F2FP.F16.F32.PACK_AB R153, RZ, R101 ;  /* 0x00000065ff99223e */ /* 0x000fe200000000ff */
[----:B------:R-:W-:Y:S01]  /*1cd0*/  FADD.FTZ R103, R122, -R103 ;  /* 0x800000677a677221 */ /* 0x000fe20000010000 */
[----:B------:R-:W-:Y:S01]  /*1ce0*/  @P1 PRMT R92, R92, 0x5410, R102 ;  /* 0x000054105c5c1816 */ /* 0x000fe20000000066 */
[----:B------:R-:W-:-:S02]  /*1cf0*/  @P0 HADD2.F32 R102, -RZ, R86.H1_H1 ;  /* 0x30000056ff660230 */ /* 0x000fc40000004100 */
[----:B------:R-:W-:Y:S01]  /*1d00*/  @P0 FADD.FTZ R152, R152, R141 ;  /* 0x0000008d98980221 */ /* 0x000fe20000010000 */
[----:B------:R-:W-:Y:S02]  /*1d10*/  @P1 F2FP.F16.F32.PACK_AB R141, RZ, R101 ;  /* 0x00000065ff8d123e */ /* 0x000fe400000000ff */
[----:B------:R-:W-:Y:S02]  /*1d20*/  @P2 PRMT R97, R153, 0x7610, R97 ;  /* 0x0000761099612816 */ /* 0x000fe40000000061 */
[----:B------:R-:W-:Y:S02]  /*1d30*/  @P1 PRMT R93, R141, 0x7610, R93 ;  /* 0x000076108d5d1816 */ /* 0x000fe4000000005d */
[----:B------:R-:W-:Y:S02]  /*1d40*/  @P1 F2FP.F16.F32.PACK_AB R141, RZ, R151 ;  /* 0x00000097ff8d123e */ /* 0x000fe400000000ff */
[----:B------:R-:W-:Y:S02]  /*1d50*/  @P1 F2FP.F16.F32.PACK_AB R105, RZ, R152 ;  /* 0x00000098ff69123e */ /* 0x000fe400000000ff */
[----:B------:R-:W-:Y:S01]  /*1d60*/  @P1 PRMT R94, R141, 0x7610, R94 ;  /* 0x000076108d5e1816 */ /* 0x000fe2000000005e */
[----:B------:R-:W-:Y:S01]  /*1d70*/  FFMA.FTZ R141, R119, R106, R107 ;  /* 0x0000006a778d7223 */ /* 0x000fe2000001006b */
[----:B------:R-:W-:-:S02]  /*1d80*/  @P2 F2FP.F16.F32.PACK_AB R104, RZ, R152 ;  /* 0x00000098ff68223e */ /* 0x000fc400000000ff */
[----:B------:R-:W-:Y:S01]  /*1d90*/  F2FP.F16.F32.PACK_AB R101, R152, R101 ;  /* 0x000000659865723e */ /* 0x000fe200000000ff */
[----:B------:R-:W-:Y:S01]  /*1da0*/  FADD.FTZ R141, R120, -R141 ;  /* 0x8000008d788d7221 */ /* 0x000fe20000010000 */
[----:B------:R-:W-:Y:S02]  /*1db0*/  @P2 F2FP.F16.F32.PACK_AB R152, RZ, R151 ;  /* 0x00000097ff98223e */ /* 0x000fe400000000ff */
[----:B------:R-:W-:Y:S01]  /*1dc0*/  @P1 PRMT R93, R93, 0x5410, R105 ;  /* 0x000054105d5d1816 */ /* 0x000fe20000000069 */
[----:B------:R-:W-:Y:S01]  /*1dd0*/  FMUL.FTZ R105, R14, R103 ;  /* 0x000000670e697220 */ /* 0x000fe20000410000 */
[----:B------:R-:W-:Y:S01]  /*1de0*/  FFMA.FTZ R103, R127, R106, R107 ;  /* 0x0000006a7f677223 */ /* 0x000fe2000001006b */
[----:B------:R-:W-:Y:S01]  /*1df0*/  @P2 PRMT R98, R152, 0x7610, R98 ;  /* 0x0000761098622816 */ /* 0x000fe20000000062 */
[----:B------:R-:W-:Y:S01]  /*1e00*/  FMUL.FTZ R153, R14, R141 ;  /* 0x0000008d0e997220 */ /* 0x000fe20000410000 */
[--C-:B------:R-:W-:Y:S02]  /*1e10*/  @P0 HADD2.F32 R152, -RZ, R87.reuse.H0_H0 ;  /* 0x20000057ff980230 */ /* 0x100fe40000004100 */
[----:B------:R-:W-:Y:S01]  /*1e20*/  FADD.FTZ R103, R128, -R103 ;  /* 0x8000006780677221 */ /* 0x000fe20000010000 */
[----:B------:R-:W-:Y:S01]  /*1e30*/  @P2 PRMT R97, R97, 0x5410, R104 ;  /* 0x0000541061612816 */ /* 0x000fe20000000068 */
[----:B------:R-:W-:Y:S01]  /*1e40*/  @P0 FADD.FTZ R153, R153, R102 ;  /* 0x0000006699990221 */ /* 0x000fe20000010000 */
[----:B------:R-:W-:Y:S01]  /*1e50*/  @P0 FADD.FTZ R105, R105, R152 ;  /* 0x0000009869690221 */ /* 0x000fe20000010000 */
[----:B------:R-:W-:Y:S01]  /*1e60*/  FMUL.FTZ R152, R14, R103 ;  /* 0x000000670e987220 */ /* 0x000fe20000410000 */
[----:B------:R-:W-:-:S02]  /*1e70*/  @P0 HADD2.F32 R103, -RZ, R87.H1_H1 ;  /* 0x30000057ff670230 */ /* 0x000fc40000004100 */
[-C--:B------:R-:W-:Y:S02]  /*1e80*/  @P1 F2FP.F16.F32.PACK_AB R102, RZ, R153.reuse ;  /* 0x00000099ff66123e */ /* 0x080fe400000000ff */
[----:B------:R-:W-:Y:S01]  /*1e90*/  @P2 F2FP.F16.F32.PACK_AB R141, RZ, R153 ;  /* 0x00000099ff8d223e */ /* 0x000fe200000000ff */
[----:B------:R-:W-:Y:S01]  /*1ea0*/  @P0 FADD.FTZ R152, R152, R103 ;  /* 0x0000006798980221 */ /* 0x000fe20000010000 */
[----:B------:R-:W-:Y:S02]  /*1eb0*/  @P1 PRMT R94, R94, 0x5410, R102 ;  /* 0x000054105e5e1816 */ /* 0x000fe40000000066 */
[----:B------:R-:W-:Y:S02]  /*1ec0*/  ISETP.NE.U32.AND P0, PT, RZ, UR14, PT ;  /* 0x0000000eff007c0c */ /* 0x000fe4000bf05070 */
[----:B------:R-:W-:Y:S02]  /*1ed0*/  @P1 F2FP.F16.F32.PACK_AB R102, RZ, R105 ;  /* 0x00000069ff66123e */ /* 0x000fe400000000ff */
[----:B------:R-:W-:-:S02]  /*1ee0*/  ISETP.NE.AND.EX P0, PT, RZ, UR15, PT, P0 ;  /* 0x0000000fff007c0c */ /* 0x000fc4000bf05300 */
[----:B------:R-:W-:Y:S02]  /*1ef0*/  @P1 PRMT R95, R102, 0x7610, R95 ;  /* 0x00007610665f1816 */ /* 0x000fe4000000005f */
[----:B------:R-:W-:Y:S02]  /*1f00*/  @P1 F2FP.F16.F32.PACK_AB R102, RZ, R152 ;  /* 0x00000098ff66123e */ /* 0x000fe400000000ff */
[----:B------:R-:W-:Y:S02]  /*1f10*/  @P2 PRMT R98, R98, 0x5410, R141 ;  /* 0x0000541062622816 */ /* 0x000fe4000000008d */
[----:B------:R-:W-:Y:S02]  /*1f20*/  @P1 PRMT R95, R95, 0x5410, R102 ;  /* 0x000054105f5f1816 */ /* 0x000fe40000000066 */
[----:B------:R-:W-:-:S04]  /*1f30*/  @P2 F2FP.F16.F32.PACK_AB R102, RZ, R105 ;  /* 0x00000069ff66223e */ /* 0x000fc800000000ff */
[----:B------:R-:W-:Y:S02]  /*1f40*/  @P2 PRMT R99, R102, 0x7610, R99 ;  /* 0x0000761066632816 */ /* 0x000fe40000000063 */
[----:B------:R-:W0:Y:S02]  /*1f50*/  @P0 LDC.64 R102, c[0x0][0x308] ;  /* 0x0000c200ff660b82 */ /* 0x000e240000000a00 */
[----:B0-----:R-:W-:-:S05]  /*1f60*/  @P0 IMAD.WIDE.U32 R102, R10, 0x10, R102 ;  /* 0x000000100a660825 */ /* 0x001fca00078e0066 */
[----:B------:R0:W-:Y:S02]  /*1f70*/  @P0 STG.E.128 desc[UR4][R102.64], R92 ;  /* 0x0000005c66000986 */ /* 0x0001e4000c101d04 */
[----:B0-----:R-:W-:Y:S02]  /*1f80*/  F2FP.F16.F32.PACK_AB R103, R152, R105 ;  /* 0x000000699867723e */ /* 0x001fe400000000ff */
[----:B------:R-:W0:Y:S01]  /*1f90*/  LDC.64 R104, c[0x0][0x2f8] ;  /* 0x0000be00ff687b82 */ /* 0x000e220000000a00 */
[----:B------:R-:W-:Y:S02]  /*1fa0*/  F2FP.F16.F32.PACK_AB R102, R153, R151 ;  /* 0x000000979966723e */ /* 0x000fe400000000ff */
[----:B------:R-:W-:-:S04]  /*1fb0*/  @P2 F2FP.F16.F32.PACK_AB R151, RZ, R152 ;  /* 0x00000098ff97223e */ /* 0x000fc800000000ff */
[----:B------:R-:W-:Y:S01]  /*1fc0*/  @P2 PRMT R99, R99, 0x5410, R151 ;  /* 0x0000541063632816 */ /* 0x000fe20000000097 */
[----:B0-----:R-:W-:-:S05]  /*1fd0*/  IMAD.WIDE.U32 R104, R10, 0x10, R104 ;  /* 0x000000100a687825 */ /* 0x001fca00078e0068 */
[----:B------:R0:W-:Y:S02]  /*1fe0*/  STG.E.128 desc[UR4][R104.64], R100 ;  /* 0x0000006468007986 */ /* 0x0001e4000c101d04 */
[----:B0-----:R-:W-:-:S04]  /*1ff0*/  @P2 LEA R100, P0, R10, UR16, 0x4 ;  /* 0x000000100a642c11 */ /* 0x001fc8000f8020ff */
[C---:B------:R-:W-:Y:S02]  /*2000*/  @P2 LEA.HI.X R101, R10.reuse, UR17, RZ, 0x4, P0 ;  /* 0x000000110a652c11 */ /* 0x040fe400080f24ff */
[----:B------:R-:W-:-:S03]  /*2010*/  IADD3 R10, R10, 0x80, RZ ;  /* 0x000000800a0a7810 */ /* 0x000fc60007ffe0ff */
[----:B------:R0:W-:Y:S04]  /*2020*/  @P2 STG.E.128 desc[UR4][R100.64], R96 ;  /* 0x0000006064002986 */ /* 0x0001e8000c101d04 */
.L_x_293:
[----:B------:R-:W-:Y:S05]  /*2030*/  BSYNC B0 ;  /* 0x0000000000007941 */ /* 0x000fea0003800000 */
.L_x_292:
[----:B------:R-:W-:Y:S04]  /*2040*/  BSSY B0, `(.L_x_294) ;  /* 0x000005f000007945 */ /* 0x000fe80003800000 */
[----:B------:R-:W-:Y:S05]  /*2050*/  @!P4 BRA `(.L_x_295) ;  /* 0x000000040074c947 */ /* 0x000fea0003800000 */
[----:B------:R-:W-:Y:S01]  /*2060*/  ISETP.NE.U32.AND P0, PT, RZ, UR8, PT ;  /* 0x00000008ff007c0c */ /* 0x000fe2000bf05070 */
[-CC-:B0-----:R-:W-:Y:S01]  /*2070*/  FFMA.FTZ R101, R17, R106.reuse, R107.reuse ;  /* 0x0000006a11657223 */ /* 0x181fe2000001006b */
[----:B------:R-:W-:Y:S01]  /*2080*/  ISETP.NE.U32.AND P1, PT, RZ, UR14, PT ;  /* 0x0000000eff007c0c */ /* 0x000fe2000bf25070 */
[-C--:B------:R-:W-:Y:S01]  /*2090*/  FFMA.FTZ R100, R12, R106.reuse, R107 ;  /* 0x0000006a0c647223 */ /* 0x080fe2000001006b */
[----:B------:R-:W-:Y:S01]  /*20a0*/  ISETP.NE.AND.EX P0, PT, RZ, UR9, PT, P0 ;  /* 0x00000009ff007c0c */ /* 0x000fe2000bf05300 */
[----:B------:R-:W-:Y:S01]  /*20b0*/  FADD.FTZ R101, R18, -R101 ;  /* 0x8000006512657221 */ /* 0x000fe20000010000 */
[----:B------:R-:W-:Y:S01]  /*20c0*/  ISETP.NE.AND.EX P1, PT, RZ, UR15, PT, P1 ;  /* 0x0000000fff007c0c */ /* 0x000fe2000bf25310 */
[-CC-:B------:R-:W-:Y:S01]  /*20d0*/  FFMA.FTZ R151, R15, R106.reuse, R107.reuse ;  /* 0x0000006a0f977223 */ /* 0x180fe2000001006b */
[-CC-:B------:R-:W-:Y:S01]  /*20e0*/  FFMA.FTZ R104, R114, R106.reuse, R107.reuse ;  /* 0x0000006a72687223 */ /* 0x180fe2000001006b */
[-CC-:B------:R-:W-:Y:S01]  /*20f0*/  FFMA.FTZ R102, R112, R106.reuse, R107.reuse ;  /* 0x0000006a70667223 */ /* 0x180fe2000001006b */
[-CC-:B------:R-:W-:Y:S01]  /*2100*/  FFMA.FTZ R105, R123, R106.reuse, R107.reuse ;  /* 0x0000006a7b697223 */ /* 0x180fe2000001006b */
[-CC-:B------:R-:W-:Y:S01]  /*2110*/  FFMA.FTZ R163, R125, R106.reuse, R107.reuse ;  /* 0x0000006a7da37223 */ /* 0x180fe2000001006b */
[----:B------:R-:W-:Y:S01]  /*2120*/  FMUL.FTZ R152, R14, R101 ;  /* 0x000000650e987220 */ /* 0x000fe20000410000 */
[----:B------:R-:W-:Y:S01]  /*2130*/  FFMA.FTZ R107, R129, R106, R107 ;  /* 0x0000006a816b7223 */ /* 0x000fe2000001006b */
[----:B------:R-:W-:Y:S01]  /*2140*/  FADD.FTZ R141, R13, -R100 ;  /* 0x800000640d8d7221 */ /* 0x000fe20000010000 */
[----:B------:R-:W-:Y:S01]  /*2150*/  FADD.FTZ R103, R19, -R102 ;  /* 0x8000006613677221 */ /* 0x000fe20000010000 */
[----:B------:R-:W-:Y:S01]  /*2160*/  FADD.FTZ R151, R16, -R151 ;  /* 0x8000009710977221 */ /* 0x000fe20000010000 */
[----:B------:R-:W-:-:S02]  /*2170*/  @P0 HADD2.F32 R101, -RZ, R37.H0_H0 ;  /* 0x20000025ff650230 */ /* 0x000fc40000004100 */
[----:B------:R-:W-:Y:S01]  /*2180*/  FADD.FTZ R153, R113, -R104 ;  /* 0x8000006871997221 */ /* 0x000fe20000010000 */
[----:B------:R-:W-:Y:S01]  /*2190*/  FADD.FTZ R105, R124, -R105 ;  /* 0x800000697c697221 */ /* 0x000fe20000010000 */
[----:B------:R-:W-:Y:S01]  /*21a0*/  FADD.FTZ R163, R126, -R163 ;  /* 0x800000a37ea37221 */ /* 0x000fe20000010000 */
[----:B------:R-:W-:Y:S01]  /*21b0*/  FADD.FTZ R107, R130, -R107 ;  /* 0x8000006b826b7221 */ /* 0x000fe20000010000 */
[----:B------:R-:W-:Y:S01]  /*21c0*/  @P0 FADD.FTZ R152, R152, R101 ;  /* 0x0000006598980221 */ /* 0x000fe20000010000 */
[--C-:B------:R-:W-:Y:S02]  /*21d0*/  @P0 HADD2.F32 R100, -RZ, R36.reuse.H0_H0 ;  /* 0x20000024ff640230 */ /* 0x100fe40000004100 */
[C---:B------:R-:W-:Y:S01]  /*21e0*/  FMUL.FTZ R141, R14.reuse, R141 ;  /* 0x0000008d0e8d7220 */ /* 0x040fe20000410000 */
[C---:B------:R-:W-:Y:S01]  /*21f0*/  FMUL.FTZ R102, R14.reuse, R103 ;  /* 0x000000670e667220 */ /* 0x040fe20000410000 */
[C---:B------:R-:W-:Y:S01]  /*2200*/  FMUL.FTZ R151, R14.reuse, R151 ;  /* 0x000000970e977220 */ /* 0x040fe20000410000 */
[C---:B------:R-:W-:Y:S01]  /*2210*/  FMUL.FTZ R153, R14.reuse, R153 ;  /* 0x000000990e997220 */ /* 0x040fe20000410000 */
[C---:B------:R-:W-:Y:S01]  /*2220*/  FMUL.FTZ R105, R14.reuse, R105 ;  /* 0x000000690e697220 */ /* 0x040fe20000410000 */
[C---:B------:R-:W-:Y:S01]  /*2230*/  FMUL.FTZ R103, R14.reuse, R163 ;  /* 0x000000a30e677220 */ /* 0x040fe20000410000 */
[----:B------:R-:W-:Y:S01]  /*2240*/  FMUL.FTZ R104, R14, R107 ;  /* 0x0000006b0e687220 */ /* 0x000fe20000410000 */
[----:B------:R-:W-:Y:S01]  /*2250*/  @P0 HADD2.F32 R14, -RZ, R36.H1_H1 ;  /* 0x30000024ff0e0230 */ /* 0x000fe20000004100 */
[----:B------:R-:W-:Y:S01]  /*2260*/  @P1 F2FP.F16.F32.PACK_AB R101, RZ, R152 ;  /* 0x00000098ff65123e */ /* 0x000fe200000000ff */
[----:B------:R-:W-:-:S03]  /*2270*/  @P0 FADD.FTZ R141, R141, R100 ;  /* 0x000000648d8d0221 */ /* 0x000fc60000010000 */
[----:B------:R-:W-:Y:S01]  /*2280*/  @P1 PRMT R93, R101, 0x7610, R93 ;  /* 0x00007610655d1816 */ /* 0x000fe2000000005d */
[----:B------:R-:W-:Y:S01]  /*2290*/  @P0 FADD.FTZ R151, R151, R14 ;  /* 0x0000000e97970221 */ /* 0x000fe20000010000 */
[----:B------:R-:W-:Y:S01]  /*22a0*/  @P0 HADD2.F32 R101, -RZ, R38.H0_H0 ;  /* 0x20000026ff650230 */ /* 0x000fe20000004100 */
[----:B------:R-:W-:Y:S01]  /*22b0*/  @P1 F2FP.F16.F32.PACK_AB R100, RZ, R141 ;  /* 0x0000008dff64123e */ /* 0x000fe200000000ff */
[----:B------:R-:W-:-:S03]  /*22c0*/  @P0 HADD2.F32 R14, -RZ, R39.H0_H0 ;  /* 0x20000027ff0e0230 */ /* 0x000fc60000004100 */
[----:B------:R-:W-:Y:S01]  /*22d0*/  @P1 PRMT R92, R100, 0x7610, R92 ;  /* 0x00007610645c1816 */ /* 0x000fe2000000005c */
[----:B------:R-:W-:Y:S01]  /*22e0*/  @P0 FADD.FTZ R102, R102, R101 ;  /* 0x0000006566660221 */ /* 0x000fe20000010000 */
[----:B------:R-:W-:Y:S01]  /*22f0*/  @P0 FADD.FTZ R103, R103, R14 ;  /* 0x0000000e67670221 */ /* 0x000fe20000010000 */
[----:B------:R-:W-:Y:S02]  /*2300*/  @P0 HADD2.F32 R14, -RZ, R37.H1_H1 ;  /* 0x30000025ff0e0230 */ /* 0x000fe40000004100 */
[----:B------:R-:W-:Y:S02]  /*2310*/  @P0 HADD2.F32 R100, -RZ, R38.H1_H1 ;  /* 0x30000026ff640230 */ /* 0x000fe40000004100 */
[----:B------:R-:W-:Y:S02]  /*2320*/  @P0 HADD2.F32 R101, -RZ, R39.H1_H1 ;  /* 0x30000027ff650230 */ /* 0x000fe40000004100 */
[----:B------:R-:W-:Y:S01]  /*2330*/  @P0 FADD.FTZ R153, R153, R14 ;  /* 0x0000000e99990221 */ /* 0x000fe20000010000 */
[----:B------:R-:W-:Y:S01]  /*2340*/  @P1 F2FP.F16.F32.PACK_AB R14, RZ, R102 ;  /* 0x00000066ff0e123e */ /* 0x000fe200000000ff */
[----:B------:R-:W-:Y:S01]  /*2350*/  @P0 FADD.FTZ R105, R105, R100 ;  /* 0x0000006469690221 */ /* 0x000fe20000010000 */
[----:B------:R-:W-:Y:S01]  /*2360*/  @P1 F2FP.F16.F32.PACK_AB R100, RZ, R103 ;  /* 0x00000067ff64123e */ /* 0x000fe200000000ff */
[----:B------:R-:W-:Y:S01]  /*2370*/  @P0 FADD.FTZ R104, R104, R101 ;  /* 0x0000006568680221 */ /* 0x000fe20000010000 */
[----:B------:R-:W-:-:S02]  /*2380*/  ISETP.NE.U32.AND P0, PT, RZ, UR14, PT ;  /* 0x0000000eff007c0c */ /* 0x000fc4000bf05070 */
[----:B------:R-:W-:Y:S02]  /*2390*/  @P1 PRMT R95, R100, 0x7610, R95 ;  /* 0x00007610645f1816 */ /* 0x000fe4000000005f */
[----:B------:R-:W-:Y:S02]  /*23a0*/  ISETP.NE.AND.EX P0, PT, RZ, UR15, PT, P0 ;  /* 0x0000000fff007c0c */ /* 0x000fe4000bf05300 */
[----:B------:R-:W-:Y:S02]  /*23b0*/  @P1 F2FP.F16.F32.PACK_AB R100, RZ, R153 ;  /* 0x00000099ff64123e */ /* 0x000fe400000000ff */
[----:B------:R-:W-:Y:S02]  /*23c0*/  @P1 F2FP.F16.F32.PACK_AB R101, RZ, R105 ;  /* 0x00000069ff65123e */ /* 0x000fe400000000ff */
[----:B------:R-:W-:Y:S02]  /*23d0*/  @P1 PRMT R94, R14, 0x7610, R94 ;  /* 0x000076100e5e1816 */ /* 0x000fe4000000005e */
[----:B------:R-:W-:-:S02]  /*23e0*/  @P1 PRMT R93, R93, 0x5410, R100 ;  /* 0x000054105d5d1816 */ /* 0x000fc40000000064 */
[----:B------:R-:W-:Y:S02]  /*23f0*/  @P1 PRMT R94, R94, 0x5410, R101 ;  /* 0x000054105e5e1816 */ /* 0x000fe40000000065 */
[----:B------:R-:W-:Y:S01]  /*2400*/  @P1 F2FP.F16.F32.PACK_AB R14, RZ, R151 ;  /* 0x00000097ff0e123e */ /* 0x000fe200000000ff */
[----:B------:R-:W0:Y:S01]  /*2410*/  @P0 LDC.64 R100, c[0x0][0x308] ;  /* 0x0000c200ff640b82 */ /* 0x000e220000000a00 */
[----:B------:R-:W-:Y:S02]  /*2420*/  @P1 F2FP.F16.F32.PACK_AB R106, RZ, R104 ;  /* 0x00000068ff6a123e */ /* 0x000fe400000000ff */
[----:B------:R-:W-:Y:S02]  /*2430*/  @P1 PRMT R92, R92, 0x5410, R14 ;  /* 0x000054105c5c1816 */ /* 0x000fe4000000000e */
[----:B------:R-:W-:Y:S02]  /*2440*/  @P1 PRMT R95, R95, 0x5410, R106 ;  /* 0x000054105f5f1816 */ /* 0x000fe4000000006a */
[----:B------:R-:W-:-:S04]  /*2450*/  ISETP.NE.U32.AND P1, PT, RZ, UR16, PT ;  /* 0x00000010ff007c0c */ /* 0x000fc8000bf25070 */
[----:B------:R-:W-:Y:S01]  /*2460*/  ISETP.NE.AND.EX P1, PT, RZ, UR17, PT, P1 ;  /* 0x00000011ff007c0c */ /* 0x000fe2000bf25310 */
[----:B0-----:R-:W-:-:S12]  /*2470*/  @P0 IMAD.WIDE.U32 R100, R10, 0x10, R100 ;  /* 0x000000100a640825 */ /* 0x001fd800078e0064 */
[----:B------:R-:W-:Y:S02]  /*2480*/  @P1 F2FP.F16.F32.PACK_AB R106, RZ, R141 ;  /* 0x0000008dff6a123e */ /* 0x000fe400000000ff */
[----:B------:R-:W-:Y:S01]  /*2490*/  @P1 F2FP.F16.F32.PACK_AB R107, RZ, R151 ;  /* 0x00000097ff6b123e */ /* 0x000fe200000000ff */
[----:B------:R0:W-:Y:S01]  /*24a0*/  @P0 STG.E.128 desc[UR4][R100.64], R92 ;  /* 0x0000005c64000986 */ /* 0x0001e2000c101d04 */
[----:B------:R-:W-:Y:S02]  /*24b0*/  @P1 F2FP.F16.F32.PACK_AB R163, RZ, R103 ;  /* 0x00000067ffa3123e */ /* 0x000fe400000000ff */
[----:B------:R-:W-:Y:S02]  /*24c0*/  @P1 F2FP.F16.F32.PACK_AB R14, RZ, R105 ;  /* 0x00000069ff0e123e */ /* 0x000fe400000000ff */
[----:B------:R-:W-:Y:S02]  /*24d0*/  F2FP.F16.F32.PACK_AB R103, R104, R103 ;  /* 0x000000676867723e */ /* 0x000fe400000000ff */
[----:B------:R-:W-:-:S02]  /*24e0*/  @P1 PRMT R96, R106, 0x7610, R96 ;  /* 0x000076106a601816 */ /* 0x000fc40000000060 */
[----:B------:R-:W-:Y:S02]  /*24f0*/  @P1 PRMT R99, R163, 0x7610, R99 ;  /* 0x00007610a3631816 */ /* 0x000fe40000000063 */
[----:B------:R-:W-:Y:S02]  /*2500*/  @P1 PRMT R96, R96, 0x5410, R107 ;  /* 0x0000541060601816 */ /* 0x000fe4000000006b */
[----:B0-----:R-:W-:Y:S02]  /*2510*/  F2FP.F16.F32.PACK_AB R100, R151, R141 ;  /* 0x0000008d9764723e */ /* 0x001fe400000000ff */
[-C--:B------:R-:W-:Y:S02]  /*2520*/  @P1 F2FP.F16.F32.PACK_AB R141, RZ, R152.reuse ;  /* 0x00000098ff8d123e */ /* 0x080fe400000000ff */
[----:B------:R-:W-:Y:S02]  /*2530*/  F2FP.F16.F32.PACK_AB R101, R153, R152 ;  /* 0x000000989965723e */ /* 0x000fe400000000ff */
[----:B------:R-:W-:-:S02]  /*2540*/  @P1 F2FP.F16.F32.PACK_AB R151, RZ, R153 ;  /* 0x00000099ff97123e */ /* 0x000fc400000000ff */
[-C--:B------:R-:W-:Y:S02]  /*2550*/  @P1 F2FP.F16.F32.PACK_AB R152, RZ, R102.reuse ;  /* 0x00000066ff98123e */ /* 0x080fe400000000ff */
[----:B------:R-:W-:Y:S02]  /*2560*/  F2FP.F16.F32.PACK_AB R102, R105, R102 ;  /* 0x000000666966723e */ /* 0x000fe400000000ff */
[----:B------:R-:W-:Y:S02]  /*2570*/  @P1 F2FP.F16.F32.PACK_AB R153, RZ, R104 ;  /* 0x00000068ff99123e */ /* 0x000fe400000000ff */
[----:B------:R-:W0:Y:S01]  /*2580*/  LDC.64 R104, c[0x0][0x2f8] ;  /* 0x0000be00ff687b82 */ /* 0x000e220000000a00 */
[----:B------:R-:W-:Y:S02]  /*2590*/  @P1 PRMT R97, R141, 0x7610, R97 ;  /* 0x000076108d611816 */ /* 0x000fe40000000061 */
[----:B------:R-:W-:Y:S02]  /*25a0*/  @P1 PRMT R98, R152, 0x7610, R98 ;  /* 0x0000761098621816 */ /* 0x000fe40000000062 */
[----:B------:R-:W-:-:S02]  /*25b0*/  @P1 PRMT R97, R97, 0x5410, R151 ;  /* 0x0000541061611816 */ /* 0x000fc40000000097 */
[----:B------:R-:W-:Y:S02]  /*25c0*/  @P1 PRMT R98, R98, 0x5410, R14 ;  /* 0x0000541062621816 */ /* 0x000fe4000000000e */
[----:B------:R-:W-:Y:S01]  /*25d0*/  @P1 PRMT R99, R99, 0x5410, R153 ;  /* 0x0000541063631816 */ /* 0x000fe20000000099 */
[----:B0-----:R-:W-:-:S05]  /*25e0*/  IMAD.WIDE.U32 R104, R10, 0x10, R104 ;  /* 0x000000100a687825 */ /* 0x001fca00078e0068 */
[----:B------:R0:W-:Y:S02]  /*25f0*/  STG.E.128 desc[UR4][R104.64], R100 ;  /* 0x0000006468007986 */ /* 0x0001e4000c101d04 */
[----:B0-----:R-:W-:-:S04]  /*2600*/  @P1 LEA R100, P0, R10, UR16, 0x4 ;  /* 0x000000100a641c11 */ /* 0x001fc8000f8020ff */
[----:B------:R-:W-:-:S05]  /*2610*/  @P1 LEA.HI.X R101, R10, UR17, RZ, 0x4, P0 ;  /* 0x000000110a651c11 */ /* 0x000fca00080f24ff */
[----:B------:R1:W-:Y:S04]  /*2620*/  @P1 STG.E.128 desc[UR4][R100.64], R96 ;  /* 0x0000006064001986 */ /* 0x0003e8000c101d04 */
.L_x_295:
[----:B------:R-:W-:Y:S05]  /*2630*/  BSYNC B0 ;  /* 0x0000000000007941 */ /* 0x000fea0003800000 */
.L_x_294:
[----:B------:R-:W-:Y:S01]  /*2640*/  SEL R10, RZ, 0x1, P5 ;  /* 0x00000001ff0a7807 */ /* 0x000fe20002800000 */
[----:B------:R-:W-:Y:S06]  /*2650*/  @!P6 BRA `(.L_x_296) ;  /* 0xffffffe0000ce947 */ /* 0x000fec000383ffff */
.L_x_286:
        /* <DEDUP_REMOVED lines=19> */
[C---:B-----5:R-:W-:Y:S01]  /*2790*/  IMAD.WIDE.U32 R8, R11.reuse, 0x20, R8 ;  /* 0x000000200b087825 */ /* 0x060fe200078e0008 */
[----:B------:R-:W-:Y:S02]  /*27a0*/  IADD3 R11, R11, 0x80, RZ ;  /* 0x000000800b0b7810 */ /* 0x000fe40007ffe0ff */
[----:B------:R2:W-:Y:S04]  /*27b0*/  STG.E.128 desc[UR4][R6.64+0x10], R76 ;  /* 0x0000104c06007986 */ /* 0x0005e8000c101d04 */
[----:B------:R2:W-:Y:S04]  /*27c0*/  STG.E.128 desc[UR4][R8.64], R64 ;  /* 0x0000004008007986 */ /* 0x0005e8000c101d04 */
[----:B------:R2:W-:Y:S02]  /*27d0*/  STG.E.128 desc[UR4][R8.64+0x10], R68 ;  /* 0x0000104408007986 */ /* 0x0005e4000c101d04 */
.L_x_298:
[----:B------:R-:W-:Y:S05]  /*27e0*/  BSYNC B0 ;  /* 0x0000000000007941 */ /* 0x000fea0003800000 */
.L_x_297:
        /* <DEDUP_REMOVED lines=18> */
.L_x_291:
[----:B------:R-:W-:Y:S01]  /*2910*/  HFMA2.MMA R104, -RZ, RZ, 0, 9.5367431640625e-07 ;  /* 0x00000010ff687435 */ /* 0x000fe200000001ff */
[----:B------:R-:W-:Y:S02]  /*2920*/  MOV R100, 0xffffffff ;  /* 0xffffffff00647802 */ /* 0x000fe40000000f00 */
[----:B------:R-:W-:-:S08]  /*2930*/  MOV R103, 0x1f ;  /* 0x0000001f00677802 */ /* 0x000fd00000000f00 */
[----:B-----5:R-:W-:Y:S05]  /*2940*/  WARPSYNC.COLLECTIVE R100, `(.L_x_299) ;  /* 0x0000000064087348 */ /* 0x020fea0003c00000 */
[----:B------:R0:W1:Y:S02]  /*2950*/  SHFL.DOWN P1, R100, R151, R104, R103 ;  /* 0x0800006897647389 */ /* 0x0000640000020067 */
[----:B01---5:R-:W-:Y:S01]  /*2960*/  ENDCOLLECTIVE ;  /* 0x000000000000791b */ /* 0x023fe20003800000 */
.L_x_299:
[----:B------:R-:W-:Y:S02]  /*2970*/  MOV R106, R100 ;  /* 0x00000064006a7202 */ /* 0x000fe40000000f00 */
[----:B------:R-:W-:-:S03]  /*2980*/  MOV R100, 0xffffffff ;  /* 0xffffffff00647802 */ /* 0x000fc60000000f00 */
[----:B------:R-:W-:Y:S01]  /*2990*/  FADD.FTZ R106, R106, R151 ;  /* 0x000000976a6a7221 */ /* 0x000fe20000010000 */
[----:B------:R-:W-:-:S07]  /*29a0*/  MOV R151, R152 ;  /* 0x0000009800977202 */ /* 0x000fce0000000f00 */
[----:B------:R-:W-:Y:S05]  /*29b0*/  WARPSYNC.COLLECTIVE R100, `(.L_x_300) ;  /* 0x0000000064087348 */ /* 0x000fea0003c00000 */
[----:B------:R0:W1:Y:S02]  /*29c0*/  SHFL.DOWN P1, R100, R151, R104, R103 ;  /* 0x0800006897647389 */ /* 0x0000640000020067 */
[----:B01----:R-:W-:Y:S01]  /*29d0*/  ENDCOLLECTIVE ;  /* 0x000000000000791b */ /* 0x003fe20003800000 */
.L_x_300:
[----:B------:R-:W-:Y:S01]  /*29e0*/  HFMA2.MMA R104, -RZ, RZ, 0, 4.76837158203125e-07 ;  /* 0x00000008ff687435 */ /* 0x000fe200000001ff */
[----:B------:R-:W-:Y:S02]  /*29f0*/  MOV R151, R106 ;  /* 0x0000006a00977202 */ /* 0x000fe40000000f00 */
[----:B------:R-:W-:Y:S02]  /*2a00*/  MOV R105, R100 ;  /* 0x0000006400697202 */ /* 0x000fe40000000f00 */
[----:B------:R-:W-:-:S03]  /*2a10*/  MOV R100, 0xffffffff ;  /* 0xffffffff00647802 */ /* 0x000fc60000000f00 */
[----:B------:R-:W-:-:S07]  /*2a20*/  FADD.FTZ R107, R105, R152 ;  /* 0x00000098696b7221 */ /* 0x000fce0000010000 */
[----:B------:R-:W-:Y:S05]  /*2a30*/  WARPSYNC.COLLECTIVE R100, `(.L_x_301) ;  /* 0x0000000064087348 */ /* 0x000fea0003c00000 */
[----:B------:R0:W1:Y:S02]  /*2a40*/  SHFL.DOWN P1, R100, R151, R104, R103 ;  /* 0x0800006897647389 */ /* 0x0000640000020067 */
[----:B01----:R-:W-:Y:S01]  /*2a50*/  ENDCOLLECTIVE ;  /* 0x000000000000791b */ /* 0x003fe20003800000 */
.L_x_301:
[----:B------:R-:W-:Y:S02]  /*2a60*/  MOV R151, R107 ;  /* 0x0000006b00977202 */ /* 0x000fe40000000f00 */
[----:B------:R-:W-:Y:S02]  /*2a70*/  MOV R105, R100 ;  /* 0x0000006400697202 */ /* 0x000fe40000000f00 */
[----:B------:R-:W-:-:S03]  /*2a80*/  MOV R100, 0xffffffff ;  /* 0xffffffff00647802 */ /* 0x000fc60000000f00 */
[----:B------:R-:W-:-:S07]  /*2a90*/  FADD.FTZ R153, R106, R105 ;  /* 0x000000696a997221 */ /* 0x000fce0000010000 */
[----:B------:R-:W-:Y:S05]  /*2aa0*/  WARPSYNC.COLLECTIVE R100, `(.L_x_302) ;  /* 0x0000000064087348 */ /* 0x000fea0003c00000 */
[----:B------:R0:W1:Y:S02]  /*2ab0*/  SHFL.DOWN P1, R100, R151, R104, R103 ;  /* 0x0800006897647389 */ /* 0x0000640000020067 */
[----:B01----:R-:W-:Y:S01]  /*2ac0*/  ENDCOLLECTIVE ;  /* 0x000000000000791b */ /* 0x003fe20003800000 */
.L_x_302:
[----:B------:R-:W-:Y:S01]  /*2ad0*/  HFMA2.MMA R104, -RZ, RZ, 0, 2.384185791015625e-07 ;  /* 0x00000004ff687435 */ /* 0x000fe200000001ff */
[----:B------:R-:W-:Y:S02]  /*2ae0*/  MOV R151, R153 ;  /* 0x0000009900977202 */ /* 0x000fe40000000f00 */
[----:B------:R-:W-:Y:S02]  /*2af0*/  MOV R141, R100 ;  /* 0x00000064008d7202 */ /* 0x000fe40000000f00 */
[----:B------:R-:W-:-:S03]  /*2b00*/  MOV R100, 0xffffffff ;  /* 0xffffffff00647802 */ /* 0x000fc60000000f00 */
[----:B------:R-:W-:-:S07]  /*2b10*/  FADD.FTZ R141, R107, R141 ;  /* 0x0000008d6b8d7221 */ /* 0x000fce0000010000 */
[----:B------:R-:W-:Y:S05]  /*2b20*/  WARPSYNC.COLLECTIVE R100, `(.L_x_303) ;  /* 0x0000000064087348 */ /* 0x000fea0003c00000 */
[----:B------:R0:W1:Y:S02]  /*2b30*/  SHFL.DOWN P1, R100, R151, R104, R103 ;  /* 0x0800006897647389 */ /* 0x0000640000020067 */
[----:B01----:R-:W-:Y:S01]  /*2b40*/  ENDCOLLECTIVE ;  /* 0x000000000000791b */ /* 0x003fe20003800000 */
.L_x_303:
[----:B------:R-:W-:Y:S02]  /*2b50*/  MOV R151, R141 ;  /* 0x0000008d00977202 */ /* 0x000fe40000000f00 */
[----:B------:R-:W-:Y:S02]  /*2b60*/  MOV R105, R100 ;  /* 0x0000006400697202 */ /* 0x000fe40000000f00 */
[----:B------:R-:W-:-:S03]  /*2b70*/  MOV R100, 0xffffffff ;  /* 0xffffffff00647802 */ /* 0x000fc60000000f00 */
[----:B------:R-:W-:-:S07]  /*2b80*/  FADD.FTZ R165, R153, R105 ;  /* 0x0000006999a57221 */ /* 0x000fce0000010000 */
[----:B------:R-:W-:Y:S05]  /*2b90*/  WARPSYNC.COLLECTIVE R100, `(.L_x_304) ;  /* 0x0000000064087348 */ /* 0x000fea0003c00000 */
[----:B------:R0:W1:Y:S02]  /*2ba0*/  SHFL.DOWN P1, R100, R151, R104, R103 ;  /* 0x0800006897647389 */ /* 0x0000640000020067 */
[----:B01----:R-:W-:Y:S01]  /*2bb0*/  ENDCOLLECTIVE ;  /* 0x000000000000791b */ /* 0x003fe20003800000 */
.L_x_304:
[----:B------:R-:W-:Y:S01]  /*2bc0*/  HFMA2.MMA R104, -RZ, RZ, 0, 1.1920928955078125e-07 ;  /* 0x00000002ff687435 */ /* 0x000fe200000001ff */
[----:B------:R-:W-:Y:S02]  /*2bd0*/  MOV R151, R165 ;  /* 0x000000a500977202 */ /* 0x000fe40000000f00 */
[----:B------:R-:W-:Y:S02]  /*2be0*/  MOV R163, R100 ;  /* 0x0000006400a37202 */ /* 0x000fe40000000f00 */
[----:B------:R-:W-:-:S03]  /*2bf0*/  MOV R100, 0xffffffff ;  /* 0xffffffff00647802 */ /* 0x000fc60000000f00 */
[----:B------:R-:W-:-:S07]  /*2c00*/  FADD.FTZ R163, R141, R163 ;  /* 0x000000a38da37221 */ /* 0x000fce0000010000 */
[----:B------:R-:W-:Y:S05]  /*2c10*/  WARPSYNC.COLLECTIVE R100, `(.L_x_305) ;  /* 0x0000000064087348 */ /* 0x000fea0003c00000 */
[----:B------:R0:W1:Y:S02]  /*2c20*/  SHFL.DOWN P1, R100, R151, R104, R103 ;  /* 0x0800006897647389 */ /* 0x0000640000020067 */
[----:B01----:R-:W-:Y:S01]  /*2c30*/  ENDCOLLECTIVE ;  /* 0x000000000000791b */ /* 0x003fe20003800000 */
.L_x_305:
[----:B------:R-:W-:Y:S02]  /*2c40*/  MOV R151, R163 ;  /* 0x000000a300977202 */ /* 0x000fe40000000f00 */
[----:B------:R-:W-:Y:S02]  /*2c50*/  MOV R152, R100 ;  /* 0x0000006400987202 */ /* 0x000fe40000000f00 */
[----:B------:R-:W-:-:S03]  /*2c60*/  MOV R100, 0xffffffff ;  /* 0xffffffff00647802 */ /* 0x000fc60000000f00 */
[----:B------:R-:W-:-:S07]  /*2c70*/  FADD.FTZ R152, R165, R152 ;  /* 0x00000098a5987221 */ /* 0x000fce0000010000 */
[----:B------:R-:W-:Y:S05]  /*2c80*/  WARPSYNC.COLLECTIVE R100, `(.L_x_306) ;  /* 0x0000000064087348 */ /* 0x000fea0003c00000 */
[----:B------:R0:W1:Y:S02]  /*2c90*/  SHFL.DOWN P1, R100, R151, R104, R103 ;  /* 0x0800006897647389 */ /* 0x0000640000020067 */
[----:B01----:R-:W-:Y:S01]  /*2ca0*/  ENDCOLLECTIVE ;  /* 0x000000000000791b */ /* 0x003fe20003800000 */
.L_x_306:
[----:B------:R-:W-:Y:S01]  /*2cb0*/  HFMA2.MMA R104, -RZ, RZ, 0, 5.9604644775390625e-08 ;  /* 0x00000001ff687435 */ /* 0x000fe200000001ff */
[----:B------:R-:W-:Y:S02]  /*2cc0*/  MOV R151, R152 ;  /* 0x0000009800977202 */ /* 0x000fe40000000f00 */
[----:B------:R-:W-:Y:S02]  /*2cd0*/  MOV R105, R100 ;  /* 0x0000006400697202 */ /* 0x000fe40000000f00 */
[----:B------:R-:W-:-:S03]  /*2ce0*/  MOV R100, 0xffffffff ;  /* 0xffffffff00647802 */ /* 0x000fc60000000f00 */
[----:B------:R-:W-:-:S07]  /*2cf0*/  FADD.FTZ R105, R163, R105 ;  /* 0x00000069a3697221 */ /* 0x000fce0000010000 */
[----:B------:R-:W-:Y:S05]  /*2d00*/  WARPSYNC.COLLECTIVE R100, `(.L_x_307) ;  /* 0x0000000064087348 */ /* 0x000fea0003c00000 */
[----:B------:R0:W1:Y:S02]  /*2d10*/  SHFL.DOWN P1, R100, R151, R104, R103 ;  /* 0x0800006897647389 */ /* 0x0000640000020067 */
[----:B01----:R-:W-:Y:S01]  /*2d20*/  ENDCOLLECTIVE ;  /* 0x000000000000791b */ /* 0x003fe20003800000 */
.L_x_307:
[----:B------:R-:W-:Y:S02]  /*2d30*/  MOV R151, R105 ;  /* 0x0000006900977202 */ /* 0x000fe40000000f00 */
[----:B------:R-:W-:Y:S02]  /*2d40*/  MOV R107, R100 ;  /* 0x00000064006b7202 */ /* 0x000fe40000000f00 */
[----:B------:R-:W-:-:S07]  /*2d50*/  MOV R100, 0xffffffff ;  /* 0xffffffff00647802 */ /* 0x000fce0000000f00 */
[----:B------:R-:W-:Y:S05]  /*2d60*/  WARPSYNC.COLLECTIVE R100, `(.L_x_308) ;  /* 0x0000000064087348 */ /* 0x000fea0003c00000 */
[----:B------:R0:W1:Y:S02]  /*2d70*/  SHFL.DOWN P1, R100, R151, R104, R103 ;  /* 0x0800006897647389 */ /* 0x0000640000020067 */
[----:B01----:R-:W-:Y:S01]  /*2d80*/  ENDCOLLECTIVE ;  /* 0x000000000000791b */ /* 0x003fe20003800000 */
.L_x_308:
[----:B------:R-:W-:Y:S01]  /*2d90*/  MOV R106, R100 ;  /* 0x00000064006a7202 */ /* 0x000fe20000000f00 */
[----:B------:R-:W-:Y:S06]  /*2da0*/  BRA `(.L_x_309) ;  /* 0xffffffe800b87947 */ /* 0x000fec000383ffff */
.L_x_310:
        /* <DEDUP_REMOVED lines=13> */
.L_x_2936:


//--------------------- .text._ZN10layer_norm31ln_parallel_residual_bwd_kernelINS_13Kernel_traitsI6__halfS2_S2_S2_fjLj2048ELj1ELj1ELj4ELj16ENS_18Kernel_traits_baseILj2048ES2_S2_S2_S2_fjLj128EEEEELb0ELb0ELb1EEEvNS_9BwdParamsE --------------------------
	.section	.text._ZN10layer_norm31ln_parallel_residual_bwd_kernelINS_13Kernel_traitsI6__halfS2_S2_S2_fjLj2048ELj1ELj1ELj4ELj16ENS_18Kernel_traits_baseILj2048ES2_S2_S2_S2_fjLj128EEEEELb0ELb0ELb1EEEvNS_9BwdParamsE,"ax",@progbits
	.align	128
        .global         _ZN10layer_norm31ln_parallel_residual_bwd_kernelINS_13Kernel_traitsI6__halfS2_S2_S2_fjLj2048ELj1ELj1ELj4ELj16ENS_18Kernel_traits_baseILj2048ES2_S2_S2_S2_fjLj128EEEEELb0ELb0ELb1EEEvNS_9BwdParamsE
        .type           _ZN10layer_norm31ln_parallel_residual_bwd_kernelINS_13Kernel_traitsI6__halfS2_S2_S2_fjLj2048ELj1ELj1ELj4ELj16ENS_18Kernel_traits_baseILj2048ES2_S2_S2_S2_fjLj128EEEEELb0ELb0ELb1EEEvNS_9BwdParamsE,@function
        .size           _ZN10layer_norm31ln_parallel_residual_bwd_kernelINS_13Kernel_traitsI6__halfS2_S2_S2_fjLj2048ELj1ELj1ELj4ELj16ENS_18Kernel_traits_baseILj2048ES2_S2_S2_S2_fjLj128EEEEELb0ELb0ELb1EEEvNS_9BwdParamsE,(.L_x_2937 - _ZN10layer_norm31ln_parallel_residual_bwd_kernelINS_13Kernel_traitsI6__halfS2_S2_S2_fjLj2048ELj1ELj1ELj4ELj16ENS_18Kernel_traits_baseILj2048ES2_S2_S2_S2_fjLj128EEEEELb0ELb0ELb1EEEvNS_9BwdParamsE)
        .other          _ZN10layer_norm31ln_parallel_residual_bwd_kernelINS_13Kernel_traitsI6__halfS2_S2_S2_fjLj2048ELj1ELj1ELj4ELj16ENS_18Kernel_traits_baseILj2048ES2_S2_S2_S2_fjLj128EEEEELb0ELb0ELb1EEEvNS_9BwdParamsE,@"STO_CUDA_ENTRY STV_DEFAULT"
_ZN10layer_norm31ln_parallel_residual_bwd_kernelINS_13Kernel_traitsI6__halfS2_S2_S2_fjLj2048ELj1ELj1ELj4ELj16ENS_18Kernel_traits_baseILj2048ES2_S2_S2_S2_fjLj128EEEEELb0ELb0ELb1EEEvNS_9BwdParamsE:
.text._ZN10layer_norm31ln_parallel_residual_bwd_kernelINS_13Kernel_traitsI6__halfS2_S2_S2_fjLj2048ELj1ELj1ELj4ELj16ENS_18Kernel_traits_baseILj2048ES2_S2_S2_S2_fjLj128EEEEELb0ELb0ELb1EEEvNS_9BwdParamsE:
        /* <DEDUP_REMOVED lines=48> */
.L_x_311:
        /* <DEDUP_REMOVED lines=10> */
[----:B------:R-:W-:-:S02]  /*03a0*/  HFMA2.MMA R153, -RZ, RZ, 0, 5.9604644775390625e-08 ;  /* 0x00000001ff997435 */ /* 0x000fc400000001ff */
[----:B------:R-:W-:Y:S01]  /*03b0*/  HFMA2.MMA R109, -RZ, RZ, 0, 0 ;  /* 0x00000000ff6d7435 */ /* 0x000fe200000001ff */
[----:B------:R-:W-:Y:S02]  /*03c0*/  ISETP.NE.AND.EX P0, PT, RZ, UR5, PT, P0 ;  /* 0x00000005ff007c0c */ /* 0x000fe4000bf05300 */
        /* <DEDUP_REMOVED lines=15> */
[----:B0-----:R-:W-:Y:S02]  /*04c0*/  CS2R R4, SRZ ;  /* 0x0000000000047805 */ /* 0x001fe4000001ff00 */
[----:B------:R-:W-:-:S02]  /*04d0*/  CS2R R2, SRZ ;  /* 0x0000000000027805 */ /* 0x000fc4000001ff00 */
[----:B------:R-:W-:Y:S02]  /*04e0*/  CS2R R52, SRZ ;  /* 0x0000000000347805 */ /* 0x000fe4000001ff00 */
[----:B------:R-:W-:Y:S02]  /*04f0*/  CS2R R86, SRZ ;  /* 0x0000000000567805 */ /* 0x000fe4000001ff00 */
[----:B------:R-:W-:Y:S02]  /*0500*/  CS2R R82, SRZ ;  /* 0x0000000000527805 */ /* 0x000fe4000001ff00 */
[----:B------:R-:W-:Y:S02]  /*0510*/  CS2R R94, SRZ ;  /* 0x00000000005e7805 */ /* 0x000fe4000001ff00 */
[----:B------:R-:W-:Y:S02]  /*0520*/  CS2R R90, SRZ ;  /* 0x00000000005a7805 */ /* 0x000fe4000001ff00 */
[----:B------:R-:W-:-:S02]  /*0530*/  CS2R R100, SRZ ;  /* 0x0000000000647805 */ /* 0x000fc4000001ff00 */
[----:B------:R-:W-:Y:S01]  /*0540*/  MOV R106, RZ ;  /* 0x000000ff006a7202 */ /* 0x000fe20000000f00 */
[--C-:B--2---:R-:W-:Y:S02]  /*0550*/  HADD2.F32 R141, -RZ, R8.reuse.H0_H0 ;  /* 0x20000008ff8d7230 */ /* 0x104fe40000004100 */
[----:B------:R-:W-:Y:S02]  /*0560*/  HADD2.F32 R140, -RZ, R8.H1_H1 ;  /* 0x30000008ff8c7230 */ /* 0x000fe40000004100 */
[--C-:B------:R-:W-:Y:S02]  /*0570*/  HADD2.F32 R139, -RZ, R9.reuse.H0_H0 ;  /* 0x20000009ff8b7230 */ /* 0x100fe40000004100 */
[----:B------:R-:W-:Y:S01]  /*0580*/  HADD2.F32 R138, -RZ, R9.H1_H1 ;  /* 0x30000009ff8a7230 */ /* 0x000fe20000004100 */
[----:B------:R-:W-:Y:S01]  /*0590*/  CS2R R8, SRZ ;  /* 0x0000000000087805 */ /* 0x000fe2000001ff00 */
[--C-:B------:R-:W-:Y:S02]  /*05a0*/  HADD2.F32 R137, -RZ, R10.reuse.H0_H0 ;  /* 0x2000000aff897230 */ /* 0x100fe40000004100 */
[----:B------:R-:W-:-:S02]  /*05b0*/  HADD2.F32 R136, -RZ, R10.H1_H1 ;  /* 0x3000000aff887230 */ /* 0x000fc40000004100 */
[--C-:B------:R-:W-:Y:S02]  /*05c0*/  HADD2.F32 R135, -RZ, R11.reuse.H0_H0 ;  /* 0x2000000bff877230 */ /* 0x100fe40000004100 */
[----:B------:R-:W-:Y:S01]  /*05d0*/  HADD2.F32 R134, -RZ, R11.H1_H1 ;  /* 0x3000000bff867230 */ /* 0x000fe20000004100 */
[----:B------:R-:W-:Y:S01]  /*05e0*/  CS2R R10, SRZ ;  /* 0x00000000000a7805 */ /* 0x000fe2000001ff00 */
[--C-:B----4-:R-:W-:Y:S02]  /*05f0*/  HADD2.F32 R133, -RZ, R16.reuse.H0_H0 ;  /* 0x20000010ff857230 */ /* 0x110fe40000004100 */
[----:B------:R-:W-:Y:S02]  /*0600*/  HADD2.F32 R132, -RZ, R16.H1_H1 ;  /* 0x30000010ff847230 */ /* 0x000fe40000004100 */
[--C-:B------:R-:W-:Y:S02]  /*0610*/  HADD2.F32 R131, -RZ, R17.reuse.H0_H0 ;  /* 0x20000011ff837230 */ /* 0x100fe40000004100 */
[----:B------:R-:W-:Y:S01]  /*0620*/  HADD2.F32 R130, -RZ, R17.H1_H1 ;  /* 0x30000011ff827230 */ /* 0x000fe20000004100 */
[----:B------:R-:W-:Y:S01]  /*0630*/  CS2R R16, SRZ ;  /* 0x0000000000107805 */ /* 0x000fe2000001ff00 */
[----:B------:R-:W-:-:S02]  /*0640*/  HADD2.F32 R129, -RZ, R18.H0_H0 ;  /* 0x20000012ff817230 */ /* 0x000fc40000004100 */
[----:B------:R-:W-:Y:S02]  /*0650*/  HADD2.F32 R128, -RZ, R18.H1_H1 ;  /* 0x30000012ff807230 */ /* 0x000fe40000004100 */
[--C-:B------:R-:W-:Y:S02]  /*0660*/  HADD2.F32 R127, -RZ, R19.reuse.H0_H0 ;  /* 0x20000013ff7f7230 */ /* 0x100fe40000004100 */
[----:B------:R-:W-:Y:S01]  /*0670*/  HADD2.F32 R126, -RZ, R19.H1_H1 ;  /* 0x30000013ff7e7230 */ /* 0x000fe20000004100 */
[----:B------:R-:W-:Y:S01]  /*0680*/  CS2R R18, SRZ ;  /* 0x0000000000127805 */ /* 0x000fe2000001ff00 */
[--C-:B---3--:R-:W-:Y:S02]  /*0690*/  HADD2.F32 R125, -RZ, R20.reuse.H0_H0 ;  /* 0x20000014ff7d7230 */ /* 0x108fe40000004100 */
[----:B------:R-:W-:Y:S02]  /*06a0*/  HADD2.F32 R124, -RZ, R20.H1_H1 ;  /* 0x30000014ff7c7230 */ /* 0x000fe40000004100 */
[----:B------:R-:W-:-:S02]  /*06b0*/  HADD2.F32 R123, -RZ, R21.H0_H0 ;  /* 0x20000015ff7b7230 */ /* 0x000fc40000004100 */
[----:B------:R-:W-:Y:S01]  /*06c0*/  HADD2.F32 R122, -RZ, R21.H1_H1 ;  /* 0x30000015ff7a7230 */ /* 0x000fe20000004100 */
[----:B------:R-:W-:Y:S01]  /*06d0*/  CS2R R20, SRZ ;  /* 0x0000000000147805 */ /* 0x000fe2000001ff00 */
[--C-:B------:R-:W-:Y:S02]  /*06e0*/  HADD2.F32 R121, -RZ, R22.reuse.H0_H0 ;  /* 0x20000016ff797230 */ /* 0x100fe40000004100 */
[----:B------:R-:W-:Y:S02]  /*06f0*/  HADD2.F32 R120, -RZ, R22.H1_H1 ;  /* 0x30000016ff787230 */ /* 0x000fe40000004100 */
[--C-:B------:R-:W-:Y:S02]  /*0700*/  HADD2.F32 R119, -RZ, R23.reuse.H0_H0 ;  /* 0x20000017ff777230 */ /* 0x100fe40000004100 */
[----:B------:R-:W-:Y:S01]  /*0710*/  HADD2.F32 R118, -RZ, R23.H1_H1 ;  /* 0x30000017ff767230 */ /* 0x000fe20000004100 */
[----:B------:R-:W-:Y:S01]  /*0720*/  CS2R R22, SRZ ;  /* 0x0000000000167805 */ /* 0x000fe2000001ff00 */
[----:B-----5:R-:W-:-:S02]  /*0730*/  HADD2.F32 R117, -RZ, R24.H0_H0 ;  /* 0x20000018ff757230 */ /* 0x020fc40000004100 */
[----:B------:R-:W-:Y:S02]  /*0740*/  HADD2.F32 R116, -RZ, R24.H1_H1 ;  /* 0x30000018ff747230 */ /* 0x000fe40000004100 */
[--C-:B------:R-:W-:Y:S02]  /*0750*/  HADD2.F32 R115, -RZ, R25.reuse.H0_H0 ;  /* 0x20000019ff737230 */ /* 0x100fe40000004100 */
[----:B------:R-:W-:Y:S01]  /*0760*/  HADD2.F32 R114, -RZ, R25.H1_H1 ;  /* 0x30000019ff727230 */ /* 0x000fe20000004100 */
[----:B------:R-:W-:Y:S01]  /*0770*/  CS2R R24, SRZ ;  /* 0x0000000000187805 */ /* 0x000fe2000001ff00 */
[--C-:B------:R-:W-:Y:S02]  /*0780*/  HADD2.F32 R113, -RZ, R26.reuse.H0_H0 ;  /* 0x2000001aff717230 */ /* 0x100fe40000004100 */
[----:B------:R-:W-:Y:S02]  /*0790*/  HADD2.F32 R112, -RZ, R26.H1_H1 ;  /* 0x3000001aff707230 */ /* 0x000fe40000004100 */
[----:B------:R-:W-:-:S02]  /*07a0*/  HADD2.F32 R111, -RZ, R27.H0_H0 ;  /* 0x2000001bff6f7230 */ /* 0x000fc40000004100 */
[----:B------:R-:W-:Y:S01]  /*07b0*/  HADD2.F32 R110, -RZ, R27.H1_H1 ;  /* 0x3000001bff6e7230 */ /* 0x000fe20000004100 */
[----:B------:R-:W-:-:S07]  /*07c0*/  CS2R R26, SRZ ;  /* 0x00000000001a7805 */ /* 0x000fce000001ff00 */
.L_x_315:
        /* <DEDUP_REMOVED lines=13> */
[C---:B--2---:R-:W-:Y:S01]  /*08a0*/  IMAD.WIDE.U32 R56, R108.reuse, 0x10, R68 ;  /* 0x000000106c387825 */ /* 0x044fe200078e0044 */
[----:B------:R-:W1:Y:S05]  /*08b0*/  @P0 LDC.64 R144, c[0x0][0x2c8] ;  /* 0x0000b200ff900b82 */ /* 0x000e6a0000000a00 */
[----:B------:R-:W2:Y:S01]  /*08c0*/  LDG.E.128 R56, desc[UR6][R56.64] ;  /* 0x0000000638387981 */ /* 0x000ea2000c1e1d00 */
[----:B---3--:R-:W-:Y:S02]  /*08d0*/  IMAD.WIDE.U32 R60, R108, 0x10, R72 ;  /* 0x000000106c3c7825 */ /* 0x008fe400078e0048 */
[----:B------:R-:W3:Y:S04]  /*08e0*/  @P0 LDC.64 R146, c[0x0][0x2c8] ;  /* 0x0000b200ff920b82 */ /* 0x000ee80000000a00 */
[----:B------:R-:W2:Y:S01]  /*08f0*/  LDG.E.128 R60, desc[UR6][R60.64] ;  /* 0x000000063c3c7981 */ /* 0x000ea2000c1e1d00 */
[----:B0-----:R-:W-:-:S05]  /*0900*/  IMAD.WIDE R148, R142, 0x4, R148 ;  /* 0x000000048e947825 */ /* 0x001fca00078e0294 */
[----:B------:R4:W2:Y:S01]  /*0910*/  LDG.E R143, desc[UR6][R148.64] ;  /* 0x00000006948f7981 */ /* 0x0008a2000c1e1900 */
[----:B------:R-:W-:-:S05]  /*0920*/  IADD3 R107, R108, 0x80, RZ ;  /* 0x000000806c6b7810 */ /* 0x000fca0007ffe0ff */
[----:B------:R-:W-:-:S04]  /*0930*/  IMAD.WIDE.U32 R64, R107, 0x10, R64 ;  /* 0x000000106b407825 */ /* 0x000fc800078e0040 */
[C---:B------:R-:W-:Y:S02]  /*0940*/  IMAD.WIDE.U32 R68, R107.reuse, 0x10, R68 ;  /* 0x000000106b447825 */ /* 0x040fe400078e0044 */
[----:B------:R-:W2:Y:S02]  /*0950*/  LDG.E.128 R64, desc[UR6][R64.64] ;  /* 0x0000000640407981 */ /* 0x000ea4000c1e1d00 */
[C---:B------:R-:W-:Y:S02]  /*0960*/  IMAD.WIDE.U32 R72, R107.reuse, 0x10, R72 ;  /* 0x000000106b487825 */ /* 0x040fe400078e0048 */
[----:B------:R-:W2:Y:S04]  /*0970*/  LDG.E.128 R68, desc[UR6][R68.64] ;  /* 0x0000000644447981 */ /* 0x000ea8000c1e1d00 */
[----:B------:R-:W2:Y:S01]  /*0980*/  LDG.E.128 R72, desc[UR6][R72.64] ;  /* 0x0000000648487981 */ /* 0x000ea2000c1e1d00 */
[----:B------:R-:W-:Y:S01]  /*0990*/  ISETP.NE.AND P2, PT, RZ, UR9, PT ;  /* 0x00000009ff007c0c */ /* 0x000fe2000bf45270 */
[----:B-1----:R-:W-:-:S04]  /*09a0*/  @P0 IMAD.WIDE.U32 R144, R107, 0x10, R144 ;  /* 0x000000106b900825 */ /* 0x002fc800078e0090 */
[----:B---3--:R-:W-:Y:S01]  /*09b0*/  @P0 IMAD.WIDE.U32 R146, R108, 0x10, R146 ;  /* 0x000000106c920825 */ /* 0x008fe200078e0092 */
[----:B------:R0:W5:Y:S04]  /*09c0*/  @P0 LDG.E.128 R36, desc[UR6][R144.64] ;  /* 0x0000000690240981 */ /* 0x000168000c1e1d00 */
[----:B------:R1:W5:Y:S01]  /*09d0*/  @P0 LDG.E.128 R32, desc[UR6][R146.64] ;  /* 0x0000000692200981 */ /* 0x000362000c1e1d00 */
[----:B------:R-:W-:Y:S01]  /*09e0*/  UMOV UR4, 0xffffffff ;  /* 0xffffffff00047882 */ /* 0x000fe20000000000 */
[----:B------:R-:W-:Y:S02]  /*09f0*/  IADD3 R142, R142, UR10, RZ ;  /* 0x0000000a8e8e7c10 */ /* 0x000fe4000fffe0ff */
[----:B------:R-:W-:Y:S02]  /*0a00*/  LOP3.LUT P1, RZ, R15, 0x1f, RZ, 0xc0, !PT ;  /* 0x0000001f0fff7812 */ /* 0x000fe4000782c0ff */
[----:B------:R-:W-:Y:S01]  /*0a10*/  ISETP.GE.AND P3, PT, R142, UR11, PT ;  /* 0x0000000b8e007c0c */ /* 0x000fe2000bf66270 */
[--C-:B----4-:R-:W-:Y:S01]  /*0a20*/  HADD2.F32 R149, -RZ, R48.reuse.H0_H0 ;  /* 0x20000030ff957230 */ /* 0x110fe20000004100 */
[----:B------:R-:W-:Y:S01]  /*0a30*/  FSEL R160, R0, RZ, !P2 ;  /* 0x000000ff00a07208 */ /* 0x000fe20005000000 */
[----:B------:R-:W-:-:S04]  /*0a40*/  HADD2.F32 R151, -RZ, R48.H1_H1 ;  /* 0x30000030ff977230 */ /* 0x000fc80000004100 */
[----:B------:R-:W-:Y:S01]  /*0a50*/  FADD.FTZ R0, R149, -R160 ;  /* 0x800000a095007221 */ /* 0x000fe20000010000 */
[----:B--2---:R-:W-:Y:S02]  /*0a60*/  HADD2.F32 R148, -RZ, R56.H0_H0 ;  /* 0x20000038ff947230 */ /* 0x004fe40000004100 */
[----:B------:R-:W-:Y:S02]  /*0a70*/  HADD2.F32 R155, -RZ, R49.H0_H0 ;  /* 0x20000031ff9b7230 */ /* 0x000fe40000004100 */
[----:B0-----:R-:W-:Y:S01]  /*0a80*/  FADD.FTZ R144, -R160, R151 ;  /* 0x00000097a0907221 */ /* 0x001fe20000010100 */
[--C-:B------:R-:W-:Y:S02]  /*0a90*/  HADD2.F32 R48, -RZ, R60.reuse.H0_H0 ;  /* 0x2000003cff307230 */ /* 0x100fe40000004100 */
[----:B------:R-:W-:Y:S02]  /*0aa0*/  HADD2.F32 R149, -RZ, R60.H1_H1 ;  /* 0x3000003cff957230 */ /* 0x000fe40000004100 */
[----:B------:R-:W-:Y:S01]  /*0ab0*/  FMUL.FTZ R60, R133, R148 ;  /* 0x00000094853c7220 */ /* 0x000fe20000410000 */
[----:B------:R-:W-:Y:S01]  /*0ac0*/  FMUL.FTZ R0, R143, R0 ;  /* 0x000000008f007220 */ /* 0x000fe20000410000 */
[----:B------:R-:W-:-:S02]  /*0ad0*/  FADD.FTZ R106, R48, R106 ;  /* 0x0000006a306a7221 */ /* 0x000fc40000010000 */
[-C--:B-1----:R-:W-:Y:S01]  /*0ae0*/  FFMA.FTZ R147, R141, R48.reuse, R60 ;  /* 0x000000308d937223 */ /* 0x082fe2000001003c */
[----:B------:R-:W-:Y:S01]  /*0af0*/  FADD.FTZ R146, -R160, R155 ;  /* 0x0000009ba0927221 */ /* 0x000fe20000010100 */
[----:B------:R-:W-:Y:S01]  /*0b00*/  FFMA.FTZ R109, R0, R48, R109 ;  /* 0x00000030006d7223 */ /* 0x000fe2000001006d */
[----:B------:R-:W-:Y:S02]  /*0b10*/  HADD2.F32 R48, -RZ, R57.H0_H0 ;  /* 0x20000039ff307230 */ /* 0x000fe40000004100 */
[C---:B------:R-:W-:Y:S01]  /*0b20*/  FMUL.FTZ R145, R143.reuse, R144 ;  /* 0x000000908f917220 */ /* 0x040fe20000410000 */
[----:B------:R-:W-:Y:S02]  /*0b30*/  HADD2.F32 R144, -RZ, R61.H0_H0 ;  /* 0x2000003dff907230 */ /* 0x000fe40000004100 */
[----:B------:R-:W-:Y:S01]  /*0b40*/  FADD.FTZ R76, R148, R76 ;  /* 0x0000004c944c7221 */ /* 0x000fe20000010000 */
[----:B------:R-:W-:Y:S02]  /*0b50*/  HADD2.F32 R56, -RZ, R56.H1_H1 ;  /* 0x30000038ff387230 */ /* 0x000fe40000004100 */
[----:B------:R-:W-:Y:S01]  /*0b60*/  FFMA.FTZ R105, R0, R148, R105 ;  /* 0x0000009400697223 */ /* 0x000fe20000010069 */
[----:B------:R-:W-:Y:S01]  /*0b70*/  FMUL.FTZ R146, R143, R146 ;  /* 0x000000928f927220 */ /* 0x000fe20000410000 */
[----:B------:R-:W-:-:S02]  /*0b80*/  HADD2.F32 R49, -RZ, R49.H1_H1 ;  /* 0x30000031ff317230 */ /* 0x000fc40000004100 */
[----:B------:R-:W-:Y:S01]  /*0b90*/  FMUL.FTZ R148, R131, R48 ;  /* 0x0000003083947220 */ /* 0x000fe20000410000 */
[----:B------:R-:W-:Y:S01]  /*0ba0*/  FADD.FTZ R100, R144, R100 ;  /* 0x0000006490647221 */ /* 0x000fe20000010000 */
[----:B------:R-:W-:Y:S01]  /*0bb0*/  FFMA.FTZ R101, R146, R144, R101 ;  /* 0x0000009092657223 */ /* 0x000fe20000010065 */
[----:B------:R-:W-:Y:S01]  /*0bc0*/  FMUL.FTZ R151, R132, R56 ;  /* 0x0000003884977220 */ /* 0x000fe20000410000 */
[----:B------:R-:W-:Y:S01]  /*0bd0*/  FFMA.FTZ R144, R139, R144, R148 ;  /* 0x000000908b907223 */ /* 0x000fe20000010094 */
[----:B------:R-:W-:Y:S01]  /*0be0*/  FADD.FTZ R148, -R160, R49 ;  /* 0x00000031a0947221 */ /* 0x000fe20000010100 */
[----:B------:R-:W-:Y:S02]  /*0bf0*/  HADD2.F32 R57, -RZ, R57.H1_H1 ;  /* 0x30000039ff397230 */ /* 0x000fe40000004100 */
[----:B------:R-:W-:Y:S01]  /*0c00*/  FADD.FTZ R103, R149, R103 ;  /* 0x0000006795677221 */ /* 0x000fe20000010000 */
[-C--:B------:R-:W-:Y:S01]  /*0c10*/  FFMA.FTZ R104, R145, R149.reuse, R104 ;  /* 0x0000009591687223 */ /* 0x080fe20000010068 */
[----:B------:R-:W-:Y:S01]  /*0c20*/  FFMA.FTZ R60, R140, R149, R151 ;  /* 0x000000958c3c7223 */ /* 0x000fe20000010097 */
[----:B------:R-:W-:-:S02]  /*0c30*/  HADD2.F32 R61, -RZ, R61.H1_H1 ;  /* 0x3000003dff3d7230 */ /* 0x000fc40000004100 */
[----:B------:R-:W-:Y:S01]  /*0c40*/  FMUL.FTZ R149, R143, R148 ;  /* 0x000000948f957220 */ /* 0x000fe20000410000 */
[--C-:B------:R-:W-:Y:S02]  /*0c50*/  HADD2.F32 R151, -RZ, R50.reuse.H0_H0 ;  /* 0x20000032ff977230 */ /* 0x100fe40000004100 */
[----:B------:R-:W-:Y:S01]  /*0c60*/  FMUL.FTZ R49, R130, R57 ;  /* 0x0000003982317220 */ /* 0x000fe20000410000 */
[----:B------:R-:W-:Y:S01]  /*0c70*/  FADD.FTZ R97, R61, R97 ;  /* 0x000000613d617221 */ /* 0x000fe20000010000 */
[-C--:B------:R-:W-:Y:S02]  /*0c80*/  FFMA.FTZ R98, R149, R61.reuse, R98 ;  /* 0x0000003d95627223 */ /* 0x080fe40000010062 */
[----:B------:R-:W-:Y:S01]  /*0c90*/  FFMA.FTZ R61, R138, R61, R49 ;  /* 0x0000003d8a3d7223 */ /* 0x000fe20000010031 */
[----:B------:R-:W-:Y:S01]  /*0ca0*/  FADD.FTZ R150, -R160, R151 ;  /* 0x00000097a0967221 */ /* 0x000fe20000010100 */
[----:B------:R-:W-:Y:S02]  /*0cb0*/  HADD2.F32 R49, -RZ, R50.H1_H1 ;  /* 0x30000032ff317230 */ /* 0x000fe40000004100 */
[----:B------:R-:W-:Y:S01]  /*0cc0*/  FADD.FTZ R78, R48, R78 ;  /* 0x0000004e304e7221 */ /* 0x000fe20000010000 */
[----:B------:R-:W-:Y:S01]  /*0cd0*/  FFMA.FTZ R99, R146, R48, R99 ;  /* 0x0000003092637223 */ /* 0x000fe20000010063 */
[----:B------:R-:W-:-:S02]  /*0ce0*/  HADD2.F32 R48, -RZ, R58.H0_H0 ;  /* 0x2000003aff307230 */ /* 0x000fc40000004100 */
[----:B------:R-:W-:Y:S01]  /*0cf0*/  FMUL.FTZ R150, R143, R150 ;  /* 0x000000968f967220 */ /* 0x000fe20000410000 */
[--C-:B------:R-:W-:Y:S02]  /*0d00*/  HADD2.F32 R155, -RZ, R51.reuse.H0_H0 ;  /* 0x20000033ff9b7230 */ /* 0x100fe40000004100 */
[----:B------:R-:W-:Y:S01]  /*0d10*/  FADD.FTZ R154, -R160, R49 ;  /* 0x00000031a09a7221 */ /* 0x000fe20000010100 */
[----:B------:R-:W-:Y:S02]  /*0d20*/  HADD2.F32 R51, -RZ, R51.H1_H1 ;  /* 0x30000033ff337230 */ /* 0x000fe40000004100 */
[-C--:B------:R-:W-:Y:S01]  /*0d30*/  FMUL.FTZ R50, R129, R48.reuse ;  /* 0x0000003081327220 */ /* 0x080fe20000410000 */
[----:B------:R-:W-:Y:S01]  /*0d40*/  FADD.FTZ R92, R48, R92 ;  /* 0x0000005c305c7221 */ /* 0x000fe20000010000 */
[----:B------:R-:W-:Y:S01]  /*0d50*/  FFMA.FTZ R93, R150, R48, R93 ;  /* 0x00000030965d7223 */ /* 0x000fe2000001005d */
[----:B------:R-:W-:Y:S02]  /*0d60*/  HADD2.F32 R49, -RZ, R58.H1_H1 ;  /* 0x3000003aff317230 */ /* 0x000fe40000004100 */
[----:B------:R-:W-:Y:S01]  /*0d70*/  FMUL.FTZ R154, R143, R154 ;  /* 0x0000009a8f9a7220 */ /* 0x000fe20000410000 */
[----:B------:R-:W-:-:S02]  /*0d80*/  HADD2.F32 R48, -RZ, R59.H0_H0 ;  /* 0x2000003bff307230 */ /* 0x000fc40000004100 */
[----:B------:R-:W-:Y:S01]  /*0d90*/  FADD.FTZ R156, -R160, R51 ;  /* 0x00000033a09c7221 */ /* 0x000fe20000010100 */
[----:B------:R-:W-:Y:S02]  /*0da0*/  HADD2.F32 R59, -RZ, R59.H1_H1 ;  /* 0x3000003bff3b7230 */ /* 0x000fe40000004100 */
[--C-:B------:R-:W-:Y:S02]  /*0db0*/  HADD2.F32 R148, -RZ, R62.reuse.H0_H0 ;  /* 0x2000003eff947230 */ /* 0x100fe40000004100 */
[----:B------:R-:W-:Y:S02]  /*0dc0*/  HADD2.F32 R151, -RZ, R62.H1_H1 ;  /* 0x3000003eff977230 */ /* 0x000fe40000004100 */
[----:B------:R-:W-:Y:S01]  /*0dd0*/  FADD.FTZ R79, R57, R79 ;  /* 0x0000004f394f7221 */ /* 0x000fe20000010000 */
[--C-:B------:R-:W-:Y:S02]  /*0de0*/  HADD2.F32 R62, -RZ, R63.reuse.H0_H0 ;  /* 0x2000003fff3e7230 */ /* 0x100fe40000004100 */
[----:B------:R-:W-:Y:S01]  /*0df0*/  FFMA.FTZ R96, R149, R57, R96 ;  /* 0x0000003995607223 */ /* 0x000fe20000010060 */
[----:B------:R-:W-:-:S02]  /*0e00*/  HADD2.F32 R63, -RZ, R63.H1_H1 ;  /* 0x3000003fff3f7230 */ /* 0x000fc40000004100 */
[-C--:B------:R-:W-:Y:S01]  /*0e10*/  FMUL.FTZ R57, R128, R49.reuse ;  /* 0x0000003180397220 */ /* 0x080fe20000410000 */
[----:B------:R-:W-:Y:S01]  /*0e20*/  FADD.FTZ R88, R49, R88 ;  /* 0x0000005831587221 */ /* 0x000fe20000010000 */
[----:B------:R-:W-:Y:S01]  /*0e30*/  FFMA.FTZ R89, R154, R49, R89 ;  /* 0x000000319a597223 */ /* 0x000fe20000010059 */
[----:B------:R-:W-:Y:S01]  /*0e40*/  FMUL.FTZ R156, R143, R156 ;  /* 0x0000009c8f9c7220 */ /* 0x000fe20000410000 */
[----:B------:R-:W-:Y:S01]  /*0e50*/  FMUL.FTZ R49, R126, R59 ;  /* 0x0000003b7e317220 */ /* 0x000fe20000410000 */
[----:B------:R-:W-:Y:S01]  /*0e60*/  FADD.FTZ R82, R63, R82 ;  /* 0x000000523f527221 */ /* 0x000fe20000010000 */
[----:B------:R-:W-:Y:S01]  /*0e70*/  FADD.FTZ R152, -R160, R155 ;  /* 0x0000009ba0987221 */ /* 0x000fe20000010100 */
[-C--:B------:R-:W-:Y:S01]  /*0e80*/  FFMA.FTZ R83, R156, R63.reuse, R83 ;  /* 0x0000003f9c537223 */ /* 0x080fe20000010053 */
[----:B------:R-:W-:Y:S01]  /*0e90*/  FFMA.FTZ R63, R134, R63, R49 ;  /* 0x0000003f863f7223 */ /* 0x000fe20000010031 */
[--C-:B------:R-:W-:Y:S02]  /*0ea0*/  HADD2.F32 R49, -RZ, R64.reuse.H0_H0 ;  /* 0x20000040ff317230 */ /* 0x100fe40000004100 */
[----:B------:R-:W-:Y:S01]  /*0eb0*/  FADD.FTZ R94, R148, R94 ;  /* 0x0000005e945e7221 */ /* 0x000fe20000010000 */
[----:B------:R-:W-:-:S02]  /*0ec0*/  HADD2.F32 R51, -RZ, R64.H1_H1 ;  /* 0x30000040ff337230 */ /* 0x000fc40000004100 */
[-C--:B------:R-:W-:Y:S01]  /*0ed0*/  FFMA.FTZ R95, R150, R148.reuse, R95 ;  /* 0x00000094965f7223 */ /* 0x080fe2000001005f */
[----:B------:R-:W-:Y:S01]  /*0ee0*/  FADD.FTZ R90, R151, R90 ;  /* 0x0000005a975a7221 */ /* 0x000fe20000010000 */
[-C--:B------:R-:W-:Y:S01]  /*0ef0*/  FFMA.FTZ R91, R154, R151.reuse, R91 ;  /* 0x000000979a5b7223 */ /* 0x080fe2000001005b */
[----:B------:R-:W-:Y:S01]  /*0f00*/  FFMA.FTZ R148, R137, R148, R50 ;  /* 0x0000009489947223 */ /* 0x000fe20000010032 */
[----:B------:R-:W-:Y:S01]  /*0f10*/  FFMA.FTZ R151, R136, R151, R57 ;  /* 0x0000009788977223 */ /* 0x000fe20000010039 */
[----:B------:R-:W-:Y:S01]  /*0f20*/  FMUL.FTZ R152, R143, R152 ;  /* 0x000000988f987220 */ /* 0x000fe20000410000 */
[----:B------:R-:W-:Y:S01]  /*0f30*/  FADD.FTZ R80, R59, R80 ;  /* 0x000000503b507221 */ /* 0x000fe20000010000 */
[----:B------:R-:W-:Y:S01]  /*0f40*/  FFMA.FTZ R81, R156, R59, R81 ;  /* 0x0000003b9c517223 */ /* 0x000fe20000010051 */
[----:B------:R-:W-:Y:S01]  /*0f50*/  FMUL.FTZ R50, R127, R48 ;  /* 0x000000307f327220 */ /* 0x000fe20000410000 */
[----:B------:R-:W-:Y:S02]  /*0f60*/  HADD2.F32 R57, -RZ, R65.H0_H0 ;  /* 0x20000041ff397230 */ /* 0x000fe40000004100 */
[----:B------:R-:W-:-:S02]  /*0f70*/  HADD2.F32 R59, -RZ, R66.H0_H0 ;  /* 0x20000042ff3b7230 */ /* 0x000fc40000004100 */
[----:B------:R-:W-:Y:S02]  /*0f80*/  HADD2.F32 R155, -RZ, R66.H1_H1 ;  /* 0x30000042ff9b7230 */ /* 0x000fe40000004100 */
[C---:B------:R-:W-:Y:S01]  /*0f90*/  FADD.FTZ R66, -R160.reuse, R49 ;  /* 0x00000031a0427221 */ /* 0x040fe20000010100 */
[----:B------:R-:W-:Y:S02]  /*0fa0*/  HADD2.F32 R65, -RZ, R65.H1_H1 ;  /* 0x30000041ff417230 */ /* 0x000fe40000004100 */
[----:B------:R-:W-:Y:S01]  /*0fb0*/  FADD.FTZ R162, -R160, R51 ;  /* 0x00000033a0a27221 */ /* 0x000fe20000010100 */
[--C-:B------:R-:W-:Y:S02]  /*0fc0*/  HADD2.F32 R157, -RZ, R67.reuse.H0_H0 ;  /* 0x20000043ff9d7230 */ /* 0x100fe40000004100 */
[----:B------:R-:W-:Y:S01]  /*0fd0*/  FADD.FTZ R86, R62, R86 ;  /* 0x000000563e567221 */ /* 0x000fe20000010000 */
[----:B------:R-:W-:Y:S02]  /*0fe0*/  HADD2.F32 R67, -RZ, R67.H1_H1 ;  /* 0x30000043ff437230 */ /* 0x000fe40000004100 */
[-C--:B------:R-:W-:Y:S01]  /*0ff0*/  FFMA.FTZ R87, R152, R62.reuse, R87 ;  /* 0x0000003e98577223 */ /* 0x080fe20000010057 */
[----:B------:R-:W-:Y:S01]  /*1000*/  FFMA.FTZ R62, R135, R62, R50 ;  /* 0x0000003e873e7223 */ /* 0x000fe20000010032 */
[----:B------:R-:W-:-:S02]  /*1010*/  HADD2.F32 R49, -RZ, R68.H0_H0 ;  /* 0x20000044ff317230 */ /* 0x000fc40000004100 */
[----:B------:R-:W-:Y:S01]  /*1020*/  FADD.FTZ R77, R56, R77 ;  /* 0x0000004d384d7221 */ /* 0x000fe20000010000 */
[----:B------:R-:W-:Y:S01]  /*1030*/  FFMA.FTZ R102, R145, R56, R102 ;  /* 0x0000003891667223 */ /* 0x000fe20000010066 */
[----:B------:R-:W-:Y:S01]  /*1040*/  FADD.FTZ R84, R48, R84 ;  /* 0x0000005430547221 */ /* 0x000fe20000010000 */
[----:B------:R-:W-:Y:S01]  /*1050*/  FFMA.FTZ R85, R152, R48, R85 ;  /* 0x0000003098557223 */ /* 0x000fe20000010055 */
[C---:B------:R-:W-:Y:S01]  /*1060*/  FADD.FTZ R50, -R160.reuse, R155 ;  /* 0x0000009ba0327221 */ /* 0x040fe20000010100 */
[C---:B------:R-:W-:Y:S01]  /*1070*/  FMUL.FTZ R66, R143.reuse, R66 ;  /* 0x000000428f427220 */ /* 0x040fe20000410000 */
[----:B------:R-:W-:Y:S02]  /*1080*/  HADD2.F32 R68, -RZ, R68.H1_H1 ;  /* 0x30000044ff447230 */ /* 0x000fe40000004100 */
[C---:B------:R-:W-:Y:S01]  /*1090*/  FADD.FTZ R158, -R160.reuse, R57 ;  /* 0x00000039a09e7221 */ /* 0x040fe20000010100 */
[C---:B------:R-:W-:Y:S01]  /*10a0*/  FADD.FTZ R58, -R160.reuse, R65 ;  /* 0x00000041a03a7221 */ /* 0x040fe20000010100 */
[C---:B------:R-:W-:Y:S01]  /*10b0*/  FADD.FTZ R56, -R160.reuse, R59 ;  /* 0x0000003ba0387221 */ /* 0x040fe20000010100 */
[C---:B------:R-:W-:Y:S01]  /*10c0*/  FADD.FTZ R48, -R160.reuse, R157 ;  /* 0x0000009da0307221 */ /* 0x040fe20000010100 */
[----:B------:R-:W-:Y:S01]  /*10d0*/  FMUL.FTZ R155, R143, R162 ;  /* 0x000000a28f9b7220 */ /* 0x000fe20000410000 */
[----:B------:R-:W-:Y:S01]  /*10e0*/  FADD.FTZ R160, -R160, R67 ;  /* 0x00000043a0a07221 */ /* 0x000fe20000010100 */
[----:B------:R-:W-:-:S02]  /*10f0*/  HADD2.F32 R67, -RZ, R72.H1_H1 ;  /* 0x30000048ff437230 */ /* 0x000fc40000004100 */
[-C--:B------:R-:W-:Y:S01]  /*1100*/  FMUL.FTZ R164, R117, R49.reuse ;  /* 0x0000003175a47220 */ /* 0x080fe20000410000 */
[----:B------:R-:W-:Y:S02]  /*1110*/  HADD2.F32 R64, -RZ, R72.H0_H0 ;  /* 0x20000048ff407230 */ /* 0x000fe40000004100 */
[----:B------:R-:W-:Y:S01]  /*1120*/  FADD.FTZ R31, R49, R31 ;  /* 0x0000001f311f7221 */ /* 0x000fe20000010000 */
[----:B------:R-:W-:Y:S01]  /*1130*/  FFMA.FTZ R54, R66, R49, R54 ;  /* 0x0000003142367223 */ /* 0x000fe20000010036 */
[-C--:B------:R-:W-:Y:S01]  /*1140*/  FMUL.FTZ R49, R116, R68.reuse ;  /* 0x0000004474317220 */ /* 0x080fe20000410000 */
[----:B------:R-:W-:Y:S01]  /*1150*/  FADD.FTZ R28, R68, R28 ;  /* 0x0000001c441c7221 */ /* 0x000fe20000010000 */
[----:B------:R-:W-:Y:S01]  /*1160*/  FFMA.FTZ R29, R155, R68, R29 ;  /* 0x000000449b1d7223 */ /* 0x000fe2000001001d */
[--C-:B------:R-:W-:Y:S02]  /*1170*/  HADD2.F32 R72, -RZ, R69.reuse.H0_H0 ;  /* 0x20000045ff487230 */ /* 0x100fe40000004100 */
[----:B------:R-:W-:Y:S01]  /*1180*/  FMUL.FTZ R68, R143, R158 ;  /* 0x0000009e8f447220 */ /* 0x000fe20000410000 */
[----:B------:R-:W-:Y:S01]  /*1190*/  FADD.FTZ R53, R67, R53 ;  /* 0x0000003543357221 */ /* 0x000fe20000010000 */
[-C--:B------:R-:W-:Y:S01]  /*11a0*/  FFMA.FTZ R30, R155, R67.reuse, R30 ;  /* 0x000000439b1e7223 */ /* 0x080fe2000001001e */
[----:B------:R-:W-:Y:S01]  /*11b0*/  FFMA.FTZ R67, R124, R67, R49 ;  /* 0x000000437c437223 */ /* 0x000fe20000010031 */
[-C--:B------:R-:W-:Y:S01]  /*11c0*/  FMUL.FTZ R158, R115, R72.reuse ;  /* 0x00000048739e7220 */ /* 0x080fe20000410000 */
[----:B------:R-:W-:Y:S01]  /*11d0*/  FADD.FTZ R24, R72, R24 ;  /* 0x0000001848187221 */ /* 0x000fe20000010000 */
[----:B------:R-:W-:Y:S01]  /*11e0*/  FFMA.FTZ R25, R68, R72, R25 ;  /* 0x0000004844197223 */ /* 0x000fe20000010019 */
[----:B------:R-:W-:-:S02]  /*11f0*/  HADD2.F32 R49, -RZ, R69.H1_H1 ;  /* 0x30000045ff317230 */ /* 0x000fc40000004100 */
[----:B------:R-:W-:Y:S01]  /*1200*/  FMUL.FTZ R72, R143, R58 ;  /* 0x0000003a8f487220 */ /* 0x000fe20000410000 */
[--C-:B------:R-:W-:Y:S02]  /*1210*/  HADD2.F32 R69, -RZ, R73.reuse.H1_H1 ;  /* 0x30000049ff457230 */ /* 0x100fe40000004100 */
[----:B------:R-:W-:Y:S02]  /*1220*/  HADD2.F32 R65, -RZ, R73.H0_H0 ;  /* 0x20000049ff417230 */ /* 0x000fe40000004100 */
[-C--:B------:R-:W-:Y:S01]  /*1230*/  FMUL.FTZ R51, R114, R49.reuse ;  /* 0x0000003172337220 */ /* 0x080fe20000410000 */
[----:B------:R-:W-:Y:S01]  /*1240*/  FADD.FTZ R20, R49, R20 ;  /* 0x0000001431147221 */ /* 0x000fe20000010000 */
[----:B------:R-:W-:Y:S01]  /*1250*/  FFMA.FTZ R21, R72, R49, R21 ;  /* 0x0000003148157223 */ /* 0x000fe20000010015 */
[--C-:B------:R-:W-:Y:S02]  /*1260*/  HADD2.F32 R58, -RZ, R70.reuse.H0_H0 ;  /* 0x20000046ff3a7230 */ /* 0x100fe40000004100 */
[----:B------:R-:W-:-:S02]  /*1270*/  HADD2.F32 R49, -RZ, R70.H1_H1 ;  /* 0x30000046ff317230 */ /* 0x000fc40000004100 */
[----:B------:R-:W-:Y:S01]  /*1280*/  FMUL.FTZ R70, R143, R50 ;  /* 0x000000328f467220 */ /* 0x000fe20000410000 */
[----:B------:R-:W-:Y:S01]  /*1290*/  FADD.FTZ R22, R69, R22 ;  /* 0x0000001645167221 */ /* 0x000fe20000010000 */
[-C--:B------:R-:W-:Y:S01]  /*12a0*/  FFMA.FTZ R23, R72, R69.reuse, R23 ;  /* 0x0000004548177223 */ /* 0x080fe20000010017 */
[----:B------:R-:W-:Y:S01]  /*12b0*/  FFMA.FTZ R69, R122, R69, R51 ;  /* 0x000000457a457223 */ /* 0x000fe20000010033 */
[----:B------:R-:W-:Y:S02]  /*12c0*/  HADD2.F32 R157, -RZ, R74.H1_H1 ;  /* 0x3000004aff9d7230 */ /* 0x000fe40000004100 */
[----:B------:R-:W-:Y:S01]  /*12d0*/  FADD.FTZ R26, R65, R26 ;  /* 0x0000001a411a7221 */ /* 0x000fe20000010000 */
[----:B------:R-:W-:Y:S01]  /*12e0*/  FFMA.FTZ R27, R68, R65, R27 ;  /* 0x00000041441b7223 */ /* 0x000fe2000001001b */
[-C--:B------:R-:W-:Y:S01]  /*12f0*/  FMUL.FTZ R51, R112, R49.reuse ;  /* 0x0000003170337220 */ /* 0x080fe20000410000 */
[----:B------:R-:W-:Y:S01]  /*1300*/  FADD.FTZ R13, R49, R13 ;  /* 0x0000000d310d7221 */ /* 0x000fe20000010000 */
[----:B------:R-:W-:Y:S01]  /*1310*/  FFMA.FTZ R6, R70, R49, R6 ;  /* 0x0000003146067223 */ /* 0x000fe20000010006 */
[----:B------:R-:W-:-:S02]  /*1320*/  HADD2.F32 R50, -RZ, R71.H0_H0 ;  /* 0x20000047ff327230 */ /* 0x000fc40000004100 */
[----:B------:R-:W-:Y:S01]  /*1330*/  FFMA.FTZ R65, R123, R65, R158 ;  /* 0x000000417b417223 */ /* 0x000fe2000001009e */
[----:B------:R-:W-:Y:S02]  /*1340*/  HADD2.F32 R49, -RZ, R71.H1_H1 ;  /* 0x30000047ff317230 */ /* 0x000fe40000004100 */
[----:B------:R-:W-:Y:S02]  /*1350*/  HADD2.F32 R158, -RZ, R74.H0_H0 ;  /* 0x2000004aff9e7230 */ /* 0x000fe40000004100 */
[----:B------:R-:W-:Y:S01]  /*1360*/  FADD.FTZ R2, R157, R2 ;  /* 0x000000029d027221 */ /* 0x000fe20000010000 */
[--C-:B------:R-:W-:Y:S02]  /*1370*/  HADD2.F32 R74, -RZ, R75.reuse.H0_H0 ;  /* 0x2000004bff4a7230 */ /* 0x100fe40000004100 */
[----:B------:R-:W-:Y:S01]  /*1380*/  FFMA.FTZ R19, R70, R157, R19 ;  /* 0x0000009d46137223 */ /* 0x000fe20000010013 */
[----:B------:R-:W-:Y:S01]  /*1390*/  FMUL.FTZ R159, R143, R48 ;  /* 0x000000308f9f7220 */ /* 0x000fe20000410000 */
[----:B------:R-:W-:-:S02]  /*13a0*/  HADD2.F32 R71, -RZ, R75.H1_H1 ;  /* 0x3000004bff477230 */ /* 0x000fc40000004100 */
[----:B------:R-:W-:Y:S01]  /*13b0*/  FFMA.FTZ R157, R120, R157, R51 ;  /* 0x0000009d789d7223 */ /* 0x000fe20000010033 */
        /* <DEDUP_REMOVED lines=10> */
[----:B------:R-:W-:Y:S01]  /*1460*/  FADD.FTZ R51, RZ, R147 ;  /* 0x00000093ff337221 */ /* 0x000fe20000010000 */
[----:B------:R-:W-:Y:S01]  /*1470*/  FADD.FTZ R11, R49, R11 ;  /* 0x0000000b310b7221 */ /* 0x000fe20000010000 */
[----:B------:R-:W-:Y:S01]  /*1480*/  FFMA.FTZ R8, R160, R49, R8 ;  /* 0x00000031a0087223 */ /* 0x000fe20000010008 */
[----:B------:R-:W-:Y:S01]  /*1490*/  FFMA.FTZ R49, R145, R60, R48 ;  /* 0x0000003c91317223 */ /* 0x000fe20000010030 */
[----:B------:R-:W-:Y:S01]  /*14a0*/  FADD.FTZ R51, R60, R51 ;  /* 0x000000333c337221 */ /* 0x000fe20000010000 */
[----:B------:R-:W-:Y:S01]  /*14b0*/  FADD.FTZ R10, R50, R10 ;  /* 0x0000000a320a7221 */ /* 0x000fe20000010000 */
[----:B------:R-:W-:Y:S01]  /*14c0*/  FFMA.FTZ R9, R159, R50, R9 ;  /* 0x000000329f097223 */ /* 0x000fe20000010009 */
        /* <DEDUP_REMOVED lines=11> */
[-C--:B------:R-:W-:Y:S01]  /*1580*/  FFMA.FTZ R55, R66, R64.reuse, R55 ;  /* 0x0000004042377223 */ /* 0x080fe20000010037 */
[----:B------:R-:W-:Y:S01]  /*1590*/  FFMA.FTZ R64, R125, R64, R164 ;  /* 0x000000407d407223 */ /* 0x000fe200000100a4 */
[----:B------:R-:W-:Y:S01]  /*15a0*/  FFMA.FTZ R51, R156, R63, R49 ;  /* 0x0000003f9c337223 */ /* 0x000fe20000010031 */
[----:B------:R-:W-:-:S03]  /*15b0*/  FADD.FTZ R49, R63, R48 ;  /* 0x000000303f317221 */ /* 0x000fc60000010000 */
[----:B------:R-:W-:Y:S01]  /*15c0*/  FFMA.FTZ R50, R66, R64, R51 ;  /* 0x0000004042327223 */ /* 0x000fe20000010033 */
[----:B------:R-:W-:-:S03]  /*15d0*/  FADD.FTZ R48, R64, R49 ;  /* 0x0000003140307221 */ /* 0x000fc60000010000 */
[----:B------:R-:W-:Y:S01]  /*15e0*/  FFMA.FTZ R49, R155, R67, R50 ;  /* 0x000000439b317223 */ /* 0x000fe20000010032 */
[----:B------:R-:W-:Y:S01]  /*15f0*/  FADD.FTZ R48, R48, R67 ;  /* 0x0000004330307221 */ /* 0x000fe20000010000 */
[----:B------:R-:W-:Y:S01]  /*1600*/  FMUL.FTZ R73, R143, R56 ;  /* 0x000000388f497220 */ /* 0x000fe20000410000 */
[----:B------:R-:W-:Y:S01]  /*1610*/  FMUL.FTZ R56, R113, R58 ;  /* 0x0000003a71387220 */ /* 0x000fe20000410000 */
        /* <DEDUP_REMOVED lines=36> */
.L_x_326:
        /* <DEDUP_REMOVED lines=13> */
.L_x_314:
[----:B------:R-:W-:Y:S05]  /*1930*/  WARPSYNC.ALL ;  /* 0x0000000000007948 */ /* 0x000fea0003800000 */
[----:B------:R-:W1:Y:S08]  /*1940*/  S2UR UR5, SR_CgaCtaId ;  /* 0x00000000000579c3 */ /* 0x000e700000008800 */
[----:B------:R-:W-:Y:S01]  /*1950*/  BAR.SYNC.DEFER_BLOCKING 0x0 ;  /* 0x0000000000007b1d */ /* 0x000fe20000010000 */
[----:B0-----:R-:W-:-:S02]  /*1960*/  SHF.R.U32.HI R48, RZ, 0x5, R15 ;  /* 0x00000005ff307819 */ /* 0x001fc4000001160f */
[----:B------:R-:W-:Y:S02]  /*1970*/  ISETP.NE.U32.AND P1, PT, RZ, UR14, PT ;  /* 0x0000000eff007c0c */ /* 0x000fe4000bf25070 */
[----:B------:R-:W-:Y:S01]  /*1980*/  LOP3.LUT R48, R48, 0x7fffffc, RZ, 0xc0, !PT ;  /* 0x07fffffc30307812 */ /* 0x000fe200078ec0ff */
[----:B------:R-:W-:Y:S01]  /*1990*/  UMOV UR4, 0x400 ;  /* 0x0000040000047882 */ /* 0x000fe20000000000 */
[----:B------:R-:W-:Y:S02]  /*19a0*/  ISETP.NE.AND.EX P1, PT, RZ, UR15, PT, P1 ;  /* 0x0000000fff007c0c */ /* 0x000fe4000bf25310 */
[----:B------:R-:W-:Y:S01]  /*19b0*/  @!P4 IADD3 R48, R48, 0x4, RZ ;  /* 0x000000043030c810 */ /* 0x000fe20007ffe0ff */
        /* <DEDUP_REMOVED lines=33> */
[----:B------:R-:W-:Y:S01]  /*1bd0*/  FADD.FTZ R58, R64, -R75 ;  /* 0x8000004b403a7221 */ /* 0x000fe20000010000 */
[----:B-----5:R-:W-:-:S02]  /*1be0*/  @P0 HADD2.F32 R49, -RZ, R35.H0_H0 ;  /* 0x20000023ff310230 */ /* 0x020fc40000004100 */
[----:B------:R-:W-:Y:S01]  /*1bf0*/  FADD.FTZ R50, R61, -R50 ;  /* 0x800000323d327221 */ /* 0x000fe20000010000 */
[----:B------:R-:W-:Y:S01]  /*1c00*/  FMUL.FTZ R64, R143, R48 ;  /* 0x000000308f407220 */ /* 0x000fe20000410000 */
[----:B------:R-:W-:Y:S01]  /*1c10*/  FADD.FTZ R148, R148, -R57 ;  /* 0x8000003994947221 */ /* 0x000fe20000010000 */
[----:B------:R-:W-:Y:S01]  /*1c20*/  FADD.FTZ R146, R71, -R160 ;  /* 0x800000a047927221 */ /* 0x000fe20000010000 */
[----:B------:R-:W-:Y:S02]  /*1c30*/  @P0 HADD2.F32 R48, -RZ, R34.H0_H0 ;  /* 0x20000022ff300230 */ /* 0x000fe40000004100 */
[----:B------:R-:W-:Y:S01]  /*1c40*/  @P0 FADD.FTZ R64, R64, R49 ;  /* 0x0000003140400221 */ /* 0x000fe20000010000 */
[----:B------:R-:W-:Y:S02]  /*1c50*/  @P0 HADD2.F32 R49, -RZ, R33.H1_H1 ;  /* 0x30000021ff310230 */ /* 0x000fe40000004100 */
[C---:B------:R-:W-:Y:S01]  /*1c60*/  FMUL.FTZ R160, R143.reuse, R50 ;  /* 0x000000328fa07220 */ /* 0x040fe20000410000 */
[----:B------:R-:W-:Y:S01]  /*1c70*/  FMUL.FTZ R163, R143, R148 ;  /* 0x000000948fa37220 */ /* 0x000fe20000410000 */
[----:B------:R-:W-:Y:S01]  /*1c80*/  FADD.FTZ R0, R147, -R0 ;  /* 0x8000000093007221 */ /* 0x000fe20000010000 */
[----:B------:R-:W-:Y:S01]  /*1c90*/  FADD.FTZ R60, R60, -R145 ;  /* 0x800000913c3c7221 */ /* 0x000fe20000010000 */
[----:B------:R-:W-:Y:S01]  /*1ca0*/  FADD.FTZ R74, R74, -R159 ;  /* 0x8000009f4a4a7221 */ /* 0x000fe20000010000 */
[----:B------:R-:W-:Y:S01]  /*1cb0*/  FADD.FTZ R144, R144, -R51 ;  /* 0x8000003390907221 */ /* 0x000fe20000010000 */
[----:B------:R-:W-:Y:S01]  /*1cc0*/  @P0 FADD.FTZ R163, R163, R48 ;  /* 0x00000030a3a30221 */ /* 0x000fe20000010000 */
[----:B------:R-:W-:Y:S01]  /*1cd0*/  @P0 FADD.FTZ R160, R160, R49 ;  /* 0x00000031a0a00221 */ /* 0x000fe20000010000 */
[----:B------:R-:W-:-:S02]  /*1ce0*/  @P0 HADD2.F32 R49, -RZ, R32.H1_H1 ;  /* 0x30000020ff310230 */ /* 0x000fc40000004100 */
[C---:B------:R-:W-:Y:S01]  /*1cf0*/  FMUL.FTZ R155, R143.reuse, R0 ;  /* 0x000000008f9b7220 */ /* 0x040fe20000410000 */
[----:B------:R-:W-:Y:S02]  /*1d00*/  @P0 HADD2.F32 R48, -RZ, R39.H0_H0 ;  /* 0x20000027ff300230 */ /* 0x000fe40000004100 */
[C---:B------:R-:W-:Y:S01]  /*1d10*/  FMUL.FTZ R62, R143.reuse, R60 ;  /* 0x0000003c8f3e7220 */ /* 0x040fe20000410000 */
[----:B------:R-:W-:Y:S01]  /*1d20*/  FMUL.FTZ R59, R143, R74 ;  /* 0x0000004a8f3b7220 */ /* 0x000fe20000410000 */
[----:B------:R-:W-:Y:S01]  /*1d30*/  FADD.FTZ R154, R151, -R154 ;  /* 0x8000009a979a7221 */ /* 0x000fe20000010000 */
[----:B------:R-:W-:Y:S02]  /*1d40*/  @P0 HADD2.F32 R0, -RZ, R33.H0_H0 ;  /* 0x20000021ff000230 */ /* 0x000fe40000004100 */
[----:B------:R-:W-:Y:S01]  /*1d50*/  FMUL.FTZ R161, R143, R144 ;  /* 0x000000908fa17220 */ /* 0x000fe20000410000 */
[----:B------:R-:W-:Y:S01]  /*1d60*/  FADD.FTZ R156, R63, -R156 ;  /* 0x8000009c3f9c7221 */ /* 0x000fe20000010000 */
[----:B------:R-:W-:Y:S01]  /*1d70*/  FADD.FTZ R68, R65, -R68 ;  /* 0x8000004441447221 */ /* 0x000fe20000010000 */
[----:B------:R-:W-:-:S02]  /*1d80*/  @P0 HADD2.F32 R65, -RZ, R34.H1_H1 ;  /* 0x30000022ff410230 */ /* 0x000fc40000004100 */
[----:B------:R-:W-:Y:S01]  /*1d90*/  @P0 FADD.FTZ R62, R62, R49 ;  /* 0x000000313e3e0221 */ /* 0x000fe20000010000 */
[----:B------:R-:W-:Y:S01]  /*1da0*/  @P0 FADD.FTZ R59, R59, R48 ;  /* 0x000000303b3b0221 */ /* 0x000fe20000010000 */
[----:B------:R-:W-:Y:S01]  /*1db0*/  FMUL.FTZ R50, R143, R154 ;  /* 0x0000009a8f327220 */ /* 0x000fe20000410000 */
[----:B------:R-:W0:Y:S01]  /*1dc0*/  @P1 LDC.64 R48, c[0x0][0x308] ;  /* 0x0000c200ff301b82 */ /* 0x000e220000000a00 */
[----:B------:R-:W-:Y:S02]  /*1dd0*/  @P0 HADD2.F32 R66, -RZ, R35.H1_H1 ;  /* 0x30000023ff420230 */ /* 0x000fe40000004100 */
[----:B------:R-:W-:Y:S01]  /*1de0*/  @P0 FADD.FTZ R161, R161, R0 ;  /* 0x00000000a1a10221 */ /* 0x000fe20000010000 */
[----:B------:R-:W-:Y:S01]  /*1df0*/  FADD.FTZ R158, R158, -R73 ;  /* 0x800000499e9e7221 */ /* 0x000fe20000010000 */
[----:B------:R-:W-:Y:S01]  /*1e00*/  FMUL.FTZ R51, R143, R156 ;  /* 0x0000009c8f337220 */ /* 0x000fe20000410000 */
[----:B------:R-:W-:Y:S02]  /*1e10*/  @P0 HADD2.F32 R0, -RZ, R32.H0_H0 ;  /* 0x20000020ff000230 */ /* 0x000fe40000004100 */
[----:B------:R-:W-:Y:S01]  /*1e20*/  FADD.FTZ R56, R67, -R56 ;  /* 0x8000003843387221 */ /* 0x000fe20000010000 */
[----:B------:R-:W-:Y:S01]  /*1e30*/  FADD.FTZ R72, R69, -R72 ;  /* 0x8000004845487221 */ /* 0x000fe20000010000 */
[----:B------:R-:W-:Y:S01]  /*1e40*/  @P0 FADD.FTZ R50, R50, R65 ;  /* 0x0000004132320221 */ /* 0x000fe20000010000 */
[----:B------:R-:W-:-:S02]  /*1e50*/  @P0 HADD2.F32 R67, -RZ, R39.H1_H1 ;  /* 0x30000027ff430230 */ /* 0x000fc40000004100 */
[C---:B------:R-:W-:Y:S01]  /*1e60*/  FMUL.FTZ R61, R143.reuse, R58 ;  /* 0x0000003a8f3d7220 */ /* 0x040fe20000410000 */
[C---:B------:R-:W-:Y:S01]  /*1e70*/  FMUL.FTZ R154, R143.reuse, R146 ;  /* 0x000000928f9a7220 */ /* 0x040fe20000410000 */
[----:B------:R-:W-:Y:S02]  /*1e80*/  @P0 HADD2.F32 R65, -RZ, R38.H0_H0 ;  /* 0x20000026ff410230 */ /* 0x000fe40000004100 */
[----:B------:R-:W-:Y:S01]  /*1e90*/  FMUL.FTZ R58, R143, R158 ;  /* 0x0000009e8f3a7220 */ /* 0x000fe20000410000 */
[----:B------:R-:W-:Y:S01]  /*1ea0*/  @P0 FADD.FTZ R51, R51, R66 ;  /* 0x0000004233330221 */ /* 0x000fe20000010000 */
[----:B------:R-:W-:Y:S01]  /*1eb0*/  FADD.FTZ R70, R157, -R70 ;  /* 0x800000469d467221 */ /* 0x000fe20000010000 */
[----:B------:R-:W-:Y:S01]  /*1ec0*/  @P0 FADD.FTZ R155, R155, R0 ;  /* 0x000000009b9b0221 */ /* 0x000fe20000010000 */
[----:B------:R-:W-:Y:S02]  /*1ed0*/  @P0 HADD2.F32 R66, -RZ, R37.H1_H1 ;  /* 0x30000025ff420230 */ /* 0x000fe40000004100 */
[C---:B------:R-:W-:Y:S01]  /*1ee0*/  FMUL.FTZ R57, R143.reuse, R72 ;  /* 0x000000488f397220 */ /* 0x040fe20000410000 */
[----:B------:R-:W-:Y:S01]  /*1ef0*/  @P0 HADD2.F32 R0, -RZ, R36.H0_H0 ;  /* 0x20000024ff000230 */ /* 0x000fe20000004100 */
[----:B------:R-:W-:Y:S01]  /*1f00*/  ISETP.NE.AND.EX P2, PT, RZ, UR17, PT, P2 ;  /* 0x00000011ff007c0c */ /* 0x000fe2000bf45320 */
[----:B------:R-:W-:Y:S01]  /*1f10*/  FMUL.FTZ R60, R143, R68 ;  /* 0x000000448f3c7220 */ /* 0x000fe20000410000 */
[----:B------:R-:W-:Y:S01]  /*1f20*/  @P0 FADD.FTZ R154, R154, R67 ;  /* 0x000000439a9a0221 */ /* 0x000fe20000010000 */
[----:B------:R-:W-:Y:S01]  /*1f30*/  @P0 FADD.FTZ R58, R58, R65 ;  /* 0x000000413a3a0221 */ /* 0x000fe20000010000 */
[----:B------:R-:W-:-:S02]  /*1f40*/  @P0 HADD2.F32 R68, -RZ, R38.H1_H1 ;  /* 0x30000026ff440230 */ /* 0x000fc40000004100 */
[C---:B------:R-:W-:Y:S01]  /*1f50*/  FMUL.FTZ R63, R143.reuse, R70 ;  /* 0x000000468f3f7220 */ /* 0x040fe20000410000 */
[----:B------:R-:W-:Y:S02]  /*1f60*/  @P0 HADD2.F32 R67, -RZ, R37.H0_H0 ;  /* 0x20000025ff430230 */ /* 0x000fe40000004100 */
[----:B------:R-:W-:Y:S01]  /*1f70*/  FMUL.FTZ R56, R143, R56 ;  /* 0x000000388f387220 */ /* 0x000fe20000410000 */
[----:B------:R-:W-:Y:S02]  /*1f80*/  @P0 HADD2.F32 R65, -RZ, R36.H1_H1 ;  /* 0x30000024ff410230 */ /* 0x000fe40000004100 */
[----:B------:R-:W-:Y:S01]  /*1f90*/  @P0 FADD.FTZ R57, R57, R66 ;  /* 0x0000004239390221 */ /* 0x000fe20000010000 */
[----:B------:R-:W-:Y:S01]  /*1fa0*/  @P0 FADD.FTZ R61, R61, R0 ;  /* 0x000000003d3d0221 */ /* 0x000fe20000010000 */
[----:B------:R-:W-:Y:S01]  /*1fb0*/  @P1 F2FP.F16.F32.PACK_AB R66, RZ, R161 ;  /* 0x000000a1ff42123e */ /* 0x000fe200000000ff */
[----:B------:R-:W-:Y:S01]  /*1fc0*/  @P0 FADD.FTZ R63, R63, R68 ;  /* 0x000000443f3f0221 */ /* 0x000fe20000010000 */
[----:B------:R-:W-:Y:S01]  /*1fd0*/  @P1 F2FP.F16.F32.PACK_AB R0, RZ, R155 ;  /* 0x0000009bff00123e */ /* 0x000fe200000000ff */
[----:B------:R-:W-:Y:S01]  /*1fe0*/  @P0 FADD.FTZ R60, R60, R67 ;  /* 0x000000433c3c0221 */ /* 0x000fe20000010000 */
[----:B------:R-:W-:Y:S01]  /*1ff0*/  @P0 FADD.FTZ R56, R56, R65 ;  /* 0x0000004138380221 */ /* 0x000fe20000010000 */
[----:B------:R-:W-:Y:S01]  /*2000*/  @P1 F2FP.F16.F32.PACK_AB R70, RZ, R64 ;  /* 0x00000040ff46123e */ /* 0x000fe200000000ff */
[----:B0-----:R-:W-:Y:S01]  /*2010*/  @P1 IMAD.WIDE.U32 R48, R108, 0x10, R48 ;  /* 0x000000106c301825 */ /* 0x001fe200078e0030 */
[----:B------:R-:W-:-:S02]  /*2020*/  @P1 F2FP.F16.F32.PACK_AB R68, RZ, R163 ;  /* 0x000000a3ff44123e */ /* 0x000fc400000000ff */
[----:B------:R-:W-:Y:S02]  /*2030*/  @P1 F2FP.F16.F32.PACK_AB R67, RZ, R160 ;  /* 0x000000a0ff43123e */ /* 0x000fe400000000ff */
[----:B------:R-:W-:Y:S02]  /*2040*/  @P1 F2FP.F16.F32.PACK_AB R65, RZ, R62 ;  /* 0x0000003eff41123e */ /* 0x000fe400000000ff */
[----:B------:R-:W-:Y:S02]  /*2050*/  @P1 PRMT R41, R66, 0x7610, R41 ;  /* 0x0000761042291816 */ /* 0x000fe40000000029 */
[----:B------:R-:W-:Y:S02]  /*2060*/  @P1 PRMT R40, R0, 0x7610, R40 ;  /* 0x0000761000281816 */ /* 0x000fe40000000028 */
[----:B------:R-:W-:Y:S02]  /*2070*/  @P1 F2FP.F16.F32.PACK_AB R71, RZ, R51 ;  /* 0x00000033ff47123e */ /* 0x000fe400000000ff */
[----:B------:R-:W-:-:S02]  /*2080*/  @P1 F2FP.F16.F32.PACK_AB R69, RZ, R50 ;  /* 0x00000032ff45123e */ /* 0x000fc400000000ff */
[----:B------:R-:W-:Y:S02]  /*2090*/  @P1 PRMT R43, R70, 0x7610, R43 ;  /* 0x00007610462b1816 */ /* 0x000fe4000000002b */
[----:B------:R-:W-:Y:S02]  /*20a0*/  @P1 PRMT R42, R68, 0x7610, R42 ;  /* 0x00007610442a1816 */ /* 0x000fe4000000002a */
[----:B------:R-:W-:Y:S02]  /*20b0*/  @P1 PRMT R41, R41, 0x5410, R67 ;  /* 0x0000541029291816 */ /* 0x000fe40000000043 */
[----:B------:R-:W-:Y:S01]  /*20c0*/  @P2 F2FP.F16.F32.PACK_AB R153, RZ, R51 ;  /* 0x00000033ff99223e */ /* 0x000fe200000000ff */
[----:B------:R-:W0:Y:S01]  /*20d0*/  LDC.64 R66, c[0x0][0x2f8] ;  /* 0x0000be00ff427b82 */ /* 0x000e220000000a00 */
[----:B------:R-:W-:Y:S02]  /*20e0*/  @P1 PRMT R40, R40, 0x5410, R65 ;  /* 0x0000541028281816 */ /* 0x000fe40000000041 */
[----:B------:R-:W-:-:S02]  /*20f0*/  @P2 F2FP.F16.F32.PACK_AB R156, RZ, R64 ;  /* 0x00000040ff9c223e */ /* 0x000fc400000000ff */
[----:B------:R-:W-:Y:S02]  /*2100*/  F2FP.F16.F32.PACK_AB R51, R51, R64 ;  /* 0x000000403333723e */ /* 0x000fe400000000ff */
[----:B------:R-:W-:Y:S01]  /*2110*/  @P1 PRMT R43, R43, 0x5410, R71 ;  /* 0x000054102b2b1816 */ /* 0x000fe20000000047 */
[----:B------:R-:W1:Y:S01]  /*2120*/  @P2 LDC.64 R64, c[0x0][0x300] ;  /* 0x0000c000ff402b82 */ /* 0x000e620000000a00 */
[----:B------:R-:W-:Y:S02]  /*2130*/  @P1 PRMT R42, R42, 0x5410, R69 ;  /* 0x000054102a2a1816 */ /* 0x000fe40000000045 */
[-C--:B------:R-:W-:Y:S02]  /*2140*/  @P1 F2FP.F16.F32.PACK_AB R150, RZ, R58.reuse ;  /* 0x0000003aff96123e */ /* 0x080fe400000000ff */
[----:B------:R-:W-:Y:S01]  /*2150*/  @P2 F2FP.F16.F32.PACK_AB R73, RZ, R58 ;  /* 0x0000003aff49223e */ /* 0x000fe200000000ff */
[----:B------:R2:W-:Y:S01]  /*2160*/  @P1 STG.E.128 desc[UR6][R48.64], R40 ;  /* 0x0000002830001986 */ /* 0x0005e2000c101d06 */
[----:B------:R-:W-:-:S02]  /*2170*/  @P2 F2FP.F16.F32.PACK_AB R147, RZ, R62 ;  /* 0x0000003eff93223e */ /* 0x000fc400000000ff */
[-C--:B------:R-:W-:Y:S02]  /*2180*/  @P1 F2FP.F16.F32.PACK_AB R74, RZ, R63.reuse ;  /* 0x0000003fff4a123e */ /* 0x080fe400000000ff */
[----:B------:R-:W-:Y:S02]  /*2190*/  @P2 F2FP.F16.F32.PACK_AB R75, RZ, R63 ;  /* 0x0000003fff4b223e */ /* 0x000fe400000000ff */
[----:B------:R-:W-:Y:S02]  /*21a0*/  F2FP.F16.F32.PACK_AB R58, R63, R58 ;  /* 0x0000003a3f3a723e */ /* 0x000fe400000000ff */
[-C--:B------:R-:W-:Y:S02]  /*21b0*/  @P1 F2FP.F16.F32.PACK_AB R144, RZ, R57.reuse ;  /* 0x00000039ff90123e */ /* 0x080fe400000000ff */
[----:B------:R-:W-:Y:S02]  /*21c0*/  @P2 F2FP.F16.F32.PACK_AB R0, RZ, R57 ;  /* 0x00000039ff00223e */ /* 0x000fe400000000ff */
[----:B------:R-:W-:-:S02]  /*21d0*/  @P1 F2FP.F16.F32.PACK_AB R146, RZ, R56 ;  /* 0x00000038ff92123e */ /* 0x000fc400000000ff */
[----:B------:R-:W-:Y:S02]  /*21e0*/  @P2 F2FP.F16.F32.PACK_AB R70, RZ, R56 ;  /* 0x00000038ff46223e */ /* 0x000fe400000000ff */
[-C--:B------:R-:W-:Y:S01]  /*21f0*/  @P1 F2FP.F16.F32.PACK_AB R151, RZ, R60.reuse ;  /* 0x0000003cff97123e */ /* 0x080fe200000000ff */
[----:B-1----:R-:W-:Y:S01]  /*2200*/  @P2 IMAD.WIDE.U32 R64, R108, 0x10, R64 ;  /* 0x000000106c402825 */ /* 0x002fe200078e0040 */
[----:B--2---:R-:W-:Y:S02]  /*2210*/  F2FP.F16.F32.PACK_AB R48, R62, R155 ;  /* 0x0000009b3e30723e */ /* 0x004fe400000000ff */
[----:B------:R-:W1:Y:S01]  /*2220*/  @P1 LDC.64 R62, c[0x0][0x308] ;  /* 0x0000c200ff3e1b82 */ /* 0x000e620000000a00 */
[----:B------:R-:W-:Y:S02]  /*2230*/  @P2 F2FP.F16.F32.PACK_AB R143, RZ, R60 ;  /* 0x0000003cff8f223e */ /* 0x000fe400000000ff */
[-C--:B------:R-:W-:Y:S02]  /*2240*/  @P1 F2FP.F16.F32.PACK_AB R152, RZ, R61.reuse ;  /* 0x0000003dff98123e */ /* 0x080fe400000000ff */
[----:B------:R-:W-:-:S02]  /*2250*/  @P2 F2FP.F16.F32.PACK_AB R145, RZ, R61 ;  /* 0x0000003dff91223e */ /* 0x000fc400000000ff */
[----:B------:R-:W-:Y:S02]  /*2260*/  F2FP.F16.F32.PACK_AB R57, R57, R60 ;  /* 0x0000003c3939723e */ /* 0x000fe400000000ff */
[----:B------:R-:W-:Y:S02]  /*2270*/  F2FP.F16.F32.PACK_AB R56, R56, R61 ;  /* 0x0000003d3838723e */ /* 0x000fe400000000ff */
[----:B------:R-:W2:Y:S01]  /*2280*/  @P2 LDC.64 R60, c[0x0][0x300] ;  /* 0x0000c000ff3c2b82 */ /* 0x000ea20000000a00 */
[----:B------:R-:W-:Y:S02]  /*2290*/  @P2 F2FP.F16.F32.PACK_AB R157, RZ, R163 ;  /* 0x000000a3ff9d223e */ /* 0x000fe400000000ff */
[----:B------:R-:W-:Y:S02]  /*22a0*/  @P2 F2FP.F16.F32.PACK_AB R158, RZ, R161 ;  /* 0x000000a1ff9e223e */ /* 0x000fe400000000ff */
[----:B------:R-:W-:Y:S02]  /*22b0*/  @P2 F2FP.F16.F32.PACK_AB R159, RZ, R155 ;  /* 0x0000009bff9f223e */ /* 0x000fe400000000ff */
[----:B------:R-:W-:-:S02]  /*22c0*/  @P2 F2FP.F16.F32.PACK_AB R68, RZ, R50 ;  /* 0x00000032ff44223e */ /* 0x000fc400000000ff */
[----:B------:R-:W-:Y:S02]  /*22d0*/  @P2 F2FP.F16.F32.PACK_AB R69, RZ, R160 ;  /* 0x000000a0ff45223e */ /* 0x000fe400000000ff */
        /* <DEDUP_REMOVED lines=8> */
[----:B------:R-:W-:Y:S02]  /*2360*/  F2FP.F16.F32.PACK_AB R50, R50, R163 ;  /* 0x000000a33232723e */ /* 0x000fe400000000ff */
[----:B------:R-:W-:Y:S01]  /*2370*/  F2FP.F16.F32.PACK_AB R49, R160, R161 ;  /* 0x000000a1a031723e */ /* 0x000fe200000000ff */
[----:B------:R-:W-:Y:S01]  /*2380*/  IMAD.WIDE.U32 R66, R107, 0x10, R66 ;  /* 0x000000106b427825 */ /* 0x000fe200078e0042 */
[-C--:B------:R-:W-:Y:S02]  /*2390*/  @P1 F2FP.F16.F32.PACK_AB R148, RZ, R59.reuse ;  /* 0x0000003bff94123e */ /* 0x080fe400000000ff */
[----:B------:R-:W-:Y:S01]  /*23a0*/  @P2 PRMT R47, R47, 0x5410, R153 ;  /* 0x000054102f2f2816 */ /* 0x000fe20000000099 */
[----:B------:R-:W-:Y:S01]  /*23b0*/  STG.E.128 desc[UR6][R68.64], R48 ;  /* 0x0000003044007986 */ /* 0x000fe2000c101d06 */
[----:B------:R-:W-:Y:S01]  /*23c0*/  @P2 PRMT R44, R44, 0x5410, R147 ;  /* 0x000054102c2c2816 */ /* 0x000fe20000000093 */
[----:B--2---:R-:W-:Y:S01]  /*23d0*/  @P2 IMAD.WIDE.U32 R60, R107, 0x10, R60 ;  /* 0x000000106b3c2825 */ /* 0x004fe200078e003c */
[----:B------:R-:W-:-:S02]  /*23e0*/  @P2 F2FP.F16.F32.PACK_AB R71, RZ, R59 ;  /* 0x0000003bff47223e */ /* 0x000fc400000000ff */
[-C--:B------:R-:W-:Y:S01]  /*23f0*/  @P1 F2FP.F16.F32.PACK_AB R149, RZ, R154.reuse ;  /* 0x0000009aff95123e */ /* 0x080fe200000000ff */
[----:B------:R0:W-:Y:S01]  /*2400*/  @P2 STG.E.128 desc[UR6][R64.64], R44 ;  /* 0x0000002c40002986 */ /* 0x0001e2000c101d06 */
[----:B------:R-:W-:Y:S02]  /*2410*/  @P1 PRMT R43, R148, 0x7610, R43 ;  /* 0x00007610942b1816 */ /* 0x000fe4000000002b */
[----:B------:R-:W-:Y:S02]  /*2420*/  @P1 PRMT R42, R150, 0x7610, R42 ;  /* 0x00007610962a1816 */ /* 0x000fe4000000002a */
[----:B------:R-:W-:Y:S02]  /*2430*/  @P1 PRMT R41, R151, 0x7610, R41 ;  /* 0x0000761097291816 */ /* 0x000fe40000000029 */
[----:B------:R-:W-:Y:S02]  /*2440*/  @P1 PRMT R40, R152, 0x7610, R40 ;  /* 0x0000761098281816 */ /* 0x000fe40000000028 */
[----:B------:R-:W-:-:S02]  /*2450*/  @P2 F2FP.F16.F32.PACK_AB R72, RZ, R154 ;  /* 0x0000009aff48223e */ /* 0x000fc400000000ff */
        /* <DEDUP_REMOVED lines=9> */
[----:B------:R-:W-:Y:S02]  /*24f0*/  F2FP.F16.F32.PACK_AB R59, R154, R59 ;  /* 0x0000003b9a3b723e */ /* 0x000fe400000000ff */
        /* <DEDUP_REMOVED lines=8> */
[----:B0-----:R-:W-:Y:S02]  /*2580*/  MOV R40, R55 ;  /* 0x0000003700287202 */ /* 0x001fe40000000f00 */
        /* <DEDUP_REMOVED lines=56> */
[----:B------:R-:W-:-:S07]  /*2910*/  MOV R83, R11 ;  /* 0x0000000b00537202 */ /* 0x000fce0000000f00 */
.L_x_312:
        /* <DEDUP_REMOVED lines=30> */
.L_x_313:
[----:B------:R-:W-:Y:S01]  /*2b00*/  HFMA2.MMA R51, -RZ, RZ, 0, 9.5367431640625e-07 ;  /* 0x00000010ff337435 */ /* 0x000fe200000001ff */
[----:B------:R-:W-:Y:S02]  /*2b10*/  MOV R50, 0x1f ;  /* 0x0000001f00327802 */ /* 0x000fe40000000f00 */
[----:B------:R-:W-:-:S08]  /*2b20*/  MOV R57, 0xffffffff ;  /* 0xffffffff00397802 */ /* 0x000fd00000000f00 */
[----:B-----5:R-:W-:Y:S05]  /*2b30*/  WARPSYNC.COLLECTIVE R57, `(.L_x_316) ;  /* 0x0000000039087348 */ /* 0x020fea0003c00000 */
[----:B------:R0:W1:Y:S02]  /*2b40*/  SHFL.DOWN P4, R58, R56, R51, R50 ;  /* 0x08000033383a7389 */ /* 0x0000640000080032 */
[----:B01---5:R-:W-:Y:S01]  /*2b50*/  ENDCOLLECTIVE ;  /* 0x000000000000791b */ /* 0x023fe20003800000 */
.L_x_316:
[----:B------:R-:W-:Y:S01]  /*2b60*/  FADD.FTZ R59, R56, R58 ;  /* 0x0000003a383b7221 */ /* 0x000fe20000010000 */
[----:B------:R-:W-:-:S07]  /*2b70*/  MOV R56, R49 ;  /* 0x0000003100387202 */ /* 0x000fce0000000f00 */
[----:B------:R-:W-:Y:S05]  /*2b80*/  WARPSYNC.COLLECTIVE R57, `(.L_x_317) ;  /* 0x0000000039087348 */ /* 0x000fea0003c00000 */
[----:B------:R0:W1:Y:S02]  /*2b90*/  SHFL.DOWN P4, R58, R56, R51, R50 ;  /* 0x08000033383a7389 */ /* 0x0000640000080032 */
[----:B01----:R-:W-:Y:S01]  /*2ba0*/  ENDCOLLECTIVE ;  /* 0x000000000000791b */ /* 0x003fe20003800000 */
.L_x_317:
[----:B------:R-:W-:Y:S01]  /*2bb0*/  HFMA2.MMA R51, -RZ, RZ, 0, 4.76837158203125e-07 ;  /* 0x00000008ff337435 */ /* 0x000fe200000001ff */
[----:B------:R-:W-:Y:S02]  /*2bc0*/  MOV R56, R59 ;  /* 0x0000003b00387202 */ /* 0x000fe40000000f00 */
[----:B------:R-:W-:-:S08]  /*2bd0*/  MOV R48, R58 ;  /* 0x0000003a00307202 */ /* 0x000fd00000000f00 */
[----:B------:R-:W-:Y:S05]  /*2be0*/  WARPSYNC.COLLECTIVE R57, `(.L_x_318) ;  /* 0x0000000039087348 */ /* 0x000fea0003c00000 */
[----:B------:R0:W1:Y:S02]  /*2bf0*/  SHFL.DOWN P4, R58, R56, R51, R50 ;  /* 0x08000033383a7389 */ /* 0x0000640000080032 */
[----:B01----:R-:W-:Y:S01]  /*2c00*/  ENDCOLLECTIVE ;  /* 0x000000000000791b */ /* 0x003fe20003800000 */
.L_x_318:
[----:B------:R-:W-:-:S05]  /*2c10*/  FADD.FTZ R75, R49, R48 ;  /* 0x00000030314b7221 */ /* 0x000fca0000010000 */
[----:B------:R-:W-:Y:S01]  /*2c20*/  MOV R56, R75 ;  /* 0x0000004b00387202 */ /* 0x000fe20000000f00 */
[----:B------:R-:W-:-:S07]  /*2c30*/  FADD.FTZ R161, R59, R58 ;  /* 0x0000003a3ba17221 */ /* 0x000fce0000010000 */
[----:B------:R-:W-:Y:S05]  /*2c40*/  WARPSYNC.COLLECTIVE R57, `(.L_x_319) ;  /* 0x0000000039087348 */ /* 0x000fea0003c00000 */
[----:B------:R0:W1:Y:S02]  /*2c50*/  SHFL.DOWN P4, R58, R56, R51, R50 ;  /* 0x08000033383a7389 */ /* 0x0000640000080032 */
[----:B01----:R-:W-:Y:S01]  /*2c60*/  ENDCOLLECTIVE ;  /* 0x000000000000791b */ /* 0x003fe20003800000 */
.L_x_319:
[----:B------:R-:W-:Y:S01]  /*2c70*/  HFMA2.MMA R51, -RZ, RZ, 0, 2.384185791015625e-07 ;  /* 0x00000004ff337435 */ /* 0x000fe200000001ff */
[----:B------:R-:W-:Y:S02]  /*2c80*/  MOV R56, R161 ;  /* 0x000000a100387202 */ /* 0x000fe40000000f00 */
[----:B------:R-:W-:-:S08]  /*2c90*/  MOV R48, R58 ;  /* 0x0000003a00307202 */ /* 0x000fd00000000f00 */
[----:B------:R-:W-:Y:S05]  /*2ca0*/  WARPSYNC.COLLECTIVE R57, `(.L_x_320) ;  /* 0x0000000039087348 */ /* 0x000fea0003c00000 */
[----:B------:R0:W1:Y:S02]  /*2cb0*/  SHFL.DOWN P4, R58, R56, R51, R50 ;  /* 0x08000033383a7389 */ /* 0x0000640000080032 */
[----:B01----:R-:W-:Y:S01]  /*2cc0*/  ENDCOLLECTIVE ;  /* 0x000000000000791b */ /* 0x003fe20003800000 */
.L_x_320:
[----:B------:R-:W-:-:S05]  /*2cd0*/  FADD.FTZ R162, R75, R48 ;  /* 0x000000304ba27221 */ /* 0x000fca0000010000 */
[----:B------:R-:W-:Y:S01]  /*2ce0*/  MOV R56, R162 ;  /* 0x000000a200387202 */ /* 0x000fe20000000f00 */
[----:B------:R-:W-:-:S07]  /*2cf0*/  FADD.FTZ R164, R161, R58 ;  /* 0x0000003aa1a47221 */ /* 0x000fce0000010000 */
[----:B------:R-:W-:Y:S05]  /*2d00*/  WARPSYNC.COLLECTIVE R57, `(.L_x_321) ;  /* 0x0000000039087348 */ /* 0x000fea0003c00000 */
[----:B------:R0:W1:Y:S02]  /*2d10*/  SHFL.DOWN P4, R58, R56, R51, R50 ;  /* 0x08000033383a7389 */ /* 0x0000640000080032 */
[----:B01----:R-:W-:Y:S01]  /*2d20*/  ENDCOLLECTIVE ;  /* 0x000000000000791b */ /* 0x003fe20003800000 */
.L_x_321:
[----:B------:R-:W-:Y:S01]  /*2d30*/  HFMA2.MMA R51, -RZ, RZ, 0, 1.1920928955078125e-07 ;  /* 0x00000002ff337435 */ /* 0x000fe200000001ff */
[----:B------:R-:W-:Y:S02]  /*2d40*/  MOV R56, R164 ;  /* 0x000000a400387202 */ /* 0x000fe40000000f00 */
[----:B------:R-:W-:-:S08]  /*2d50*/  MOV R163, R58 ;  /* 0x0000003a00a37202 */ /* 0x000fd00000000f00 */
[----:B------:R-:W-:Y:S05]  /*2d60*/  WARPSYNC.COLLECTIVE R57, `(.L_x_322) ;  /* 0x0000000039087348 */ /* 0x000fea0003c00000 */
[----:B------:R0:W1:Y:S02]  /*2d70*/  SHFL.DOWN P4, R58, R56, R51, R50 ;  /* 0x08000033383a7389 */ /* 0x0000640000080032 */
[----:B01----:R-:W-:Y:S01]  /*2d80*/  ENDCOLLECTIVE ;  /* 0x000000000000791b */ /* 0x003fe20003800000 */
.L_x_322:
[----:B------:R-:W-:-:S05]  /*2d90*/  FADD.FTZ R163, R162, R163 ;  /* 0x000000a3a2a37221 */ /* 0x000fca0000010000 */
[----:B------:R-:W-:Y:S01]  /*2da0*/  MOV R56, R163 ;  /* 0x000000a300387202 */ /* 0x000fe20000000f00 */
[----:B------:R-:W-:-:S07]  /*2db0*/  FADD.FTZ R48, R164, R58 ;  /* 0x0000003aa4307221 */ /* 0x000fce0000010000 */
[----:B------:R-:W-:Y:S05]  /*2dc0*/  WARPSYNC.COLLECTIVE R57, `(.L_x_323) ;  /* 0x0000000039087348 */ /* 0x000fea0003c00000 */
[----:B------:R0:W1:Y:S02]  /*2dd0*/  SHFL.DOWN P4, R58, R56, R51, R50 ;  /* 0x08000033383a7389 */ /* 0x0000640000080032 */
[----:B01----:R-:W-:Y:S01]  /*2de0*/  ENDCOLLECTIVE ;  /* 0x000000000000791b */ /* 0x003fe20003800000 */
.L_x_323:
[----:B------:R-:W-:Y:S01]  /*2df0*/  HFMA2.MMA R51, -RZ, RZ, 0, 5.9604644775390625e-08 ;  /* 0x00000001ff337435 */ /* 0x000fe200000001ff */
[----:B------:R-:W-:Y:S02]  /*2e00*/  MOV R56, R48 ;  /* 0x0000003000387202 */ /* 0x000fe40000000f00 */
[----:B------:R-:W-:-:S08]  /*2e10*/  MOV R49, R58 ;  /* 0x0000003a00317202 */ /* 0x000fd00000000f00 */
[----:B------:R-:W-:Y:S05]  /*2e20*/  WARPSYNC.COLLECTIVE R57, `(.L_x_324) ;  /* 0x0000000039087348 */ /* 0x000fea0003c00000 */
[----:B------:R0:W1:Y:S02]  /*2e30*/  SHFL.DOWN P4, R58, R56, R51, R50 ;  /* 0x08000033383a7389 */ /* 0x0000640000080032 */
[----:B01----:R-:W-:Y:S01]  /*2e40*/  ENDCOLLECTIVE ;  /* 0x000000000000791b */ /* 0x003fe20003800000 */
.L_x_324:
[----:B------:R-:W-:-:S05]  /*2e50*/  FADD.FTZ R49, R163, R49 ;  /* 0x00000031a3317221 */ /* 0x000fca0000010000 */
[----:B------:R-:W-:Y:S02]  /*2e60*/  MOV R56, R49 ;  /* 0x0000003100387202 */ /* 0x000fe40000000f00 */
[----:B------:R-:W-:-:S07]  /*2e70*/  MOV R59, R58 ;  /* 0x0000003a003b7202 */ /* 0x000fce0000000f00 */
[----:B------:R-:W-:Y:S05]  /*2e80*/  WARPSYNC.COLLECTIVE R57, `(.L_x_325) ;  /* 0x0000000039087348 */ /* 0x000fea0003c00000 */
[----:B------:R0:W1:Y:S02]  /*2e90*/  SHFL.DOWN P4, R58, R56, R51, R50 ;  /* 0x08000033383a7389 */ /* 0x0000640000080032 */
[----:B01----:R-:W-:Y:S01]  /*2ea0*/  ENDCOLLECTIVE ;  /* 0x000000000000791b */ /* 0x003fe20003800000 */
.L_x_325:
[----:B------:R-:W-:Y:S05]  /*2eb0*/  BRA `(.L_x_326) ;  /* 0xffffffe800687947 */ /* 0x000fea000383ffff */
.L_x_327:
        /* <DEDUP_REMOVED lines=12> */
.L_x_2937:


//--------------------- .text._ZN10layer_norm31ln_parallel_residual_bwd_kernelINS_13Kernel_traitsI6__halfS2_S2_S2_fjLj2048ELj1ELj1ELj4ELj16ENS_18Kernel_traits_baseILj2048ES2_S2_S2_S2_fjLj128EEEEELb0ELb1ELb0EEEvNS_9BwdParamsE --------------------------
	.section	.text._ZN10layer_norm31ln_parallel_residual_bwd_kernelINS_13Kernel_traitsI6__halfS2_S2_S2_fjLj2048ELj1ELj1ELj4ELj16ENS_18Kernel_traits_baseILj2048ES2_S2_S2_S2_fjLj128EEEEELb0ELb1ELb0EEEvNS_9BwdParamsE,"ax",@progbits
	.align	128
        .global         _ZN10layer_norm31ln_parallel_residual_bwd_kernelINS_13Kernel_traitsI6__halfS2_S2_S2_fjLj2048ELj1ELj1ELj4ELj16ENS_18Kernel_traits_baseILj2048ES2_S2_S2_S2_fjLj128EEEEELb0ELb1ELb0EEEvNS_9BwdParamsE
        .type           _ZN10layer_norm31ln_parallel_residual_bwd_kernelINS_13Kernel_traitsI6__halfS2_S2_S2_fjLj2048ELj1ELj1ELj4ELj16ENS_18Kernel_traits_baseILj2048ES2_S2_S2_S2_fjLj128EEEEELb0ELb1ELb0EEEvNS_9BwdParamsE,@function
        .size           _ZN10layer_norm31ln_parallel_residual_bwd_kernelINS_13Kernel_traitsI6__halfS2_S2_S2_fjLj2048ELj1ELj1ELj4ELj16ENS_18Kernel_traits_baseILj2048ES2_S2_S2_S2_fjLj128EEEEELb0ELb1ELb0EEEvNS_9BwdParamsE,(.L_x_2938 - _ZN10layer_norm31ln_parallel_residual_bwd_kernelINS_13Kernel_traitsI6__halfS2_S2_S2_fjLj2048ELj1ELj1ELj4ELj16ENS_18Kernel_traits_baseILj2048ES2_S2_S2_S2_fjLj128EEEEELb0ELb1ELb0EEEvNS_9BwdParamsE)
        .other          _ZN10layer_norm31ln_parallel_residual_bwd_kernelINS_13Kernel_traitsI6__halfS2_S2_S2_fjLj2048ELj1ELj1ELj4ELj16ENS_18Kernel_traits_baseILj2048ES2_S2_S2_S2_fjLj128EEEEELb0ELb1ELb0EEEvNS_9BwdParamsE,@"STO_CUDA_ENTRY STV_DEFAULT"
_ZN10layer_norm31ln_parallel_residual_bwd_kernelINS_13Kernel_traitsI6__halfS2_S2_S2_fjLj2048ELj1ELj1ELj4ELj16ENS_18Kernel_traits_baseILj2048ES2_S2_S2_S2_fjLj128EEEEELb0ELb1ELb0EEEvNS_9BwdParamsE:
.text._ZN10layer_norm31ln_parallel_residual_bwd_kernelINS_13Kernel_traitsI6__halfS2_S2_S2_fjLj2048ELj1ELj1ELj4ELj16ENS_18Kernel_traits_baseILj2048ES2_S2_S2_S2_fjLj128EEEEELb0ELb1ELb0EEEvNS_9BwdParamsE:
        /* <DEDUP_REMOVED lines=49> */
[----:B------:R-:W-:Y:S01]  /*0310*/  ULDC.U8 UR6, c[0x0][0x2a0] ;  /* 0x0000a80000067ab9 */ /* 0x000fe20000000000 */
[----:B------:R-:W-:Y:S01]  /*0320*/  HFMA2.MMA R0, -RZ, RZ, 0, 5.9604644775390625e-08 ;  /* 0x00000001ff007435 */ /* 0x000fe200000001ff */
[----:B------:R-:W-:Y:S01]  /*0330*/  UISETP.NE.AND UP0, UPT, UR6, URZ, UPT ;  /* 0x0000003f0600728c */ /* 0x000fe2000bf05270 */
[--C-:B-----5:R-:W-:Y:S01]  /*0340*/  HADD2.F32 R18, -RZ, R8.reuse.H0_H0 ;  /* 0x20000008ff127230 */ /* 0x120fe20000004100 */
[----:B------:R-:W-:Y:S01]  /*0350*/  MOV R21, RZ ;  /* 0x000000ff00157202 */ /* 0x000fe20000000f00 */
[----:B------:R-:W-:Y:S02]  /*0360*/  HADD2.F32 R17, -RZ, R8.H1_H1 ;  /* 0x30000008ff117230 */ /* 0x000fe40000004100 */
[--C-:B------:R-:W-:Y:S01]  /*0370*/  HADD2.F32 R16, -RZ, R9.reuse.H0_H0 ;  /* 0x20000009ff107230 */ /* 0x100fe20000004100 */
[----:B------:R-:W-:Y:S01]  /*0380*/  PLOP3.LUT P3, PT, PT, PT, UP0, 0x80, 0x0 ;  /* 0x000000000000781c */ /* 0x000fe20003f6f008 */
        /* <DEDUP_REMOVED lines=12> */
[----:B------:R-:W-:-:S07]  /*0450*/  HADD2.F32 R2, -RZ, R55.H1_H1 ;  /* 0x30000037ff027230 */ /* 0x000fce0000004100 */
.L_x_338:
[----:B01----:R-:W0:Y:S08]  /*0460*/  LDC.64 R70, c[0x0][0x250] ;  /* 0x00009400ff467b82 */ /* 0x003e300000000a00 */
[----:B------:R-:W1:Y:S01]  /*0470*/  LDC.64 R68, c[0x0][0x258] ;  /* 0x00009600ff447b82 */ /* 0x000e620000000a00 */
[----:B0-----:R-:W-:-:S06]  /*0480*/  IMAD.WIDE R70, R19, 0x4, R70 ;  /* 0x0000000413467825 */ /* 0x001fcc00078e0246 */
[----:B------:R-:W2:Y:S01]  /*0490*/  LDG.E R70, desc[UR4][R70.64] ;  /* 0x0000000446467981 */ /* 0x000ea2000c1e1900 */
[----:B-1----:R-:W-:-:S05]  /*04a0*/  IMAD.WIDE R68, R19, 0x4, R68 ;  /* 0x0000000413447825 */ /* 0x002fca00078e0244 */
[----:B-----5:R0:W5:Y:S01]  /*04b0*/  LDG.E R79, desc[UR4][R68.64] ;  /* 0x00000004444f7981 */ /* 0x020162000c1e1900 */
[----:B------:R-:W-:Y:S01]  /*04c0*/  MOV R78, UR20 ;  /* 0x00000014004e7c02 */ /* 0x000fe20008000f00 */
[----:B------:R-:W-:Y:S01]  /*04d0*/  BSSY B0, `(.L_x_329) ;  /* 0x0000064000007945 */ /* 0x000fe20003800000 */
[----:B------:R-:W-:Y:S02]  /*04e0*/  LOP3.LUT P4, RZ, R0, 0xff, RZ, 0xc0, !PT ;  /* 0x000000ff00ff7812 */ /* 0x000fe4000788c0ff */
[----:B------:R-:W-:Y:S01]  /*04f0*/  SHF.R.U32.HI R96, RZ, 0x5, R77 ;  /* 0x00000005ff607819 */ /* 0x000fe2000001164d */
[C---:B------:R-:W-:Y:S01]  /*0500*/  IMAD R72, R19.reuse, R78, RZ ;  /* 0x0000004e13487224 */ /* 0x040fe200078e02ff */
[----:B------:R-:W-:Y:S02]  /*0510*/  IADD3 R19, R19, UR8, RZ ;  /* 0x0000000813137c10 */ /* 0x000fe4000fffe0ff */
[----:B------:R-:W-:Y:S02]  /*0520*/  LOP3.LUT P6, RZ, R77, 0x1f, RZ, 0xc0, !PT ;  /* 0x0000001f4dff7812 */ /* 0x000fe400078cc0ff */
[----:B------:R-:W-:-:S02]  /*0530*/  SHF.R.S32.HI R73, RZ, 0x1f, R72 ;  /* 0x0000001fff497819 */ /* 0x000fc40000011448 */
[----:B------:R-:W-:Y:S02]  /*0540*/  ISETP.GE.AND P5, PT, R19, UR9, PT ;  /* 0x0000000913007c0c */ /* 0x000fe4000bfa6270 */
[----:B------:R-:W-:Y:S02]  /*0550*/  LEA.HI R73, R73, R72, RZ, 0x3 ;  /* 0x0000004849497211 */ /* 0x000fe400078f18ff */
[----:B------:R-:W-:Y:S02]  /*0560*/  MOV R113, RZ ;  /* 0x000000ff00717202 */ /* 0x000fe40000000f00 */
[----:B------:R-:W-:Y:S02]  /*0570*/  LEA.HI.SX32 R0, R73, R76, 0x1d ;  /* 0x0000004c49007211 */ /* 0x000fe400078feaff */
[----:B------:R-:W-:Y:S02]  /*0580*/  MOV R116, RZ ;  /* 0x000000ff00747202 */ /* 0x000fe40000000f00 */
[----:B------:R-:W-:-:S02]  /*0590*/  LOP3.LUT R97, R96, 0x7fffffc, RZ, 0xc0, !PT ;  /* 0x07fffffc60617812 */ /* 0x000fc400078ec0ff */
        /* <DEDUP_REMOVED lines=15> */
[--C-:B--2---:R-:W-:Y:S02]  /*0690*/  HADD2.F32 R84, -RZ, R72.reuse.H1_H1 ;  /* 0x30000048ff547230 */ /* 0x104fe40000004100 */
[----:B------:R-:W-:Y:S02]  /*06a0*/  HADD2.F32 R80, -RZ, R72.H0_H0 ;  /* 0x20000048ff507230 */ /* 0x000fe40000004100 */
[--C-:B------:R-:W-:Y:S02]  /*06b0*/  HADD2.F32 R88, -RZ, R73.reuse.H0_H0 ;  /* 0x20000049ff587230 */ /* 0x100fe40000004100 */
[C---:B------:R-:W-:Y:S01]  /*06c0*/  FADD.FTZ R84, -R111.reuse, R84 ;  /* 0x000000546f547221 */ /* 0x040fe20000010100 */
[----:B------:R-:W-:Y:S02]  /*06d0*/  HADD2.F32 R90, -RZ, R73.H1_H1 ;  /* 0x30000049ff5a7230 */ /* 0x000fe40000004100 */
[----:B------:R-:W-:Y:S01]  /*06e0*/  FADD.FTZ R80, -R111, R80 ;  /* 0x000000506f507221 */ /* 0x000fe20000010100 */
[----:B------:R-:W-:-:S02]  /*06f0*/  HADD2.F32 R116, -RZ, R74.H0_H0 ;  /* 0x2000004aff747230 */ /* 0x000fc40000004100 */
[----:B-----5:R-:W-:Y:S01]  /*0700*/  FMUL.FTZ R112, R79, R84 ;  /* 0x000000544f707220 */ /* 0x020fe20000410000 */
[----:B------:R-:W-:Y:S02]  /*0710*/  HADD2.F32 R118, -RZ, R74.H1_H1 ;  /* 0x3000004aff767230 */ /* 0x000fe40000004100 */
[----:B------:R-:W-:Y:S01]  /*0720*/  FADD.FTZ R88, -R111, R88 ;  /* 0x000000586f587221 */ /* 0x000fe20000010100 */
[----:B------:R-:W-:Y:S01]  /*0730*/  FMUL.FTZ R3, R79, R80 ;  /* 0x000000504f037220 */ /* 0x000fe20000410000 */
[--C-:B------:R-:W-:Y:S02]  /*0740*/  HADD2.F32 R74, -RZ, R75.reuse.H0_H0 ;  /* 0x2000004bff4a7230 */ /* 0x100fe40000004100 */
[----:B------:R-:W-:Y:S01]  /*0750*/  FADD.FTZ R116, -R111, R116 ;  /* 0x000000746f747221 */ /* 0x000fe20000010100 */
[----:B------:R-:W-:Y:S02]  /*0760*/  HADD2.F32 R72, -RZ, R75.H1_H1 ;  /* 0x3000004bff487230 */ /* 0x000fe40000004100 */
[----:B0-----:R-:W-:Y:S01]  /*0770*/  FMUL.FTZ R83, R79, R88 ;  /* 0x000000584f537220 */ /* 0x001fe20000410000 */
[----:B------:R-:W-:Y:S01]  /*0780*/  FADD.FTZ R80, -R111, R90 ;  /* 0x0000005a6f507221 */ /* 0x000fe20000010100 */
[----:B------:R-:W-:Y:S01]  /*0790*/  FMUL.FTZ R85, R79, R116 ;  /* 0x000000744f557220 */ /* 0x000fe20000410000 */
[----:B---3--:R-:W-:-:S02]  /*07a0*/  HADD2.F32 R73, -RZ, R68.H0_H0 ;  /* 0x20000044ff497230 */ /* 0x008fc40000004100 */
[----:B------:R-:W-:Y:S01]  /*07b0*/  FADD.FTZ R90, -R111, R74 ;  /* 0x0000004a6f5a7221 */ /* 0x000fe20000010100 */
[----:B------:R-:W-:Y:S02]  /*07c0*/  HADD2.F32 R86, -RZ, R68.H1_H1 ;  /* 0x30000044ff567230 */ /* 0x000fe40000004100 */
[----:B------:R-:W-:Y:S01]  /*07d0*/  FMUL.FTZ R80, R79, R80 ;  /* 0x000000504f507220 */ /* 0x000fe20000410000 */
[--C-:B------:R-:W-:Y:S02]  /*07e0*/  HADD2.F32 R75, -RZ, R69.reuse.H0_H0 ;  /* 0x20000045ff4b7230 */ /* 0x100fe40000004100 */
[----:B------:R-:W-:Y:S01]  /*07f0*/  FMUL.FTZ R114, R18, R73 ;  /* 0x0000004912727220 */ /* 0x000fe20000410000 */
[----:B------:R-:W-:Y:S02]  /*0800*/  HADD2.F32 R92, -RZ, R69.H1_H1 ;  /* 0x30000045ff5c7230 */ /* 0x000fe40000004100 */
[----:B------:R-:W-:Y:S01]  /*0810*/  FADD.FTZ R37, R37, R86 ;  /* 0x0000005625257221 */ /* 0x000fe20000010000 */
[-C--:B------:R-:W-:Y:S01]  /*0820*/  FFMA.FTZ R21, R112, R86.reuse, R21 ;  /* 0x0000005670157223 */ /* 0x080fe20000010015 */
[----:B------:R-:W-:Y:S01]  /*0830*/  FMUL.FTZ R109, R17, R86 ;  /* 0x00000056116d7220 */ /* 0x000fe20000410000 */
[----:B------:R-:W-:Y:S01]  /*0840*/  FADD.FTZ R86, -R111, R118 ;  /* 0x000000766f567221 */ /* 0x000fe20000010100 */
[----:B------:R-:W-:-:S02]  /*0850*/  HADD2.F32 R69, -RZ, R71.H0_H0 ;  /* 0x20000047ff457230 */ /* 0x000fc40000004100 */
[----:B------:R-:W-:Y:S01]  /*0860*/  FADD.FTZ R88, RZ, R114 ;  /* 0x00000072ff587221 */ /* 0x000fe20000010000 */
[----:B------:R-:W-:Y:S02]  /*0870*/  HADD2.F32 R68, -RZ, R71.H1_H1 ;  /* 0x30000047ff447230 */ /* 0x000fe40000004100 */
[C---:B------:R-:W-:Y:S01]  /*0880*/  FFMA.FTZ R71, R3.reuse, R114, RZ ;  /* 0x0000007203477223 */ /* 0x040fe200000100ff */
[--C-:B------:R-:W-:Y:S02]  /*0890*/  HADD2.F32 R89, -RZ, R70.reuse.H0_H0 ;  /* 0x20000046ff597230 */ /* 0x100fe40000004100 */
[----:B------:R-:W-:Y:S01]  /*08a0*/  FADD.FTZ R36, R36, R73 ;  /* 0x0000004924247221 */ /* 0x000fe20000010000 */
[----:B------:R-:W-:Y:S02]  /*08b0*/  HADD2.F32 R70, -RZ, R70.H1_H1 ;  /* 0x30000046ff467230 */ /* 0x000fe40000004100 */
[----:B------:R-:W-:Y:S01]  /*08c0*/  FFMA.FTZ R20, R3, R73, R20 ;  /* 0x0000004903147223 */ /* 0x000fe20000010014 */
        /* <DEDUP_REMOVED lines=22> */
[----:B------:R-:W-:Y:S01]  /*0a30*/  FADD.FTZ R39, R39, R92 ;  /* 0x0000005c27277221 */ /* 0x000fe20000010000 */
[----:B------:R-:W-:Y:S01]  /*0a40*/  FADD.FTZ R71, R74, R89 ;  /* 0x000000594a477221 */ /* 0x000fe20000010000 */
[----:B------:R-:W-:Y:S01]  /*0a50*/  FFMA.FTZ R70, R86, R89, R69 ;  /* 0x0000005956467223 */ /* 0x000fe20000010045 */
        /* <DEDUP_REMOVED lines=11> */
.L_x_330:
[----:B------:R-:W-:Y:S05]  /*0b10*/  BSYNC B0 ;  /* 0x0000000000007941 */ /* 0x000fea0003800000 */
.L_x_329:
        /* <DEDUP_REMOVED lines=13> */
[--C-:B--2---:R-:W-:Y:S02]  /*0bf0*/  HADD2.F32 R98, -RZ, R68.reuse.H0_H0 ;  /* 0x20000044ff627230 */ /* 0x104fe40000004100 */
[----:B------:R-:W-:Y:S02]  /*0c00*/  HADD2.F32 R100, -RZ, R68.H1_H1 ;  /* 0x30000044ff647230 */ /* 0x000fe40000004100 */
[--C-:B------:R-:W-:Y:S02]  /*0c10*/  HADD2.F32 R102, -RZ, R69.reuse.H0_H0 ;  /* 0x20000045ff667230 */ /* 0x100fe40000004100 */
[C---:B------:R-:W-:Y:S01]  /*0c20*/  FADD.FTZ R98, -R111.reuse, R98 ;  /* 0x000000626f627221 */ /* 0x040fe20000010100 */
[----:B------:R-:W-:Y:S02]  /*0c30*/  HADD2.F32 R68, -RZ, R69.H1_H1 ;  /* 0x30000045ff447230 */ /* 0x000fe40000004100 */
[----:B------:R-:W-:Y:S01]  /*0c40*/  FADD.FTZ R100, -R111, R100 ;  /* 0x000000646f647221 */ /* 0x000fe20000010100 */
[----:B------:R-:W-:-:S02]  /*0c50*/  HADD2.F32 R104, -RZ, R70.H0_H0 ;  /* 0x20000046ff687230 */ /* 0x000fc40000004100 */
[----:B------:R-:W-:Y:S01]  /*0c60*/  FADD.FTZ R102, -R111, R102 ;  /* 0x000000666f667221 */ /* 0x000fe20000010100 */
[--C-:B------:R-:W-:Y:S02]  /*0c70*/  HADD2.F32 R110, -RZ, R71.reuse.H0_H0 ;  /* 0x20000047ff6e7230 */ /* 0x100fe40000004100 */
[----:B-----5:R-:W-:Y:S01]  /*0c80*/  FMUL.FTZ R81, R79, R98 ;  /* 0x000000624f517220 */ /* 0x020fe20000410000 */
[----:B------:R-:W-:Y:S02]  /*0c90*/  HADD2.F32 R118, -RZ, R71.H1_H1 ;  /* 0x30000047ff767230 */ /* 0x000fe40000004100 */
[C---:B------:R-:W-:Y:S01]  /*0ca0*/  FADD.FTZ R108, -R111.reuse, R104 ;  /* 0x000000686f6c7221 */ /* 0x040fe20000010100 */
[----:B------:R-:W-:Y:S02]  /*0cb0*/  HADD2.F32 R106, -RZ, R70.H1_H1 ;  /* 0x30000046ff6a7230 */ /* 0x000fe40000004100 */
[----:B------:R-:W-:Y:S01]  /*0cc0*/  FADD.FTZ R70, -R111, R68 ;  /* 0x000000446f467221 */ /* 0x000fe20000010100 */
[C---:B0-----:R-:W-:Y:S01]  /*0cd0*/  FMUL.FTZ R94, R79.reuse, R100 ;  /* 0x000000644f5e7220 */ /* 0x041fe20000410000 */
[C---:B------:R-:W-:Y:S01]  /*0ce0*/  FMUL.FTZ R93, R79.reuse, R102 ;  /* 0x000000664f5d7220 */ /* 0x040fe20000410000 */
[----:B------:R-:W-:Y:S01]  /*0cf0*/  FMUL.FTZ R101, R79, R108 ;  /* 0x0000006c4f657220 */ /* 0x000fe20000410000 */
[----:B---3--:R-:W-:-:S02]  /*0d00*/  HADD2.F32 R71, -RZ, R72.H0_H0 ;  /* 0x20000048ff477230 */ /* 0x008fc40000004100 */
[----:B------:R-:W-:Y:S01]  /*0d10*/  FMUL.FTZ R100, R79, R70 ;  /* 0x000000464f647220 */ /* 0x000fe20000410000 */
[----:B------:R-:W-:Y:S02]  /*0d20*/  HADD2.F32 R72, -RZ, R72.H1_H1 ;  /* 0x30000048ff487230 */ /* 0x000fe40000004100 */
[----:B------:R-:W-:Y:S01]  /*0d30*/  FADD.FTZ R68, -R111, R110 ;  /* 0x0000006e6f447221 */ /* 0x000fe20000010100 */
[--C-:B------:R-:W-:Y:S02]  /*0d40*/  HADD2.F32 R99, -RZ, R73.reuse.H0_H0 ;  /* 0x20000049ff637230 */ /* 0x100fe40000004100 */
[----:B------:R-:W-:Y:S01]  /*0d50*/  FMUL.FTZ R98, R10, R71 ;  /* 0x000000470a627220 */ /* 0x000fe20000410000 */
[----:B------:R-:W-:Y:S02]  /*0d60*/  HADD2.F32 R104, -RZ, R73.H1_H1 ;  /* 0x30000049ff687230 */ /* 0x000fe40000004100 */
[----:B------:R-:W-:Y:S01]  /*0d70*/  FADD.FTZ R44, R44, R71 ;  /* 0x000000472c2c7221 */ /* 0x000fe20000010000 */
[----:B------:R-:W-:-:S02]  /*0d80*/  HADD2.F32 R73, -RZ, R74.H0_H0 ;  /* 0x2000004aff497230 */ /* 0x000fc40000004100 */
[----:B------:R-:W-:Y:S01]  /*0d90*/  FFMA.FTZ R28, R81, R71, R28 ;  /* 0x00000047511c7223 */ /* 0x000fe2000001001c */
[----:B------:R-:W-:Y:S01]  /*0da0*/  FMUL.FTZ R95, R9, R72 ;  /* 0x00000048095f7220 */ /* 0x000fe20000410000 */
[----:B------:R-:W-:Y:S01]  /*0db0*/  FADD.FTZ R70, R113, R98 ;  /* 0x0000006271467221 */ /* 0x000fe20000010000 */
[----:B------:R-:W-:Y:S01]  /*0dc0*/  FADD.FTZ R46, R46, R99 ;  /* 0x000000632e2e7221 */ /* 0x000fe20000010000 */
[-C--:B------:R-:W-:Y:S01]  /*0dd0*/  FFMA.FTZ R30, R93, R99.reuse, R30 ;  /* 0x000000635d1e7223 */ /* 0x080fe2000001001e */
[----:B------:R-:W-:Y:S01]  /*0de0*/  FMUL.FTZ R102, R8, R99 ;  /* 0x0000006308667220 */ /* 0x000fe20000410000 */
[----:B------:R-:W-:Y:S01]  /*0df0*/  FFMA.FTZ R71, R81, R98, R116 ;  /* 0x0000006251477223 */ /* 0x000fe20000010074 */
[----:B------:R-:W-:Y:S01]  /*0e00*/  FADD.FTZ R47, R47, R104 ;  /* 0x000000682f2f7221 */ /* 0x000fe20000010000 */
[-C--:B------:R-:W-:Y:S01]  /*0e10*/  FFMA.FTZ R31, R100, R104.reuse, R31 ;  /* 0x00000068641f7223 */ /* 0x080fe2000001001f */
[----:B------:R-:W-:Y:S01]  /*0e20*/  FMUL.FTZ R99, R7, R104 ;  /* 0x0000006807637220 */ /* 0x000fe20000410000 */
[----:B------:R-:W-:Y:S01]  /*0e30*/  FADD.FTZ R48, R48, R73 ;  /* 0x0000004930307221 */ /* 0x000fe20000010000 */
[-C--:B------:R-:W-:Y:S01]  /*0e40*/  FFMA.FTZ R32, R101, R73.reuse, R32 ;  /* 0x0000004965207223 */ /* 0x080fe20000010020 */
[----:B------:R-:W-:Y:S01]  /*0e50*/  FMUL.FTZ R104, R6, R73 ;  /* 0x0000004906687220 */ /* 0x000fe20000410000 */
[----:B------:R-:W-:Y:S01]  /*0e60*/  FADD.FTZ R73, R70, R95 ;  /* 0x0000005f46497221 */ /* 0x000fe20000010000 */
[C---:B------:R-:W-:Y:S01]  /*0e70*/  FFMA.FTZ R70, R94.reuse, R95, R71 ;  /* 0x0000005f5e467223 */ /* 0x040fe20000010047 */
[----:B------:R-:W-:Y:S01]  /*0e80*/  FADD.FTZ R45, R45, R72 ;  /* 0x000000482d2d7221 */ /* 0x000fe20000010000 */
[----:B------:R-:W-:Y:S01]  /*0e90*/  FFMA.FTZ R29, R94, R72, R29 ;  /* 0x000000485e1d7223 */ /* 0x000fe2000001001d */
[----:B------:R-:W-:Y:S01]  /*0ea0*/  FADD.FTZ R72, R73, R102 ;  /* 0x0000006649487221 */ /* 0x000fe20000010000 */
[----:B------:R-:W-:Y:S01]  /*0eb0*/  FFMA.FTZ R71, R93, R102, R70 ;  /* 0x000000665d477223 */ /* 0x000fe20000010046 */
[----:B------:R-:W-:-:S02]  /*0ec0*/  HADD2.F32 R74, -RZ, R74.H1_H1 ;  /* 0x3000004aff4a7230 */ /* 0x000fc40000004100 */
[----:B------:R-:W-:Y:S01]  /*0ed0*/  FADD.FTZ R106, -R111, R106 ;  /* 0x0000006a6f6a7221 */ /* 0x000fe20000010100 */
[----:B------:R-:W-:Y:S01]  /*0ee0*/  FADD.FTZ R73, R72, R99 ;  /* 0x0000006348497221 */ /* 0x000fe20000010000 */
[----:B------:R-:W-:Y:S01]  /*0ef0*/  FFMA.FTZ R70, R100, R99, R71 ;  /* 0x0000006364467223 */ /* 0x000fe20000010047 */
[--C-:B------:R-:W-:Y:S02]  /*0f00*/  HADD2.F32 R69, -RZ, R75.reuse.H0_H0 ;  /* 0x2000004bff457230 */ /* 0x100fe40000004100 */
[----:B------:R-:W-:Y:S01]  /*0f10*/  FMUL.FTZ R105, R79, R68 ;  /* 0x000000444f697220 */ /* 0x000fe20000410000 */
[----:B------:R-:W-:Y:S01]  /*0f20*/  FMUL.FTZ R103, R5, R74 ;  /* 0x0000004a05677220 */ /* 0x000fe20000410000 */
[----:B------:R-:W-:Y:S01]  /*0f30*/  FADD.FTZ R68, R73, R104 ;  /* 0x0000006849447221 */ /* 0x000fe20000010000 */
[----:B------:R-:W-:Y:S01]  /*0f40*/  FMUL.FTZ R106, R79, R106 ;  /* 0x0000006a4f6a7220 */ /* 0x000fe20000410000 */
[----:B------:R-:W-:Y:S01]  /*0f50*/  FFMA.FTZ R71, R101, R104, R70 ;  /* 0x0000006865477223 */ /* 0x000fe20000010046 */
[----:B------:R-:W-:Y:S01]  /*0f60*/  FADD.FTZ R50, R50, R69 ;  /* 0x0000004532327221 */ /* 0x000fe20000010000 */
[-C--:B------:R-:W-:Y:S01]  /*0f70*/  FFMA.FTZ R34, R105, R69.reuse, R34 ;  /* 0x0000004569227223 */ /* 0x080fe20000010022 */
[----:B------:R-:W-:Y:S01]  /*0f80*/  FMUL.FTZ R108, R4, R69 ;  /* 0x00000045046c7220 */ /* 0x000fe20000410000 */
[----:B------:R-:W-:-:S02]  /*0f90*/  HADD2.F32 R75, -RZ, R75.H1_H1 ;  /* 0x3000004bff4b7230 */ /* 0x000fc40000004100 */
[----:B------:R-:W-:Y:S01]  /*0fa0*/  FADD.FTZ R69, R68, R103 ;  /* 0x0000006744457221 */ /* 0x000fe20000010000 */
[----:B------:R-:W-:Y:S01]  /*0fb0*/  FADD.FTZ R110, -R111, R118 ;  /* 0x000000766f6e7221 */ /* 0x000fe20000010100 */
[----:B------:R-:W-:Y:S01]  /*0fc0*/  FFMA.FTZ R68, R106, R103, R71 ;  /* 0x000000676a447223 */ /* 0x000fe20000010047 */
[----:B------:R-:W-:Y:S01]  /*0fd0*/  FADD.FTZ R49, R49, R74 ;  /* 0x0000004a31317221 */ /* 0x000fe20000010000 */
[-C--:B------:R-:W-:Y:S01]  /*0fe0*/  FMUL.FTZ R107, R2, R75.reuse ;  /* 0x0000004b026b7220 */ /* 0x080fe20000410000 */
[----:B------:R-:W-:Y:S01]  /*0ff0*/  FMUL.FTZ R110, R79, R110 ;  /* 0x0000006e4f6e7220 */ /* 0x000fe20000410000 */
[----:B------:R-:W-:Y:S01]  /*1000*/  FADD.FTZ R70, R69, R108 ;  /* 0x0000006c45467221 */ /* 0x000fe20000010000 */
[----:B------:R-:W-:Y:S01]  /*1010*/  FFMA.FTZ R68, R105, R108, R68 ;  /* 0x0000006c69447223 */ /* 0x000fe20000010044 */
[----:B------:R-:W-:Y:S01]  /*1020*/  FFMA.FTZ R33, R106, R74, R33 ;  /* 0x0000004a6a217223 */ /* 0x000fe20000010021 */
[----:B------:R-:W-:Y:S01]  /*1030*/  FADD.FTZ R51, R51, R75 ;  /* 0x0000004b33337221 */ /* 0x000fe20000010000 */
[----:B------:R-:W-:Y:S01]  /*1040*/  FFMA.FTZ R35, R110, R75, R35 ;  /* 0x0000004b6e237223 */ /* 0x000fe20000010023 */
[----:B------:R-:W-:Y:S01]  /*1050*/  FADD.FTZ R113, R70, R107 ;  /* 0x0000006b46717221 */ /* 0x000fe20000010000 */
[----:B------:R-:W-:-:S07]  /*1060*/  FFMA.FTZ R116, R110, R107, R68 ;  /* 0x0000006b6e747223 */ /* 0x000fce0000010044 */
.L_x_332:
[----:B------:R-:W-:Y:S05]  /*1070*/  BSYNC B0 ;  /* 0x0000000000007941 */ /* 0x000fea0003800000 */
.L_x_331:
        /* <DEDUP_REMOVED lines=21> */
.L_x_351:
[----:B------:R-:W3:Y:S01]  /*11d0*/  S2R R71, SR_CgaCtaId ;  /* 0x0000000000477919 */ /* 0x000ee20000008800 */
[----:B------:R-:W-:Y:S01]  /*11e0*/  MOV R70, 0x400 ;  /* 0x0000040000467802 */ /* 0x000fe20000000f00 */
[----:B------:R-:W-:Y:S01]  /*11f0*/  UISETP.NE.AND UP0, UPT, UR15, URZ, UPT ;  /* 0x0000003f0f00728c */ /* 0x000fe2000bf05270 */
[----:B------:R-:W-:-:S04]  /*1200*/  @!P6 LOP3.LUT R96, R96, 0x3, RZ, 0xc0, !PT ;  /* 0x000000036060e812 */ /* 0x000fc800078ec0ff */
[----:B------:R-:W-:Y:S02]  /*1210*/  @!P6 IADD3 R96, R97, R96, RZ ;  /* 0x000000606160e210 */ /* 0x000fe40007ffe0ff */
[----:B------:R-:W-:Y:S01]  /*1220*/  PLOP3.LUT P3, PT, PT, PT, UP0, 0x80, 0x0 ;  /* 0x000000000000781c */ /* 0x000fe20003f6f008 */
[----:B------:R-:W-:Y:S05]  /*1230*/  WARPSYNC.ALL ;  /* 0x0000000000007948 */ /* 0x000fea0003800000 */
[----:B------:R-:W-:Y:S01]  /*1240*/  BSSY B0, `(.L_x_334) ;  /* 0x0000074000007945 */ /* 0x000fe20003800000 */
[----:B---3--:R-:W-:-:S04]  /*1250*/  LEA R70, R71, R70, 0x18 ;  /* 0x0000004647467211 */ /* 0x008fc800078ec0ff */
[-C--:B------:R-:W-:Y:S01]  /*1260*/  @!P6 LEA R111, R96, R70.reuse, 0x3 ;  /* 0x00000046606fe211 */ /* 0x080fe200078e18ff */
[----:B-1----:R-:W-:Y:S01]  /*1270*/  FADD.FTZ R96, R75, R68 ;  /* 0x000000444b607221 */ /* 0x002fe20000010000 */
[----:B------:R-:W-:Y:S01]  /*1280*/  LEA R113, R97, R70, 0x3 ;  /* 0x0000004661717211 */ /* 0x000fe200078e18ff */
[----:B--2---:R-:W-:-:S05]  /*1290*/  FADD.FTZ R97, R74, R69 ;  /* 0x000000454a617221 */ /* 0x004fca0000010000 */
        /* <DEDUP_REMOVED lines=19> */
[----:B------:R-:W-:Y:S01]  /*13d0*/  FFMA.FTZ R71, R83, R96, R97 ;  /* 0x0000006053477223 */ /* 0x000fe20000010061 */
[----:B------:R-:W-:Y:S01]  /*13e0*/  ISETP.NE.AND.EX P6, PT, RZ, UR11, PT, P6 ;  /* 0x0000000bff007c0c */ /* 0x000fe2000bfc5360 */
[----:B------:R-:W-:Y:S01]  /*13f0*/  FADD.FTZ R68, R114, -R69 ;  /* 0x8000004572447221 */ /* 0x000fe20000010000 */
[----:B------:R-:W-:Y:S01]  /*1400*/  FADD.FTZ R118, R109, -R70 ;  /* 0x800000466d767221 */ /* 0x000fe20000010000 */
[----:B------:R-:W-:Y:S02]  /*1410*/  ISETP.NE.U32.AND P0, PT, RZ, UR16, PT ;  /* 0x00000010ff007c0c */ /* 0x000fe4000bf05070 */
[C---:B-----5:R-:W-:Y:S01]  /*1420*/  FMUL.FTZ R113, R79.reuse, R68 ;  /* 0x000000444f717220 */ /* 0x060fe20000410000 */
[----:B------:R-:W-:Y:S01]  /*1430*/  FADD.FTZ R68, R82, -R71 ;  /* 0x8000004752447221 */ /* 0x000fe20000010000 */
[----:B------:R-:W-:Y:S01]  /*1440*/  FMUL.FTZ R118, R79, R118 ;  /* 0x000000764f767220 */ /* 0x000fe20000410000 */
[--C-:B------:R-:W-:Y:S01]  /*1450*/  FFMA.FTZ R71, R85, R96, R97.reuse ;  /* 0x0000006055477223 */ /* 0x100fe20000010061 */
[----:B------:R-:W-:Y:S01]  /*1460*/  ISETP.NE.AND.EX P0, PT, RZ, UR17, PT, P0 ;  /* 0x00000011ff007c0c */ /* 0x000fe2000bf05300 */
[----:B------:R-:W-:Y:S01]  /*1470*/  FMUL.FTZ R115, R79, R68 ;  /* 0x000000444f737220 */ /* 0x000fe20000410000 */
[----:B------:R-:W-:-:S02]  /*1480*/  FFMA.FTZ R68, R86, R96, R97 ;  /* 0x0000006056447223 */ /* 0x000fc40000010061 */
[--C-:B------:R-:W-:Y:S02]  /*1490*/  @P6 HADD2.F32 R70, -RZ, R52.reuse.H0_H0 ;  /* 0x20000034ff466230 */ /* 0x100fe40000004100 */
[----:B------:R-:W-:Y:S02]  /*14a0*/  @P6 HADD2.F32 R69, -RZ, R52.H1_H1 ;  /* 0x30000034ff456230 */ /* 0x000fe40000004100 */
[----:B------:R-:W-:Y:S01]  /*14b0*/  FADD.FTZ R68, R89, -R68 ;  /* 0x8000004459447221 */ /* 0x000fe20000010000 */
[----:B------:R-:W-:Y:S02]  /*14c0*/  @P6 HADD2.F32 R72, -RZ, R54.H1_H1 ;  /* 0x30000036ff486230 */ /* 0x000fe40000004100 */
[----:B------:R-:W-:Y:S01]  /*14d0*/  @P6 FADD.FTZ R113, R113, R70 ;  /* 0x0000004671716221 */ /* 0x000fe20000010000 */
[----:B------:R-:W-:Y:S01]  /*14e0*/  FFMA.FTZ R70, R80, R96, R97 ;  /* 0x0000006050467223 */ /* 0x000fe20000010061 */
[----:B------:R-:W-:Y:S01]  /*14f0*/  @P6 FADD.FTZ R118, R118, R69 ;  /* 0x0000004576766221 */ /* 0x000fe20000010000 */
[----:B------:R-:W-:-:S02]  /*1500*/  @P6 HADD2.F32 R69, -RZ, R53.H1_H1 ;  /* 0x30000035ff456230 */ /* 0x000fc40000004100 */
[----:B------:R-:W-:Y:S01]  /*1510*/  FMUL.FTZ R111, R79, R68 ;  /* 0x000000444f6f7220 */ /* 0x000fe20000410000 */
[----:B------:R-:W-:Y:S01]  /*1520*/  FADD.FTZ R120, R87, -R70 ;  /* 0x8000004657787221 */ /* 0x000fe20000010000 */
[----:B------:R-:W-:Y:S02]  /*1530*/  @P6 HADD2.F32 R70, -RZ, R53.H0_H0 ;  /* 0x20000035ff466230 */ /* 0x000fe40000004100 */
[----:B------:R-:W-:Y:S01]  /*1540*/  @P6 FADD.FTZ R111, R111, R72 ;  /* 0x000000486f6f6221 */ /* 0x000fe20000010000 */
[----:B------:R-:W-:Y:S02]  /*1550*/  FMUL.FTZ R120, R79, R120 ;  /* 0x000000784f787220 */ /* 0x000fe40000410000 */
[----:B------:R-:W-:Y:S01]  /*1560*/  @P6 FADD.FTZ R115, R115, R70 ;  /* 0x0000004673736221 */ /* 0x000fe20000010000 */
[----:B------:R-:W-:Y:S01]  /*1570*/  FADD.FTZ R70, R84, -R71 ;  /* 0x8000004754467221 */ /* 0x000fe20000010000 */
[----:B------:R-:W-:Y:S01]  /*1580*/  @P6 FADD.FTZ R120, R120, R69 ;  /* 0x0000004578786221 */ /* 0x000fe20000010000 */
[----:B------:R-:W-:-:S02]  /*1590*/  @P6 HADD2.F32 R69, -RZ, R54.H0_H0 ;  /* 0x20000036ff456230 */ /* 0x000fc40000004100 */
[----:B------:R-:W-:Y:S01]  /*15a0*/  FFMA.FTZ R71, R91, R96, R97 ;  /* 0x000000605b477223 */ /* 0x000fe20000010061 */
[C---:B------:R-:W-:Y:S01]  /*15b0*/  FMUL.FTZ R70, R79.reuse, R70 ;  /* 0x000000464f467220 */ /* 0x040fe20000410000 */
[----:B------:R-:W-:Y:S02]  /*15c0*/  @P0 F2FP.F16.F32.PACK_AB R72, RZ, R115 ;  /* 0x00000073ff48023e */ /* 0x000fe400000000ff */
[----:B------:R-:W-:Y:S01]  /*15d0*/  FADD.FTZ R68, R88, -R71 ;  /* 0x8000004758447221 */ /* 0x000fe20000010000 */
[----:B------:R-:W-:Y:S01]  /*15e0*/  @P6 FADD.FTZ R70, R70, R69 ;  /* 0x0000004546466221 */ /* 0x000fe20000010000 */
[----:B------:R-:W-:Y:S01]  /*15f0*/  FFMA.FTZ R69, R92, R96, R97 ;  /* 0x000000605c457223 */ /* 0x000fe20000010061 */
[----:B------:R-:W-:Y:S01]  /*1600*/  @P0 PRMT R61, R72, 0x7610, R61 ;  /* 0x00007610483d0816 */ /* 0x000fe2000000003d */
[----:B------:R-:W-:Y:S01]  /*1610*/  FMUL.FTZ R71, R79, R68 ;  /* 0x000000444f477220 */ /* 0x000fe20000410000 */
[--C-:B------:R-:W-:Y:S02]  /*1620*/  @P6 HADD2.F32 R68, -RZ, R55.reuse.H0_H0 ;  /* 0x20000037ff446230 */ /* 0x100fe40000004100 */
[----:B------:R-:W-:Y:S01]  /*1630*/  FADD.FTZ R116, R90, -R69 ;  /* 0x800000455a747221 */ /* 0x000fe20000010000 */
[----:B------:R-:W-:Y:S01]  /*1640*/  @P6 HADD2.F32 R69, -RZ, R55.H1_H1 ;  /* 0x30000037ff456230 */ /* 0x000fe20000004100 */
[----:B------:R-:W-:-:S02]  /*1650*/  @P0 F2FP.F16.F32.PACK_AB R73, RZ, R70 ;  /* 0x00000046ff49023e */ /* 0x000fc400000000ff */
[----:B------:R-:W-:Y:S01]  /*1660*/  FMUL.FTZ R116, R79, R116 ;  /* 0x000000744f747220 */ /* 0x000fe20000410000 */
[----:B------:R-:W-:Y:S01]  /*1670*/  @P6 FADD.FTZ R71, R71, R68 ;  /* 0x0000004447476221 */ /* 0x000fe20000010000 */
[----:B------:R-:W-:Y:S02]  /*1680*/  @P0 F2FP.F16.F32.PACK_AB R68, RZ, R113 ;  /* 0x00000071ff44023e */ /* 0x000fe400000000ff */
[----:B------:R-:W-:Y:S01]  /*1690*/  @P6 FADD.FTZ R116, R116, R69 ;  /* 0x0000004574746221 */ /* 0x000fe20000010000 */
[----:B------:R-:W-:Y:S02]  /*16a0*/  ISETP.NE.U32.AND P6, PT, RZ, UR16, PT ;  /* 0x00000010ff007c0c */ /* 0x000fe4000bfc5070 */
[----:B------:R-:W-:Y:S02]  /*16b0*/  @P0 PRMT R60, R68, 0x7610, R60 ;  /* 0x00007610443c0816 */ /* 0x000fe4000000003c */
[----:B------:R-:W-:Y:S02]  /*16c0*/  ISETP.NE.AND.EX P6, PT, RZ, UR17, PT, P6 ;  /* 0x00000011ff007c0c */ /* 0x000fe4000bfc5360 */
[----:B------:R-:W-:-:S02]  /*16d0*/  @P0 F2FP.F16.F32.PACK_AB R75, RZ, R71 ;  /* 0x00000047ff4b023e */ /* 0x000fc400000000ff */
[----:B------:R-:W-:Y:S02]  /*16e0*/  @P0 PRMT R62, R73, 0x7610, R62 ;  /* 0x00007610493e0816 */ /* 0x000fe4000000003e */
[----:B------:R-:W-:Y:S02]  /*16f0*/  @P0 F2FP.F16.F32.PACK_AB R72, RZ, R118 ;  /* 0x00000076ff48023e */ /* 0x000fe400000000ff */
[----:B------:R-:W-:Y:S02]  /*1700*/  @P0 F2FP.F16.F32.PACK_AB R73, RZ, R120 ;  /* 0x00000078ff49023e */ /* 0x000fe400000000ff */
[----:B------:R-:W-:Y:S02]  /*1710*/  @P0 F2FP.F16.F32.PACK_AB R74, RZ, R111 ;  /* 0x0000006fff4a023e */ /* 0x000fe400000000ff */
[----:B------:R-:W-:Y:S01]  /*1720*/  @P0 F2FP.F16.F32.PACK_AB R117, RZ, R116 ;  /* 0x00000074ff75023e */ /* 0x000fe200000000ff */
[----:B------:R-:W0:Y:S01]  /*1730*/  @P6 LDC.64 R68, c[0x0][0x308] ;  /* 0x0000c200ff446b82 */ /* 0x000e220000000a00 */
[----:B------:R-:W-:-:S02]  /*1740*/  @P0 PRMT R63, R75, 0x7610, R63 ;  /* 0x000076104b3f0816 */ /* 0x000fc4000000003f */
[----:B------:R-:W-:Y:S02]  /*1750*/  @P0 PRMT R60, R60, 0x5410, R72 ;  /* 0x000054103c3c0816 */ /* 0x000fe40000000048 */
[----:B------:R-:W-:Y:S02]  /*1760*/  @P0 PRMT R61, R61, 0x5410, R73 ;  /* 0x000054103d3d0816 */ /* 0x000fe40000000049 */
[----:B------:R-:W-:Y:S01]  /*1770*/  @P0 PRMT R62, R62, 0x5410, R74 ;  /* 0x000054103e3e0816 */ /* 0x000fe2000000004a */
[----:B------:R-:W1:Y:S01]  /*1780*/  LDC.64 R72, c[0x0][0x2f8] ;  /* 0x0000be00ff487b82 */ /* 0x000e620000000a00 */
[----:B------:R-:W-:Y:S02]  /*1790*/  @P0 PRMT R63, R63, 0x5410, R117 ;  /* 0x000054103f3f0816 */ /* 0x000fe40000000075 */
[----:B------:R-:W-:-:S04]  /*17a0*/  ISETP.NE.U32.AND P0, PT, RZ, UR18, PT ;  /* 0x00000012ff007c0c */ /* 0x000fc8000bf05070 */
[----:B------:R-:W-:Y:S01]  /*17b0*/  ISETP.NE.AND.EX P0, PT, RZ, UR19, PT, P0 ;  /* 0x00000013ff007c0c */ /* 0x000fe2000bf05300 */
[----:B0-----:R-:W-:Y:S01]  /*17c0*/  @P6 IMAD.WIDE.U32 R74, R0, 0x10, R68 ;  /* 0x00000010004a6825 */ /* 0x001fe200078e0044 */
[----:B------:R-:W-:Y:S02]  /*17d0*/  F2FP.F16.F32.PACK_AB R69, R120, R115 ;  /* 0x000000737845723e */ /* 0x000fe400000000ff */
[-C--:B------:R-:W-:Y:S02]  /*17e0*/  F2FP.F16.F32.PACK_AB R68, R118, R113.reuse ;  /* 0x000000717644723e */ /* 0x080fe400000000ff */
[----:B------:R0:W-:Y:S07]  /*17f0*/  @P6 STG.E.128 desc[UR4][R74.64], R60 ;  /* 0x0000003c4a006986 */ /* 0x0001ee000c101d04 */
[----:B------:R-:W-:-:S02]  /*1800*/  @P0 F2FP.F16.F32.PACK_AB R117, RZ, R113 ;  /* 0x00000071ff75023e */ /* 0x000fc400000000ff */
[----:B------:R-:W-:Y:S01]  /*1810*/  @P0 F2FP.F16.F32.PACK_AB R119, RZ, R115 ;  /* 0x00000073ff77023e */ /* 0x000fe200000000ff */
[----:B-1----:R-:W-:Y:S01]  /*1820*/  IMAD.WIDE.U32 R72, R0, 0x10, R72 ;  /* 0x0000001000487825 */ /* 0x002fe200078e0048 */
[-C--:B------:R-:W-:Y:S02]  /*1830*/  @P0 F2FP.F16.F32.PACK_AB R115, RZ, R70.reuse ;  /* 0x00000046ff73023e */ /* 0x080fe400000000ff */
[----:B------:R-:W-:Y:S02]  /*1840*/  @P0 F2FP.F16.F32.PACK_AB R113, RZ, R111 ;  /* 0x0000006fff71023e */ /* 0x000fe400000000ff */
[----:B------:R-:W-:Y:S02]  /*1850*/  F2FP.F16.F32.PACK_AB R70, R111, R70 ;  /* 0x000000466f46723e */ /* 0x000fe400000000ff */
[----:B------:R-:W-:Y:S02]  /*1860*/  @P0 PRMT R64, R117, 0x7610, R64 ;  /* 0x0000761075400816 */ /* 0x000fe40000000040 */
[----:B------:R-:W-:-:S02]  /*1870*/  @P0 F2FP.F16.F32.PACK_AB R111, RZ, R116 ;  /* 0x00000074ff6f023e */ /* 0x000fc400000000ff */
[----:B------:R-:W-:Y:S02]  /*1880*/  @P0 PRMT R65, R119, 0x7610, R65 ;  /* 0x0000761077410816 */ /* 0x000fe40000000041 */
[----:B------:R-:W-:Y:S02]  /*1890*/  @P0 PRMT R66, R115, 0x7610, R66 ;  /* 0x0000761073420816 */ /* 0x000fe40000000042 */
[----:B0-----:R-:W-:Y:S02]  /*18a0*/  @P0 F2FP.F16.F32.PACK_AB R74, RZ, R71 ;  /* 0x00000047ff4a023e */ /* 0x001fe400000000ff */
[----:B------:R-:W-:Y:S02]  /*18b0*/  @P0 F2FP.F16.F32.PACK_AB R75, RZ, R118 ;  /* 0x00000076ff4b023e */ /* 0x000fe400000000ff */
[----:B------:R-:W-:Y:S02]  /*18c0*/  @P0 PRMT R67, R74, 0x7610, R67 ;  /* 0x000076104a430816 */ /* 0x000fe40000000043 */
[----:B------:R-:W-:-:S02]  /*18d0*/  @P0 F2FP.F16.F32.PACK_AB R118, RZ, R120 ;  /* 0x00000078ff76023e */ /* 0x000fc400000000ff */
[----:B------:R-:W-:Y:S02]  /*18e0*/  @P0 LEA R74, P6, R0, UR18, 0x4 ;  /* 0x00000012004a0c11 */ /* 0x000fe4000f8c20ff */
[----:B------:R-:W-:Y:S02]  /*18f0*/  F2FP.F16.F32.PACK_AB R71, R116, R71 ;  /* 0x000000477447723e */ /* 0x000fe400000000ff */
        /* <DEDUP_REMOVED lines=8> */
.L_x_335:
[----:B------:R-:W-:Y:S05]  /*1980*/  BSYNC B0 ;  /* 0x0000000000007941 */ /* 0x000fea0003800000 */
.L_x_334:
        /* <DEDUP_REMOVED lines=8> */
[----:B------:R-:W-:Y:S01]  /*1a10*/  FADD.FTZ R120, R108, -R75 ;  /* 0x8000004b6c787221 */ /* 0x000fe20000010000 */
[-CC-:B------:R-:W-:Y:S01]  /*1a20*/  FFMA.FTZ R71, R93, R96.reuse, R97.reuse ;  /* 0x000000605d477223 */ /* 0x180fe20000010061 */
[--C-:B------:R-:W-:Y:S01]  /*1a30*/  FFMA.FTZ R72, R100, R96, R97.reuse ;  /* 0x0000006064487223 */ /* 0x100fe20000010061 */
[----:B-----5:R-:W-:Y:S01]  /*1a40*/  FMUL.FTZ R75, R79, R68 ;  /* 0x000000444f4b7220 */ /* 0x020fe20000410000 */
[-CC-:B------:R-:W-:Y:S01]  /*1a50*/  FFMA.FTZ R73, R101, R96.reuse, R97.reuse ;  /* 0x0000006065497223 */ /* 0x180fe20000010061 */
[-CC-:B------:R-:W-:Y:S01]  /*1a60*/  FFMA.FTZ R116, R106, R96.reuse, R97.reuse ;  /* 0x000000606a747223 */ /* 0x180fe20000010061 */
[----:B------:R-:W-:Y:S01]  /*1a70*/  FFMA.FTZ R122, R110, R96, R97 ;  /* 0x000000606e7a7223 */ /* 0x000fe20000010061 */
[----:B------:R-:W-:Y:S01]  /*1a80*/  FADD.FTZ R70, R95, -R70 ;  /* 0x800000465f467221 */ /* 0x000fe20000010000 */
[----:B------:R-:W-:Y:S01]  /*1a90*/  FADD.FTZ R96, R102, -R71 ;  /* 0x8000004766607221 */ /* 0x000fe20000010000 */
[----:B------:R-:W-:Y:S01]  /*1aa0*/  FADD.FTZ R72, R99, -R72 ;  /* 0x8000004863487221 */ /* 0x000fe20000010000 */
[----:B------:R-:W-:Y:S01]  /*1ab0*/  FADD.FTZ R118, R103, -R116 ;  /* 0x8000007467767221 */ /* 0x000fe20000010000 */
[----:B------:R-:W-:-:S02]  /*1ac0*/  @P6 HADD2.F32 R68, -RZ, R56.H0_H0 ;  /* 0x20000038ff446230 */ /* 0x000fc40000004100 */
[----:B------:R-:W-:Y:S01]  /*1ad0*/  FADD.FTZ R74, R104, -R73 ;  /* 0x80000049684a7221 */ /* 0x000fe20000010000 */
[----:B------:R-:W-:Y:S02]  /*1ae0*/  @P6 HADD2.F32 R69, -RZ, R56.H1_H1 ;  /* 0x30000038ff456230 */ /* 0x000fe40000004100 */
[----:B------:R-:W-:Y:S01]  /*1af0*/  FMUL.FTZ R116, R79, R70 ;  /* 0x000000464f747220 */ /* 0x000fe20000410000 */
[--C-:B------:R-:W-:Y:S02]  /*1b00*/  @P6 HADD2.F32 R71, -RZ, R57.reuse.H0_H0 ;  /* 0x20000039ff476230 */ /* 0x100fe40000004100 */
[----:B------:R-:W-:Y:S01]  /*1b10*/  @P6 FADD.FTZ R75, R75, R68 ;  /* 0x000000444b4b6221 */ /* 0x000fe20000010000 */
[----:B------:R-:W-:Y:S02]  /*1b20*/  @P6 HADD2.F32 R68, -RZ, R57.H1_H1 ;  /* 0x30000039ff446230 */ /* 0x000fe40000004100 */
[C---:B------:R-:W-:Y:S01]  /*1b30*/  FMUL.FTZ R96, R79.reuse, R96 ;  /* 0x000000604f607220 */ /* 0x040fe20000410000 */
[----:B------:R-:W-:Y:S01]  /*1b40*/  FMUL.FTZ R111, R79, R72 ;  /* 0x000000484f6f7220 */ /* 0x000fe20000410000 */
[----:B------:R-:W-:Y:S01]  /*1b50*/  FADD.FTZ R122, R107, -R122 ;  /* 0x8000007a6b7a7221 */ /* 0x000fe20000010000 */
[----:B------:R-:W-:Y:S01]  /*1b60*/  FMUL.FTZ R97, R79, R74 ;  /* 0x0000004a4f617220 */ /* 0x000fe20000410000 */
[----:B------:R-:W-:Y:S01]  /*1b70*/  @P6 FADD.FTZ R116, R116, R69 ;  /* 0x0000004574746221 */ /* 0x000fe20000010000 */
[----:B------:R-:W-:Y:S01]  /*1b80*/  @P6 FADD.FTZ R96, R96, R71 ;  /* 0x0000004760606221 */ /* 0x000fe20000010000 */
[----:B------:R-:W-:Y:S01]  /*1b90*/  @P6 FADD.FTZ R111, R111, R68 ;  /* 0x000000446f6f6221 */ /* 0x000fe20000010000 */
[C---:B------:R-:W-:Y:S01]  /*1ba0*/  FMUL.FTZ R118, R79.reuse, R118 ;  /* 0x000000764f767220 */ /* 0x040fe20000410000 */
[----:B------:R-:W-:Y:S01]  /*1bb0*/  FMUL.FTZ R74, R79, R120 ;  /* 0x000000784f4a7220 */ /* 0x000fe20000410000 */
[----:B------:R-:W-:-:S02]  /*1bc0*/  @P6 HADD2.F32 R70, -RZ, R58.H0_H0 ;  /* 0x2000003aff466230 */ /* 0x000fc40000004100 */
[----:B------:R-:W-:Y:S01]  /*1bd0*/  FMUL.FTZ R79, R79, R122 ;  /* 0x0000007a4f4f7220 */ /* 0x000fe20000410000 */
[----:B------:R-:W-:Y:S01]  /*1be0*/  @P6 HADD2.F32 R69, -RZ, R58.H1_H1 ;  /* 0x3000003aff456230 */ /* 0x000fe20000004100 */
[----:B------:R-:W-:Y:S01]  /*1bf0*/  ISETP.NE.U32.AND P0, PT, RZ, UR16, PT ;  /* 0x00000010ff007c0c */ /* 0x000fe2000bf05070 */
[--C-:B------:R-:W-:Y:S02]  /*1c00*/  @P6 HADD2.F32 R71, -RZ, R59.reuse.H0_H0 ;  /* 0x2000003bff476230 */ /* 0x100fe40000004100 */
[----:B------:R-:W-:Y:S01]  /*1c10*/  @P6 FADD.FTZ R97, R97, R70 ;  /* 0x0000004661616221 */ /* 0x000fe20000010000 */
[----:B------:R-:W-:Y:S02]  /*1c20*/  @P6 HADD2.F32 R68, -RZ, R59.H1_H1 ;  /* 0x3000003bff446230 */ /* 0x000fe40000004100 */
[----:B------:R-:W-:Y:S01]  /*1c30*/  @P6 FADD.FTZ R118, R118, R69 ;  /* 0x0000004576766221 */ /* 0x000fe20000010000 */
[----:B------:R-:W-:Y:S01]  /*1c40*/  ISETP.NE.AND.EX P0, PT, RZ, UR17, PT, P0 ;  /* 0x00000011ff007c0c */ /* 0x000fe2000bf05300 */
[----:B------:R-:W-:Y:S01]  /*1c50*/  @P6 FADD.FTZ R74, R74, R71 ;  /* 0x000000474a4a6221 */ /* 0x000fe20000010000 */
[----:B------:R-:W-:Y:S01]  /*1c60*/  @P6 FADD.FTZ R79, R79, R68 ;  /* 0x000000444f4f6221 */ /* 0x000fe20000010000 */
[----:B------:R-:W-:-:S04]  /*1c70*/  ISETP.NE.U32.AND P6, PT, RZ, UR16, PT ;  /* 0x00000010ff007c0c */ /* 0x000fc8000bfc5070 */
[----:B------:R-:W-:-:S06]  /*1c80*/  ISETP.NE.AND.EX P6, PT, RZ, UR17, PT, P6 ;  /* 0x00000011ff007c0c */ /* 0x000fcc000bfc5360 */
[----:B------:R-:W-:Y:S02]  /*1c90*/  @P0 F2FP.F16.F32.PACK_AB R70, RZ, R75 ;  /* 0x0000004bff46023e */ /* 0x000fe400000000ff */
[----:B------:R-:W-:Y:S02]  /*1ca0*/  @P0 F2FP.F16.F32.PACK_AB R72, RZ, R96 ;  /* 0x00000060ff48023e */ /* 0x000fe400000000ff */
[----:B------:R-:W-:Y:S02]  /*1cb0*/  @P0 F2FP.F16.F32.PACK_AB R73, RZ, R97 ;  /* 0x00000061ff49023e */ /* 0x000fe400000000ff */
[----:B------:R-:W-:Y:S01]  /*1cc0*/  @P0 F2FP.F16.F32.PACK_AB R113, RZ, R74 ;  /* 0x0000004aff71023e */ /* 0x000fe200000000ff */
[----:B------:R-:W0:Y:S01]  /*1cd0*/  @P6 LDC.64 R68, c[0x0][0x308] ;  /* 0x0000c200ff446b82 */ /* 0x000e220000000a00 */
[----:B------:R-:W-:Y:S02]  /*1ce0*/  @P0 PRMT R60, R70, 0x7610, R60 ;  /* 0x00007610463c0816 */ /* 0x000fe4000000003c */
[----:B------:R-:W-:-:S02]  /*1cf0*/  @P0 PRMT R61, R72, 0x7610, R61 ;  /* 0x00007610483d0816 */ /* 0x000fc4000000003d */
[----:B------:R-:W-:Y:S02]  /*1d00*/  @P0 PRMT R62, R73, 0x7610, R62 ;  /* 0x00007610493e0816 */ /* 0x000fe4000000003e */
[----:B------:R-:W-:Y:S02]  /*1d10*/  @P0 F2FP.F16.F32.PACK_AB R71, RZ, R116 ;  /* 0x00000074ff47023e */ /* 0x000fe400000000ff */
[----:B------:R-:W-:Y:S02]  /*1d20*/  @P0 F2FP.F16.F32.PACK_AB R70, RZ, R111 ;  /* 0x0000006fff46023e */ /* 0x000fe400000000ff */
[----:B------:R-:W-:Y:S02]  /*1d30*/  @P0 F2FP.F16.F32.PACK_AB R72, RZ, R118 ;  /* 0x00000076ff48023e */ /* 0x000fe400000000ff */
[----:B------:R-:W-:Y:S02]  /*1d40*/  @P0 F2FP.F16.F32.PACK_AB R73, RZ, R79 ;  /* 0x0000004fff49023e */ /* 0x000fe400000000ff */
[----:B------:R-:W-:-:S02]  /*1d50*/  @P0 PRMT R63, R113, 0x7610, R63 ;  /* 0x00007610713f0816 */ /* 0x000fc4000000003f */
[----:B------:R-:W-:Y:S02]  /*1d60*/  @P0 PRMT R60, R60, 0x5410, R71 ;  /* 0x000054103c3c0816 */ /* 0x000fe40000000047 */
[----:B------:R-:W-:Y:S02]  /*1d70*/  @P0 PRMT R61, R61, 0x5410, R70 ;  /* 0x000054103d3d0816 */ /* 0x000fe40000000046 */
[----:B------:R-:W-:Y:S02]  /*1d80*/  @P0 PRMT R62, R62, 0x5410, R72 ;  /* 0x000054103e3e0816 */ /* 0x000fe40000000048 */
[----:B------:R-:W-:Y:S01]  /*1d90*/  @P0 PRMT R63, R63, 0x5410, R73 ;  /* 0x000054103f3f0816 */ /* 0x000fe20000000049 */
[----:B0-----:R-:W-:Y:S01]  /*1da0*/  @P6 IMAD.WIDE.U32 R70, R0, 0x10, R68 ;  /* 0x0000001000466825 */ /* 0x001fe200078e0044 */
[----:B------:R-:W-:Y:S01]  /*1db0*/  ISETP.NE.U32.AND P0, PT, RZ, UR18, PT ;  /* 0x00000012ff007c0c */ /* 0x000fe2000bf05070 */
[----:B------:R-:W0:Y:S01]  /*1dc0*/  LDC.64 R72, c[0x0][0x2f8] ;  /* 0x0000be00ff487b82 */ /* 0x000e220000000a00 */
[----:B------:R-:W-:-:S02]  /*1dd0*/  F2FP.F16.F32.PACK_AB R68, R116, R75 ;  /* 0x0000004b7444723e */ /* 0x000fc400000000ff */
[----:B------:R-:W-:Y:S01]  /*1de0*/  ISETP.NE.AND.EX P0, PT, RZ, UR19, PT, P0 ;  /* 0x00000013ff007c0c */ /* 0x000fe2000bf05300 */
[----:B------:R1:W-:Y:S01]  /*1df0*/  @P6 STG.E.128 desc[UR4][R70.64], R60 ;  /* 0x0000003c46006986 */ /* 0x0003e2000c101d04 */
[----:B------:R-:W-:-:S11]  /*1e00*/  F2FP.F16.F32.PACK_AB R69, R111, R96 ;  /* 0x000000606f45723e */ /* 0x000fd600000000ff */
[----:B------:R-:W-:Y:S02]  /*1e10*/  @P0 F2FP.F16.F32.PACK_AB R115, RZ, R75 ;  /* 0x0000004bff73023e */ /* 0x000fe400000000ff */
[----:B------:R-:W-:Y:S02]  /*1e20*/  @P0 F2FP.F16.F32.PACK_AB R119, RZ, R96 ;  /* 0x00000060ff77023e */ /* 0x000fe400000000ff */
[----:B------:R-:W-:Y:S02]  /*1e30*/  @P0 F2FP.F16.F32.PACK_AB R75, RZ, R97 ;  /* 0x00000061ff4b023e */ /* 0x000fe400000000ff */
[----:B------:R-:W-:Y:S02]  /*1e40*/  @P0 F2FP.F16.F32.PACK_AB R96, RZ, R74 ;  /* 0x0000004aff60023e */ /* 0x000fe400000000ff */
[----:B------:R-:W-:Y:S01]  /*1e50*/  @P0 F2FP.F16.F32.PACK_AB R117, RZ, R116 ;  /* 0x00000074ff75023e */ /* 0x000fe200000000ff */
[----:B0-----:R-:W-:Y:S01]  /*1e60*/  IMAD.WIDE.U32 R72, R0, 0x10, R72 ;  /* 0x0000001000487825 */ /* 0x001fe200078e0048 */
[----:B------:R-:W-:-:S02]  /*1e70*/  @P0 F2FP.F16.F32.PACK_AB R113, RZ, R111 ;  /* 0x0000006fff71023e */ /* 0x000fc400000000ff */
[----:B-1----:R-:W-:Y:S02]  /*1e80*/  F2FP.F16.F32.PACK_AB R71, R79, R74 ;  /* 0x0000004a4f47723e */ /* 0x002fe400000000ff */
[----:B------:R-:W-:Y:S02]  /*1e90*/  @P0 F2FP.F16.F32.PACK_AB R116, RZ, R118 ;  /* 0x00000076ff74023e */ /* 0x000fe400000000ff */
[----:B------:R-:W-:Y:S02]  /*1ea0*/  @P0 F2FP.F16.F32.PACK_AB R111, RZ, R79 ;  /* 0x0000004fff6f023e */ /* 0x000fe400000000ff */
[----:B------:R-:W-:Y:S02]  /*1eb0*/  @P0 PRMT R64, R115, 0x7610, R64 ;  /* 0x0000761073400816 */ /* 0x000fe40000000040 */
[----:B------:R-:W-:Y:S02]  /*1ec0*/  @P0 PRMT R65, R119, 0x7610, R65 ;  /* 0x0000761077410816 */ /* 0x000fe40000000041 */
[----:B------:R-:W-:-:S02]  /*1ed0*/  @P0 PRMT R66, R75, 0x7610, R66 ;  /* 0x000076104b420816 */ /* 0x000fc40000000042 */
[----:B------:R-:W-:Y:S02]  /*1ee0*/  @P0 LEA R74, P6, R0, UR18, 0x4 ;  /* 0x00000012004a0c11 */ /* 0x000fe4000f8c20ff */
[----:B------:R-:W-:Y:S02]  /*1ef0*/  @P0 PRMT R67, R96, 0x7610, R67 ;  /* 0x0000761060430816 */ /* 0x000fe40000000043 */
[----:B------:R-:W-:Y:S02]  /*1f00*/  F2FP.F16.F32.PACK_AB R70, R118, R97 ;  /* 0x000000617646723e */ /* 0x000fe400000000ff */
[----:B------:R-:W-:Y:S02]  /*1f10*/  @P0 PRMT R64, R64, 0x5410, R117 ;  /* 0x0000541040400816 */ /* 0x000fe40000000075 */
[----:B------:R-:W-:Y:S01]  /*1f20*/  @P0 LEA.HI.X R75, R0, UR19, RZ, 0x4, P6 ;  /* 0x00000013004b0c11 */ /* 0x000fe2000b0f24ff */
[----:B------:R1:W-:Y:S01]  /*1f30*/  STG.E.128 desc[UR4][R72.64], R68 ;  /* 0x0000004448007986 */ /* 0x0003e2000c101d04 */
[----:B------:R-:W-:-:S02]  /*1f40*/  @P0 PRMT R65, R65, 0x5410, R113 ;  /* 0x0000541041410816 */ /* 0x000fc40000000071 */
[----:B------:R-:W-:Y:S02]  /*1f50*/  @P0 PRMT R66, R66, 0x5410, R116 ;  /* 0x0000541042420816 */ /* 0x000fe40000000074 */
[----:B------:R-:W-:-:S05]  /*1f60*/  @P0 PRMT R67, R67, 0x5410, R111 ;  /* 0x0000541043430816 */ /* 0x000fca000000006f */
[----:B------:R1:W-:Y:S02]  /*1f70*/  @P0 STG.E.128 desc[UR4][R74.64], R64 ;  /* 0x000000404a000986 */ /* 0x0003e4000c101d04 */
.L_x_337:
[----:B------:R-:W-:Y:S05]  /*1f80*/  BSYNC B0 ;  /* 0x0000000000007941 */ /* 0x000fea0003800000 */
.L_x_336:
[----:B------:R-:W-:Y:S01]  /*1f90*/  SEL R0, RZ, 0x1, P4 ;  /* 0x00000001ff007807 */ /* 0x000fe20002000000 */
[----:B------:R-:W-:Y:S06]  /*1fa0*/  @!P5 BRA `(.L_x_338) ;  /* 0xffffffe4002cd947 */ /* 0x000fec000383ffff */
.L_x_328:
        /* <DEDUP_REMOVED lines=13> */
[----:B------:R-:W-:-:S03]  /*2080*/  IADD3 R7, R7, 0x80, RZ ;  /* 0x0000008007077810 */ /* 0x000fc60007ffe0ff */
[----:B------:R2:W-:Y:S04]  /*2090*/  STG.E.128 desc[UR4][R4.64], R20 ;  /* 0x0000001404007986 */ /* 0x0005e8000c101d04 */
[----:B------:R2:W-:Y:S02]  /*20a0*/  STG.E.128 desc[UR4][R4.64+0x10], R24 ;  /* 0x0000101804007986 */ /* 0x0005e4000c101d04 */
.L_x_340:
[----:B------:R-:W-:Y:S05]  /*20b0*/  BSYNC B0 ;  /* 0x0000000000007941 */ /* 0x000fea0003800000 */
.L_x_339:
        /* <DEDUP_REMOVED lines=10> */
.L_x_333:
[----:B------:R-:W-:Y:S01]  /*2160*/  HFMA2.MMA R117, -RZ, RZ, 0, 9.5367431640625e-07 ;  /* 0x00000010ff757435 */ /* 0x000fe200000001ff */
[----:B------:R-:W-:Y:S02]  /*2170*/  MOV R118, R113 ;  /* 0x0000007100767202 */ /* 0x000fe40000000f00 */
[----:B------:R-:W-:Y:S02]  /*2180*/  MOV R120, 0x1f ;  /* 0x0000001f00787802 */ /* 0x000fe40000000f00 */
[----:B------:R-:W-:-:S07]  /*2190*/  MOV R111, 0xffffffff ;  /* 0xffffffff006f7802 */ /* 0x000fce0000000f00 */
[----:B-----5:R-:W-:Y:S05]  /*21a0*/  WARPSYNC.COLLECTIVE R111, `(.L_x_341) ;  /* 0x000000006f087348 */ /* 0x020fea0003c00000 */
[----:B------:R0:W1:Y:S02]  /*21b0*/  SHFL.DOWN P0, R115, R118, R117, R120 ;  /* 0x0800007576737389 */ /* 0x0000640000000078 */
[----:B01---5:R-:W-:Y:S01]  /*21c0*/  ENDCOLLECTIVE ;  /* 0x000000000000791b */ /* 0x023fe20003800000 */
.L_x_341:
[----:B------:R-:W-:Y:S02]  /*21d0*/  MOV R118, R116 ;  /* 0x0000007400767202 */ /* 0x000fe40000000f00 */
[----:B------:R-:W-:-:S07]  /*21e0*/  MOV R68, R115 ;  /* 0x0000007300447202 */ /* 0x000fce0000000f00 */
[----:B------:R-:W-:Y:S05]  /*21f0*/  WARPSYNC.COLLECTIVE R111, `(.L_x_342) ;  /* 0x000000006f087348 */ /* 0x000fea0003c00000 */
[----:B------:R0:W1:Y:S02]  /*2200*/  SHFL.DOWN P0, R115, R118, R117, R120 ;  /* 0x0800007576737389 */ /* 0x0000640000000078 */
[----:B01----:R-:W-:Y:S01]  /*2210*/  ENDCOLLECTIVE ;  /* 0x000000000000791b */ /* 0x003fe20003800000 */
.L_x_342:
[----:B------:R-:W-:Y:S01]  /*2220*/  FADD.FTZ R68, R68, R113 ;  /* 0x0000007144447221 */ /* 0x000fe20000010000 */
[----:B------:R-:W-:-:S04]  /*2230*/  HFMA2.MMA R117, -RZ, RZ, 0, 4.76837158203125e-07 ;  /* 0x00000008ff757435 */ /* 0x000fc800000001ff */
[----:B------:R-:W-:Y:S02]  /*2240*/  MOV R118, R68 ;  /* 0x0000004400767202 */ /* 0x000fe40000000f00 */
[----:B------:R-:W-:-:S07]  /*2250*/  MOV R69, R115 ;  /* 0x0000007300457202 */ /* 0x000fce0000000f00 */
[----:B------:R-:W-:Y:S05]  /*2260*/  WARPSYNC.COLLECTIVE R111, `(.L_x_343) ;  /* 0x000000006f087348 */ /* 0x000fea0003c00000 */
[----:B------:R0:W1:Y:S02]  /*2270*/  SHFL.DOWN P0, R115, R118, R117, R120 ;  /* 0x0800007576737389 */ /* 0x0000640000000078 */
[----:B01----:R-:W-:Y:S01]  /*2280*/  ENDCOLLECTIVE ;  /* 0x000000000000791b */ /* 0x003fe20003800000 */
.L_x_343:
[----:B------:R-:W-:-:S05]  /*2290*/  FADD.FTZ R69, R69, R116 ;  /* 0x0000007445457221 */ /* 0x000fca0000010000 */
[----:B------:R-:W-:Y:S02]  /*22a0*/  MOV R118, R69 ;  /* 0x0000004500767202 */ /* 0x000fe40000000f00 */
[----:B------:R-:W-:-:S07]  /*22b0*/  MOV R71, R115 ;  /* 0x0000007300477202 */ /* 0x000fce0000000f00 */
[----:B------:R-:W-:Y:S05]  /*22c0*/  WARPSYNC.COLLECTIVE R111, `(.L_x_344) ;  /* 0x000000006f087348 */ /* 0x000fea0003c00000 */
[----:B------:R0:W1:Y:S02]  /*22d0*/  SHFL.DOWN P0, R115, R118, R117, R120 ;  /* 0x0800007576737389 */ /* 0x0000640000000078 */
[----:B01----:R-:W-:Y:S01]  /*22e0*/  ENDCOLLECTIVE ;  /* 0x000000000000791b */ /* 0x003fe20003800000 */
.L_x_344:
[----:B------:R-:W-:Y:S01]  /*22f0*/  FADD.FTZ R71, R68, R71 ;  /* 0x0000004744477221 */ /* 0x000fe20000010000 */
[----:B------:R-:W-:-:S04]  /*2300*/  HFMA2.MMA R117, -RZ, RZ, 0, 2.384185791015625e-07 ;  /* 0x00000004ff757435 */ /* 0x000fc800000001ff */
[----:B------:R-:W-:Y:S02]  /*2310*/  MOV R118, R71 ;  /* 0x0000004700767202 */ /* 0x000fe40000000f00 */
[----:B------:R-:W-:-:S07]  /*2320*/  MOV R70, R115 ;  /* 0x0000007300467202 */ /* 0x000fce0000000f00 */
[----:B------:R-:W-:Y:S05]  /*2330*/  WARPSYNC.COLLECTIVE R111, `(.L_x_345) ;  /* 0x000000006f087348 */ /* 0x000fea0003c00000 */
[----:B------:R0:W1:Y:S02]  /*2340*/  SHFL.DOWN P0, R115, R118, R117, R120 ;  /* 0x0800007576737389 */ /* 0x0000640000000078 */
[----:B01----:R-:W-:Y:S01]  /*2350*/  ENDCOLLECTIVE ;  /* 0x000000000000791b */ /* 0x003fe20003800000 */
.L_x_345:
[----:B------:R-:W-:-:S05]  /*2360*/  FADD.FTZ R70, R69, R70 ;  /* 0x0000004645467221 */ /* 0x000fca0000010000 */
[----:B------:R-:W-:Y:S02]  /*2370*/  MOV R118, R70 ;  /* 0x0000004600767202 */ /* 0x000fe40000000f00 */
[----:B------:R-:W-:-:S07]  /*2380*/  MOV R72, R115 ;  /* 0x0000007300487202 */ /* 0x000fce0000000f00 */
[----:B------:R-:W-:Y:S05]  /*2390*/  WARPSYNC.COLLECTIVE R111, `(.L_x_346) ;  /* 0x000000006f087348 */ /* 0x000fea0003c00000 */
[----:B------:R0:W1:Y:S02]  /*23a0*/  SHFL.DOWN P0, R115, R118, R117, R120 ;  /* 0x0800007576737389 */ /* 0x0000640000000078 */
[----:B01----:R-:W-:Y:S01]  /*23b0*/  ENDCOLLECTIVE ;  /* 0x000000000000791b */ /* 0x003fe20003800000 */
.L_x_346:
[----:B------:R-:W-:Y:S01]  /*23c0*/  FADD.FTZ R72, R71, R72 ;  /* 0x0000004847487221 */ /* 0x000fe20000010000 */
[----:B------:R-:W-:-:S04]  /*23d0*/  HFMA2.MMA R117, -RZ, RZ, 0, 1.1920928955078125e-07 ;  /* 0x00000002ff757435 */ /* 0x000fc800000001ff */
[----:B------:R-:W-:Y:S02]  /*23e0*/  MOV R118, R72 ;  /* 0x0000004800767202 */ /* 0x000fe40000000f00 */
[----:B------:R-:W-:-:S07]  /*23f0*/  MOV R73, R115 ;  /* 0x0000007300497202 */ /* 0x000fce0000000f00 */
[----:B------:R-:W-:Y:S05]  /*2400*/  WARPSYNC.COLLECTIVE R111, `(.L_x_347) ;  /* 0x000000006f087348 */ /* 0x000fea0003c00000 */
[----:B------:R0:W1:Y:S02]  /*2410*/  SHFL.DOWN P0, R115, R118, R117, R120 ;  /* 0x0800007576737389 */ /* 0x0000640000000078 */
[----:B01----:R-:W-:Y:S01]  /*2420*/  ENDCOLLECTIVE ;  /* 0x000000000000791b */ /* 0x003fe20003800000 */
.L_x_347:
[----:B------:R-:W-:-:S05]  /*2430*/  FADD.FTZ R73, R70, R73 ;  /* 0x0000004946497221 */ /* 0x000fca0000010000 */
[----:B------:R-:W-:Y:S02]  /*2440*/  MOV R118, R73 ;  /* 0x0000004900767202 */ /* 0x000fe40000000f00 */
[----:B------:R-:W-:-:S07]  /*2450*/  MOV R75, R115 ;  /* 0x00000073004b7202 */ /* 0x000fce0000000f00 */
[----:B------:R-:W-:Y:S05]  /*2460*/  WARPSYNC.COLLECTIVE R111, `(.L_x_348) ;  /* 0x000000006f087348 */ /* 0x000fea0003c00000 */
[----:B------:R0:W1:Y:S02]  /*2470*/  SHFL.DOWN P0, R115, R118, R117, R120 ;  /* 0x0800007576737389 */ /* 0x0000640000000078 */
[----:B01----:R-:W-:Y:S01]  /*2480*/  ENDCOLLECTIVE ;  /* 0x000000000000791b */ /* 0x003fe20003800000 */
.L_x_348:
[----:B------:R-:W-:Y:S01]  /*2490*/  FADD.FTZ R75, R72, R75 ;  /* 0x0000004b484b7221 */ /* 0x000fe20000010000 */
[----:B------:R-:W-:-:S04]  /*24a0*/  HFMA2.MMA R117, -RZ, RZ, 0, 5.9604644775390625e-08 ;  /* 0x00000001ff757435 */ /* 0x000fc800000001ff */
[----:B------:R-:W-:Y:S02]  /*24b0*/  MOV R118, R75 ;  /* 0x0000004b00767202 */ /* 0x000fe40000000f00 */
[----:B------:R-:W-:-:S07]  /*24c0*/  MOV R74, R115 ;  /* 0x00000073004a7202 */ /* 0x000fce0000000f00 */
[----:B------:R-:W-:Y:S05]  /*24d0*/  WARPSYNC.COLLECTIVE R111, `(.L_x_349) ;  /* 0x000000006f087348 */ /* 0x000fea0003c00000 */
[----:B------:R0:W1:Y:S02]  /*24e0*/  SHFL.DOWN P0, R115, R118, R117, R120 ;  /* 0x0800007576737389 */ /* 0x0000640000000078 */
[----:B01----:R-:W-:Y:S01]  /*24f0*/  ENDCOLLECTIVE ;  /* 0x000000000000791b */ /* 0x003fe20003800000 */
.L_x_349:
[----:B------:R-:W-:-:S05]  /*2500*/  FADD.FTZ R74, R73, R74 ;  /* 0x0000004a494a7221 */ /* 0x000fca0000010000 */
[----:B------:R-:W-:Y:S02]  /*2510*/  MOV R118, R74 ;  /* 0x0000004a00767202 */ /* 0x000fe40000000f00 */
[----:B------:R-:W-:-:S07]  /*2520*/  MOV R68, R115 ;  /* 0x0000007300447202 */ /* 0x000fce0000000f00 */
[----:B------:R-:W-:Y:S05]  /*2530*/  WARPSYNC.COLLECTIVE R111, `(.L_x_350) ;  /* 0x000000006f087348 */ /* 0x000fea0003c00000 */
[----:B------:R0:W1:Y:S02]  /*2540*/  SHFL.DOWN P0, R115, R118, R117, R120 ;  /* 0x0800007576737389 */ /* 0x0000640000000078 */
[----:B01----:R-:W-:Y:S01]  /*2550*/  ENDCOLLECTIVE ;  /* 0x000000000000791b */ /* 0x003fe20003800000 */
.L_x_350:
[----:B------:R-:W-:Y:S01]  /*2560*/  MOV R69, R115 ;  /* 0x0000007300457202 */ /* 0x000fe20000000f00 */
[----:B------:R-:W-:Y:S06]  /*2570*/  BRA `(.L_x_351) ;  /* 0xffffffec00147947 */ /* 0x000fec000383ffff */
.L_x_352:
        /* <DEDUP_REMOVED lines=16> */
.L_x_2938:


//--------------------- .text._ZN10layer_norm31ln_parallel_residual_bwd_kernelINS_13Kernel_traitsI6__halfS2_S2_S2_fjLj2048ELj1ELj1ELj4ELj16ENS_18Kernel_traits_baseILj2048ES2_S2_S2_S2_fjLj128EEEEELb0ELb1ELb1EEEvNS_9BwdParamsE --------------------------
	.section	.text._ZN10layer_norm31ln_parallel_residual_bwd_kernelINS_13Kernel_traitsI6__halfS2_S2_S2_fjLj2048ELj1ELj1ELj4ELj16ENS_18Kernel_traits_baseILj2048ES2_S2_S2_S2_fjLj128EEEEELb0ELb1ELb1EEEvNS_9BwdParamsE,"ax",@progbits
	.align	128
        .global         _ZN10layer_norm31ln_parallel_residual_bwd_kernelINS_13Kernel_traitsI6__halfS2_S2_S2_fjLj2048ELj1ELj1ELj4ELj16ENS_18Kernel_traits_baseILj2048ES2_S2_S2_S2_fjLj128EEEEELb0ELb1ELb1EEEvNS_9BwdParamsE
        .type           _ZN10layer_norm31ln_parallel_residual_bwd_kernelINS_13Kernel_traitsI6__halfS2_S2_S2_fjLj2048ELj1ELj1ELj4ELj16ENS_18Kernel_traits_baseILj2048ES2_S2_S2_S2_fjLj128EEEEELb0ELb1ELb1EEEvNS_9BwdParamsE,@function
        .size           _ZN10layer_norm31ln_parallel_residual_bwd_kernelINS_13Kernel_traitsI6__halfS2_S2_S2_fjLj2048ELj1ELj1ELj4ELj16ENS_18Kernel_traits_baseILj2048ES2_S2_S2_S2_fjLj128EEEEELb0ELb1ELb1EEEvNS_9BwdParamsE,(.L_x_2939 - _ZN10layer_norm31ln_parallel_residual_bwd_kernelINS_13Kernel_traitsI6__halfS2_S2_S2_fjLj2048ELj1ELj1ELj4ELj16ENS_18Kernel_traits_baseILj2048ES2_S2_S2_S2_fjLj128EEEEELb0ELb1ELb1EEEvNS_9BwdParamsE)
        .other          _ZN10layer_norm31ln_parallel_residual_bwd_kernelINS_13Kernel_traitsI6__halfS2_S2_S2_fjLj2048ELj1ELj1ELj4ELj16ENS_18Kernel_traits_baseILj2048ES2_S2_S2_S2_fjLj128EEEEELb0ELb1ELb1EEEvNS_9BwdParamsE,@"STO_CUDA_ENTRY STV_DEFAULT"
_ZN10layer_norm31ln_parallel_residual_bwd_kernelINS_13Kernel_traitsI6__halfS2_S2_S2_fjLj2048ELj1ELj1ELj4ELj16ENS_18Kernel_traits_baseILj2048ES2_S2_S2_S2_fjLj128EEEEELb0ELb1ELb1EEEvNS_9BwdParamsE:
.text._ZN10layer_norm31ln_parallel_residual_bwd_kernelINS_13Kernel_traitsI6__halfS2_S2_S2_fjLj2048ELj1ELj1ELj4ELj16ENS_18Kernel_traits_baseILj2048ES2_S2_S2_S2_fjLj128EEEEELb0ELb1ELb1EEEvNS_9BwdParamsE:
        /* <DEDUP_REMOVED lines=32> */
.L_x_353:
        /* <DEDUP_REMOVED lines=9> */
[----:B------:R-:W-:Y:S01]  /*0290*/  HFMA2.MMA R90, -RZ, RZ, 0, 0 ;  /* 0x00000000ff5a7435 */ /* 0x000fe200000001ff */
[----:B------:R-:W-:-:S02]  /*02a0*/  ISETP.NE.AND.EX P0, PT, RZ, UR5, PT, P0 ;  /* 0x00000005ff007c0c */ /* 0x000fc4000bf05300 */
[----:B------:R-:W-:Y:S02]  /*02b0*/  CS2R R6, SRZ ;  /* 0x0000000000067805 */ /* 0x000fe4000001ff00 */
[----:B------:R-:W-:Y:S02]  /*02c0*/  MOV R3, RZ ;  /* 0x000000ff00037202 */ /* 0x000fe40000000f00 */
        /* <DEDUP_REMOVED lines=10> */
[----:B------:R-:W-:Y:S01]  /*0370*/  PLOP3.LUT P3, PT, PT, PT, UP0, 0x80, 0x0 ;  /* 0x000000000000781c */ /* 0x000fe20003f6f008 */
        /* <DEDUP_REMOVED lines=10> */
[--C-:B---3--:R-:W-:Y:S02]  /*0420*/  HADD2.F32 R75, -RZ, R12.reuse.H0_H0 ;  /* 0x2000000cff4b7230 */ /* 0x108fe40000004100 */
        /* <DEDUP_REMOVED lines=8> */
[----:B------:R-:W-:-:S07]  /*04b0*/  CS2R R14, SRZ ;  /* 0x00000000000e7805 */ /* 0x000fce000001ff00 */
.L_x_357:
        /* <DEDUP_REMOVED lines=8> */
[C---:B------:R-:W-:Y:S01]  /*0540*/  IADD3 R66, R91.reuse, 0x80, RZ ;  /* 0x000000805b427810 */ /* 0x040fe20007ffe0ff */
[----:B0-----:R-:W-:-:S04]  /*0550*/  IMAD.WIDE.U32 R40, R91, 0x10, R48 ;  /* 0x000000105b287825 */ /* 0x001fc800078e0030 */
[----:B-1----:R-:W-:Y:S02]  /*0560*/  IMAD.WIDE R92, R89, 0x4, R50 ;  /* 0x00000004595c7825 */ /* 0x002fe400078e0232 */
[----:B------:R-:W4:Y:S01]  /*0570*/  LDG.E.128 R40, desc[UR6][R40.64] ;  /* 0x0000000628287981 */ /* 0x000f22000c1e1d00 */
[----:B------:R-:W0:Y:S01]  /*0580*/  @P0 LDC.64 R80, c[0x0][0x2c8] ;  /* 0x0000b200ff500b82 */ /* 0x000e220000000a00 */
[----:B------:R-:W-:Y:S02]  /*0590*/  IMAD.WIDE.U32 R48, R66, 0x10, R48 ;  /* 0x0000001042307825 */ /* 0x000fe400078e0030 */
[----:B------:R-:W4:Y:S02]  /*05a0*/  LDG.E R93, desc[UR6][R92.64] ;  /* 0x000000065c5d7981 */ /* 0x000f24000c1e1900 */
[----:B--2---:R-:W-:Y:S02]  /*05b0*/  IMAD.WIDE.U32 R44, R91, 0x10, R52 ;  /* 0x000000105b2c7825 */ /* 0x004fe400078e0034 */
[----:B------:R-:W2:Y:S04]  /*05c0*/  LDG.E.128 R48, desc[UR6][R48.64] ;  /* 0x0000000630307981 */ /* 0x000ea8000c1e1d00 */
[----:B------:R-:W2:Y:S01]  /*05d0*/  LDG.E.128 R44, desc[UR6][R44.64] ;  /* 0x000000062c2c7981 */ /* 0x000ea2000c1e1d00 */
[----:B---3--:R-:W-:-:S02]  /*05e0*/  IMAD.WIDE R82, R89, 0x4, R78 ;  /* 0x0000000459527825 */ /* 0x008fc400078e024e */
[----:B------:R-:W1:Y:S04]  /*05f0*/  @P0 LDC.64 R78, c[0x0][0x2c8] ;  /* 0x0000b200ff4e0b82 */ /* 0x000e680000000a00 */
[----:B------:R3:W2:Y:S01]  /*0600*/  LDG.E R82, desc[UR6][R82.64] ;  /* 0x0000000652527981 */ /* 0x0006a2000c1e1900 */
[----:B------:R-:W-:-:S06]  /*0610*/  IMAD.WIDE.U32 R52, R66, 0x10, R52 ;  /* 0x0000001042347825 */ /* 0x000fcc00078e0034 */
[----:B------:R-:W2:Y:S01]  /*0620*/  LDG.E.128 R52, desc[UR6][R52.64] ;  /* 0x0000000634347981 */ /* 0x000ea2000c1e1d00 */
[----:B-1----:R-:W-:-:S05]  /*0630*/  @P0 IMAD.WIDE.U32 R78, R66, 0x10, R78 ;  /* 0x00000010424e0825 */ /* 0x002fca00078e004e */
[----:B------:R1:W5:Y:S01]  /*0640*/  @P0 LDG.E.128 R28, desc[UR6][R78.64] ;  /* 0x000000064e1c0981 */ /* 0x000362000c1e1d00 */
[----:B0-----:R-:W-:-:S05]  /*0650*/  @P0 IMAD.WIDE.U32 R80, R91, 0x10, R80 ;  /* 0x000000105b500825 */ /* 0x001fca00078e0050 */
[----:B------:R0:W5:Y:S01]  /*0660*/  @P0 LDG.E.128 R24, desc[UR6][R80.64] ;  /* 0x0000000650180981 */ /* 0x000162000c1e1d00 */
[----:B------:R-:W-:Y:S01]  /*0670*/  UMOV UR4, 0xffffffff ;  /* 0xffffffff00047882 */ /* 0x000fe20000000000 */
[----:B------:R-:W-:Y:S02]  /*0680*/  IADD3 R89, R89, UR10, RZ ;  /* 0x0000000a59597c10 */ /* 0x000fe4000fffe0ff */
[----:B------:R-:W-:Y:S02]  /*0690*/  LOP3.LUT P1, RZ, R2, 0x1f, RZ, 0xc0, !PT ;  /* 0x0000001f02ff7812 */ /* 0x000fe4000782c0ff */
[----:B------:R-:W-:Y:S01]  /*06a0*/  ISETP.GE.AND P4, PT, R89, UR11, PT ;  /* 0x0000000b59007c0c */ /* 0x000fe2000bf86270 */
[----:B----4-:R-:W-:Y:S02]  /*06b0*/  HADD2.F32 R97, -RZ, R40.H0_H0 ;  /* 0x20000028ff617230 */ /* 0x010fe40000004100 */
[----:B------:R-:W-:Y:S01]  /*06c0*/  HADD2.F32 R98, -RZ, R41.H0_H0 ;  /* 0x20000029ff627230 */ /* 0x000fe20000004100 */
[----:B------:R-:W-:Y:S01]  /*06d0*/  FSEL R100, R93, RZ, !P3 ;  /* 0x000000ff5d647208 */ /* 0x000fe20005800000 */
[----:B---3--:R-:W-:-:S02]  /*06e0*/  HADD2.F32 R83, -RZ, R42.H0_H0 ;  /* 0x2000002aff537230 */ /* 0x008fc40000004100 */
[--C-:B--2---:R-:W-:Y:S02]  /*06f0*/  HADD2.F32 R101, -RZ, R49.reuse.H0_H0 ;  /* 0x20000031ff657230 */ /* 0x104fe40000004100 */
[----:B------:R-:W-:Y:S02]  /*0700*/  HADD2.F32 R103, -RZ, R49.H1_H1 ;  /* 0x30000031ff677230 */ /* 0x000fe40000004100 */
[C---:B------:R-:W-:Y:S01]  /*0710*/  FADD.FTZ R49, -R100.reuse, R97 ;  /* 0x0000006164317221 */ /* 0x040fe20000010100 */
[C---:B------:R-:W-:Y:S01]  /*0720*/  FADD.FTZ R97, -R100.reuse, R98 ;  /* 0x0000006264617221 */ /* 0x040fe20000010100 */
[----:B------:R-:W-:Y:S02]  /*0730*/  HADD2.F32 R92, -RZ, R45.H0_H0 ;  /* 0x2000002dff5c7230 */ /* 0x000fe40000004100 */
[----:B-1----:R-:W-:Y:S01]  /*0740*/  FADD.FTZ R79, -R100, R83 ;  /* 0x00000053644f7221 */ /* 0x002fe20000010100 */
[----:B------:R-:W-:Y:S02]  /*0750*/  HADD2.F32 R40, -RZ, R40.H1_H1 ;  /* 0x30000028ff287230 */ /* 0x000fe40000004100 */
[----:B------:R-:W-:-:S02]  /*0760*/  HADD2.F32 R121, -RZ, R43.H0_H0 ;  /* 0x2000002bff797230 */ /* 0x000fc40000004100 */
[----:B------:R-:W-:Y:S01]  /*0770*/  FMUL.FTZ R97, R82, R97 ;  /* 0x0000006152617220 */ /* 0x000fe20000410000 */
[----:B------:R-:W-:Y:S02]  /*0780*/  HADD2.F32 R78, -RZ, R46.H0_H0 ;  /* 0x2000002eff4e7230 */ /* 0x000fe40000004100 */
[----:B------:R-:W-:Y:S01]  /*0790*/  FADD.FTZ R61, R92, R61 ;  /* 0x0000003d5c3d7221 */ /* 0x000fe20000010000 */
[-C--:B------:R-:W-:Y:S01]  /*07a0*/  FMUL.FTZ R83, R69, R92.reuse ;  /* 0x0000005c45537220 */ /* 0x080fe20000410000 */
[----:B------:R-:W-:Y:S01]  /*07b0*/  FFMA.FTZ R62, R97, R92, R62 ;  /* 0x0000005c613e7223 */ /* 0x000fe2000001003e */
[--C-:B------:R-:W-:Y:S02]  /*07c0*/  HADD2.F32 R96, -RZ, R44.reuse.H0_H0 ;  /* 0x2000002cff607230 */ /* 0x100fe40000004100 */
[----:B------:R-:W-:Y:S01]  /*07d0*/  FMUL.FTZ R92, R82, R79 ;  /* 0x0000004f525c7220 */ /* 0x000fe20000410000 */
[----:B------:R-:W-:Y:S02]  /*07e0*/  HADD2.F32 R41, -RZ, R41.H1_H1 ;  /* 0x30000029ff297230 */ /* 0x000fe40000004100 */
[----:B------:R-:W-:Y:S01]  /*07f0*/  FADD.FTZ R99, -R100, R40 ;  /* 0x0000002864637221 */ /* 0x000fe20000010100 */
[----:B------:R-:W-:-:S02]  /*0800*/  HADD2.F32 R95, -RZ, R44.H1_H1 ;  /* 0x3000002cff5f7230 */ /* 0x000fc40000004100 */
[----:B------:R-:W-:Y:S01]  /*0810*/  FADD.FTZ R121, -R100, R121 ;  /* 0x0000007964797221 */ /* 0x000fe20000010100 */
[----:B------:R-:W-:Y:S01]  /*0820*/  FMUL.FTZ R49, R82, R49 ;  /* 0x0000003152317220 */ /* 0x000fe20000410000 */
[----:B------:R-:W-:Y:S02]  /*0830*/  HADD2.F32 R44, -RZ, R51.H1_H1 ;  /* 0x30000033ff2c7230 */ /* 0x000fe40000004100 */
[----:B------:R-:W-:Y:S01]  /*0840*/  FADD.FTZ R13, R78, R13 ;  /* 0x0000000d4e0d7221 */ /* 0x000fe20000010000 */
[----:B------:R-:W-:Y:S02]  /*0850*/  HADD2.F32 R115, -RZ, R46.H1_H1 ;  /* 0x3000002eff737230 */ /* 0x000fe40000004100 */
[-C--:B------:R-:W-:Y:S01]  /*0860*/  FFMA.FTZ R57, R92, R78.reuse, R57 ;  /* 0x0000004e5c397223 */ /* 0x080fe20000010039 */
[----:B------:R-:W-:Y:S02]  /*0870*/  HADD2.F32 R119, -RZ, R43.H1_H1 ;  /* 0x3000002bff777230 */ /* 0x000fe40000004100 */
[----:B------:R-:W-:Y:S01]  /*0880*/  FMUL.FTZ R79, R71, R78 ;  /* 0x0000004e474f7220 */ /* 0x000fe20000410000 */
[----:B------:R-:W-:-:S02]  /*0890*/  HADD2.F32 R46, -RZ, R47.H0_H0 ;  /* 0x2000002fff2e7230 */ /* 0x000fc40000004100 */
[----:B------:R-:W-:Y:S01]  /*08a0*/  FADD.FTZ R65, R96, R65 ;  /* 0x0000004160417221 */ /* 0x000fe20000010000 */
[C---:B------:R-:W-:Y:S01]  /*08b0*/  FMUL.FTZ R99, R82.reuse, R99 ;  /* 0x0000006352637220 */ /* 0x040fe20000410000 */
[-C--:B------:R-:W-:Y:S01]  /*08c0*/  FFMA.FTZ R90, R49, R96.reuse, R90 ;  /* 0x00000060315a7223 */ /* 0x080fe2000001005a */
[----:B------:R-:W-:Y:S01]  /*08d0*/  FMUL.FTZ R78, R82, R121 ;  /* 0x00000079524e7220 */ /* 0x000fe20000410000 */
[C---:B------:R-:W-:Y:S01]  /*08e0*/  FADD.FTZ R93, -R100.reuse, R41 ;  /* 0x00000029645d7221 */ /* 0x040fe20000010100 */
[----:B------:R-:W-:Y:S01]  /*08f0*/  FMUL.FTZ R96, R67, R96 ;  /* 0x0000006043607220 */ /* 0x000fe20000410000 */
[C---:B------:R-:W-:Y:S01]  /*0900*/  FADD.FTZ R41, -R100.reuse, R44 ;  /* 0x0000002c64297221 */ /* 0x040fe20000010100 */
[----:B------:R-:W-:Y:S02]  /*0910*/  HADD2.F32 R117, -RZ, R48.H0_H0 ;  /* 0x20000030ff757230 */ /* 0x000fe40000004100 */
[----:B------:R-:W-:Y:S01]  /*0920*/  FADD.FTZ R119, -R100, R119 ;  /* 0x0000007764777221 */ /* 0x000fe20000010100 */
[----:B------:R-:W-:-:S02]  /*0930*/  HADD2.F32 R44, -RZ, R53.H0_H0 ;  /* 0x20000035ff2c7230 */ /* 0x000fc40000004100 */
[----:B------:R-:W-:Y:S01]  /*0940*/  FADD.FTZ R63, R95, R63 ;  /* 0x0000003f5f3f7221 */ /* 0x000fe20000010000 */
[----:B------:R-:W-:Y:S02]  /*0950*/  HADD2.F32 R109, -RZ, R53.H1_H1 ;  /* 0x30000035ff6d7230 */ /* 0x000fe40000004100 */
[-C--:B------:R-:W-:Y:S01]  /*0960*/  FFMA.FTZ R64, R99, R95.reuse, R64 ;  /* 0x0000005f63407223 */ /* 0x080fe20000010040 */
[----:B------:R-:W-:Y:S02]  /*0970*/  HADD2.F32 R48, -RZ, R48.H1_H1 ;  /* 0x30000030ff307230 */ /* 0x000fe40000004100 */
[----:B------:R-:W-:Y:S01]  /*0980*/  FADD.FTZ R11, R46, R11 ;  /* 0x0000000b2e0b7221 */ /* 0x000fe20000010000 */
[-C--:B------:R-:W-:Y:S01]  /*0990*/  FFMA.FTZ R23, R78, R46.reuse, R23 ;  /* 0x0000002e4e177223 */ /* 0x080fe20000010017 */
[----:B------:R-:W-:Y:S01]  /*09a0*/  FMUL.FTZ R53, R73, R46 ;  /* 0x0000002e49357220 */ /* 0x000fe20000410000 */
[----:B------:R-:W-:Y:S01]  /*09b0*/  FMUL.FTZ R95, R68, R95 ;  /* 0x0000005f445f7220 */ /* 0x000fe20000410000 */
[----:B------:R-:W-:Y:S01]  /*09c0*/  FADD.FTZ R46, RZ, R96 ;  /* 0x00000060ff2e7221 */ /* 0x000fe20000010000 */
[----:B0-----:R-:W-:-:S02]  /*09d0*/  HADD2.F32 R80, -RZ, R45.H1_H1 ;  /* 0x3000002dff507230 */ /* 0x001fc40000004100 */
[----:B------:R-:W-:Y:S01]  /*09e0*/  FFMA.FTZ R98, R49, R96, RZ ;  /* 0x0000006031627223 */ /* 0x000fe200000100ff */
[----:B------:R-:W-:Y:S02]  /*09f0*/  HADD2.F32 R113, -RZ, R47.H1_H1 ;  /* 0x3000002fff717230 */ /* 0x000fe40000004100 */
[C---:B------:R-:W-:Y:S01]  /*0a00*/  FMUL.FTZ R93, R82.reuse, R93 ;  /* 0x0000005d525d7220 */ /* 0x040fe20000410000 */
[--C-:B------:R-:W-:Y:S02]  /*0a10*/  HADD2.F32 R40, -RZ, R55.reuse.H0_H0 ;  /* 0x20000037ff287230 */ /* 0x100fe40000004100 */
[----:B------:R-:W-:Y:S02]  /*0a20*/  HADD2.F32 R45, -RZ, R55.H1_H1 ;  /* 0x30000037ff2d7230 */ /* 0x000fe40000004100 */
[----:B------:R-:W-:Y:S01]  /*0a30*/  FMUL.FTZ R55, R82, R119 ;  /* 0x0000007752377220 */ /* 0x000fe20000410000 */
[----:B------:R-:W-:Y:S02]  /*0a40*/  HADD2.F32 R43, -RZ, R51.H0_H0 ;  /* 0x20000033ff2b7230 */ /* 0x000fe40000004100 */
[----:B------:R-:W-:Y:S01]  /*0a50*/  FADD.FTZ R51, -R100, R48 ;  /* 0x0000003064337221 */ /* 0x000fe20000010100 */
[----:B------:R-:W-:Y:S01]  /*0a60*/  FADD.FTZ R46, R46, R95 ;  /* 0x0000005f2e2e7221 */ /* 0x000fe20000010000 */
[----:B------:R-:W-:Y:S01]  /*0a70*/  FFMA.FTZ R98, R99, R95, R98 ;  /* 0x0000005f63627223 */ /* 0x000fe20000010062 */
[----:B------:R-:W-:-:S02]  /*0a80*/  HADD2.F32 R48, -RZ, R52.H0_H0 ;  /* 0x20000034ff307230 */ /* 0x000fc40000004100 */
[----:B------:R-:W-:Y:S01]  /*0a90*/  FADD.FTZ R59, R80, R59 ;  /* 0x0000003b503b7221 */ /* 0x000fe20000010000 */
[----:B------:R-:W-:Y:S02]  /*0aa0*/  HADD2.F32 R111, -RZ, R52.H1_H1 ;  /* 0x30000034ff6f7230 */ /* 0x000fe40000004100 */
[-C--:B------:R-:W-:Y:S01]  /*0ab0*/  FFMA.FTZ R60, R93, R80.reuse, R60 ;  /* 0x000000505d3c7223 */ /* 0x080fe2000001003c */
[----:B------:R-:W-:Y:S01]  /*0ac0*/  FADD.FTZ R12, R113, R12 ;  /* 0x0000000c710c7221 */ /* 0x000fe20000010000 */
[-C--:B------:R-:W-:Y:S01]  /*0ad0*/  FFMA.FTZ R56, R55, R113.reuse, R56 ;  /* 0x0000007137387223 */ /* 0x080fe20000010038 */
[----:B------:R-:W-:Y:S01]  /*0ae0*/  FMUL.FTZ R52, R74, R113 ;  /* 0x000000714a347220 */ /* 0x000fe20000410000 */
[----:B------:R-:W-:Y:S02]  /*0af0*/  HADD2.F32 R42, -RZ, R42.H1_H1 ;  /* 0x3000002aff2a7230 */ /* 0x000fe40000004100 */
[----:B------:R-:W-:Y:S01]  /*0b00*/  FMUL.FTZ R80, R70, R80 ;  /* 0x0000005046507220 */ /* 0x000fe20000410000 */
[----:B------:R-:W-:Y:S01]  /*0b10*/  FMUL.FTZ R51, R82, R51 ;  /* 0x0000003352337220 */ /* 0x000fe20000410000 */
[----:B------:R-:W-:Y:S01]  /*0b20*/  FADD.FTZ R113, R46, R83 ;  /* 0x000000532e717221 */ /* 0x000fe20000010000 */
[----:B------:R-:W-:-:S02]  /*0b30*/  HADD2.F32 R105, -RZ, R50.H0_H0 ;  /* 0x20000032ff697230 */ /* 0x000fc40000004100 */
[----:B------:R-:W-:Y:S01]  /*0b40*/  FFMA.FTZ R46, R97, R83, R98 ;  /* 0x00000053612e7223 */ /* 0x000fe20000010062 */
[----:B------:R-:W-:Y:S02]  /*0b50*/  HADD2.F32 R107, -RZ, R50.H1_H1 ;  /* 0x30000032ff6b7230 */ /* 0x000fe40000004100 */
[----:B------:R-:W-:Y:S01]  /*0b60*/  FADD.FTZ R101, -R100, R101 ;  /* 0x0000006564657221 */ /* 0x000fe20000010100 */
[----:B------:R-:W-:Y:S01]  /*0b70*/  FADD.FTZ R10, R111, R10 ;  /* 0x0000000a6f0a7221 */ /* 0x000fe20000010000 */
[-C--:B------:R-:W-:Y:S01]  /*0b80*/  FFMA.FTZ R22, R51, R111.reuse, R22 ;  /* 0x0000006f33167223 */ /* 0x080fe20000010016 */
[----:B------:R-:W-:Y:S01]  /*0b90*/  FMUL.FTZ R98, R76, R111 ;  /* 0x0000006f4c627220 */ /* 0x000fe20000410000 */
[----:B------:R-:W-:Y:S01]  /*0ba0*/  FADD.FTZ R102, R113, R80 ;  /* 0x0000005071667221 */ /* 0x000fe20000010000 */
[C---:B------:R-:W-:Y:S01]  /*0bb0*/  FADD.FTZ R81, -R100.reuse, R42 ;  /* 0x0000002a64517221 */ /* 0x040fe20000010100 */
[----:B------:R-:W-:Y:S01]  /*0bc0*/  FFMA.FTZ R111, R93, R80, R46 ;  /* 0x000000505d6f7223 */ /* 0x000fe2000001002e */
[C---:B------:R-:W-:Y:S01]  /*0bd0*/  FADD.FTZ R117, -R100.reuse, R117 ;  /* 0x0000007564757221 */ /* 0x040fe20000010100 */
[C---:B------:R-:W-:Y:S01]  /*0be0*/  FADD.FTZ R103, -R100.reuse, R103 ;  /* 0x0000006764677221 */ /* 0x040fe20000010100 */
[C---:B------:R-:W-:Y:S01]  /*0bf0*/  FADD.FTZ R105, -R100.reuse, R105 ;  /* 0x0000006964697221 */ /* 0x040fe20000010100 */
[C---:B------:R-:W-:Y:S01]  /*0c00*/  FADD.FTZ R107, -R100.reuse, R107 ;  /* 0x0000006b646b7221 */ /* 0x040fe20000010100 */
[----:B------:R-:W-:Y:S01]  /*0c10*/  FADD.FTZ R43, -R100, R43 ;  /* 0x0000002b642b7221 */ /* 0x000fe20000010100 */
[----:B------:R-:W-:-:S02]  /*0c20*/  HADD2.F32 R42, -RZ, R54.H0_H0 ;  /* 0x20000036ff2a7230 */ /* 0x000fc40000004100 */
[----:B------:R-:W-:Y:S01]  /*0c30*/  FMUL.FTZ R100, R82, R101 ;  /* 0x0000006552647220 */ /* 0x000fe20000410000 */
[----:B------:R-:W-:Y:S02]  /*0c40*/  HADD2.F32 R47, -RZ, R54.H1_H1 ;  /* 0x30000036ff2f7230 */ /* 0x000fe40000004100 */
        /* <DEDUP_REMOVED lines=9> */
[C---:B------:R-:W-:Y:S01]  /*0ce0*/  FMUL.FTZ R50, R82.reuse, R117 ;  /* 0x0000007552327220 */ /* 0x040fe20000410000 */
[----:B------:R-:W-:Y:S01]  /*0cf0*/  FMUL.FTZ R103, R82, R103 ;  /* 0x0000006752677220 */ /* 0x000fe20000410000 */
[----:B------:R-:W-:Y:S01]  /*0d00*/  FADD.FTZ R113, R44, R53 ;  /* 0x000000352c717221 */ /* 0x000fe20000010000 */
[----:B------:R-:W-:Y:S01]  /*0d10*/  FFMA.FTZ R44, R78, R53, R111 ;  /* 0x000000354e2c7223 */ /* 0x000fe2000001006f */
[----:B------:R-:W-:Y:S01]  /*0d20*/  FADD.FTZ R9, R48, R9 ;  /* 0x0000000930097221 */ /* 0x000fe20000010000 */
[-C--:B------:R-:W-:Y:S01]  /*0d30*/  FFMA.FTZ R21, R50, R48.reuse, R21 ;  /* 0x0000003032157223 */ /* 0x080fe20000010015 */
[----:B------:R-:W-:Y:S01]  /*0d40*/  FADD.FTZ R8, R109, R8 ;  /* 0x000000086d087221 */ /* 0x000fe20000010000 */
[-C--:B------:R-:W-:Y:S01]  /*0d50*/  FFMA.FTZ R20, R103, R109.reuse, R20 ;  /* 0x0000006d67147223 */ /* 0x080fe20000010014 */
[----:B------:R-:W-:Y:S01]  /*0d60*/  FMUL.FTZ R102, R84, R109 ;  /* 0x0000006d54667220 */ /* 0x000fe20000410000 */
[----:B------:R-:W-:Y:S01]  /*0d70*/  FMUL.FTZ R48, R75, R48 ;  /* 0x000000304b307220 */ /* 0x000fe20000410000 */
[----:B------:R-:W-:Y:S01]  /*0d80*/  FADD.FTZ R109, R113, R52 ;  /* 0x00000034716d7221 */ /* 0x000fe20000010000 */
[----:B------:R-:W-:Y:S01]  /*0d90*/  FFMA.FTZ R111, R55, R52, R44 ;  /* 0x00000034376f7223 */ /* 0x000fe2000001002c */
[----:B------:R-:W-:-:S02]  /*0da0*/  FMUL.FTZ R104, R82, R105 ;  /* 0x0000006952687220 */ /* 0x000fc40000410000 */
[----:B------:R-:W-:Y:S01]  /*0db0*/  FADD.FTZ R109, R109, R48 ;  /* 0x000000306d6d7221 */ /* 0x000fe20000010000 */
[----:B------:R-:W-:Y:S01]  /*0dc0*/  FFMA.FTZ R44, R50, R48, R111 ;  /* 0x00000030322c7223 */ /* 0x000fe2000001006f */
[----:B------:R-:W-:Y:S01]  /*0dd0*/  FADD.FTZ R5, R42, R5 ;  /* 0x000000052a057221 */ /* 0x000fe20000010000 */
[-C--:B------:R-:W-:Y:S01]  /*0de0*/  FFMA.FTZ R17, R104, R42.reuse, R17 ;  /* 0x0000002a68117223 */ /* 0x080fe20000010011 */
[----:B------:R-:W-:Y:S01]  /*0df0*/  FMUL.FTZ R105, R85, R42 ;  /* 0x0000002a55697220 */ /* 0x000fe20000410000 */
[----:B------:R-:W-:Y:S01]  /*0e00*/  FADD.FTZ R42, R109, R98 ;  /* 0x000000626d2a7221 */ /* 0x000fe20000010000 */
[----:B------:R-:W-:Y:S01]  /*0e10*/  FFMA.FTZ R109, R51, R98, R44 ;  /* 0x00000062336d7223 */ /* 0x000fe2000001002c */
[----:B------:R-:W-:Y:S02]  /*0e20*/  FMUL.FTZ R107, R82, R107 ;  /* 0x0000006b526b7220 */ /* 0x000fe40000410000 */
[----:B------:R-:W-:Y:S01]  /*0e30*/  FADD.FTZ R111, R42, R101 ;  /* 0x000000652a6f7221 */ /* 0x000fe20000010000 */
[----:B------:R-:W-:Y:S01]  /*0e40*/  FFMA.FTZ R42, R100, R101, R109 ;  /* 0x00000065642a7223 */ /* 0x000fe2000001006d */
[----:B------:R-:W-:Y:S01]  /*0e50*/  FADD.FTZ R6, R47, R6 ;  /* 0x000000062f067221 */ /* 0x000fe20000010000 */
[-C--:B------:R-:W-:Y:S01]  /*0e60*/  FFMA.FTZ R18, R107, R47.reuse, R18 ;  /* 0x0000002f6b127223 */ /* 0x080fe20000010012 */
        /* <DEDUP_REMOVED lines=40> */
.L_x_368:
        /* <DEDUP_REMOVED lines=13> */
.L_x_356:
        /* <DEDUP_REMOVED lines=46> */
[----:B------:R-:W-:Y:S01]  /*14a0*/  FADD.FTZ R45, R95, -R40 ;  /* 0x800000285f2d7221 */ /* 0x000fe20000010000 */
[----:B------:R-:W-:Y:S01]  /*14b0*/  FADD.FTZ R51, R48, -R41 ;  /* 0x8000002930337221 */ /* 0x000fe20000010000 */
[----:B-----5:R-:W-:-:S02]  /*14c0*/  @P0 HADD2.F32 R40, -RZ, R27.H0_H0 ;  /* 0x2000001bff280230 */ /* 0x020fc40000004100 */
[C---:B------:R-:W-:Y:S01]  /*14d0*/  FMUL.FTZ R43, R82.reuse, R43 ;  /* 0x0000002b522b7220 */ /* 0x040fe20000410000 */
[----:B------:R-:W-:Y:S02]  /*14e0*/  @P0 HADD2.F32 R41, -RZ, R27.H1_H1 ;  /* 0x3000001bff290230 */ /* 0x000fe40000004100 */
[----:B------:R-:W-:Y:S01]  /*14f0*/  FMUL.FTZ R50, R82, R55 ;  /* 0x0000003752327220 */ /* 0x000fe20000410000 */
[----:B------:R-:W-:Y:S01]  /*1500*/  FADD.FTZ R83, R83, -R42 ;  /* 0x8000002a53537221 */ /* 0x000fe20000010000 */
[----:B------:R-:W-:Y:S01]  /*1510*/  FADD.FTZ R93, R80, -R93 ;  /* 0x8000005d505d7221 */ /* 0x000fe20000010000 */
[----:B------:R-:W-:Y:S01]  /*1520*/  @P0 FADD.FTZ R43, R43, R40 ;  /* 0x000000282b2b0221 */ /* 0x000fe20000010000 */
[----:B------:R-:W-:Y:S01]  /*1530*/  @P0 FADD.FTZ R50, R50, R41 ;  /* 0x0000002932320221 */ /* 0x000fe20000010000 */
[----:B------:R-:W-:Y:S01]  /*1540*/  FADD.FTZ R53, R98, -R47 ;  /* 0x8000002f62357221 */ /* 0x000fe20000010000 */
[--C-:B------:R-:W-:Y:S02]  /*1550*/  @P0 HADD2.F32 R41, -RZ, R25.reuse.H0_H0 ;  /* 0x20000019ff290230 */ /* 0x100fe40000004100 */
[----:B------:R-:W-:Y:S01]  /*1560*/  FMUL.FTZ R46, R82, R83 ;  /* 0x00000053522e7220 */ /* 0x000fe20000410000 */
[----:B------:R-:W-:-:S02]  /*1570*/  @P0 HADD2.F32 R40, -RZ, R25.H1_H1 ;  /* 0x30000019ff280230 */ /* 0x000fc40000004100 */
[----:B------:R-:W-:Y:S01]  /*1580*/  FMUL.FTZ R47, R82, R93 ;  /* 0x0000005d522f7220 */ /* 0x000fe20000410000 */
[----:B------:R-:W-:Y:S01]  /*1590*/  FADD.FTZ R49, R96, -R49 ;  /* 0x8000003160317221 */ /* 0x000fe20000010000 */
[----:B------:R-:W-:Y:S01]  /*15a0*/  @P0 FADD.FTZ R46, R46, R41 ;  /* 0x000000292e2e0221 */ /* 0x000fe20000010000 */
[----:B------:R-:W-:Y:S01]  /*15b0*/  FADD.FTZ R79, R79, -R92 ;  /* 0x8000005c4f4f7221 */ /* 0x000fe20000010000 */
[----:B------:R-:W-:Y:S01]  /*15c0*/  @P0 FADD.FTZ R47, R47, R40 ;  /* 0x000000282f2f0221 */ /* 0x000fe20000010000 */
[--C-:B------:R-:W-:Y:S02]  /*15d0*/  @P0 HADD2.F32 R41, -RZ, R24.reuse.H0_H0 ;  /* 0x20000018ff290230 */ /* 0x100fe40000004100 */
[C---:B------:R-:W-:Y:S01]  /*15e0*/  FMUL.FTZ R44, R82.reuse, R49 ;  /* 0x00000031522c7220 */ /* 0x040fe20000410000 */
[----:B------:R-:W-:Y:S02]  /*15f0*/  @P0 HADD2.F32 R40, -RZ, R24.H1_H1 ;  /* 0x30000018ff280230 */ /* 0x000fe40000004100 */
[C---:B------:R-:W-:Y:S01]  /*1600*/  FMUL.FTZ R45, R82.reuse, R45 ;  /* 0x0000002d522d7220 */ /* 0x040fe20000410000 */
[----:B------:R-:W-:Y:S01]  /*1610*/  FMUL.FTZ R49, R82, R51 ;  /* 0x0000003352317220 */ /* 0x000fe20000410000 */
[----:B------:R-:W-:Y:S01]  /*1620*/  FADD.FTZ R81, R54, -R81 ;  /* 0x8000005136517221 */ /* 0x000fe20000010000 */
[----:B------:R-:W-:-:S02]  /*1630*/  @P0 HADD2.F32 R51, -RZ, R26.H0_H0 ;  /* 0x2000001aff330230 */ /* 0x000fc40000004100 */
[----:B------:R-:W-:Y:S01]  /*1640*/  FMUL.FTZ R42, R82, R79 ;  /* 0x0000004f522a7220 */ /* 0x000fe20000410000 */
[----:B------:R-:W-:Y:S01]  /*1650*/  @P0 FADD.FTZ R44, R44, R41 ;  /* 0x000000292c2c0221 */ /* 0x000fe20000010000 */
[----:B------:R-:W-:Y:S01]  /*1660*/  @P0 FADD.FTZ R45, R45, R40 ;  /* 0x000000282d2d0221 */ /* 0x000fe20000010000 */
[----:B------:R-:W-:Y:S01]  /*1670*/  FADD.FTZ R105, R105, -R104 ;  /* 0x8000006869697221 */ /* 0x000fe20000010000 */
[----:B------:R-:W-:Y:S01]  /*1680*/  @P0 HADD2.F32 R78, -RZ, R26.H1_H1 ;  /* 0x3000001aff4e0230 */ /* 0x000fe20000004100 */
[----:B------:R-:W0:Y:S01]  /*1690*/  @P1 LDC.64 R40, c[0x0][0x308] ;  /* 0x0000c200ff281b82 */ /* 0x000e220000000a00 */
[----:B------:R-:W-:Y:S01]  /*16a0*/  FADD.FTZ R109, R109, -R108 ;  /* 0x8000006c6d6d7221 */ /* 0x000fe20000010000 */
[----:B------:R-:W-:Y:S01]  /*16b0*/  FMUL.FTZ R81, R82, R81 ;  /* 0x0000005152517220 */ /* 0x000fe20000410000 */
[----:B------:R-:W-:Y:S01]  /*16c0*/  @P0 FADD.FTZ R42, R42, R51 ;  /* 0x000000332a2a0221 */ /* 0x000fe20000010000 */
[----:B------:R-:W-:Y:S01]  /*16d0*/  FADD.FTZ R111, R110, -R111 ;  /* 0x8000006f6e6f7221 */ /* 0x000fe20000010000 */
[----:B------:R-:W-:-:S02]  /*16e0*/  @P0 HADD2.F32 R51, -RZ, R30.H0_H0 ;  /* 0x2000001eff330230 */ /* 0x000fc40000004100 */
[C---:B------:R-:W-:Y:S01]  /*16f0*/  FMUL.FTZ R54, R82.reuse, R105 ;  /* 0x0000006952367220 */ /* 0x040fe20000410000 */
[--C-:B------:R-:W-:Y:S02]  /*1700*/  @P0 HADD2.F32 R79, -RZ, R31.reuse.H0_H0 ;  /* 0x2000001fff4f0230 */ /* 0x100fe40000004100 */
[----:B------:R-:W-:Y:S01]  /*1710*/  FMUL.FTZ R80, R82, R109 ;  /* 0x0000006d52507220 */ /* 0x000fe20000410000 */
[----:B------:R-:W-:Y:S01]  /*1720*/  @P0 FADD.FTZ R81, R81, R78 ;  /* 0x0000004e51510221 */ /* 0x000fe20000010000 */
[----:B------:R-:W-:Y:S02]  /*1730*/  @P0 HADD2.F32 R78, -RZ, R31.H1_H1 ;  /* 0x3000001fff4e0230 */ /* 0x000fe40000004100 */
[----:B------:R-:W-:Y:S01]  /*1740*/  FADD.FTZ R101, R101, -R100 ;  /* 0x8000006465657221 */ /* 0x000fe20000010000 */
[----:B------:R-:W-:Y:S01]  /*1750*/  FADD.FTZ R107, R106, -R107 ;  /* 0x8000006b6a6b7221 */ /* 0x000fe20000010000 */
[----:B------:R-:W-:Y:S01]  /*1760*/  FMUL.FTZ R83, R82, R111 ;  /* 0x0000006f52537220 */ /* 0x000fe20000410000 */
[----:B------:R-:W-:Y:S01]  /*1770*/  @P0 FADD.FTZ R54, R54, R51 ;  /* 0x0000003336360221 */ /* 0x000fe20000010000 */
[----:B------:R-:W-:Y:S01]  /*1780*/  FADD.FTZ R103, R102, -R103 ;  /* 0x8000006766677221 */ /* 0x000fe20000010000 */
[----:B------:R-:W-:Y:S01]  /*1790*/  @P0 FADD.FTZ R80, R80, R79 ;  /* 0x0000004f50500221 */ /* 0x000fe20000010000 */
[----:B------:R-:W-:-:S02]  /*17a0*/  @P0 HADD2.F32 R51, -RZ, R28.H1_H1 ;  /* 0x3000001cff330230 */ /* 0x000fc40000004100 */
[C---:B------:R-:W-:Y:S01]  /*17b0*/  FMUL.FTZ R48, R82.reuse, R53 ;  /* 0x0000003552307220 */ /* 0x040fe20000410000 */
[----:B------:R-:W-:Y:S02]  /*17c0*/  @P0 HADD2.F32 R92, -RZ, R30.H1_H1 ;  /* 0x3000001eff5c0230 */ /* 0x000fe40000004100 */
[C---:B------:R-:W-:Y:S01]  /*17d0*/  FMUL.FTZ R52, R82.reuse, R101 ;  /* 0x0000006552347220 */ /* 0x040fe20000410000 */
[--C-:B------:R-:W-:Y:S02]  /*17e0*/  @P0 HADD2.F32 R79, -RZ, R29.reuse.H0_H0 ;  /* 0x2000001dff4f0230 */ /* 0x100fe40000004100 */
[C---:B------:R-:W-:Y:S01]  /*17f0*/  FMUL.FTZ R55, R82.reuse, R107 ;  /* 0x0000006b52377220 */ /* 0x040fe20000410000 */
[----:B------:R-:W-:Y:S01]  /*1800*/  @P0 FADD.FTZ R83, R83, R78 ;  /* 0x0000004e53530221 */ /* 0x000fe20000010000 */
[----:B------:R-:W-:Y:S02]  /*1810*/  @P0 HADD2.F32 R78, -RZ, R28.H0_H0 ;  /* 0x2000001cff4e0230 */ /* 0x000fe40000004100 */
[----:B------:R-:W-:Y:S01]  /*1820*/  FMUL.FTZ R53, R82, R103 ;  /* 0x0000006752357220 */ /* 0x000fe20000410000 */
[----:B------:R-:W-:-:S02]  /*1830*/  @P0 HADD2.F32 R82, -RZ, R29.H1_H1 ;  /* 0x3000001dff520230 */ /* 0x000fc40000004100 */
[----:B------:R-:W-:Y:S01]  /*1840*/  @P0 FADD.FTZ R48, R48, R51 ;  /* 0x0000003330300221 */ /* 0x000fe20000010000 */
[----:B------:R-:W-:Y:S01]  /*1850*/  @P0 FADD.FTZ R55, R55, R92 ;  /* 0x0000005c37370221 */ /* 0x000fe20000010000 */
[----:B------:R-:W-:Y:S01]  /*1860*/  @P0 FADD.FTZ R52, R52, R79 ;  /* 0x0000004f34340221 */ /* 0x000fe20000010000 */
[----:B------:R-:W-:Y:S01]  /*1870*/  @P1 F2FP.F16.F32.PACK_AB R51, RZ, R44 ;  /* 0x0000002cff33123e */ /* 0x000fe200000000ff */
[----:B------:R-:W-:Y:S01]  /*1880*/  @P0 FADD.FTZ R49, R49, R78 ;  /* 0x0000004e31310221 */ /* 0x000fe20000010000 */
[----:B------:R-:W-:Y:S01]  /*1890*/  @P1 F2FP.F16.F32.PACK_AB R94, RZ, R43 ;  /* 0x0000002bff5e123e */ /* 0x000fe200000000ff */
[----:B------:R-:W-:Y:S01]  /*18a0*/  @P0 FADD.FTZ R53, R53, R82 ;  /* 0x0000005235350221 */ /* 0x000fe20000010000 */
[----:B------:R-:W-:Y:S01]  /*18b0*/  @P1 F2FP.F16.F32.PACK_AB R92, RZ, R42 ;  /* 0x0000002aff5c123e */ /* 0x000fe200000000ff */
[----:B0-----:R-:W-:Y:S01]  /*18c0*/  @P1 IMAD.WIDE.U32 R40, R91, 0x10, R40 ;  /* 0x000000105b281825 */ /* 0x001fe200078e0028 */
[----:B------:R-:W-:Y:S02]  /*18d0*/  @P1 F2FP.F16.F32.PACK_AB R79, RZ, R46 ;  /* 0x0000002eff4f123e */ /* 0x000fe400000000ff */
[----:B------:R-:W-:-:S02]  /*18e0*/  @P1 F2FP.F16.F32.PACK_AB R78, RZ, R45 ;  /* 0x0000002dff4e123e */ /* 0x000fc400000000ff */
[----:B------:R-:W-:Y:S02]  /*18f0*/  @P1 PRMT R32, R51, 0x7610, R32 ;  /* 0x0000761033201816 */ /* 0x000fe40000000020 */
[----:B------:R-:W-:Y:S02]  /*1900*/  @P1 F2FP.F16.F32.PACK_AB R95, RZ, R50 ;  /* 0x00000032ff5f123e */ /* 0x000fe400000000ff */
[----:B------:R-:W-:Y:S02]  /*1910*/  @P1 F2FP.F16.F32.PACK_AB R93, RZ, R81 ;  /* 0x00000051ff5d123e */ /* 0x000fe400000000ff */
[----:B------:R-:W-:Y:S02]  /*1920*/  @P1 F2FP.F16.F32.PACK_AB R82, RZ, R47 ;  /* 0x0000002fff52123e */ /* 0x000fe400000000ff */
[----:B------:R-:W-:Y:S02]  /*1930*/  @P1 PRMT R35, R94, 0x7610, R35 ;  /* 0x000076105e231816 */ /* 0x000fe40000000023 */
[----:B------:R-:W-:-:S02]  /*1940*/  @P1 PRMT R34, R92, 0x7610, R34 ;  /* 0x000076105c221816 */ /* 0x000fc40000000022 */
[----:B------:R-:W-:Y:S02]  /*1950*/  @P1 PRMT R33, R79, 0x7610, R33 ;  /* 0x000076104f211816 */ /* 0x000fe40000000021 */
[-C--:B------:R-:W-:Y:S02]  /*1960*/  @P2 F2FP.F16.F32.PACK_AB R113, RZ, R43.reuse ;  /* 0x0000002bff71223e */ /* 0x080fe400000000ff */
[----:B------:R-:W-:Y:S02]  /*1970*/  @P2 F2FP.F16.F32.PACK_AB R114, RZ, R50 ;  /* 0x00000032ff72223e */ /* 0x000fe400000000ff */
[----:B------:R-:W-:Y:S02]  /*1980*/  F2FP.F16.F32.PACK_AB R43, R50, R43 ;  /* 0x0000002b322b723e */ /* 0x000fe400000000ff */
[----:B------:R-:W-:Y:S01]  /*1990*/  @P1 PRMT R32, R32, 0x5410, R78 ;  /* 0x0000541020201816 */ /* 0x000fe2000000004e */
[----:B------:R-:W0:Y:S01]  /*19a0*/  LDC.64 R50, c[0x0][0x2f8] ;  /* 0x0000be00ff327b82 */ /* 0x000e220000000a00 */
[----:B------:R-:W-:-:S02]  /*19b0*/  @P1 PRMT R35, R35, 0x5410, R95 ;  /* 0x0000541023231816 */ /* 0x000fc4000000005f */
[----:B------:R-:W-:Y:S02]  /*19c0*/  @P1 PRMT R34, R34, 0x5410, R93 ;  /* 0x0000541022221816 */ /* 0x000fe4000000005d */
[----:B------:R-:W-:Y:S02]  /*19d0*/  @P1 PRMT R33, R33, 0x5410, R82 ;  /* 0x0000541021211816 */ /* 0x000fe40000000052 */
[----:B------:R-:W-:Y:S01]  /*19e0*/  @P2 F2FP.F16.F32.PACK_AB R108, RZ, R45 ;  /* 0x0000002dff6c223e */ /* 0x000fe200000000ff */
[----:B------:R-:W1:Y:S01]  /*19f0*/  @P2 LDC.64 R78, c[0x0][0x300] ;  /* 0x0000c000ff4e2b82 */ /* 0x000e620000000a00 */
[-C--:B------:R-:W-:Y:S01]  /*1a00*/  @P1 F2FP.F16.F32.PACK_AB R103, RZ, R52.reuse ;  /* 0x00000034ff67123e */ /* 0x080fe200000000ff */
[----:B------:R2:W-:Y:S01]  /*1a10*/  @P1 STG.E.128 desc[UR6][R40.64], R32 ;  /* 0x0000002028001986 */ /* 0x0005e2000c101d06 */
[----:B------:R-:W-:Y:S02]  /*1a20*/  @P2 F2FP.F16.F32.PACK_AB R98, RZ, R52 ;  /* 0x00000034ff62223e */ /* 0x000fe400000000ff */
[----:B------:R-:W-:-:S02]  /*1a30*/  @P1 F2FP.F16.F32.PACK_AB R99, RZ, R53 ;  /* 0x00000035ff63123e */ /* 0x000fc400000000ff */
[----:B------:R-:W-:Y:S02]  /*1a40*/  @P2 F2FP.F16.F32.PACK_AB R82, RZ, R53 ;  /* 0x00000035ff52223e */ /* 0x000fe400000000ff */
[----:B------:R-:W-:Y:S02]  /*1a50*/  @P2 F2FP.F16.F32.PACK_AB R107, RZ, R44 ;  /* 0x0000002cff6b223e */ /* 0x000fe400000000ff */
[-C--:B------:R-:W-:Y:S02]  /*1a60*/  @P1 F2FP.F16.F32.PACK_AB R102, RZ, R49.reuse ;  /* 0x00000031ff66123e */ /* 0x080fe400000000ff */
[----:B------:R-:W-:Y:S02]  /*1a70*/  @P2 F2FP.F16.F32.PACK_AB R100, RZ, R49 ;  /* 0x00000031ff64223e */ /* 0x000fe400000000ff */
[-C--:B------:R-:W-:Y:S02]  /*1a80*/  @P1 F2FP.F16.F32.PACK_AB R101, RZ, R48.reuse ;  /* 0x00000030ff65123e */ /* 0x080fe400000000ff */
[----:B------:R-:W-:-:S02]  /*1a90*/  @P2 F2FP.F16.F32.PACK_AB R92, RZ, R48 ;  /* 0x00000030ff5c223e */ /* 0x000fc400000000ff */
[----:B------:R-:W-:Y:S02]  /*1aa0*/  @P2 F2FP.F16.F32.PACK_AB R111, RZ, R42 ;  /* 0x0000002aff6f223e */ /* 0x000fe400000000ff */
[----:B--2---:R-:W-:Y:S02]  /*1ab0*/  F2FP.F16.F32.PACK_AB R40, R45, R44 ;  /* 0x0000002c2d28723e */ /* 0x004fe400000000ff */
[----:B------:R-:W-:Y:S01]  /*1ac0*/  F2FP.F16.F32.PACK_AB R45, R53, R52 ;  /* 0x00000034352d723e */ /* 0x000fe200000000ff */
[----:B-1----:R-:W-:Y:S01]  /*1ad0*/  @P2 IMAD.WIDE.U32 R78, R91, 0x10, R78 ;  /* 0x000000105b4e2825 */ /* 0x002fe200078e004e */
[----:B------:R-:W1:Y:S01]  /*1ae0*/  @P1 LDC.64 R52, c[0x0][0x308] ;  /* 0x0000c200ff341b82 */ /* 0x000e620000000a00 */
[----:B------:R-:W-:Y:S02]  /*1af0*/  F2FP.F16.F32.PACK_AB R44, R48, R49 ;  /* 0x00000031302c723e */ /* 0x000fe400000000ff */
[----:B------:R-:W-:Y:S02]  /*1b00*/  @P2 F2FP.F16.F32.PACK_AB R109, RZ, R46 ;  /* 0x0000002eff6d223e */ /* 0x000fe400000000ff */
[----:B------:R-:W-:-:S02]  /*1b10*/  @P2 F2FP.F16.F32.PACK_AB R112, RZ, R81 ;  /* 0x00000051ff70223e */ /* 0x000fc400000000ff */
[----:B------:R-:W-:Y:S01]  /*1b20*/  @P2 F2FP.F16.F32.PACK_AB R110, RZ, R47 ;  /* 0x0000002fff6e223e */ /* 0x000fe200000000ff */
[----:B------:R-:W2:Y:S01]  /*1b30*/  @P2 LDC.64 R48, c[0x0][0x300] ;  /* 0x0000c000ff302b82 */ /* 0x000ea20000000a00 */
[----:B------:R-:W-:Y:S02]  /*1b40*/  @P2 PRMT R39, R113, 0x7610, R39 ;  /* 0x0000761071272816 */ /* 0x000fe40000000027 */
[----:B------:R-:W-:Y:S02]  /*1b50*/  @P2 PRMT R38, R111, 0x7610, R38 ;  /* 0x000076106f262816 */ /* 0x000fe40000000026 */
[----:B------:R-:W-:Y:S02]  /*1b60*/  @P2 PRMT R37, R109, 0x7610, R37 ;  /* 0x000076106d252816 */ /* 0x000fe40000000025 */
[----:B------:R-:W-:Y:S02]  /*1b70*/  @P2 PRMT R36, R107, 0x7610, R36 ;  /* 0x000076106b242816 */ /* 0x000fe40000000024 */
[----:B------:R-:W-:-:S02]  /*1b80*/  F2FP.F16.F32.PACK_AB R41, R47, R46 ;  /* 0x0000002e2f29723e */ /* 0x000fc400000000ff */
[-C--:B------:R-:W-:Y:S02]  /*1b90*/  @P1 F2FP.F16.F32.PACK_AB R104, RZ, R54.reuse ;  /* 0x00000036ff68123e */ /* 0x080fe400000000ff */
[-C--:B------:R-:W-:Y:S02]  /*1ba0*/  @P2 F2FP.F16.F32.PACK_AB R95, RZ, R54.reuse ;  /* 0x00000036ff5f223e */ /* 0x080fe400000000ff */
[-C--:B------:R-:W-:Y:S01]  /*1bb0*/  @P1 F2FP.F16.F32.PACK_AB R96, RZ, R55.reuse ;  /* 0x00000037ff60123e */ /* 0x080fe200000000ff */
[----:B-1----:R-:W-:Y:S01]  /*1bc0*/  @P1 IMAD.WIDE.U32 R52, R66, 0x10, R52 ;  /* 0x0000001042341825 */ /* 0x002fe200078e0034 */
[----:B------:R-:W-:Y:S02]  /*1bd0*/  @P2 F2FP.F16.F32.PACK_AB R97, RZ, R55 ;  /* 0x00000037ff61223e */ /* 0x000fe400000000ff */
[----:B------:R-:W-:Y:S01]  /*1be0*/  F2FP.F16.F32.PACK_AB R46, R55, R54 ;  /* 0x00000036372e723e */ /* 0x000fe200000000ff */
[----:B0-----:R-:W-:Y:S01]  /*1bf0*/  IMAD.WIDE.U32 R54, R91, 0x10, R50 ;  /* 0x000000105b367825 */ /* 0x001fe200078e0032 */
[----:B------:R-:W-:-:S02]  /*1c00*/  F2FP.F16.F32.PACK_AB R42, R81, R42 ;  /* 0x0000002a512a723e */ /* 0x000fc400000000ff */
[-C--:B------:R-:W-:Y:S01]  /*1c10*/  @P1 F2FP.F16.F32.PACK_AB R105, RZ, R80.reuse ;  /* 0x00000050ff69123e */ /* 0x080fe200000000ff */
[----:B------:R-:W-:Y:S01]  /*1c20*/  IMAD.WIDE.U32 R50, R66, 0x10, R50 ;  /* 0x0000001042327825 */ /* 0x000fe200078e0032 */
[----:B------:R-:W-:Y:S01]  /*1c30*/  @P2 PRMT R39, R39, 0x5410, R114 ;  /* 0x0000541027272816 */ /* 0x000fe20000000072 */
[----:B------:R-:W-:Y:S01]  /*1c40*/  STG.E.128 desc[UR6][R54.64], R40 ;  /* 0x0000002836007986 */ /* 0x000fe2000c101d06 */
[----:B------:R-:W-:Y:S01]  /*1c50*/  @P2 PRMT R38, R38, 0x5410, R112 ;  /* 0x0000541026262816 */ /* 0x000fe20000000070 */
[----:B--2---:R-:W-:Y:S01]  /*1c60*/  @P2 IMAD.WIDE.U32 R48, R66, 0x10, R48 ;  /* 0x0000001042302825 */ /* 0x004fe200078e0030 */
[----:B------:R-:W-:Y:S02]  /*1c70*/  @P2 PRMT R37, R37, 0x5410, R110 ;  /* 0x0000541025252816 */ /* 0x000fe4000000006e */
[----:B------:R-:W-:Y:S02]  /*1c80*/  @P2 PRMT R36, R36, 0x5410, R108 ;  /* 0x0000541024242816 */ /* 0x000fe4000000006c */
        /* <DEDUP_REMOVED lines=58> */
.L_x_354:
        /* <DEDUP_REMOVED lines=18> */
.L_x_355:
[----:B------:R-:W-:Y:S01]  /*2150*/  HFMA2.MMA R115, -RZ, RZ, 0, 9.5367431640625e-07 ;  /* 0x00000010ff737435 */ /* 0x000fe200000001ff */
[----:B------:R-:W-:Y:S02]  /*2160*/  MOV R116, R41 ;  /* 0x0000002900747202 */ /* 0x000fe40000000f00 */
[----:B------:R-:W-:Y:S02]  /*2170*/  MOV R118, 0x1f ;  /* 0x0000001f00767802 */ /* 0x000fe40000000f00 */
[----:B------:R-:W-:-:S07]  /*2180*/  MOV R113, 0xffffffff ;  /* 0xffffffff00717802 */ /* 0x000fce0000000f00 */
[----:B-----5:R-:W-:Y:S05]  /*2190*/  WARPSYNC.COLLECTIVE R113, `(.L_x_358) ;  /* 0x0000000071087348 */ /* 0x020fea0003c00000 */
[----:B------:R0:W1:Y:S02]  /*21a0*/  SHFL.DOWN P2, R114, R116, R115, R118 ;  /* 0x0800007374727389 */ /* 0x0000640000040076 */
[----:B01---5:R-:W-:Y:S01]  /*21b0*/  ENDCOLLECTIVE ;  /* 0x000000000000791b */ /* 0x023fe20003800000 */
.L_x_358:
[----:B------:R-:W-:Y:S02]  /*21c0*/  MOV R116, R43 ;  /* 0x0000002b00747202 */ /* 0x000fe40000000f00 */
[----:B------:R-:W-:-:S07]  /*21d0*/  MOV R40, R114 ;  /* 0x0000007200287202 */ /* 0x000fce0000000f00 */
[----:B------:R-:W-:Y:S05]  /*21e0*/  WARPSYNC.COLLECTIVE R113, `(.L_x_359) ;  /* 0x0000000071087348 */ /* 0x000fea0003c00000 */
[----:B------:R0:W1:Y:S02]  /*21f0*/  SHFL.DOWN P2, R114, R116, R115, R118 ;  /* 0x0800007374727389 */ /* 0x0000640000040076 */
[----:B01----:R-:W-:Y:S01]  /*2200*/  ENDCOLLECTIVE ;  /* 0x000000000000791b */ /* 0x003fe20003800000 */
.L_x_359:
[----:B------:R-:W-:Y:S01]  /*2210*/  FADD.FTZ R44, R41, R40 ;  /* 0x00000028292c7221 */ /* 0x000fe20000010000 */
[----:B------:R-:W-:-:S04]  /*2220*/  HFMA2.MMA R115, -RZ, RZ, 0, 4.76837158203125e-07 ;  /* 0x00000008ff737435 */ /* 0x000fc800000001ff */
[----:B------:R-:W-:Y:S02]  /*2230*/  MOV R116, R44 ;  /* 0x0000002c00747202 */ /* 0x000fe40000000f00 */
[----:B------:R-:W-:-:S07]  /*2240*/  MOV R42, R114 ;  /* 0x00000072002a7202 */ /* 0x000fce0000000f00 */
[----:B------:R-:W-:Y:S05]  /*2250*/  WARPSYNC.COLLECTIVE R113, `(.L_x_360) ;  /* 0x0000000071087348 */ /* 0x000fea0003c00000 */
[----:B------:R0:W1:Y:S02]  /*2260*/  SHFL.DOWN P2, R114, R116, R115, R118 ;  /* 0x0800007374727389 */ /* 0x0000640000040076 */
[----:B01----:R-:W-:Y:S01]  /*2270*/  ENDCOLLECTIVE ;  /* 0x000000000000791b */ /* 0x003fe20003800000 */
.L_x_360:
[----:B------:R-:W-:-:S05]  /*2280*/  FADD.FTZ R42, R43, R42 ;  /* 0x0000002a2b2a7221 */ /* 0x000fca0000010000 */
[----:B------:R-:W-:Y:S02]  /*2290*/  MOV R116, R42 ;  /* 0x0000002a00747202 */ /* 0x000fe40000000f00 */
[----:B------:R-:W-:-:S07]  /*22a0*/  MOV R45, R114 ;  /* 0x00000072002d7202 */ /* 0x000fce0000000f00 */
[----:B------:R-:W-:Y:S05]  /*22b0*/  WARPSYNC.COLLECTIVE R113, `(.L_x_361) ;  /* 0x0000000071087348 */ /* 0x000fea0003c00000 */
[----:B------:R0:W1:Y:S02]  /*22c0*/  SHFL.DOWN P2, R114, R116, R115, R118 ;  /* 0x0800007374727389 */ /* 0x0000640000040076 */
[----:B01----:R-:W-:Y:S01]  /*22d0*/  ENDCOLLECTIVE ;  /* 0x000000000000791b */ /* 0x003fe20003800000 */
.L_x_361:
[----:B------:R-:W-:Y:S01]  /*22e0*/  FADD.FTZ R45, R44, R45 ;  /* 0x0000002d2c2d7221 */ /* 0x000fe20000010000 */
[----:B------:R-:W-:-:S04]  /*22f0*/  HFMA2.MMA R115, -RZ, RZ, 0, 2.384185791015625e-07 ;  /* 0x00000004ff737435 */ /* 0x000fc800000001ff */
[----:B------:R-:W-:Y:S02]  /*2300*/  MOV R116, R45 ;  /* 0x0000002d00747202 */ /* 0x000fe40000000f00 */
[----:B------:R-:W-:-:S07]  /*2310*/  MOV R47, R114 ;  /* 0x00000072002f7202 */ /* 0x000fce0000000f00 */
[----:B------:R-:W-:Y:S05]  /*2320*/  WARPSYNC.COLLECTIVE R113, `(.L_x_362) ;  /* 0x0000000071087348 */ /* 0x000fea0003c00000 */
[----:B------:R0:W1:Y:S02]  /*2330*/  SHFL.DOWN P2, R114, R116, R115, R118 ;  /* 0x0800007374727389 */ /* 0x0000640000040076 */
[----:B01----:R-:W-:Y:S01]  /*2340*/  ENDCOLLECTIVE ;  /* 0x000000000000791b */ /* 0x003fe20003800000 */
.L_x_362:
[----:B------:R-:W-:-:S05]  /*2350*/  FADD.FTZ R47, R42, R47 ;  /* 0x0000002f2a2f7221 */ /* 0x000fca0000010000 */
[----:B------:R-:W-:Y:S02]  /*2360*/  MOV R116, R47 ;  /* 0x0000002f00747202 */ /* 0x000fe40000000f00 */
[----:B------:R-:W-:-:S07]  /*2370*/  MOV R40, R114 ;  /* 0x0000007200287202 */ /* 0x000fce0000000f00 */
[----:B------:R-:W-:Y:S05]  /*2380*/  WARPSYNC.COLLECTIVE R113, `(.L_x_363) ;  /* 0x0000000071087348 */ /* 0x000fea0003c00000 */
[----:B------:R0:W1:Y:S02]  /*2390*/  SHFL.DOWN P2, R114, R116, R115, R118 ;  /* 0x0800007374727389 */ /* 0x0000640000040076 */
[----:B01----:R-:W-:Y:S01]  /*23a0*/  ENDCOLLECTIVE ;  /* 0x000000000000791b */ /* 0x003fe20003800000 */
.L_x_363:
[----:B------:R-:W-:Y:S01]  /*23b0*/  FADD.FTZ R112, R45, R40 ;  /* 0x000000282d707221 */ /* 0x000fe20000010000 */
[----:B------:R-:W-:-:S04]  /*23c0*/  HFMA2.MMA R115, -RZ, RZ, 0, 1.1920928955078125e-07 ;  /* 0x00000002ff737435 */ /* 0x000fc800000001ff */
[----:B------:R-:W-:Y:S02]  /*23d0*/  MOV R116, R112 ;  /* 0x0000007000747202 */ /* 0x000fe40000000f00 */
[----:B------:R-:W-:-:S07]  /*23e0*/  MOV R46, R114 ;  /* 0x00000072002e7202 */ /* 0x000fce0000000f00 */
[----:B------:R-:W-:Y:S05]  /*23f0*/  WARPSYNC.COLLECTIVE R113, `(.L_x_364) ;  /* 0x0000000071087348 */ /* 0x000fea0003c00000 */
[----:B------:R0:W1:Y:S02]  /*2400*/  SHFL.DOWN P2, R114, R116, R115, R118 ;  /* 0x0800007374727389 */ /* 0x0000640000040076 */
[----:B01----:R-:W-:Y:S01]  /*2410*/  ENDCOLLECTIVE ;  /* 0x000000000000791b */ /* 0x003fe20003800000 */
.L_x_364:
[----:B------:R-:W-:-:S05]  /*2420*/  FADD.FTZ R46, R47, R46 ;  /* 0x0000002e2f2e7221 */ /* 0x000fca0000010000 */
[----:B------:R-:W-:Y:S02]  /*2430*/  MOV R116, R46 ;  /* 0x0000002e00747202 */ /* 0x000fe40000000f00 */
[----:B------:R-:W-:-:S07]  /*2440*/  MOV R41, R114 ;  /* 0x0000007200297202 */ /* 0x000fce0000000f00 */
[----:B------:R-:W-:Y:S05]  /*2450*/  WARPSYNC.COLLECTIVE R113, `(.L_x_365) ;  /* 0x0000000071087348 */ /* 0x000fea0003c00000 */
[----:B------:R0:W1:Y:S02]  /*2460*/  SHFL.DOWN P2, R114, R116, R115, R118 ;  /* 0x0800007374727389 */ /* 0x0000640000040076 */
[----:B01----:R-:W-:Y:S01]  /*2470*/  ENDCOLLECTIVE ;  /* 0x000000000000791b */ /* 0x003fe20003800000 */
.L_x_365:
[----:B------:R-:W-:Y:S01]  /*2480*/  FADD.FTZ R40, R112, R41 ;  /* 0x0000002970287221 */ /* 0x000fe20000010000 */
[----:B------:R-:W-:-:S04]  /*2490*/  HFMA2.MMA R115, -RZ, RZ, 0, 5.9604644775390625e-08 ;  /* 0x00000001ff737435 */ /* 0x000fc800000001ff */
[----:B------:R-:W-:Y:S02]  /*24a0*/  MOV R116, R40 ;  /* 0x0000002800747202 */ /* 0x000fe40000000f00 */
[----:B------:R-:W-:-:S07]  /*24b0*/  MOV R43, R114 ;  /* 0x00000072002b7202 */ /* 0x000fce0000000f00 */
[----:B------:R-:W-:Y:S05]  /*24c0*/  WARPSYNC.COLLECTIVE R113, `(.L_x_366) ;  /* 0x0000000071087348 */ /* 0x000fea0003c00000 */
[----:B------:R0:W1:Y:S02]  /*24d0*/  SHFL.DOWN P2, R114, R116, R115, R118 ;  /* 0x0800007374727389 */ /* 0x0000640000040076 */
[----:B01----:R-:W-:Y:S01]  /*24e0*/  ENDCOLLECTIVE ;  /* 0x000000000000791b */ /* 0x003fe20003800000 */
.L_x_366:
[----:B------:R-:W-:-:S05]  /*24f0*/  FADD.FTZ R41, R46, R43 ;  /* 0x0000002b2e297221 */ /* 0x000fca0000010000 */
[----:B------:R-:W-:Y:S02]  /*2500*/  MOV R116, R41 ;  /* 0x0000002900747202 */ /* 0x000fe40000000f00 */
[----:B------:R-:W-:-:S07]  /*2510*/  MOV R43, R114 ;  /* 0x00000072002b7202 */ /* 0x000fce0000000f00 */
[----:B------:R-:W-:Y:S05]  /*2520*/  WARPSYNC.COLLECTIVE R113, `(.L_x_367) ;  /* 0x0000000071087348 */ /* 0x000fea0003c00000 */
[----:B------:R0:W1:Y:S02]  /*2530*/  SHFL.DOWN P2, R114, R116, R115, R118 ;  /* 0x0800007374727389 */ /* 0x0000640000040076 */
[----:B01----:R-:W-:Y:S01]  /*2540*/  ENDCOLLECTIVE ;  /* 0x000000000000791b */ /* 0x003fe20003800000 */
.L_x_367:
[----:B------:R-:W-:Y:S01]  /*2550*/  MOV R42, R114 ;  /* 0x00000072002a7202 */ /* 0x000fe20000000f00 */
[----:B------:R-:W-:Y:S06]  /*2560*/  BRA `(.L_x_368) ;  /* 0xffffffe800e07947 */ /* 0x000fec000383ffff */
.L_x_369:
        /* <DEDUP_REMOVED lines=9> */
.L_x_2939:


//--------------------- .text._ZN10layer_norm31ln_parallel_residual_bwd_kernelINS_13Kernel_traitsI6__halfS2_S2_S2_fjLj2048ELj1ELj1ELj4ELj16ENS_18Kernel_traits_baseILj2048ES2_S2_S2_S2_fjLj128EEEEELb1ELb0ELb0EEEvNS_9BwdParamsE --------------------------
	.section	.text._ZN10layer_norm31ln_parallel_residual_bwd_kernelINS_13Kernel_traitsI6__halfS2_S2_S2_fjLj2048ELj1ELj1ELj4ELj16ENS_18Kernel_traits_baseILj2048ES2_S2_S2_S2_fjLj128EEEEELb1ELb0ELb0EEEvNS_9BwdParamsE,"ax",@progbits
	.align	128
        .global         _ZN10layer_norm31ln_parallel_residual_bwd_kernelINS_13Kernel_traitsI6__halfS2_S2_S2_fjLj2048ELj1ELj1ELj4ELj16ENS_18Kernel_traits_baseILj2048ES2_S2_S2_S2_fjLj128EEEEELb1ELb0ELb0EEEvNS_9BwdParamsE
        .type           _ZN10layer_norm31ln_parallel_residual_bwd_kernelINS_13Kernel_traitsI6__halfS2_S2_S2_fjLj2048ELj1ELj1ELj4ELj16ENS_18Kernel_traits_baseILj2048ES2_S2_S2_S2_fjLj128EEEEELb1ELb0ELb0EEEvNS_9BwdParamsE,@function
        .size           _ZN10layer_norm31ln_parallel_residual_bwd_kernelINS_13Kernel_traitsI6__halfS2_S2_S2_fjLj2048ELj1ELj1ELj4ELj16ENS_18Kernel_traits_baseILj2048ES2_S2_S2_S2_fjLj128EEEEELb1ELb0ELb0EEEvNS_9BwdParamsE,(.L_x_2940 - _ZN10layer_norm31ln_parallel_residual_bwd_kernelINS_13Kernel_traitsI6__halfS2_S2_S2_fjLj2048ELj1ELj1ELj4ELj16ENS_18Kernel_traits_baseILj2048ES2_S2_S2_S2_fjLj128EEEEELb1ELb0ELb0EEEvNS_9BwdParamsE)
        .other          _ZN10layer_norm31ln_parallel_residual_bwd_kernelINS_13Kernel_traitsI6__halfS2_S2_S2_fjLj2048ELj1ELj1ELj4ELj16ENS_18Kernel_traits_baseILj2048ES2_S2_S2_S2_fjLj128EEEEELb1ELb0ELb0EEEvNS_9BwdParamsE,@"STO_CUDA_ENTRY STV_DEFAULT"
_ZN10layer_norm31ln_parallel_residual_bwd_kernelINS_13Kernel_traitsI6__halfS2_S2_S2_fjLj2048ELj1ELj1ELj4ELj16ENS_18Kernel_traits_baseILj2048ES2_S2_S2_S2_fjLj128EEEEELb1ELb0ELb0EEEvNS_9BwdParamsE:
.text._ZN10layer_norm31ln_parallel_residual_bwd_kernelINS_13Kernel_traitsI6__halfS2_S2_S2_fjLj2048ELj1ELj1ELj4ELj16ENS_18Kernel_traits_baseILj2048ES2_S2_S2_S2_fjLj128EEEEELb1ELb0ELb0EEEvNS_9BwdParamsE:
        /* <DEDUP_REMOVED lines=73> */
[----:B------:R-:W-:Y:S01]  /*0490*/  HFMA2.MMA R88, -RZ, RZ, 0, 5.9604644775390625e-08 ;  /* 0x00000001ff587435 */ /* 0x000fe200000001ff */
[--C-:B-----5:R-:W-:Y:S01]  /*04a0*/  HADD2.F32 R106, -RZ, R72.reuse.H0_H0 ;  /* 0x20000048ff6a7230 */ /* 0x120fe20000004100 */
[----:B------:R-:W-:Y:S01]  /*04b0*/  MOV R65, RZ ;  /* 0x000000ff00417202 */ /* 0x000fe20000000f00 */
        /* <DEDUP_REMOVED lines=30> */
[----:B0-----:R-:W-:-:S07]  /*06a0*/  HADD2.F32 R137, -RZ, R71.H1_H1 ;  /* 0x30000047ff897230 */ /* 0x001fce0000004100 */
.L_x_380:
[----:B------:R-:W0:Y:S08]  /*06b0*/  LDC.64 R86, c[0x0][0x258] ;  /* 0x00009600ff567b82 */ /* 0x000e300000000a00 */
[----:B------:R-:W1:Y:S01]  /*06c0*/  LDC.64 R84, c[0x0][0x250] ;  /* 0x00009400ff547b82 */ /* 0x000e620000000a00 */
[----:B0-----:R-:W-:-:S05]  /*06d0*/  IMAD.WIDE R86, R105, 0x4, R86 ;  /* 0x0000000469567825 */ /* 0x001fca00078e0256 */
[----:B-----5:R-:W5:Y:S01]  /*06e0*/  LDG.E R139, desc[UR4][R86.64] ;  /* 0x00000004568b7981 */ /* 0x020f62000c1e1900 */
[----:B------:R-:W-:Y:S01]  /*06f0*/  MOV R104, UR21 ;  /* 0x0000001500687c02 */ /* 0x000fe20008000f00 */
[----:B-1----:R-:W-:-:S04]  /*0700*/  IMAD.WIDE R84, R105, 0x4, R84 ;  /* 0x0000000469547825 */ /* 0x002fc800078e0254 */
[----:B------:R-:W-:Y:S01]  /*0710*/  IMAD R89, R105, R104, RZ ;  /* 0x0000006869597224 */ /* 0x000fe200078e02ff */
[----:B------:R-:W-:Y:S01]  /*0720*/  LOP3.LUT P0, RZ, R102, 0x1f, RZ, 0xc0, !PT ;  /* 0x0000001f66ff7812 */ /* 0x000fe2000780c0ff */
[----:B------:R-:W-:Y:S01]  /*0730*/  BSSY B0, `(.L_x_371) ;  /* 0x0000093000007945 */ /* 0x000fe20003800000 */
[----:B------:R-:W-:Y:S01]  /*0740*/  SHF.R.U32.HI R172, RZ, 0x5, R102 ;  /* 0x00000005ffac7819 */ /* 0x000fe20000011666 */
[----:B------:R0:W5:Y:S01]  /*0750*/  LDG.E R162, desc[UR4][R84.64] ;  /* 0x0000000454a27981 */ /* 0x000162000c1e1900 */
[----:B------:R-:W-:-:S04]  /*0760*/  SHF.R.S32.HI R90, RZ, 0x1f, R89 ;  /* 0x0000001fff5a7819 */ /* 0x000fc80000011459 */
[----:B------:R-:W-:Y:S02]  /*0770*/  LEA.HI R90, R90, R89, RZ, 0x3 ;  /* 0x000000595a5a7211 */ /* 0x000fe400078f18ff */
[----:B------:R-:W-:Y:S02]  /*0780*/  IADD3 R105, R105, UR6, RZ ;  /* 0x0000000669697c10 */ /* 0x000fe4000fffe0ff */
[----:B------:R-:W-:Y:S02]  /*0790*/  LEA.HI.SX32 R138, R90, R103, 0x1d ;  /* 0x000000675a8a7211 */ /* 0x000fe400078feaff */
[----:B------:R-:W-:Y:S02]  /*07a0*/  LOP3.LUT P2, RZ, R88, 0xff, RZ, 0xc0, !PT ;  /* 0x000000ff58ff7812 */ /* 0x000fe4000784c0ff */
[----:B------:R-:W-:Y:S02]  /*07b0*/  ISETP.GE.AND P5, PT, R105, UR7, PT ;  /* 0x0000000769007c0c */ /* 0x000fe4000bfa6270 */
[----:B0-----:R-:W-:-:S02]  /*07c0*/  P2R R84, PR, RZ, 0x1 ;  /* 0x00000001ff547803 */ /* 0x001fc40000000000 */
[----:B------:R-:W-:Y:S02]  /*07d0*/  MOV R175, RZ ;  /* 0x000000ff00af7202 */ /* 0x000fe40000000f00 */
[----:B------:R-:W-:Y:S02]  /*07e0*/  MOV R177, RZ ;  /* 0x000000ff00b17202 */ /* 0x000fe40000000f00 */
[----:B------:R-:W-:Y:S02]  /*07f0*/  LOP3.LUT R173, R172, 0x7fffffc, RZ, 0xc0, !PT ;  /* 0x07fffffcacad7812 */ /* 0x000fe400078ec0ff */
        /* <DEDUP_REMOVED lines=11> */
[C---:B------:R-:W-:Y:S02]  /*08b0*/  SHF.L.U32 R157, R138.reuse, 0x3, RZ ;  /* 0x000000038a9d7819 */ /* 0x040fe400000006ff */
[----:B------:R-:W-:Y:S02]  /*08c0*/  SHF.L.U64.HI R0, R138, 0x3, RZ ;  /* 0x000000038a007819 */ /* 0x000fe400000102ff */
[----:B------:R-:W-:-:S04]  /*08d0*/  IADD3 R2, P1, R157, UR12, RZ ;  /* 0x0000000c9d027c10 */ /* 0x000fc8000ff3e0ff */
[----:B------:R-:W-:-:S06]  /*08e0*/  IADD3.X R3, R0, UR13, RZ, P1, !PT ;  /* 0x0000000d00037c10 */ /* 0x000fcc0008ffe4ff */
[----:B------:R-:W5:Y:S01]  /*08f0*/  LDG.E.64 R2, desc[UR4][R2.64] ;  /* 0x0000000402027981 */ /* 0x000f62000c1e1b00 */
[----:B------:R-:W-:-:S04]  /*0900*/  ISETP.NE.U32.AND P0, PT, RZ, UR14, PT ;  /* 0x0000000eff007c0c */ /* 0x000fc8000bf05070 */
[----:B------:R-:W-:-:S13]  /*0910*/  ISETP.NE.AND.EX P0, PT, RZ, UR15, PT, P0 ;  /* 0x0000000fff007c0c */ /* 0x000fda000bf05300 */
[----:B------:R-:W0:Y:S02]  /*0920*/  @P0 LDC.64 R158, c[0x0][0x248] ;  /* 0x00009200ff9e0b82 */ /* 0x000e240000000a00 */
[----:B0-----:R-:W-:-:S04]  /*0930*/  @P0 IADD3 R158, P1, R157, R158, RZ ;  /* 0x0000009e9d9e0210 */ /* 0x001fc80007f3e0ff */
[----:B------:R-:W-:Y:S02]  /*0940*/  @P0 IADD3.X R159, R0, R159, RZ, P1, !PT ;  /* 0x0000009f009f0210 */ /* 0x000fe40000ffe4ff */
[----:B------:R-:W-:-:S03]  /*0950*/  ISETP.NE.U32.AND P1, PT, RZ, UR8, PT ;  /* 0x00000008ff007c0c */ /* 0x000fc6000bf25070 */
[----:B------:R-:W5:Y:S01]  /*0960*/  @P0 LDG.E.64 R96, desc[UR4][R158.64] ;  /* 0x000000049e600981 */ /* 0x000f62000c1e1b00 */
[----:B------:R-:W-:-:S13]  /*0970*/  ISETP.NE.AND.EX P1, PT, RZ, UR9, PT, P1 ;  /* 0x00000009ff007c0c */ /* 0x000fda000bf25310 */
[----:B------:R-:W-:-:S04]  /*0980*/  @P1 LEA R156, P0, R138, UR8, 0x4 ;  /* 0x000000088a9c1c11 */ /* 0x000fc8000f8020ff */
[----:B------:R-:W-:Y:S02]  /*0990*/  @P1 LEA.HI.X R157, R138, UR9, RZ, 0x4, P0 ;  /* 0x000000098a9d1c11 */ /* 0x000fe400080f24ff */
[----:B------:R-:W-:-:S03]  /*09a0*/  ISETP.NE.AND P0, PT, R174, RZ, PT ;  /* 0x000000ffae00720c */ /* 0x000fc60003f05270 */
[----:B------:R0:W5:Y:S02]  /*09b0*/  @P1 LDG.E.128 R68, desc[UR4][R156.64] ;  /* 0x000000049c441981 */ /* 0x000164000c1e1d00 */
[----:B-----5:R-:W-:Y:S01]  /*09c0*/  FSEL R161, R162, RZ, !P0 ;  /* 0x000000ffa2a17208 */ /* 0x020fe20004000000 */
[--C-:B--2---:R-:W-:Y:S02]  /*09d0*/  HADD2.F32 R0, -RZ, R84.reuse.H0_H0 ;  /* 0x20000054ff007230 */ /* 0x104fe40000004100 */
[--C-:B------:R-:W-:Y:S02]  /*09e0*/  HADD2.F32 R166, -RZ, R87.reuse.H0_H0 ;  /* 0x20000057ffa67230 */ /* 0x100fe40000004100 */
[----:B0-----:R-:W-:Y:S02]  /*09f0*/  HADD2.F32 R156, -RZ, R87.H1_H1 ;  /* 0x30000057ff9c7230 */ /* 0x001fe40000004100 */
[----:B------:R-:W-:Y:S01]  /*0a00*/  FADD.FTZ R0, R0, -R161 ;  /* 0x800000a100007221 */ /* 0x000fe20000010000 */
[----:B------:R-:W-:-:S02]  /*0a10*/  HADD2.F32 R84, -RZ, R84.H1_H1 ;  /* 0x30000054ff547230 */ /* 0x000fc40000004100 */
[--C-:B------:R-:W-:Y:S02]  /*0a20*/  HADD2.F32 R160, -RZ, R85.reuse.H0_H0 ;  /* 0x20000055ffa07230 */ /* 0x100fe40000004100 */
[----:B------:R-:W-:Y:S01]  /*0a30*/  FADD.FTZ R178, -R161, R166 ;  /* 0x000000a6a1b27221 */ /* 0x000fe20000010100 */
[----:B------:R-:W-:Y:S02]  /*0a40*/  HADD2.F32 R164, -RZ, R85.H1_H1 ;  /* 0x30000055ffa47230 */ /* 0x000fe40000004100 */
[--C-:B------:R-:W-:Y:S02]  /*0a50*/  HADD2.F32 R158, -RZ, R86.reuse.H0_H0 ;  /* 0x20000056ff9e7230 */ /* 0x100fe40000004100 */
[----:B------:R-:W-:Y:S01]  /*0a60*/  FMUL.FTZ R157, R139, R0 ;  /* 0x000000008b9d7220 */ /* 0x000fe20000410000 */
[----:B------:R-:W-:Y:S02]  /*0a70*/  HADD2.F32 R86, -RZ, R86.H1_H1 ;  /* 0x30000056ff567230 */ /* 0x000fe40000004100 */
[----:B---3--:R-:W-:-:S02]  /*0a80*/  HADD2.F32 R87, -RZ, R92.H0_H0 ;  /* 0x2000005cff577230 */ /* 0x008fc40000004100 */
[C---:B------:R-:W-:Y:S01]  /*0a90*/  FADD.FTZ R84, -R161.reuse, R84 ;  /* 0x00000054a1547221 */ /* 0x040fe20000010100 */
[C---:B------:R-:W-:Y:S01]  /*0aa0*/  FADD.FTZ R160, -R161.reuse, R160 ;  /* 0x000000a0a1a07221 */ /* 0x040fe20000010100 */
[----:B------:R-:W-:Y:S01]  /*0ab0*/  FADD.FTZ R164, -R161, R164 ;  /* 0x000000a4a1a47221 */ /* 0x000fe20000010100 */
[----:B----4-:R-:W-:Y:S02]  /*0ac0*/  HADD2.F32 R85, -RZ, R88.H0_H0 ;  /* 0x20000058ff557230 */ /* 0x010fe40000004100 */
[--C-:B------:R-:W-:Y:S02]  /*0ad0*/  HADD2.F32 R163, -RZ, R89.reuse.H0_H0 ;  /* 0x20000059ffa37230 */ /* 0x100fe40000004100 */
[----:B------:R-:W-:Y:S02]  /*0ae0*/  HADD2.F32 R166, -RZ, R89.H1_H1 ;  /* 0x30000059ffa67230 */ /* 0x000fe40000004100 */
[----:B------:R-:W-:Y:S01]  /*0af0*/  FMUL.FTZ R89, R114, R87 ;  /* 0x0000005772597220 */ /* 0x000fe20000410000 */
[----:B------:R-:W-:-:S02]  /*0b00*/  HADD2.F32 R171, -RZ, R91.H0_H0 ;  /* 0x2000005bffab7230 */ /* 0x000fc40000004100 */
[----:B------:R-:W-:Y:S02]  /*0b10*/  HADD2.F32 R182, -RZ, R91.H1_H1 ;  /* 0x3000005bffb67230 */ /* 0x000fe40000004100 */
[--C-:B------:R-:W-:Y:S02]  /*0b20*/  HADD2.F32 R167, -RZ, R90.reuse.H0_H0 ;  /* 0x2000005affa77230 */ /* 0x100fe40000004100 */
[----:B------:R-:W-:Y:S02]  /*0b30*/  HADD2.F32 R176, -RZ, R90.H1_H1 ;  /* 0x3000005affb07230 */ /* 0x000fe40000004100 */
[--C-:B------:R-:W-:Y:S02]  /*0b40*/  HADD2.F32 R91, -RZ, R93.reuse.H0_H0 ;  /* 0x2000005dff5b7230 */ /* 0x100fe40000004100 */
[----:B------:R-:W-:Y:S02]  /*0b50*/  HADD2.F32 R90, -RZ, R93.H1_H1 ;  /* 0x3000005dff5a7230 */ /* 0x000fe40000004100 */
[C---:B------:R-:W-:Y:S01]  /*0b60*/  FADD.FTZ R168, -R161.reuse, R158 ;  /* 0x0000009ea1a87221 */ /* 0x040fe20000010100 */
[C---:B------:R-:W-:Y:S01]  /*0b70*/  FADD.FTZ R170, -R161.reuse, R86 ;  /* 0x00000056a1aa7221 */ /* 0x040fe20000010100 */
[----:B------:R-:W-:Y:S01]  /*0b80*/  FADD.FTZ R180, -R161, R156 ;  /* 0x0000009ca1b47221 */ /* 0x000fe20000010100 */
[----:B------:R-:W-:Y:S01]  /*0b90*/  FADD.FTZ R48, R48, R85 ;  /* 0x0000005530307221 */ /* 0x000fe20000010000 */
[-C--:B------:R-:W-:Y:S01]  /*0ba0*/  FFMA.FTZ R0, R106, R85.reuse, R89 ;  /* 0x000000556a007223 */ /* 0x080fe20000010059 */
[----:B------:R-:W-:Y:S01]  /*0bb0*/  FFMA.FTZ R64, R157, R85, R64 ;  /* 0x000000559d407223 */ /* 0x000fe20000010040 */
[----:B------:R-:W-:-:S02]  /*0bc0*/  HADD2.F32 R93, -RZ, R94.H0_H0 ;  /* 0x2000005eff5d7230 */ /* 0x000fc40000004100 */
[C---:B------:R-:W-:Y:S01]  /*0bd0*/  FMUL.FTZ R156, R139.reuse, R84 ;  /* 0x000000548b9c7220 */ /* 0x040fe20000410000 */
[----:B------:R-:W-:Y:S01]  /*0be0*/  FMUL.FTZ R85, R116, R91 ;  /* 0x0000005b74557220 */ /* 0x000fe20000410000 */
[----:B------:R-:W-:Y:S01]  /*0bf0*/  FMUL.FTZ R161, R139, R160 ;  /* 0x000000a08ba17220 */ /* 0x000fe20000410000 */
[----:B------:R-:W-:Y:S02]  /*0c00*/  HADD2.F32 R94, -RZ, R94.H1_H1 ;  /* 0x3000005eff5e7230 */ /* 0x000fe40000004100 */
[----:B------:R-:W-:Y:S01]  /*0c10*/  FMUL.FTZ R84, R117, R90 ;  /* 0x0000005a75547220 */ /* 0x000fe20000410000 */
[----:B------:R-:W-:Y:S01]  /*0c20*/  FADD.FTZ R50, R50, R163 ;  /* 0x000000a332327221 */ /* 0x000fe20000010000 */
[-C--:B------:R-:W-:Y:S01]  /*0c30*/  FFMA.FTZ R158, R108, R163.reuse, R85 ;  /* 0x000000a36c9e7223 */ /* 0x080fe20000010055 */
[----:B------:R-:W-:Y:S01]  /*0c40*/  FFMA.FTZ R66, R161, R163, R66 ;  /* 0x000000a3a1427223 */ /* 0x000fe20000010042 */
[----:B------:R-:W-:Y:S02]  /*0c50*/  HADD2.F32 R175, -RZ, R95.H0_H0 ;  /* 0x2000005fffaf7230 */ /* 0x000fe40000004100 */
[----:B------:R-:W-:Y:S01]  /*0c60*/  FFMA.FTZ R163, R109, R166, R84 ;  /* 0x000000a66da37223 */ /* 0x000fe20000010054 */
[----:B------:R-:W-:Y:S01]  /*0c70*/  FMUL.FTZ R85, R118, R93 ;  /* 0x0000005d76557220 */ /* 0x000fe20000410000 */
[----:B------:R-:W-:Y:S01]  /*0c80*/  FMUL.FTZ R165, R139, R168 ;  /* 0x000000a88ba57220 */ /* 0x000fe20000410000 */
[----:B------:R-:W-:-:S02]  /*0c90*/  HADD2.F32 R92, -RZ, R92.H1_H1 ;  /* 0x3000005cff5c7230 */ /* 0x000fc40000004100 */
[----:B------:R-:W-:Y:S01]  /*0ca0*/  FMUL.FTZ R84, R119, R94 ;  /* 0x0000005e77547220 */ /* 0x000fe20000410000 */
[----:B------:R-:W-:Y:S02]  /*0cb0*/  HADD2.F32 R184, -RZ, R95.H1_H1 ;  /* 0x3000005fffb87230 */ /* 0x000fe40000004100 */
[----:B------:R-:W-:Y:S01]  /*0cc0*/  FMUL.FTZ R160, R139, R164 ;  /* 0x000000a48ba07220 */ /* 0x000fe20000410000 */
[----:B------:R-:W-:Y:S01]  /*0cd0*/  FADD.FTZ R44, R44, R167 ;  /* 0x000000a72c2c7221 */ /* 0x000fe20000010000 */
[-C--:B------:R-:W-:Y:S01]  /*0ce0*/  FFMA.FTZ R164, R110, R167.reuse, R85 ;  /* 0x000000a76ea47223 */ /* 0x080fe20000010055 */
[----:B------:R-:W-:Y:S01]  /*0cf0*/  FFMA.FTZ R60, R165, R167, R60 ;  /* 0x000000a7a53c7223 */ /* 0x000fe2000001003c */
[----:B------:R-:W-:Y:S02]  /*0d00*/  HADD2.F32 R88, -RZ, R88.H1_H1 ;  /* 0x30000058ff587230 */ /* 0x000fe40000004100 */
        /* <DEDUP_REMOVED lines=8> */
[----:B------:R-:W-:Y:S01]  /*0d90*/  FFMA.FTZ R159, R107, R88, R86 ;  /* 0x000000586b9f7223 */ /* 0x000fe20000010056 */
[----:B------:R-:W-:Y:S01]  /*0da0*/  FFMA.FTZ R171, R113, R182, R84 ;  /* 0x000000b671ab7223 */ /* 0x000fe20000010054 */
[----:B------:R-:W-:Y:S01]  /*0db0*/  FADD.FTZ R84, RZ, R0 ;  /* 0x00000000ff547221 */ /* 0x000fe20000010000 */
[C---:B------:R-:W-:Y:S01]  /*0dc0*/  FFMA.FTZ R86, R157.reuse, R0, RZ ;  /* 0x000000009d567223 */ /* 0x040fe200000100ff */
[----:B------:R-:W-:Y:S01]  /*0dd0*/  FADD.FTZ R16, R16, R87 ;  /* 0x0000005710107221 */ /* 0x000fe20000010000 */
[----:B------:R-:W-:Y:S01]  /*0de0*/  FFMA.FTZ R32, R157, R87, R32 ;  /* 0x000000579d207223 */ /* 0x000fe20000010020 */
[----:B------:R-:W-:Y:S01]  /*0df0*/  FADD.FTZ R85, R84, R159 ;  /* 0x0000009f54557221 */ /* 0x000fe20000010000 */
[----:B------:R-:W-:-:S03]  /*0e00*/  FFMA.FTZ R87, R156, R159, R86 ;  /* 0x0000009f9c577223 */ /* 0x000fc60000010056 */
[----:B------:R-:W-:Y:S01]  /*0e10*/  FADD.FTZ R84, R85, R158 ;  /* 0x0000009e55547221 */ /* 0x000fe20000010000 */
[----:B------:R-:W-:-:S03]  /*0e20*/  FFMA.FTZ R86, R161, R158, R87 ;  /* 0x0000009ea1567223 */ /* 0x000fc60000010057 */
[----:B------:R-:W-:Y:S01]  /*0e30*/  FADD.FTZ R85, R84, R163 ;  /* 0x000000a354557221 */ /* 0x000fe20000010000 */
[C---:B------:R-:W-:Y:S01]  /*0e40*/  FFMA.FTZ R87, R160.reuse, R163, R86 ;  /* 0x000000a3a0577223 */ /* 0x040fe20000010056 */
[----:B------:R-:W-:Y:S01]  /*0e50*/  FADD.FTZ R51, R51, R166 ;  /* 0x000000a633337221 */ /* 0x000fe20000010000 */
[----:B------:R-:W-:Y:S01]  /*0e60*/  FFMA.FTZ R67, R160, R166, R67 ;  /* 0x000000a6a0437223 */ /* 0x000fe20000010043 */
[----:B------:R-:W-:Y:S01]  /*0e70*/  FMUL.FTZ R166, R139, R170 ;  /* 0x000000aa8ba67220 */ /* 0x000fe20000410000 */
[----:B------:R-:W-:Y:S01]  /*0e80*/  FADD.FTZ R84, R85, R164 ;  /* 0x000000a455547221 */ /* 0x000fe20000010000 */
[----:B------:R-:W-:-:S03]  /*0e90*/  FFMA.FTZ R86, R165, R164, R87 ;  /* 0x000000a4a5567223 */ /* 0x000fc60000010057 */
[----:B------:R-:W-:Y:S01]  /*0ea0*/  FADD.FTZ R85, R84, R167 ;  /* 0x000000a754557221 */ /* 0x000fe20000010000 */
[----:B------:R-:W-:Y:S01]  /*0eb0*/  FFMA.FTZ R87, R166, R167, R86 ;  /* 0x000000a7a6577223 */ /* 0x000fe20000010056 */
[----:B------:R-:W-:Y:S02]  /*0ec0*/  FMUL.FTZ R170, R139, R180 ;  /* 0x000000b48baa7220 */ /* 0x000fe40000410000 */
        /* <DEDUP_REMOVED lines=22> */
[----:B------:R-:W-:Y:S01]  /*1030*/  IADD3 R95, R138, 0x80, RZ ;  /* 0x000000808a5f7810 */ /* 0x000fe20007ffe0ff */
[----:B------:R-:W-:Y:S01]  /*1040*/  FADD.FTZ R175, R84, R171 ;  /* 0x000000ab54af7221 */ /* 0x000fe20000010000 */
[----:B------:R-:W-:-:S07]  /*1050*/  FFMA.FTZ R177, R170, R171, R86 ;  /* 0x000000abaab17223 */ /* 0x000fce0000010056 */
.L_x_372:
[----:B------:R-:W-:Y:S05]  /*1060*/  BSYNC B0 ;  /* 0x0000000000007941 */ /* 0x000fea0003800000 */
.L_x_371:
        /* <DEDUP_REMOVED lines=13> */
[----:B-1----:R-:W-:-:S04]  /*1140*/  @P0 IADD3 R142, P1, R143, R88, RZ ;  /* 0x000000588f8e0210 */ /* 0x002fc80007f3e0ff */
[----:B------:R-:W-:Y:S02]  /*1150*/  @P0 IADD3.X R143, R86, R89, RZ, P1, !PT ;  /* 0x00000059568f0210 */ /* 0x000fe40000ffe4ff */
[----:B------:R-:W1:Y:S01]  /*1160*/  LDC.64 R88, c[0x0][0x2b8] ;  /* 0x0000ae00ff587b82 */ /* 0x000e620000000a00 */
[----:B------:R-:W-:Y:S01]  /*1170*/  ISETP.NE.U32.AND P1, PT, RZ, UR8, PT ;  /* 0x00000008ff007c0c */ /* 0x000fe2000bf25070 */
[----:B------:R-:W2:Y:S03]  /*1180*/  LDG.E.128 R84, desc[UR4][R84.64] ;  /* 0x0000000454547981 */ /* 0x000ea6000c1e1d00 */
[----:B------:R-:W-:Y:S01]  /*1190*/  ISETP.NE.AND.EX P1, PT, RZ, UR9, PT, P1 ;  /* 0x00000009ff007c0c */ /* 0x000fe2000bf25310 */
[C---:B0-----:R-:W-:Y:S01]  /*11a0*/  IMAD.WIDE.U32 R92, R95.reuse, 0x10, R92 ;  /* 0x000000105f5c7825 */ /* 0x041fe200078e005c */
[----:B------:R2:W5:Y:S11]  /*11b0*/  @P0 LDG.E.64 R98, desc[UR4][R142.64] ;  /* 0x000000048e620981 */ /* 0x000576000c1e1b00 */
[----:B------:R-:W-:-:S04]  /*11c0*/  @P1 LEA R140, P6, R95, UR8, 0x4 ;  /* 0x000000085f8c1c11 */ /* 0x000fc8000f8c20ff */
[C---:B------:R-:W-:Y:S01]  /*11d0*/  @P1 LEA.HI.X R141, R95.reuse, UR9, RZ, 0x4, P6 ;  /* 0x000000095f8d1c11 */ /* 0x040fe2000b0f24ff */
[----:B-1----:R-:W-:Y:S02]  /*11e0*/  IMAD.WIDE.U32 R88, R95, 0x10, R88 ;  /* 0x000000105f587825 */ /* 0x002fe400078e0058 */
[----:B------:R-:W3:Y:S04]  /*11f0*/  LDG.E.128 R92, desc[UR4][R92.64] ;  /* 0x000000045c5c7981 */ /* 0x000ee8000c1e1d00 */
[----:B------:R-:W4:Y:S01]  /*1200*/  LDG.E.128 R88, desc[UR4][R88.64] ;  /* 0x0000000458587981 */ /* 0x000f22000c1e1d00 */
[----:B------:R-:W-:-:S03]  /*1210*/  ISETP.NE.AND P0, PT, R174, RZ, PT ;  /* 0x000000ffae00720c */ /* 0x000fc60003f05270 */
[----:B------:R0:W5:Y:S02]  /*1220*/  @P1 LDG.E.128 R72, desc[UR4][R140.64] ;  /* 0x000000048c481981 */ /* 0x000164000c1e1d00 */
[----:B-----5:R-:W-:Y:S01]  /*1230*/  FSEL R162, R162, RZ, !P0 ;  /* 0x000000ffa2a27208 */ /* 0x020fe20004000000 */
[--C-:B--2---:R-:W-:Y:S02]  /*1240*/  HADD2.F32 R142, -RZ, R87.reuse.H0_H0 ;  /* 0x20000057ff8e7230 */ /* 0x104fe40000004100 */
[----:B------:R-:W-:Y:S02]  /*1250*/  HADD2.F32 R87, -RZ, R87.H1_H1 ;  /* 0x30000057ff577230 */ /* 0x000fe40000004100 */
[----:B------:R-:W-:Y:S02]  /*1260*/  HADD2.F32 R144, -RZ, R84.H0_H0 ;  /* 0x20000054ff907230 */ /* 0x000fe40000004100 */
[--C-:B------:R-:W-:Y:S02]  /*1270*/  HADD2.F32 R145, -RZ, R85.reuse.H0_H0 ;  /* 0x20000055ff917230 */ /* 0x100fe40000004100 */
[----:B------:R-:W-:Y:S01]  /*1280*/  FADD.FTZ R178, -R162, R87 ;  /* 0x00000057a2b27221 */ /* 0x000fe20000010100 */
[----:B------:R-:W-:-:S02]  /*1290*/  HADD2.F32 R85, -RZ, R85.H1_H1 ;  /* 0x30000055ff557230 */ /* 0x000fc40000004100 */
[----:B------:R-:W-:Y:S02]  /*12a0*/  HADD2.F32 R147, -RZ, R86.H0_H0 ;  /* 0x20000056ff937230 */ /* 0x000fe40000004100 */
[----:B------:R-:W-:Y:S02]  /*12b0*/  HADD2.F32 R84, -RZ, R84.H1_H1 ;  /* 0x30000054ff547230 */ /* 0x000fe40000004100 */
[----:B------:R-:W-:Y:S02]  /*12c0*/  HADD2.F32 R86, -RZ, R86.H1_H1 ;  /* 0x30000056ff567230 */ /* 0x000fe40000004100 */
[C---:B------:R-:W-:Y:S01]  /*12d0*/  FADD.FTZ R144, -R162.reuse, R144 ;  /* 0x00000090a2907221 */ /* 0x040fe20000010100 */
[C---:B------:R-:W-:Y:S01]  /*12e0*/  FADD.FTZ R148, -R162.reuse, R85 ;  /* 0x00000055a2947221 */ /* 0x040fe20000010100 */
[C---:B------:R-:W-:Y:S01]  /*12f0*/  FADD.FTZ R152, -R162.reuse, R147 ;  /* 0x00000093a2987221 */ /* 0x040fe20000010100 */
[C---:B------:R-:W-:Y:S01]  /*1300*/  FADD.FTZ R84, -R162.reuse, R84 ;  /* 0x00000054a2547221 */ /* 0x040fe20000010100 */
[C---:B------:R-:W-:Y:S01]  /*1310*/  FADD.FTZ R146, -R162.reuse, R145 ;  /* 0x00000091a2927221 */ /* 0x040fe20000010100 */
[----:B------:R-:W-:Y:S01]  /*1320*/  FADD.FTZ R154, -R162, R86 ;  /* 0x00000056a29a7221 */ /* 0x000fe20000010100 */
[----:B---3--:R-:W-:-:S02]  /*1330*/  HADD2.F32 R87, -RZ, R92.H0_H0 ;  /* 0x2000005cff577230 */ /* 0x008fc40000004100 */
[----:B------:R-:W-:Y:S01]  /*1340*/  FADD.FTZ R176, -R162, R142 ;  /* 0x0000008ea2b07221 */ /* 0x000fe20000010100 */
[----:B0-----:R-:W-:Y:S01]  /*1350*/  FMUL.FTZ R141, R139, R144 ;  /* 0x000000908b8d7220 */ /* 0x001fe20000410000 */
[----:B----4-:R-:W-:Y:S02]  /*1360*/  HADD2.F32 R85, -RZ, R88.H0_H0 ;  /* 0x20000058ff557230 */ /* 0x010fe40000004100 */
[--C-:B------:R-:W-:Y:S02]  /*1370*/  HADD2.F32 R147, -RZ, R89.reuse.H0_H0 ;  /* 0x20000059ff937230 */ /* 0x100fe40000004100 */
[----:B------:R-:W-:Y:S02]  /*1380*/  HADD2.F32 R150, -RZ, R89.H1_H1 ;  /* 0x30000059ff967230 */ /* 0x000fe40000004100 */
[----:B------:R-:W-:Y:S01]  /*1390*/  FMUL.FTZ R89, R130, R87 ;  /* 0x0000005782597220 */ /* 0x000fe20000410000 */
[--C-:B------:R-:W-:Y:S02]  /*13a0*/  HADD2.F32 R155, -RZ, R91.reuse.H0_H0 ;  /* 0x2000005bff9b7230 */ /* 0x100fe40000004100 */
[----:B------:R-:W-:-:S02]  /*13b0*/  HADD2.F32 R180, -RZ, R91.H1_H1 ;  /* 0x3000005bffb47230 */ /* 0x000fc40000004100 */
[--C-:B------:R-:W-:Y:S02]  /*13c0*/  HADD2.F32 R151, -RZ, R90.reuse.H0_H0 ;  /* 0x2000005aff977230 */ /* 0x100fe40000004100 */
[----:B------:R-:W-:Y:S02]  /*13d0*/  HADD2.F32 R162, -RZ, R90.H1_H1 ;  /* 0x3000005affa27230 */ /* 0x000fe40000004100 */
[--C-:B------:R-:W-:Y:S02]  /*13e0*/  HADD2.F32 R91, -RZ, R93.reuse.H0_H0 ;  /* 0x2000005dff5b7230 */ /* 0x100fe40000004100 */
[----:B------:R-:W-:Y:S02]  /*13f0*/  HADD2.F32 R90, -RZ, R93.H1_H1 ;  /* 0x3000005dff5a7230 */ /* 0x000fe40000004100 */
        /* <DEDUP_REMOVED lines=34> */
[----:B------:R-:W-:Y:S01]  /*1620*/  FADD.FTZ R84, R175, R140 ;  /* 0x0000008caf547221 */ /* 0x000fe20000010000 */
[C---:B------:R-:W-:Y:S01]  /*1630*/  FFMA.FTZ R86, R141.reuse, R140, R177 ;  /* 0x0000008c8d567223 */ /* 0x040fe200000100b1 */
        /* <DEDUP_REMOVED lines=40> */
.L_x_374:
[----:B------:R-:W-:Y:S05]  /*18c0*/  BSYNC B0 ;  /* 0x0000000000007941 */ /* 0x000fea0003800000 */
.L_x_373:
        /* <DEDUP_REMOVED lines=21> */
.L_x_393:
[----:B------:R-:W3:Y:S01]  /*1a20*/  S2R R88, SR_CgaCtaId ;  /* 0x0000000000587919 */ /* 0x000ee20000008800 */
[----:B------:R-:W-:Y:S01]  /*1a30*/  LOP3.LUT P0, RZ, R102, 0x1f, RZ, 0xc0, !PT ;  /* 0x0000001f66ff7812 */ /* 0x000fe2000780c0ff */
[----:B-1----:R-:W-:Y:S01]  /*1a40*/  FADD.FTZ R94, R89, R84 ;  /* 0x00000054595e7221 */ /* 0x002fe20000010000 */
[----:B------:R-:W-:Y:S01]  /*1a50*/  MOV R85, 0x400 ;  /* 0x0000040000557802 */ /* 0x000fe20000000f00 */
[----:B--2---:R-:W-:Y:S01]  /*1a60*/  FADD.FTZ R95, R91, R86 ;  /* 0x000000565b5f7221 */ /* 0x004fe20000010000 */
[----:B------:R-:W-:Y:S05]  /*1a70*/  WARPSYNC.ALL ;  /* 0x0000000000007948 */ /* 0x000fea0003800000 */
[----:B------:R-:W-:Y:S04]  /*1a80*/  BSSY B0, `(.L_x_376) ;  /* 0x000009f000007945 */ /* 0x000fe80003800000 */
[----:B------:R-:W-:-:S04]  /*1a90*/  @!P0 LOP3.LUT R172, R172, 0x3, RZ, 0xc0, !PT ;  /* 0x00000003acac8812 */ /* 0x000fc800078ec0ff */
[----:B------:R-:W-:Y:S02]  /*1aa0*/  @!P0 IADD3 R172, R173, R172, RZ ;  /* 0x000000acadac8210 */ /* 0x000fe40007ffe0ff */
[----:B---3--:R-:W-:-:S04]  /*1ab0*/  LEA R85, R88, R85, 0x18 ;  /* 0x0000005558557211 */ /* 0x008fc800078ec0ff */
[-C--:B------:R-:W-:Y:S02]  /*1ac0*/  @!P0 LEA R172, R172, R85.reuse, 0x3 ;  /* 0x00000055acac8211 */ /* 0x080fe400078e18ff */
[----:B------:R-:W-:-:S03]  /*1ad0*/  LEA R173, R173, R85, 0x3 ;  /* 0x00000055adad7211 */ /* 0x000fc600078e18ff */
        /* <DEDUP_REMOVED lines=16> */
[----:B------:R-:W-:Y:S02]  /*1be0*/  ISETP.NE.AND P0, PT, R174, RZ, PT ;  /* 0x000000ffae00720c */ /* 0x000fe40003f05270 */
[----:B------:R-:W-:Y:S02]  /*1bf0*/  ISETP.NE.AND.EX P1, PT, RZ, UR9, PT, P1 ;  /* 0x00000009ff007c0c */ /* 0x000fe4000bf25310 */
[----:B------:R-:W-:Y:S02]  /*1c00*/  FSEL R93, R181, RZ, !P0 ;  /* 0x000000ffb55d7208 */ /* 0x000fe40004000000 */
[----:B------:R-:W-:Y:S02]  /*1c10*/  ISETP.NE.U32.AND P0, PT, RZ, UR14, PT ;  /* 0x0000000eff007c0c */ /* 0x000fe4000bf05070 */
[----:B------:R-:W-:Y:S01]  /*1c20*/  MOV R86, R2 ;  /* 0x0000000200567202 */ /* 0x000fe20000000f00 */
[-CC-:B------:R-:W-:Y:S01]  /*1c30*/  FFMA.FTZ R85, R157, R94.reuse, R93.reuse ;  /* 0x0000005e9d557223 */ /* 0x180fe2000001005d */
[----:B------:R-:W-:Y:S01]  /*1c40*/  ISETP.NE.AND.EX P0, PT, RZ, UR15, PT, P0 ;  /* 0x0000000fff007c0c */ /* 0x000fe2000bf05300 */
[-C--:B------:R-:W-:Y:S01]  /*1c50*/  FFMA.FTZ R88, R156, R94.reuse, R93 ;  /* 0x0000005e9c587223 */ /* 0x080fe2000001005d */
[----:B------:R-:W-:Y:S01]  /*1c60*/  LOP3.LUT P6, RZ, R86, 0xff, RZ, 0xc0, !PT ;  /* 0x000000ff56ff7812 */ /* 0x000fe200078cc0ff */
[----:B------:R-:W-:Y:S01]  /*1c70*/  FADD.FTZ R84, R0, -R85 ;  /* 0x8000005500547221 */ /* 0x000fe20000010000 */
[----:B------:R-:W-:Y:S01]  /*1c80*/  FFMA.FTZ R89, R161, R94, R93 ;  /* 0x0000005ea1597223 */ /* 0x000fe2000001005d */
[----:B------:R-:W-:-:S02]  /*1c90*/  @P1 HADD2.F32 R85, -RZ, R68.H0_H0 ;  /* 0x20000044ff551230 */ /* 0x000fc40000004100 */
[----:B------:R-:W-:Y:S01]  /*1ca0*/  FADD.FTZ R88, R159, -R88 ;  /* 0x800000589f587221 */ /* 0x000fe20000010000 */
[C---:B-----5:R-:W-:Y:S01]  /*1cb0*/  FMUL.FTZ R84, R139.reuse, R84 ;  /* 0x000000548b547220 */ /* 0x060fe20000410000 */
[----:B------:R-:W-:Y:S02]  /*1cc0*/  @P1 HADD2.F32 R87, -RZ, R68.H1_H1 ;  /* 0x30000044ff571230 */ /* 0x000fe40000004100 */
[----:B------:R-:W-:Y:S01]  /*1cd0*/  FADD.FTZ R86, R158, -R89 ;  /* 0x800000599e567221 */ /* 0x000fe20000010000 */
[C---:B------:R-:W-:Y:S01]  /*1ce0*/  FMUL.FTZ R88, R139.reuse, R88 ;  /* 0x000000588b587220 */ /* 0x040fe20000410000 */
[----:B------:R-:W-:Y:S01]  /*1cf0*/  @P1 FADD.FTZ R84, R84, R85 ;  /* 0x0000005554541221 */ /* 0x000fe20000010000 */
[--C-:B------:R-:W-:Y:S01]  /*1d00*/  @P1 HADD2.F32 R90, -RZ, R69.reuse.H0_H0 ;  /* 0x20000045ff5a1230 */ /* 0x100fe20000004100 */
[----:B------:R-:W-:Y:S01]  /*1d10*/  @P0 MOV R85, R96 ;  /* 0x0000006000550202 */ /* 0x000fe20000000f00 */
[----:B------:R-:W-:Y:S01]  /*1d20*/  @P1 FADD.FTZ R88, R88, R87 ;  /* 0x0000005758581221 */ /* 0x000fe20000010000 */
[----:B------:R-:W-:Y:S01]  /*1d30*/  FMUL.FTZ R91, R84, UR17 ;  /* 0x00000011545b7c20 */ /* 0x000fe20008410000 */
[----:B------:R-:W-:Y:S01]  /*1d40*/  FMUL.FTZ R87, R139, R86 ;  /* 0x000000568b577220 */ /* 0x000fe20000410000 */
[-CC-:B------:R-:W-:Y:S01]  /*1d50*/  FFMA.FTZ R92, R160, R94.reuse, R93.reuse ;  /* 0x0000005ea05c7223 */ /* 0x180fe2000001005d */
[----:B------:R-:W-:Y:S01]  /*1d60*/  FMUL.FTZ R86, R88, UR17 ;  /* 0x0000001158567c20 */ /* 0x000fe20008410000 */
[----:B------:R-:W-:Y:S01]  /*1d70*/  @P1 HADD2.F32 R89, -RZ, R69.H1_H1 ;  /* 0x30000045ff591230 */ /* 0x000fe20000004100 */
[----:B------:R-:W-:Y:S01]  /*1d80*/  FSEL R182, R91, RZ, P6 ;  /* 0x000000ff5bb67208 */ /* 0x000fe20003000000 */
[----:B------:R-:W-:Y:S01]  /*1d90*/  @P1 FADD.FTZ R87, R87, R90 ;  /* 0x0000005a57571221 */ /* 0x000fe20000010000 */
[----:B------:R-:W-:Y:S01]  /*1da0*/  @P0 LOP3.LUT P6, RZ, R85, 0xff, RZ, 0xc0, !PT ;  /* 0x000000ff55ff0812 */ /* 0x000fe200078cc0ff */
[----:B------:R-:W-:Y:S01]  /*1db0*/  FADD.FTZ R92, R163, -R92 ;  /* 0x8000005ca35c7221 */ /* 0x000fe20000010000 */
[--C-:B------:R-:W-:Y:S01]  /*1dc0*/  FFMA.FTZ R172, R166, R94, R93.reuse ;  /* 0x0000005ea6ac7223 */ /* 0x100fe2000001005d */
[----:B------:R-:W-:Y:S01]  /*1dd0*/  FMUL.FTZ R162, R87, UR17 ;  /* 0x0000001157a27c20 */ /* 0x000fe20008410000 */
[----:B------:R-:W-:Y:S01]  /*1de0*/  @P0 FSEL R85, R91, RZ, P6 ;  /* 0x000000ff5b550208 */ /* 0x000fe20003000000 */
[----:B------:R-:W-:Y:S01]  /*1df0*/  FMUL.FTZ R92, R139, R92 ;  /* 0x0000005c8b5c7220 */ /* 0x000fe20000410000 */
[----:B------:R-:W-:Y:S01]  /*1e00*/  LOP3.LUT P6, RZ, R2, 0xff00, RZ, 0xc0, !PT ;  /* 0x0000ff0002ff7812 */ /* 0x000fe200078cc0ff */
[----:B------:R-:W-:Y:S01]  /*1e10*/  FFMA.FTZ R91, R165, R94, R93 ;  /* 0x0000005ea55b7223 */ /* 0x000fe2000001005d */
[----:B------:R-:W-:Y:S01]  /*1e20*/  FADD.FTZ R172, R167, -R172 ;  /* 0x800000aca7ac7221 */ /* 0x000fe20000010000 */
[----:B------:R-:W-:Y:S01]  /*1e30*/  @P1 FADD.FTZ R92, R92, R89 ;  /* 0x000000595c5c1221 */ /* 0x000fe20000010000 */
[----:B------:R-:W-:Y:S01]  /*1e40*/  FSEL R183, R86, RZ, P6 ;  /* 0x000000ff56b77208 */ /* 0x000fe20003000000 */
[----:B------:R-:W-:Y:S01]  /*1e50*/  FADD.FTZ R90, R164, -R91 ;  /* 0x8000005ba45a7221 */ /* 0x000fe20000010000 */
[----:B------:R-:W-:Y:S01]  /*1e60*/  @P0 LOP3.LUT P6, RZ, R96, 0xff00, RZ, 0xc0, !PT ;  /* 0x0000ff0060ff0812 */ /* 0x000fe200078cc0ff */
[----:B------:R-:W-:Y:S01]  /*1e70*/  FMUL.FTZ R173, R92, UR17 ;  /* 0x000000115cad7c20 */ /* 0x000fe20008410000 */
[----:B------:R-:W-:-:S02]  /*1e80*/  @P1 HADD2.F32 R89, -RZ, R70.H0_H0 ;  /* 0x20000046ff591230 */ /* 0x000fc40000004100 */
[C---:B------:R-:W-:Y:S01]  /*1e90*/  FMUL.FTZ R90, R139.reuse, R90 ;  /* 0x0000005a8b5a7220 */ /* 0x040fe20000410000 */
[----:B------:R-:W-:Y:S01]  /*1ea0*/  @P0 FSEL R86, R86, RZ, P6 ;  /* 0x000000ff56560208 */ /* 0x000fe20003000000 */
[----:B------:R-:W-:Y:S01]  /*1eb0*/  @P1 HADD2.F32 R176, -RZ, R70.H1_H1 ;  /* 0x30000046ffb01230 */ /* 0x000fe20000004100 */
[----:B------:R-:W-:Y:S01]  /*1ec0*/  LOP3.LUT P6, RZ, R2, 0xff0000, RZ, 0xc0, !PT ;  /* 0x00ff000002ff7812 */ /* 0x000fe200078cc0ff */
[----:B------:R-:W-:Y:S01]  /*1ed0*/  @P1 FADD.FTZ R90, R90, R89 ;  /* 0x000000595a5a1221 */ /* 0x000fe20000010000 */
[----:B------:R-:W-:Y:S01]  /*1ee0*/  FMUL.FTZ R89, R139, R172 ;  /* 0x000000ac8b597220 */ /* 0x000fe20000410000 */
[----:B------:R-:W-:Y:S01]  /*1ef0*/  FFMA.FTZ R91, R169, R94, R93 ;  /* 0x0000005ea95b7223 */ /* 0x000fe2000001005d */
[----:B------:R-:W-:Y:S01]  /*1f00*/  FSEL R184, R162, RZ, P6 ;  /* 0x000000ffa2b87208 */ /* 0x000fe20003000000 */
[----:B------:R-:W-:Y:S01]  /*1f10*/  FMUL.FTZ R175, R90, UR17 ;  /* 0x000000115aaf7c20 */ /* 0x000fe20008410000 */
[----:B------:R-:W-:Y:S01]  /*1f20*/  @P0 LOP3.LUT P6, RZ, R96, 0xff0000, RZ, 0xc0, !PT ;  /* 0x00ff000060ff0812 */ /* 0x000fe200078cc0ff */
[----:B------:R-:W-:Y:S01]  /*1f30*/  @P1 FADD.FTZ R89, R89, R176 ;  /* 0x000000b059591221 */ /* 0x000fe20000010000 */
[----:B------:R-:W-:Y:S01]  /*1f40*/  FADD.FTZ R172, R168, -R91 ;  /* 0x8000005ba8ac7221 */ /* 0x000fe20000010000 */
[----:B------:R-:W-:Y:S01]  /*1f50*/  @P1 HADD2.F32 R176, -RZ, R71.H0_H0 ;  /* 0x20000047ffb01230 */ /* 0x000fe20000004100 */
[----:B------:R-:W-:Y:S01]  /*1f60*/  @P0 FSEL R162, R162, RZ, P6 ;  /* 0x000000ffa2a20208 */ /* 0x000fe20003000000 */
[----:B------:R-:W-:Y:S01]  /*1f70*/  FMUL.FTZ R177, R89, UR17 ;  /* 0x0000001159b17c20 */ /* 0x000fe20008410000 */
[----:B------:R-:W-:Y:S01]  /*1f80*/  LOP3.LUT P6, RZ, R2, 0xff000000, RZ, 0xc0, !PT ;  /* 0xff00000002ff7812 */ /* 0x000fe200078cc0ff */
[----:B------:R-:W-:Y:S01]  /*1f90*/  FMUL.FTZ R91, R139, R172 ;  /* 0x000000ac8b5b7220 */ /* 0x000fe20000410000 */
[----:B------:R-:W-:Y:S01]  /*1fa0*/  FFMA.FTZ R172, R170, R94, R93 ;  /* 0x0000005eaaac7223 */ /* 0x000fe2000001005d */
[----:B------:R-:W-:-:S02]  /*1fb0*/  @P0 F2FP.F16.F32.PACK_AB R162, RZ, R162 ;  /* 0x000000a2ffa2023e */ /* 0x000fc400000000ff */
[----:B------:R-:W-:Y:S01]  /*1fc0*/  FSEL R185, R173, RZ, P6 ;  /* 0x000000ffadb97208 */ /* 0x000fe20003000000 */
[----:B------:R-:W-:Y:S01]  /*1fd0*/  @P1 FADD.FTZ R91, R91, R176 ;  /* 0x000000b05b5b1221 */ /* 0x000fe20000010000 */
[----:B------:R-:W-:Y:S01]  /*1fe0*/  @P0 LOP3.LUT P6, RZ, R96, 0xff000000, RZ, 0xc0, !PT ;  /* 0xff00000060ff0812 */ /* 0x000fe200078cc0ff */
[----:B------:R-:W-:Y:S01]  /*1ff0*/  FADD.FTZ R172, R171, -R172 ;  /* 0x800000acabac7221 */ /* 0x000fe20000010000 */
[----:B------:R-:W-:Y:S02]  /*2000*/  @P1 HADD2.F32 R176, -RZ, R71.H1_H1 ;  /* 0x30000047ffb01230 */ /* 0x000fe40000004100 */
[----:B------:R-:W-:Y:S01]  /*2010*/  FMUL.FTZ R178, R91, UR17 ;  /* 0x000000115bb27c20 */ /* 0x000fe20008410000 */
[----:B------:R-:W-:Y:S01]  /*2020*/  @P0 FSEL R173, R173, RZ, P6 ;  /* 0x000000ffadad0208 */ /* 0x000fe20003000000 */
[----:B------:R-:W-:Y:S01]  /*2030*/  FMUL.FTZ R95, R139, R172 ;  /* 0x000000ac8b5f7220 */ /* 0x000fe20000410000 */
[----:B------:R-:W-:Y:S02]  /*2040*/  LOP3.LUT P6, RZ, R3, 0xff, RZ, 0xc0, !PT ;  /* 0x000000ff03ff7812 */ /* 0x000fe400078cc0ff */
[----:B------:R-:W-:Y:S01]  /*2050*/  @P0 F2FP.F16.F32.PACK_AB R173, RZ, R173 ;  /* 0x000000adffad023e */ /* 0x000fe200000000ff */
[----:B------:R-:W-:Y:S01]  /*2060*/  @P1 FADD.FTZ R95, R95, R176 ;  /* 0x000000b05f5f1221 */ /* 0x000fe20000010000 */
[----:B------:R-:W-:-:S02]  /*2070*/  FSEL R186, R175, RZ, P6 ;  /* 0x000000ffafba7208 */ /* 0x000fc40003000000 */
[----:B------:R-:W-:Y:S01]  /*2080*/  @P0 LOP3.LUT P6, RZ, R97, 0xff, RZ, 0xc0, !PT ;  /* 0x000000ff61ff0812 */ /* 0x000fe200078cc0ff */
[----:B------:R-:W-:Y:S01]  /*2090*/  FMUL.FTZ R180, R95, UR17 ;  /* 0x000000115fb47c20 */ /* 0x000fe20008410000 */
[----:B------:R-:W-:Y:S02]  /*20a0*/  ISETP.NE.U32.AND P1, PT, RZ, UR18, PT ;  /* 0x00000012ff007c0c */ /* 0x000fe4000bf25070 */
[----:B------:R-:W-:Y:S02]  /*20b0*/  @P0 FSEL R175, R175, RZ, P6 ;  /* 0x000000ffafaf0208 */ /* 0x000fe40003000000 */
[----:B------:R-:W-:Y:S02]  /*20c0*/  LOP3.LUT P6, RZ, R3, 0xff00, RZ, 0xc0, !PT ;  /* 0x0000ff0003ff7812 */ /* 0x000fe400078cc0ff */
[----:B------:R-:W-:Y:S02]  /*20d0*/  ISETP.NE.AND.EX P1, PT, RZ, UR19, PT, P1 ;  /* 0x00000013ff007c0c */ /* 0x000fe4000bf25310 */
[----:B------:R-:W-:-:S02]  /*20e0*/  FSEL R187, R177, RZ, P6 ;  /* 0x000000ffb1bb7208 */ /* 0x000fc40003000000 */
[----:B------:R-:W-:Y:S02]  /*20f0*/  @P0 LOP3.LUT P6, RZ, R97, 0xff00, RZ, 0xc0, !PT ;  /* 0x0000ff0061ff0812 */ /* 0x000fe400078cc0ff */
[----:B------:R-:W-:Y:S02]  /*2100*/  @P0 F2FP.F16.F32.PACK_AB R175, RZ, R175 ;  /* 0x000000afffaf023e */ /* 0x000fe400000000ff */
[----:B------:R-:W-:Y:S02]  /*2110*/  @P0 FSEL R177, R177, RZ, P6 ;  /* 0x000000ffb1b10208 */ /* 0x000fe40003000000 */
[----:B------:R-:W-:Y:S02]  /*2120*/  LOP3.LUT P6, RZ, R3, 0xff0000, RZ, 0xc0, !PT ;  /* 0x00ff000003ff7812 */ /* 0x000fe400078cc0ff */
[----:B------:R-:W-:Y:S02]  /*2130*/  @P0 F2FP.F16.F32.PACK_AB R177, RZ, R177 ;  /* 0x000000b1ffb1023e */ /* 0x000fe400000000ff */
        /* <DEDUP_REMOVED lines=8> */
[----:B------:R-:W-:Y:S02]  /*21c0*/  @P1 PRMT R78, R90, 0x7610, R78 ;  /* 0x000076105a4e1816 */ /* 0x000fe4000000004e */
[----:B------:R-:W-:Y:S02]  /*21d0*/  @P0 FSEL R180, R180, RZ, P6 ;  /* 0x000000ffb4b40208 */ /* 0x000fe40003000000 */
[----:B------:R-:W-:Y:S02]  /*21e0*/  ISETP.NE.U32.AND P6, PT, RZ, UR18, PT ;  /* 0x00000012ff007c0c */ /* 0x000fe4000bfc5070 */
[----:B------:R-:W-:Y:S02]  /*21f0*/  @P1 PRMT R79, R91, 0x7610, R79 ;  /* 0x000076105b4f1816 */ /* 0x000fe4000000004f */
[----:B------:R-:W-:-:S02]  /*2200*/  ISETP.NE.AND.EX P6, PT, RZ, UR19, PT, P6 ;  /* 0x00000013ff007c0c */ /* 0x000fc4000bfc5360 */
[----:B------:R-:W-:Y:S02]  /*2210*/  @P1 F2FP.F16.F32.PACK_AB R93, RZ, R88 ;  /* 0x00000058ff5d123e */ /* 0x000fe400000000ff */
[----:B------:R-:W-:Y:S02]  /*2220*/  @P1 F2FP.F16.F32.PACK_AB R176, RZ, R89 ;  /* 0x00000059ffb0123e */ /* 0x000fe400000000ff */
[----:B------:R-:W0:Y:S01]  /*2230*/  LDC.64 R88, c[0x0][0x2f8] ;  /* 0x0000be00ff587b82 */ /* 0x000e220000000a00 */
[----:B------:R-:W-:Y:S02]  /*2240*/  @P1 F2FP.F16.F32.PACK_AB R84, RZ, R84 ;  /* 0x00000054ff54123e */ /* 0x000fe400000000ff */
[----:B------:R-:W-:Y:S02]  /*2250*/  @P1 F2FP.F16.F32.PACK_AB R87, RZ, R87 ;  /* 0x00000057ff57123e */ /* 0x000fe400000000ff */
[----:B------:R-:W-:Y:S02]  /*2260*/  @P1 F2FP.F16.F32.PACK_AB R172, RZ, R92 ;  /* 0x0000005cffac123e */ /* 0x000fe400000000ff */
[----:B------:R-:W-:Y:S01]  /*2270*/  @P1 F2FP.F16.F32.PACK_AB R179, RZ, R95 ;  /* 0x0000005fffb3123e */ /* 0x000fe200000000ff */
[----:B------:R-:W1:Y:S01]  /*2280*/  @P6 LDC.64 R90, c[0x0][0x308] ;  /* 0x0000c200ff5a6b82 */ /* 0x000e620000000a00 */
[----:B------:R-:W-:-:S02]  /*2290*/  @P1 PRMT R76, R84, 0x7610, R76 ;  /* 0x00007610544c1816 */ /* 0x000fc4000000004c */
[----:B------:R-:W-:Y:S02]  /*22a0*/  @P1 PRMT R77, R87, 0x7610, R77 ;  /* 0x00007610574d1816 */ /* 0x000fe4000000004d */
[----:B------:R-:W-:Y:S02]  /*22b0*/  @P0 F2FP.F16.F32.PACK_AB R92, RZ, R85 ;  /* 0x00000055ff5c023e */ /* 0x000fe400000000ff */
[----:B------:R-:W-:Y:S02]  /*22c0*/  @P0 F2FP.F16.F32.PACK_AB R178, RZ, R178 ;  /* 0x000000b2ffb2023e */ /* 0x000fe400000000ff */
[----:B------:R-:W-:Y:S02]  /*22d0*/  @P1 PRMT R76, R76, 0x5410, R93 ;  /* 0x000054104c4c1816 */ /* 0x000fe4000000005d */
[----:B------:R-:W-:Y:S02]  /*22e0*/  @P1 PRMT R77, R77, 0x5410, R172 ;  /* 0x000054104d4d1816 */ /* 0x000fe400000000ac */
[----:B------:R-:W-:-:S02]  /*22f0*/  @P1 PRMT R78, R78, 0x5410, R176 ;  /* 0x000054104e4e1816 */ /* 0x000fc400000000b0 */
[----:B------:R-:W-:Y:S01]  /*2300*/  @P1 PRMT R79, R79, 0x5410, R179 ;  /* 0x000054104f4f1816 */ /* 0x000fe200000000b3 */
[----:B0-----:R-:W-:Y:S01]  /*2310*/  IMAD.WIDE.U32 R88, R138, 0x10, R88 ;  /* 0x000000108a587825 */ /* 0x001fe200078e0058 */
[----:B------:R-:W-:Y:S02]  /*2320*/  @P0 PRMT R80, R92, 0x7610, R80 ;  /* 0x000076105c500816 */ /* 0x000fe40000000050 */
[----:B------:R-:W-:Y:S02]  /*2330*/  @P0 F2FP.F16.F32.PACK_AB R95, RZ, R86 ;  /* 0x00000056ff5f023e */ /* 0x000fe400000000ff */
[----:B------:R-:W-:Y:S02]  /*2340*/  @P0 F2FP.F16.F32.PACK_AB R180, RZ, R180 ;  /* 0x000000b4ffb4023e */ /* 0x000fe400000000ff */
[----:B------:R-:W-:Y:S01]  /*2350*/  @P0 PRMT R81, R162, 0x7610, R81 ;  /* 0x00007610a2510816 */ /* 0x000fe20000000051 */
[----:B-1----:R-:W-:Y:S01]  /*2360*/  @P6 IMAD.WIDE.U32 R90, R138, 0x10, R90 ;  /* 0x000000108a5a6825 */ /* 0x002fe200078e005a */
[----:B------:R-:W-:-:S02]  /*2370*/  @P0 PRMT R82, R175, 0x7610, R82 ;  /* 0x00007610af520816 */ /* 0x000fc40000000052 */
[----:B------:R-:W-:Y:S02]  /*2380*/  @P0 PRMT R83, R178, 0x7610, R83 ;  /* 0x00007610b2530816 */ /* 0x000fe40000000053 */
[----:B------:R-:W-:Y:S01]  /*2390*/  @P0 LEA R92, P1, R138, UR14, 0x4 ;  /* 0x0000000e8a5c0c11 */ /* 0x000fe2000f8220ff */
[----:B------:R0:W-:Y:S01]  /*23a0*/  @P6 STG.E.128 desc[UR4][R90.64], R76 ;  /* 0x0000004c5a006986 */ /* 0x0001e2000c101d04 */
[----:B------:R-:W-:Y:S02]  /*23b0*/  F2FP.F16.F32.PACK_AB R86, R187, R186 ;  /* 0x000000babb56723e */ /* 0x000fe400000000ff */
[----:B------:R-:W-:Y:S02]  /*23c0*/  F2FP.F16.F32.PACK_AB R85, R185, R184 ;  /* 0x000000b8b955723e */ /* 0x000fe400000000ff */
[----:B------:R-:W-:Y:S02]  /*23d0*/  F2FP.F16.F32.PACK_AB R84, R183, R182 ;  /* 0x000000b6b754723e */ /* 0x000fe400000000ff */
[----:B------:R-:W-:-:S02]  /*23e0*/  F2FP.F16.F32.PACK_AB R87, R189, R188 ;  /* 0x000000bcbd57723e */ /* 0x000fc400000000ff */
[----:B------:R-:W-:Y:S02]  /*23f0*/  @P0 PRMT R80, R80, 0x5410, R95 ;  /* 0x0000541050500816 */ /* 0x000fe4000000005f */
[----:B------:R-:W-:Y:S01]  /*2400*/  @P0 PRMT R81, R81, 0x5410, R173 ;  /* 0x0000541051510816 */ /* 0x000fe200000000ad */
[----:B------:R0:W-:Y:S01]  /*2410*/  STG.E.128 desc[UR4][R88.64], R84 ;  /* 0x0000005458007986 */ /* 0x0001e2000c101d04 */
[----:B------:R-:W-:Y:S02]  /*2420*/  @P0 LEA.HI.X R93, R138, UR15, RZ, 0x4, P1 ;  /* 0x0000000f8a5d0c11 */ /* 0x000fe400088f24ff */
[----:B------:R-:W-:Y:S02]  /*2430*/  @P0 PRMT R82, R82, 0x5410, R177 ;  /* 0x0000541052520816 */ /* 0x000fe400000000b1 */
[----:B------:R-:W-:Y:S02]  /*2440*/  @P0 PRMT R83, R83, 0x5410, R180 ;  /* 0x0000541053530816 */ /* 0x000fe400000000b4 */
[----:B------:R-:W-:-:S03]  /*2450*/  IADD3 R138, R138, 0x80, RZ ;  /* 0x000000808a8a7810 */ /* 0x000fc60007ffe0ff */
[----:B------:R0:W-:Y:S04]  /*2460*/  @P0 STG.E.128 desc[UR4][R92.64], R80 ;  /* 0x000000505c000986 */ /* 0x0001e8000c101d04 */
.L_x_377:
[----:B------:R-:W-:Y:S05]  /*2470*/  BSYNC B0 ;  /* 0x0000000000007941 */ /* 0x000fea0003800000 */
.L_x_376:
        /* <DEDUP_REMOVED lines=69> */
[----:B------:R-:W-:Y:S01]  /*28d0*/  @P0 PRMT R81, R95, 0x7610, R81 ;  /* 0x000076105f510816 */ /* 0x000fe20000000051 */
[----:B------:R-:W-:Y:S01]  /*28e0*/  FMUL.FTZ R176, R91, UR17 ;  /* 0x000000115bb07c20 */ /* 0x000fe20008410000 */
[----:B------:R-:W-:Y:S01]  /*28f0*/  @P0 FSEL R162, R93, RZ, P6 ;  /* 0x000000ff5da20208 */ /* 0x000fe20003000000 */
[----:B------:R-:W-:Y:S01]  /*2900*/  @P1 HADD2.F32 R93, -RZ, R75.H1_H1 ;  /* 0x3000004bff5d1230 */ /* 0x000fe20000004100 */
[----:B------:R-:W-:Y:S01]  /*2910*/  LOP3.LUT P6, RZ, R101, 0xff, RZ, 0xc0, !PT ;  /* 0x000000ff65ff7812 */ /* 0x000fe200078cc0ff */
[----:B------:R-:W-:Y:S01]  /*2920*/  FMUL.FTZ R94, R139, R94 ;  /* 0x0000005e8b5e7220 */ /* 0x000fe20000410000 */
[----:B------:R-:W-:-:S02]  /*2930*/  @P0 F2FP.F16.F32.PACK_AB R162, RZ, R162 ;  /* 0x000000a2ffa2023e */ /* 0x000fc400000000ff */
[----:B------:R-:W-:Y:S01]  /*2940*/  FSEL R183, R173, RZ, P6 ;  /* 0x000000ffadb77208 */ /* 0x000fe20003000000 */
[----:B------:R-:W-:Y:S01]  /*2950*/  @P1 FADD.FTZ R94, R94, R93 ;  /* 0x0000005d5e5e1221 */ /* 0x000fe20000010000 */
[----:B------:R-:W-:Y:S02]  /*2960*/  @P0 LOP3.LUT P6, RZ, R99, 0xff, RZ, 0xc0, !PT ;  /* 0x000000ff63ff0812 */ /* 0x000fe400078cc0ff */
[----:B------:R-:W-:Y:S01]  /*2970*/  ISETP.NE.U32.AND P1, PT, RZ, UR18, PT ;  /* 0x00000012ff007c0c */ /* 0x000fe2000bf25070 */
[----:B------:R-:W-:Y:S01]  /*2980*/  FMUL.FTZ R178, R94, UR17 ;  /* 0x000000115eb27c20 */ /* 0x000fe20008410000 */
[----:B------:R-:W-:Y:S02]  /*2990*/  @P0 FSEL R172, R173, RZ, P6 ;  /* 0x000000ffadac0208 */ /* 0x000fe40003000000 */
[----:B------:R-:W-:Y:S02]  /*29a0*/  LOP3.LUT P6, RZ, R101, 0xff00, RZ, 0xc0, !PT ;  /* 0x0000ff0065ff7812 */ /* 0x000fe400078cc0ff */
[----:B------:R-:W-:-:S02]  /*29b0*/  ISETP.NE.AND.EX P1, PT, RZ, UR19, PT, P1 ;  /* 0x00000013ff007c0c */ /* 0x000fc4000bf25310 */
[----:B------:R-:W-:Y:S02]  /*29c0*/  FSEL R184, R175, RZ, P6 ;  /* 0x000000ffafb87208 */ /* 0x000fe40003000000 */
[----:B------:R-:W-:Y:S02]  /*29d0*/  @P0 LOP3.LUT P6, RZ, R99, 0xff00, RZ, 0xc0, !PT ;  /* 0x0000ff0063ff0812 */ /* 0x000fe400078cc0ff */
[----:B------:R-:W-:Y:S02]  /*29e0*/  @P0 F2FP.F16.F32.PACK_AB R172, RZ, R172 ;  /* 0x000000acffac023e */ /* 0x000fe400000000ff */
[----:B------:R-:W-:Y:S02]  /*29f0*/  @P0 FSEL R175, R175, RZ, P6 ;  /* 0x000000ffafaf0208 */ /* 0x000fe40003000000 */
[----:B------:R-:W-:Y:S02]  /*2a00*/  LOP3.LUT P6, RZ, R101, 0xff0000, RZ, 0xc0, !PT ;  /* 0x00ff000065ff7812 */ /* 0x000fe400078cc0ff */
[----:B------:R-:W-:-:S02]  /*2a10*/  @P0 F2FP.F16.F32.PACK_AB R175, RZ, R175 ;  /* 0x000000afffaf023e */ /* 0x000fc400000000ff */
[C---:B------:R-:W-:Y:S02]  /*2a20*/  FSEL R185, R176.reuse, RZ, P6 ;  /* 0x000000ffb0b97208 */ /* 0x040fe40003000000 */
[----:B------:R-:W-:Y:S02]  /*2a30*/  @P0 LOP3.LUT P6, RZ, R99, 0xff0000, RZ, 0xc0, !PT ;  /* 0x00ff000063ff0812 */ /* 0x000fe400078cc0ff */
[----:B------:R-:W-:Y:S02]  /*2a40*/  @P1 F2FP.F16.F32.PACK_AB R90, RZ, R90 ;  /* 0x0000005aff5a123e */ /* 0x000fe400000000ff */
[----:B------:R-:W-:Y:S02]  /*2a50*/  @P0 FSEL R176, R176, RZ, P6 ;  /* 0x000000ffb0b00208 */ /* 0x000fe40003000000 */
[----:B------:R-:W-:Y:S02]  /*2a60*/  LOP3.LUT P6, RZ, R101, 0xff000000, RZ, 0xc0, !PT ;  /* 0xff00000065ff7812 */ /* 0x000fe400078cc0ff */
[----:B------:R-:W-:-:S02]  /*2a70*/  @P1 F2FP.F16.F32.PACK_AB R91, RZ, R91 ;  /* 0x0000005bff5b123e */ /* 0x000fc400000000ff */
[----:B------:R-:W-:Y:S02]  /*2a80*/  FSEL R186, R178, RZ, P6 ;  /* 0x000000ffb2ba7208 */ /* 0x000fe40003000000 */
[----:B------:R-:W-:Y:S02]  /*2a90*/  @P0 LOP3.LUT P6, RZ, R99, 0xff000000, RZ, 0xc0, !PT ;  /* 0xff00000063ff0812 */ /* 0x000fe400078cc0ff */
[----:B------:R-:W-:Y:S02]  /*2aa0*/  @P1 PRMT R78, R90, 0x7610, R78 ;  /* 0x000076105a4e1816 */ /* 0x000fe4000000004e */
[----:B------:R-:W-:Y:S02]  /*2ab0*/  @P0 FSEL R178, R178, RZ, P6 ;  /* 0x000000ffb2b20208 */ /* 0x000fe40003000000 */
[----:B------:R-:W-:Y:S02]  /*2ac0*/  ISETP.NE.U32.AND P6, PT, RZ, UR18, PT ;  /* 0x00000012ff007c0c */ /* 0x000fe4000bfc5070 */
[----:B------:R-:W-:-:S02]  /*2ad0*/  @P1 PRMT R79, R91, 0x7610, R79 ;  /* 0x000076105b4f1816 */ /* 0x000fc4000000004f */
[----:B------:R-:W-:Y:S02]  /*2ae0*/  ISETP.NE.AND.EX P6, PT, RZ, UR19, PT, P6 ;  /* 0x00000013ff007c0c */ /* 0x000fe4000bfc5360 */
[----:B------:R-:W-:Y:S02]  /*2af0*/  @P1 F2FP.F16.F32.PACK_AB R93, RZ, R88 ;  /* 0x00000058ff5d123e */ /* 0x000fe400000000ff */
[----:B------:R-:W-:Y:S02]  /*2b00*/  @P1 F2FP.F16.F32.PACK_AB R173, RZ, R89 ;  /* 0x00000059ffad123e */ /* 0x000fe400000000ff */
[----:B------:R-:W0:Y:S01]  /*2b10*/  LDC.64 R88, c[0x0][0x2f8] ;  /* 0x0000be00ff587b82 */ /* 0x000e220000000a00 */
[----:B------:R-:W-:Y:S02]  /*2b20*/  @P1 F2FP.F16.F32.PACK_AB R84, RZ, R84 ;  /* 0x00000054ff54123e */ /* 0x000fe400000000ff */
[----:B------:R-:W-:Y:S02]  /*2b30*/  @P1 F2FP.F16.F32.PACK_AB R87, RZ, R87 ;  /* 0x00000057ff57123e */ /* 0x000fe400000000ff */
[----:B------:R-:W-:-:S02]  /*2b40*/  @P1 F2FP.F16.F32.PACK_AB R139, RZ, R92 ;  /* 0x0000005cff8b123e */ /* 0x000fc400000000ff */
[----:B------:R-:W-:Y:S01]  /*2b50*/  @P1 F2FP.F16.F32.PACK_AB R177, RZ, R94 ;  /* 0x0000005effb1123e */ /* 0x000fe200000000ff */
[----:B------:R-:W1:Y:S01]  /*2b60*/  @P6 LDC.64 R90, c[0x0][0x308] ;  /* 0x0000c200ff5a6b82 */ /* 0x000e620000000a00 */
[----:B------:R-:W-:Y:S02]  /*2b70*/  @P1 PRMT R76, R84, 0x7610, R76 ;  /* 0x00007610544c1816 */ /* 0x000fe4000000004c */
[----:B------:R-:W-:Y:S02]  /*2b80*/  @P1 PRMT R77, R87, 0x7610, R77 ;  /* 0x00007610574d1816 */ /* 0x000fe4000000004d */
[----:B------:R-:W-:Y:S02]  /*2b90*/  @P0 F2FP.F16.F32.PACK_AB R92, RZ, R85 ;  /* 0x00000055ff5c023e */ /* 0x000fe400000000ff */
[----:B------:R-:W-:Y:S02]  /*2ba0*/  @P0 F2FP.F16.F32.PACK_AB R176, RZ, R176 ;  /* 0x000000b0ffb0023e */ /* 0x000fe400000000ff */
[----:B------:R-:W-:-:S02]  /*2bb0*/  @P1 PRMT R76, R76, 0x5410, R93 ;  /* 0x000054104c4c1816 */ /* 0x000fc4000000005d */
[----:B------:R-:W-:Y:S02]  /*2bc0*/  @P1 PRMT R77, R77, 0x5410, R139 ;  /* 0x000054104d4d1816 */ /* 0x000fe4000000008b */
[----:B------:R-:W-:Y:S02]  /*2bd0*/  @P1 PRMT R78, R78, 0x5410, R173 ;  /* 0x000054104e4e1816 */ /* 0x000fe400000000ad */
[----:B------:R-:W-:Y:S01]  /*2be0*/  @P1 PRMT R79, R79, 0x5410, R177 ;  /* 0x000054104f4f1816 */ /* 0x000fe200000000b1 */
[----:B0-----:R-:W-:Y:S01]  /*2bf0*/  IMAD.WIDE.U32 R88, R138, 0x10, R88 ;  /* 0x000000108a587825 */ /* 0x001fe200078e0058 */
[----:B------:R-:W-:Y:S02]  /*2c00*/  @P0 PRMT R80, R92, 0x7610, R80 ;  /* 0x000076105c500816 */ /* 0x000fe40000000050 */
[----:B------:R-:W-:Y:S02]  /*2c10*/  @P0 F2FP.F16.F32.PACK_AB R94, RZ, R86 ;  /* 0x00000056ff5e023e */ /* 0x000fe400000000ff */
[----:B------:R-:W-:-:S02]  /*2c20*/  @P0 F2FP.F16.F32.PACK_AB R178, RZ, R178 ;  /* 0x000000b2ffb2023e */ /* 0x000fc400000000ff */
[----:B------:R-:W-:Y:S01]  /*2c30*/  @P0 PRMT R82, R172, 0x7610, R82 ;  /* 0x00007610ac520816 */ /* 0x000fe20000000052 */
[----:B-1----:R-:W-:Y:S01]  /*2c40*/  @P6 IMAD.WIDE.U32 R90, R138, 0x10, R90 ;  /* 0x000000108a5a6825 */ /* 0x002fe200078e005a */
[----:B------:R-:W-:Y:S02]  /*2c50*/  @P0 PRMT R83, R176, 0x7610, R83 ;  /* 0x00007610b0530816 */ /* 0x000fe40000000053 */
[----:B------:R-:W-:Y:S02]  /*2c60*/  @P0 LEA R92, P1, R138, UR14, 0x4 ;  /* 0x0000000e8a5c0c11 */ /* 0x000fe4000f8220ff */
[----:B------:R-:W-:Y:S01]  /*2c70*/  F2FP.F16.F32.PACK_AB R86, R184, R183 ;  /* 0x000000b7b856723e */ /* 0x000fe200000000ff */
[----:B------:R1:W-:Y:S01]  /*2c80*/  @P6 STG.E.128 desc[UR4][R90.64], R76 ;  /* 0x0000004c5a006986 */ /* 0x0003e2000c101d04 */
[----:B------:R-:W-:Y:S02]  /*2c90*/  F2FP.F16.F32.PACK_AB R85, R182, R181 ;  /* 0x000000b5b655723e */ /* 0x000fe400000000ff */
[----:B------:R-:W-:-:S02]  /*2ca0*/  F2FP.F16.F32.PACK_AB R84, R180, R179 ;  /* 0x000000b3b454723e */ /* 0x000fc400000000ff */
[----:B------:R-:W-:Y:S02]  /*2cb0*/  F2FP.F16.F32.PACK_AB R87, R186, R185 ;  /* 0x000000b9ba57723e */ /* 0x000fe400000000ff */
[----:B------:R-:W-:Y:S02]  /*2cc0*/  @P0 PRMT R80, R80, 0x5410, R94 ;  /* 0x0000541050500816 */ /* 0x000fe4000000005e */
[----:B------:R-:W-:Y:S01]  /*2cd0*/  @P0 PRMT R81, R81, 0x5410, R162 ;  /* 0x0000541051510816 */ /* 0x000fe200000000a2 */
[----:B------:R1:W-:Y:S01]  /*2ce0*/  STG.E.128 desc[UR4][R88.64], R84 ;  /* 0x0000005458007986 */ /* 0x0003e2000c101d04 */
[----:B------:R-:W-:Y:S02]  /*2cf0*/  @P0 LEA.HI.X R93, R138, UR15, RZ, 0x4, P1 ;  /* 0x0000000f8a5d0c11 */ /* 0x000fe400088f24ff */
[----:B------:R-:W-:Y:S02]  /*2d00*/  @P0 PRMT R82, R82, 0x5410, R175 ;  /* 0x0000541052520816 */ /* 0x000fe400000000af */
[----:B------:R-:W-:-:S05]  /*2d10*/  @P0 PRMT R83, R83, 0x5410, R178 ;  /* 0x0000541053530816 */ /* 0x000fca00000000b2 */
[----:B------:R1:W-:Y:S02]  /*2d20*/  @P0 STG.E.128 desc[UR4][R92.64], R80 ;  /* 0x000000505c000986 */ /* 0x0003e4000c101d04 */
.L_x_379:
[----:B------:R-:W-:Y:S05]  /*2d30*/  BSYNC B0 ;  /* 0x0000000000007941 */ /* 0x000fea0003800000 */
.L_x_378:
[----:B01----:R-:W-:Y:S01]  /*2d40*/  SEL R88, RZ, 0x1, P2 ;  /* 0x00000001ff587807 */ /* 0x003fe20001000000 */
[----:B------:R-:W-:Y:S06]  /*2d50*/  @!P5 BRA `(.L_x_380) ;  /* 0xffffffd80054d947 */ /* 0x000fec000383ffff */
.L_x_370:
        /* <DEDUP_REMOVED lines=19> */
[C---:B---3--:R-:W-:Y:S01]  /*2e90*/  IMAD.WIDE.U32 R72, R75.reuse, 0x20, R72 ;  /* 0x000000204b487825 */ /* 0x048fe200078e0048 */
[----:B------:R-:W-:Y:S02]  /*2ea0*/  IADD3 R75, R75, 0x80, RZ ;  /* 0x000000804b4b7810 */ /* 0x000fe40007ffe0ff */
[----:B------:R0:W-:Y:S04]  /*2eb0*/  STG.E.128 desc[UR4][R70.64+0x10], R12 ;  /* 0x0000100c46007986 */ /* 0x0001e8000c101d04 */
[----:B------:R0:W-:Y:S04]  /*2ec0*/  STG.E.128 desc[UR4][R72.64], R32 ;  /* 0x0000002048007986 */ /* 0x0001e8000c101d04 */
[----:B------:R0:W-:Y:S02]  /*2ed0*/  STG.E.128 desc[UR4][R72.64+0x10], R28 ;  /* 0x0000101c48007986 */ /* 0x0001e4000c101d04 */
.L_x_382:
[----:B------:R-:W-:Y:S05]  /*2ee0*/  BSYNC B0 ;  /* 0x0000000000007941 */ /* 0x000fea0003800000 */
.L_x_381:
        /* <DEDUP_REMOVED lines=18> */
.L_x_375:
[----:B------:R-:W-:Y:S01]  /*3010*/  HFMA2.MMA R94, -RZ, RZ, 0, 9.5367431640625e-07 ;  /* 0x00000010ff5e7435 */ /* 0x000fe200000001ff */
[----:B------:R-:W-:Y:S02]  /*3020*/  MOV R95, R175 ;  /* 0x000000af005f7202 */ /* 0x000fe40000000f00 */
[----:B------:R-:W-:Y:S02]  /*3030*/  MOV R179, 0x1f ;  /* 0x0000001f00b37802 */ /* 0x000fe40000000f00 */
[----:B------:R-:W-:-:S07]  /*3040*/  MOV R92, 0xffffffff ;  /* 0xffffffff005c7802 */ /* 0x000fce0000000f00 */
[----:B-----5:R-:W-:Y:S05]  /*3050*/  WARPSYNC.COLLECTIVE R92, `(.L_x_383) ;  /* 0x000000005c087348 */ /* 0x020fea0003c00000 */
[----:B------:R0:W1:Y:S02]  /*3060*/  SHFL.DOWN P0, R93, R95, R94, R179 ;  /* 0x0800005e5f5d7389 */ /* 0x00006400000000b3 */
[----:B01---5:R-:W-:Y:S01]  /*3070*/  ENDCOLLECTIVE ;  /* 0x000000000000791b */ /* 0x023fe20003800000 */
.L_x_383:
[----:B------:R-:W-:Y:S02]  /*3080*/  MOV R95, R177 ;  /* 0x000000b1005f7202 */ /* 0x000fe40000000f00 */
[----:B------:R-:W-:-:S07]  /*3090*/  MOV R84, R93 ;  /* 0x0000005d00547202 */ /* 0x000fce0000000f00 */
[----:B------:R-:W-:Y:S05]  /*30a0*/  WARPSYNC.COLLECTIVE R92, `(.L_x_384) ;  /* 0x000000005c087348 */ /* 0x000fea0003c00000 */
[----:B------:R0:W1:Y:S02]  /*30b0*/  SHFL.DOWN P0, R93, R95, R94, R179 ;  /* 0x0800005e5f5d7389 */ /* 0x00006400000000b3 */
[----:B01----:R-:W-:Y:S01]  /*30c0*/  ENDCOLLECTIVE ;  /* 0x000000000000791b */ /* 0x003fe20003800000 */
.L_x_384:
[----:B------:R-:W-:Y:S01]  /*30d0*/  FADD.FTZ R84, R84, R175 ;  /* 0x000000af54547221 */ /* 0x000fe20000010000 */
[----:B------:R-:W-:-:S04]  /*30e0*/  HFMA2.MMA R94, -RZ, RZ, 0, 4.76837158203125e-07 ;  /* 0x00000008ff5e7435 */ /* 0x000fc800000001ff */
[----:B------:R-:W-:Y:S02]  /*30f0*/  MOV R95, R84 ;  /* 0x00000054005f7202 */ /* 0x000fe40000000f00 */
[----:B------:R-:W-:-:S07]  /*3100*/  MOV R86, R93 ;  /* 0x0000005d00567202 */ /* 0x000fce0000000f00 */
[----:B------:R-:W-:Y:S05]  /*3110*/  WARPSYNC.COLLECTIVE R92, `(.L_x_385) ;  /* 0x000000005c087348 */ /* 0x000fea0003c00000 */
[----:B------:R0:W1:Y:S02]  /*3120*/  SHFL.DOWN P0, R93, R95, R94, R179 ;  /* 0x0800005e5f5d7389 */ /* 0x00006400000000b3 */
[----:B01----:R-:W-:Y:S01]  /*3130*/  ENDCOLLECTIVE ;  /* 0x000000000000791b */ /* 0x003fe20003800000 */
.L_x_385:
[----:B------:R-:W-:-:S05]  /*3140*/  FADD.FTZ R86, R86, R177 ;  /* 0x000000b156567221 */ /* 0x000fca0000010000 */
[----:B------:R-:W-:Y:S02]  /*3150*/  MOV R95, R86 ;  /* 0x00000056005f7202 */ /* 0x000fe40000000f00 */
[----:B------:R-:W-:-:S07]  /*3160*/  MOV R85, R93 ;  /* 0x0000005d00557202 */ /* 0x000fce0000000f00 */
[----:B------:R-:W-:Y:S05]  /*3170*/  WARPSYNC.COLLECTIVE R92, `(.L_x_386) ;  /* 0x000000005c087348 */ /* 0x000fea0003c00000 */
[----:B------:R0:W1:Y:S02]  /*3180*/  SHFL.DOWN P0, R93, R95, R94, R179 ;  /* 0x0800005e5f5d7389 */ /* 0x00006400000000b3 */
[----:B01----:R-:W-:Y:S01]  /*3190*/  ENDCOLLECTIVE ;  /* 0x000000000000791b */ /* 0x003fe20003800000 */
.L_x_386:
[----:B------:R-:W-:Y:S01]  /*31a0*/  FADD.FTZ R85, R84, R85 ;  /* 0x0000005554557221 */ /* 0x000fe20000010000 */
[----:B------:R-:W-:-:S04]  /*31b0*/  HFMA2.MMA R94, -RZ, RZ, 0, 2.384185791015625e-07 ;  /* 0x00000004ff5e7435 */ /* 0x000fc800000001ff */
[----:B------:R-:W-:Y:S02]  /*31c0*/  MOV R95, R85 ;  /* 0x00000055005f7202 */ /* 0x000fe40000000f00 */
[----:B------:R-:W-:-:S07]  /*31d0*/  MOV R87, R93 ;  /* 0x0000005d00577202 */ /* 0x000fce0000000f00 */
[----:B------:R-:W-:Y:S05]  /*31e0*/  WARPSYNC.COLLECTIVE R92, `(.L_x_387) ;  /* 0x000000005c087348 */ /* 0x000fea0003c00000 */
[----:B------:R0:W1:Y:S02]  /*31f0*/  SHFL.DOWN P0, R93, R95, R94, R179 ;  /* 0x0800005e5f5d7389 */ /* 0x00006400000000b3 */
[----:B01----:R-:W-:Y:S01]  /*3200*/  ENDCOLLECTIVE ;  /* 0x000000000000791b */ /* 0x003fe20003800000 */
.L_x_387:
[----:B------:R-:W-:-:S05]  /*3210*/  FADD.FTZ R87, R86, R87 ;  /* 0x0000005756577221 */ /* 0x000fca0000010000 */
[----:B------:R-:W-:Y:S02]  /*3220*/  MOV R95, R87 ;  /* 0x00000057005f7202 */ /* 0x000fe40000000f00 */
[----:B------:R-:W-:-:S07]  /*3230*/  MOV R88, R93 ;  /* 0x0000005d00587202 */ /* 0x000fce0000000f00 */
[----:B------:R-:W-:Y:S05]  /*3240*/  WARPSYNC.COLLECTIVE R92, `(.L_x_388) ;  /* 0x000000005c087348 */ /* 0x000fea0003c00000 */
[----:B------:R0:W1:Y:S02]  /*3250*/  SHFL.DOWN P0, R93, R95, R94, R179 ;  /* 0x0800005e5f5d7389 */ /* 0x00006400000000b3 */
[----:B01----:R-:W-:Y:S01]  /*3260*/  ENDCOLLECTIVE ;  /* 0x000000000000791b */ /* 0x003fe20003800000 */
.L_x_388:
[----:B------:R-:W-:Y:S01]  /*3270*/  FADD.FTZ R88, R85, R88 ;  /* 0x0000005855587221 */ /* 0x000fe20000010000 */
[----:B------:R-:W-:-:S04]  /*3280*/  HFMA2.MMA R94, -RZ, RZ, 0, 1.1920928955078125e-07 ;  /* 0x00000002ff5e7435 */ /* 0x000fc800000001ff */
[----:B------:R-:W-:Y:S02]  /*3290*/  MOV R95, R88 ;  /* 0x00000058005f7202 */ /* 0x000fe40000000f00 */
[----:B------:R-:W-:-:S07]  /*32a0*/  MOV R90, R93 ;  /* 0x0000005d005a7202 */ /* 0x000fce0000000f00 */
[----:B------:R-:W-:Y:S05]  /*32b0*/  WARPSYNC.COLLECTIVE R92, `(.L_x_389) ;  /* 0x000000005c087348 */ /* 0x000fea0003c00000 */
[----:B------:R0:W1:Y:S02]  /*32c0*/  SHFL.DOWN P0, R93, R95, R94, R179 ;  /* 0x0800005e5f5d7389 */ /* 0x00006400000000b3 */
[----:B01----:R-:W-:Y:S01]  /*32d0*/  ENDCOLLECTIVE ;  /* 0x000000000000791b */ /* 0x003fe20003800000 */
.L_x_389:
[----:B------:R-:W-:-:S05]  /*32e0*/  FADD.FTZ R90, R87, R90 ;  /* 0x0000005a575a7221 */ /* 0x000fca0000010000 */
[----:B------:R-:W-:Y:S02]  /*32f0*/  MOV R95, R90 ;  /* 0x0000005a005f7202 */ /* 0x000fe40000000f00 */
[----:B------:R-:W-:-:S07]  /*3300*/  MOV R89, R93 ;  /* 0x0000005d00597202 */ /* 0x000fce0000000f00 */
[----:B------:R-:W-:Y:S05]  /*3310*/  WARPSYNC.COLLECTIVE R92, `(.L_x_390) ;  /* 0x000000005c087348 */ /* 0x000fea0003c00000 */
[----:B------:R0:W1:Y:S02]  /*3320*/  SHFL.DOWN P0, R93, R95, R94, R179 ;  /* 0x0800005e5f5d7389 */ /* 0x00006400000000b3 */
[----:B01----:R-:W-:Y:S01]  /*3330*/  ENDCOLLECTIVE ;  /* 0x000000000000791b */ /* 0x003fe20003800000 */
.L_x_390:
[----:B------:R-:W-:Y:S01]  /*3340*/  FADD.FTZ R89, R88, R89 ;  /* 0x0000005958597221 */ /* 0x000fe20000010000 */
[----:B------:R-:W-:-:S04]  /*3350*/  HFMA2.MMA R94, -RZ, RZ, 0, 5.9604644775390625e-08 ;  /* 0x00000001ff5e7435 */ /* 0x000fc800000001ff */
[----:B------:R-:W-:Y:S02]  /*3360*/  MOV R95, R89 ;  /* 0x00000059005f7202 */ /* 0x000fe40000000f00 */
[----:B------:R-:W-:-:S07]  /*3370*/  MOV R91, R93 ;  /* 0x0000005d005b7202 */ /* 0x000fce0000000f00 */
[----:B------:R-:W-:Y:S05]  /*3380*/  WARPSYNC.COLLECTIVE R92, `(.L_x_391) ;  /* 0x000000005c087348 */ /* 0x000fea0003c00000 */
[----:B------:R0:W1:Y:S02]  /*3390*/  SHFL.DOWN P0, R93, R95, R94, R179 ;  /* 0x0800005e5f5d7389 */ /* 0x00006400000000b3 */
[----:B01----:R-:W-:Y:S01]  /*33a0*/  ENDCOLLECTIVE ;  /* 0x000000000000791b */ /* 0x003fe20003800000 */
.L_x_391:
[----:B------:R-:W-:-:S05]  /*33b0*/  FADD.FTZ R91, R90, R91 ;  /* 0x0000005b5a5b7221 */ /* 0x000fca0000010000 */
[----:B------:R-:W-:Y:S02]  /*33c0*/  MOV R95, R91 ;  /* 0x0000005b005f7202 */ /* 0x000fe40000000f00 */
[----:B------:R-:W-:-:S07]  /*33d0*/  MOV R84, R93 ;  /* 0x0000005d00547202 */ /* 0x000fce0000000f00 */
[----:B------:R-:W-:Y:S05]  /*33e0*/  WARPSYNC.COLLECTIVE R92, `(.L_x_392) ;  /* 0x000000005c087348 */ /* 0x000fea0003c00000 */
[----:B------:R0:W1:Y:S02]  /*33f0*/  SHFL.DOWN P0, R93, R95, R94, R179 ;  /* 0x0800005e5f5d7389 */ /* 0x00006400000000b3 */
[----:B01----:R-:W-:Y:S01]  /*3400*/  ENDCOLLECTIVE ;  /* 0x000000000000791b */ /* 0x003fe20003800000 */
.L_x_392:
[----:B------:R-:W-:Y:S01]  /*3410*/  MOV R86, R93 ;  /* 0x0000005d00567202 */ /* 0x000fe20000000f00 */
[----:B------:R-:W-:Y:S06]  /*3420*/  BRA `(.L_x_393) ;  /* 0xffffffe4007c7947 */ /* 0x000fec000383ffff */
.L_x_394:
        /* <DEDUP_REMOVED lines=13> */
.L_x_2940:


//--------------------- .text._ZN10layer_norm31ln_parallel_residual_bwd_kernelINS_13Kernel_traitsI6__halfS2_S2_S2_fjLj2048ELj1ELj1ELj4ELj16ENS_18Kernel_traits_baseILj2048ES2_S2_S2_S2_fjLj128EEEEELb1ELb0ELb1EEEvNS_9BwdParamsE --------------------------
	.section	.text._ZN10layer_norm31ln_parallel_residual_bwd_kernelINS_13Kernel_traitsI6__halfS2_S2_S2_fjLj2048ELj1ELj1ELj4ELj16ENS_18Kernel_traits_baseILj2048ES2_S2_S2_S2_fjLj128EEEEELb1ELb0ELb1EEEvNS_9BwdParamsE,"ax",@progbits
	.align	128
        .global         _ZN10layer_norm31ln_parallel_residual_bwd_kernelINS_13Kernel_traitsI6__halfS2_S2_S2_fjLj2048ELj1ELj1ELj4ELj16ENS_18Kernel_traits_baseILj2048ES2_S2_S2_S2_fjLj128EEEEELb1ELb0ELb1EEEvNS_9BwdParamsE
        .type           _ZN10layer_norm31ln_parallel_residual_bwd_kernelINS_13Kernel_traitsI6__halfS2_S2_S2_fjLj2048ELj1ELj1ELj4ELj16ENS_18Kernel_traits_baseILj2048ES2_S2_S2_S2_fjLj128EEEEELb1ELb0ELb1EEEvNS_9BwdParamsE,@function
        .size           _ZN10layer_norm31ln_parallel_residual_bwd_kernelINS_13Kernel_traitsI6__halfS2_S2_S2_fjLj2048ELj1ELj1ELj4ELj16ENS_18Kernel_traits_baseILj2048ES2_S2_S2_S2_fjLj128EEEEELb1ELb0ELb1EEEvNS_9BwdParamsE,(.L_x_2941 - _ZN10layer_norm31ln_parallel_residual_bwd_kernelINS_13Kernel_traitsI6__halfS2_S2_S2_fjLj2048ELj1ELj1ELj4ELj16ENS_18Kernel_traits_baseILj2048ES2_S2_S2_S2_fjLj128EEEEELb1ELb0ELb1EEEvNS_9BwdParamsE)
        .other          _ZN10layer_norm31ln_parallel_residual_bwd_kernelINS_13Kernel_traitsI6__halfS2_S2_S2_fjLj2048ELj1ELj1ELj4ELj16ENS_18Kernel_traits_baseILj2048ES2_S2_S2_S2_fjLj128EEEEELb1ELb0ELb1EEEvNS_9BwdParamsE,@"STO_CUDA_ENTRY STV_DEFAULT"
_ZN10layer_norm31ln_parallel_residual_bwd_kernelINS_13Kernel_traitsI6__halfS2_S2_S2_fjLj2048ELj1ELj1ELj4ELj16ENS_18Kernel_traits_baseILj2048ES2_S2_S2_S2_fjLj128EEEEELb1ELb0ELb1EEEvNS_9BwdParamsE:
.text._ZN10layer_norm31ln_parallel_residual_bwd_kernelINS_13Kernel_traitsI6__halfS2_S2_S2_fjLj2048ELj1ELj1ELj4ELj16ENS_18Kernel_traits_baseILj2048ES2_S2_S2_S2_fjLj128EEEEELb1ELb0ELb1EEEvNS_9BwdParamsE:
        /* <DEDUP_REMOVED lines=50> */
.L_x_395:
[----:B------:R-:W-:Y:S01]  /*0320*/  SHF.L.U32 R0, R91, 0x4, RZ ;  /* 0x000000045b007819 */ /* 0x000fe200000006ff */
[----:B------:R-:W-:-:S03]  /*0330*/  ULDC.64 UR4, c[0x0][0x260] ;  /* 0x0000980000047ab9 */ /* 0x000fc60000000a00 */
[----:B------:R-:W-:-:S04]  /*0340*/  LOP3.LUT R0, R0, 0x7f0, RZ, 0xc0, !PT ;  /* 0x000007f000007812 */ /* 0x000fc800078ec0ff */
[----:B------:R-:W-:-:S04]  /*0350*/  IADD3 R2, P0, R0, UR4, RZ ;  /* 0x0000000400027c10 */ /* 0x000fc8000ff1e0ff */
[----:B------:R-:W-:Y:S01]  /*0360*/  IADD3.X R3, RZ, UR5, RZ, P0, !PT ;  /* 0x00000005ff037c10 */ /* 0x000fe200087fe4ff */
        /* <DEDUP_REMOVED lines=16> */
[----:B------:R-:W-:-:S02]  /*0470*/  MOV R90, RZ ;  /* 0x000000ff005a7202 */ /* 0x000fc40000000f00 */
        /* <DEDUP_REMOVED lines=27> */
[----:B------:R-:W-:Y:S01]  /*0630*/  LOP3.LUT R160, R91, 0x7f, RZ, 0xc0, !PT ;  /* 0x0000007f5ba07812 */ /* 0x000fe200078ec0ff */
[--C-:B--2---:R-:W-:Y:S02]  /*0640*/  HADD2.F32 R127, -RZ, R8.reuse.H0_H0 ;  /* 0x20000008ff7f7230 */ /* 0x104fe40000004100 */
[----:B------:R-:W-:Y:S02]  /*0650*/  HADD2.F32 R128, -RZ, R8.H1_H1 ;  /* 0x30000008ff807230 */ /* 0x000fe40000004100 */
[----:B------:R-:W-:-:S02]  /*0660*/  HADD2.F32 R129, -RZ, R9.H0_H0 ;  /* 0x20000009ff817230 */ /* 0x000fc40000004100 */
[----:B------:R-:W-:Y:S02]  /*0670*/  HADD2.F32 R130, -RZ, R9.H1_H1 ;  /* 0x30000009ff827230 */ /* 0x000fe40000004100 */
[--C-:B------:R-:W-:Y:S02]  /*0680*/  HADD2.F32 R131, -RZ, R10.reuse.H0_H0 ;  /* 0x2000000aff837230 */ /* 0x100fe40000004100 */
[----:B------:R-:W-:Y:S02]  /*0690*/  HADD2.F32 R132, -RZ, R10.H1_H1 ;  /* 0x3000000aff847230 */ /* 0x000fe40000004100 */
[--C-:B------:R-:W-:Y:S02]  /*06a0*/  HADD2.F32 R133, -RZ, R11.reuse.H0_H0 ;  /* 0x2000000bff857230 */ /* 0x100fe40000004100 */
[----:B------:R-:W-:Y:S02]  /*06b0*/  HADD2.F32 R134, -RZ, R11.H1_H1 ;  /* 0x3000000bff867230 */ /* 0x000fe40000004100 */
[----:B----4-:R-:W-:-:S02]  /*06c0*/  HADD2.F32 R135, -RZ, R12.H0_H0 ;  /* 0x2000000cff877230 */ /* 0x010fc40000004100 */
[----:B------:R-:W-:Y:S02]  /*06d0*/  HADD2.F32 R136, -RZ, R12.H1_H1 ;  /* 0x3000000cff887230 */ /* 0x000fe40000004100 */
[--C-:B------:R-:W-:Y:S02]  /*06e0*/  HADD2.F32 R137, -RZ, R13.reuse.H0_H0 ;  /* 0x2000000dff897230 */ /* 0x100fe40000004100 */
[----:B------:R-:W-:Y:S02]  /*06f0*/  HADD2.F32 R138, -RZ, R13.H1_H1 ;  /* 0x3000000dff8a7230 */ /* 0x000fe40000004100 */
[--C-:B------:R-:W-:Y:S02]  /*0700*/  HADD2.F32 R139, -RZ, R14.reuse.H0_H0 ;  /* 0x2000000eff8b7230 */ /* 0x100fe40000004100 */
[----:B------:R-:W-:Y:S02]  /*0710*/  HADD2.F32 R140, -RZ, R14.H1_H1 ;  /* 0x3000000eff8c7230 */ /* 0x000fe40000004100 */
[----:B------:R-:W-:-:S02]  /*0720*/  HADD2.F32 R141, -RZ, R15.H0_H0 ;  /* 0x2000000fff8d7230 */ /* 0x000fc40000004100 */
[----:B------:R-:W-:Y:S02]  /*0730*/  HADD2.F32 R142, -RZ, R15.H1_H1 ;  /* 0x3000000fff8e7230 */ /* 0x000fe40000004100 */
[--C-:B---3--:R-:W-:Y:S02]  /*0740*/  HADD2.F32 R143, -RZ, R16.reuse.H0_H0 ;  /* 0x20000010ff8f7230 */ /* 0x108fe40000004100 */
[----:B------:R-:W-:Y:S02]  /*0750*/  HADD2.F32 R144, -RZ, R16.H1_H1 ;  /* 0x30000010ff907230 */ /* 0x000fe40000004100 */
[--C-:B------:R-:W-:Y:S02]  /*0760*/  HADD2.F32 R145, -RZ, R17.reuse.H0_H0 ;  /* 0x20000011ff917230 */ /* 0x100fe40000004100 */
[----:B------:R-:W-:Y:S02]  /*0770*/  HADD2.F32 R146, -RZ, R17.H1_H1 ;  /* 0x30000011ff927230 */ /* 0x000fe40000004100 */
[----:B------:R-:W-:-:S02]  /*0780*/  HADD2.F32 R147, -RZ, R18.H0_H0 ;  /* 0x20000012ff937230 */ /* 0x000fc40000004100 */
[----:B------:R-:W-:Y:S02]  /*0790*/  HADD2.F32 R148, -RZ, R18.H1_H1 ;  /* 0x30000012ff947230 */ /* 0x000fe40000004100 */
[--C-:B------:R-:W-:Y:S02]  /*07a0*/  HADD2.F32 R149, -RZ, R19.reuse.H0_H0 ;  /* 0x20000013ff957230 */ /* 0x100fe40000004100 */
[----:B------:R-:W-:Y:S02]  /*07b0*/  HADD2.F32 R150, -RZ, R19.H1_H1 ;  /* 0x30000013ff967230 */ /* 0x000fe40000004100 */
[--C-:B-----5:R-:W-:Y:S02]  /*07c0*/  HADD2.F32 R151, -RZ, R20.reuse.H0_H0 ;  /* 0x20000014ff977230 */ /* 0x120fe40000004100 */
[----:B------:R-:W-:Y:S02]  /*07d0*/  HADD2.F32 R152, -RZ, R20.H1_H1 ;  /* 0x30000014ff987230 */ /* 0x000fe40000004100 */
[----:B------:R-:W-:-:S02]  /*07e0*/  HADD2.F32 R153, -RZ, R21.H0_H0 ;  /* 0x20000015ff997230 */ /* 0x000fc40000004100 */
[----:B------:R-:W-:Y:S02]  /*07f0*/  HADD2.F32 R154, -RZ, R21.H1_H1 ;  /* 0x30000015ff9a7230 */ /* 0x000fe40000004100 */
[--C-:B------:R-:W-:Y:S02]  /*0800*/  HADD2.F32 R155, -RZ, R22.reuse.H0_H0 ;  /* 0x20000016ff9b7230 */ /* 0x100fe40000004100 */
[----:B------:R-:W-:Y:S02]  /*0810*/  HADD2.F32 R156, -RZ, R22.H1_H1 ;  /* 0x30000016ff9c7230 */ /* 0x000fe40000004100 */
[--C-:B------:R-:W-:Y:S02]  /*0820*/  HADD2.F32 R157, -RZ, R23.reuse.H0_H0 ;  /* 0x20000017ff9d7230 */ /* 0x100fe40000004100 */
[----:B------:R-:W-:-:S07]  /*0830*/  HADD2.F32 R158, -RZ, R23.H1_H1 ;  /* 0x30000017ff9e7230 */ /* 0x000fce0000004100 */
.L_x_399:
        /* <DEDUP_REMOVED lines=8> */
[----:B0-----:R-:W-:-:S07]  /*08c0*/  IMAD.WIDE.U32 R32, R163, 0x10, R32 ;  /* 0x00000010a3207825 */ /* 0x001fce00078e0020 */
[----:B------:R-:W0:Y:S01]  /*08d0*/  LDC.64 R20, c[0x0][0x258] ;  /* 0x00009600ff147b82 */ /* 0x000e220000000a00 */
[----:B-1----:R-:W-:Y:S01]  /*08e0*/  IMAD.WIDE R26, R126, 0x4, R26 ;  /* 0x000000047e1a7825 */ /* 0x002fe200078e021a */
[----:B------:R-:W4:Y:S04]  /*08f0*/  LDG.E.128 R32, desc[UR6][R32.64] ;  /* 0x0000000620207981 */ /* 0x000f28000c1e1d00 */
[----:B------:R-:W4:Y:S01]  /*0900*/  LDG.E R168, desc[UR6][R26.64] ;  /* 0x000000061aa87981 */ /* 0x000f22000c1e1900 */
[C---:B--2---:R-:W-:Y:S01]  /*0910*/  IMAD.WIDE.U32 R40, R163.reuse, 0x10, R28 ;  /* 0x00000010a3287825 */ /* 0x044fe200078e001c */
[C---:B------:R-:W-:Y:S01]  /*0920*/  IADD3 R61, R163.reuse, 0x80, RZ ;  /* 0x00000080a33d7810 */ /* 0x040fe20007ffe0ff */
[----:B------:R-:W1:Y:S04]  /*0930*/  LDC.64 R46, c[0x0][0x300] ;  /* 0x0000c000ff2e7b82 */ /* 0x000e680000000a00 */
[----:B------:R-:W2:Y:S01]  /*0940*/  LDG.E.128 R40, desc[UR6][R40.64] ;  /* 0x0000000628287981 */ /* 0x000ea2000c1e1d00 */
[----:B---3--:R-:W-:Y:S01]  /*0950*/  IMAD.WIDE.U32 R36, R163, 0x10, R24 ;  /* 0x00000010a3247825 */ /* 0x008fe200078e0018 */
[----:B------:R-:W-:-:S02]  /*0960*/  SHF.L.U32 R161, R61, 0x4, RZ ;  /* 0x000000043da17819 */ /* 0x000fc400000006ff */
[----:B------:R-:W3:Y:S03]  /*0970*/  @P0 LDC.64 R50, c[0x0][0x2c8] ;  /* 0x0000b200ff320b82 */ /* 0x000ee60000000a00 */
[----:B------:R-:W2:Y:S01]  /*0980*/  LDG.E.128 R36, desc[UR6][R36.64] ;  /* 0x0000000624247981 */ /* 0x000ea2000c1e1d00 */
[----:B0-----:R-:W-:Y:S01]  /*0990*/  IMAD.WIDE R164, R126, 0x4, R20 ;  /* 0x000000047ea47825 */ /* 0x001fe200078e0214 */
[----:B------:R-:W-:-:S03]  /*09a0*/  SHF.R.U32.HI R162, RZ, 0x1c, R61 ;  /* 0x0000001cffa27819 */ /* 0x000fc6000001163d */
[----:B------:R-:W0:Y:S02]  /*09b0*/  @P0 LDC.64 R52, c[0x0][0x2c8] ;  /* 0x0000b200ff340b82 */ /* 0x000e240000000a00 */
[----:B------:R3:W2:Y:S01]  /*09c0*/  LDG.E R164, desc[UR6][R164.64] ;  /* 0x00000006a4a47981 */ /* 0x0006a2000c1e1900 */
[----:B------:R-:W-:-:S05]  /*09d0*/  IADD3 R20, P1, R161, UR12, RZ ;  /* 0x0000000ca1147c10 */ /* 0x000fca000ff3e0ff */
[----:B------:R-:W0:Y:S01]  /*09e0*/  LDC.64 R48, c[0x0][0x240] ;  /* 0x00009000ff307b82 */ /* 0x000e220000000a00 */
        /* <DEDUP_REMOVED lines=9> */
[----:B---3--:R-:W-:Y:S02]  /*0a80*/  SHF.L.U32 R165, R61, 0x3, RZ ;  /* 0x000000033da57819 */ /* 0x008fe400000006ff */
[----:B------:R-:W-:-:S05]  /*0a90*/  SHF.R.U32.HI R166, RZ, 0x1d, R61 ;  /* 0x0000001dffa67819 */ /* 0x000fca000001163d */
[----:B------:R-:W3:Y:S01]  /*0aa0*/  @P1 LDC.64 R56, c[0x0][0x248] ;  /* 0x00009200ff381b82 */ /* 0x000ee20000000a00 */
[----:B-1----:R-:W-:-:S04]  /*0ab0*/  @P1 IADD3 R54, P2, R165, R54, RZ ;  /* 0x00000036a5361210 */ /* 0x002fc80007f5e0ff */
[----:B------:R-:W-:Y:S02]  /*0ac0*/  @P1 IADD3.X R55, R166, R55, RZ, P2, !PT ;  /* 0x00000037a6371210 */ /* 0x000fe400017fe4ff */
[----:B------:R-:W-:Y:S02]  /*0ad0*/  @P0 LEA R50, P2, R61, R50, 0x4 ;  /* 0x000000323d320211 */ /* 0x000fe400078420ff */
[----:B------:R-:W-:Y:S01]  /*0ae0*/  ISETP.NE.AND P5, PT, RZ, UR9, PT ;  /* 0x00000009ff007c0c */ /* 0x000fe2000bfa5270 */
[----:B---3--:R-:W-:Y:S01]  /*0af0*/  @P1 IMAD.WIDE.U32 R58, R163, 0x8, R56 ;  /* 0x00000008a33a1825 */ /* 0x008fe200078e0038 */
[----:B------:R-:W-:Y:S01]  /*0b00*/  @P0 LEA.HI.X R51, R61, R51, RZ, 0x4, P2 ;  /* 0x000000333d330211 */ /* 0x000fe200010f24ff */
[----:B------:R-:W5:Y:S02]  /*0b10*/  @P1 LDG.E.64 R2, desc[UR6][R54.64] ;  /* 0x0000000636021981 */ /* 0x000f64000c1e1b00 */
[C---:B0-----:R-:W-:Y:S01]  /*0b20*/  @P0 IMAD.WIDE.U32 R60, R163.reuse, 0x10, R52 ;  /* 0x00000010a33c0825 */ /* 0x041fe200078e0034 */
[----:B------:R-:W-:Y:S01]  /*0b30*/  LOP3.LUT P4, RZ, R0, 0xff, RZ, 0xc0, !PT ;  /* 0x000000ff00ff7812 */ /* 0x000fe2000788c0ff */
[----:B------:R0:W5:Y:S02]  /*0b40*/  @P1 LDG.E.64 R44, desc[UR6][R58.64] ;  /* 0x000000063a2c1981 */ /* 0x000164000c1e1b00 */
[----:B------:R-:W-:Y:S01]  /*0b50*/  IMAD.WIDE.U32 R52, R163, 0x8, R48 ;  /* 0x00000008a3347825 */ /* 0x000fe200078e0030 */
[----:B------:R-:W-:Y:S01]  /*0b60*/  IADD3 R56, P2, R165, UR14, RZ ;  /* 0x0000000ea5387c10 */ /* 0x000fe2000ff5e0ff */
[----:B------:R-:W5:Y:S04]  /*0b70*/  @P0 LDG.E.128 R8, desc[UR6][R60.64] ;  /* 0x000000063c080981 */ /* 0x000f68000c1e1d00 */
[----:B------:R-:W5:Y:S01]  /*0b80*/  LDG.E.64 R52, desc[UR6][R52.64] ;  /* 0x0000000634347981 */ /* 0x000f62000c1e1b00 */
[----:B------:R-:W-:-:S03]  /*0b90*/  IADD3.X R57, R166, UR15, RZ, P2, !PT ;  /* 0x0000000fa6397c10 */ /* 0x000fc600097fe4ff */
[----:B------:R-:W5:Y:S04]  /*0ba0*/  @P0 LDG.E.128 R4, desc[UR6][R50.64] ;  /* 0x0000000632040981 */ /* 0x000f68000c1e1d00 */
[----:B------:R1:W5:Y:S01]  /*0bb0*/  LDG.E.64 R48, desc[UR6][R56.64] ;  /* 0x0000000638307981 */ /* 0x000362000c1e1b00 */
[----:B------:R-:W-:Y:S01]  /*0bc0*/  UMOV UR4, 0xffffffff ;  /* 0xffffffff00047882 */ /* 0x000fe20000000000 */
[----:B------:R-:W-:Y:S02]  /*0bd0*/  IADD3 R126, R126, UR10, RZ ;  /* 0x0000000a7e7e7c10 */ /* 0x000fe4000fffe0ff */
[----:B------:R-:W-:Y:S02]  /*0be0*/  LOP3.LUT P2, RZ, R91, 0x1f, RZ, 0xc0, !PT ;  /* 0x0000001f5bff7812 */ /* 0x000fe4000784c0ff */
[----:B------:R-:W-:Y:S01]  /*0bf0*/  ISETP.GE.AND P3, PT, R126, UR11, PT ;  /* 0x0000000b7e007c0c */ /* 0x000fe2000bf66270 */
[----:B----4-:R-:W-:Y:S01]  /*0c00*/  HADD2.F32 R0, -RZ, R32.H0_H0 ;  /* 0x20000020ff007230 */ /* 0x010fe20000004100 */
[----:B------:R-:W-:Y:S01]  /*0c10*/  FSEL R179, R168, RZ, !P5 ;  /* 0x000000ffa8b37208 */ /* 0x000fe20006800000 */
[----:B0-----:R-:W-:-:S02]  /*0c20*/  HADD2.F32 R58, -RZ, R33.H0_H0 ;  /* 0x20000021ff3a7230 */ /* 0x001fc40000004100 */
[----:B------:R-:W-:Y:S02]  /*0c30*/  HADD2.F32 R59, -RZ, R33.H1_H1 ;  /* 0x30000021ff3b7230 */ /* 0x000fe40000004100 */
[----:B------:R-:W-:Y:S02]  /*0c40*/  HADD2.F32 R55, -RZ, R32.H1_H1 ;  /* 0x30000020ff377230 */ /* 0x000fe40000004100 */
[----:B------:R-:W-:Y:S01]  /*0c50*/  FADD.FTZ R33, R0, -R179 ;  /* 0x800000b300217221 */ /* 0x000fe20000010000 */
[----:B--2---:R-:W-:Y:S02]  /*0c60*/  HADD2.F32 R54, -RZ, R40.H0_H0 ;  /* 0x20000028ff367230 */ /* 0x004fe40000004100 */
[--C-:B------:R-:W-:Y:S02]  /*0c70*/  HADD2.F32 R165, -RZ, R34.reuse.H0_H0 ;  /* 0x20000022ffa57230 */ /* 0x100fe40000004100 */
[----:B------:R-:W-:Y:S02]  /*0c80*/  HADD2.F32 R167, -RZ, R34.H1_H1 ;  /* 0x30000022ffa77230 */ /* 0x000fe40000004100 */
[----:B------:R-:W-:Y:S01]  /*0c90*/  FMUL.FTZ R34, R135, R54 ;  /* 0x0000003687227220 */ /* 0x000fe20000410000 */
[----:B------:R-:W-:-:S02]  /*0ca0*/  HADD2.F32 R32, -RZ, R36.H0_H0 ;  /* 0x20000024ff207230 */ /* 0x000fc40000004100 */
[--C-:B------:R-:W-:Y:S02]  /*0cb0*/  HADD2.F32 R170, -RZ, R39.reuse.H0_H0 ;  /* 0x20000027ffaa7230 */ /* 0x100fe40000004100 */
[----:B------:R-:W-:Y:S02]  /*0cc0*/  HADD2.F32 R173, -RZ, R39.H1_H1 ;  /* 0x30000027ffad7230 */ /* 0x000fe40000004100 */
[C---:B------:R-:W-:Y:S01]  /*0cd0*/  FADD.FTZ R39, -R179.reuse, R58 ;  /* 0x0000003ab3277221 */ /* 0x040fe20000010100 */
[----:B-1----:R-:W-:Y:S02]  /*0ce0*/  HADD2.F32 R57, -RZ, R40.H1_H1 ;  /* 0x30000028ff397230 */ /* 0x002fe40000004100 */
[----:B------:R-:W-:Y:S01]  /*0cf0*/  FADD.FTZ R55, -R179, R55 ;  /* 0x00000037b3377221 */ /* 0x000fe20000010100 */
[----:B------:R-:W-:Y:S01]  /*0d00*/  FMUL.FTZ R0, R164, R33 ;  /* 0x00000021a4007220 */ /* 0x000fe20000410000 */
[----:B------:R-:W-:Y:S02]  /*0d10*/  HADD2.F32 R56, -RZ, R41.H0_H0 ;  /* 0x20000029ff387230 */ /* 0x000fe40000004100 */
[----:B------:R-:W-:Y:S01]  /*0d20*/  FFMA.FTZ R33, R127, R32, R34 ;  /* 0x000000207f217223 */ /* 0x000fe20000010022 */
[----:B------:R-:W-:-:S02]  /*0d30*/  HADD2.F32 R169, -RZ, R35.H0_H0 ;  /* 0x20000023ffa97230 */ /* 0x000fc40000004100 */
[----:B------:R-:W-:Y:S01]  /*0d40*/  FADD.FTZ R124, R32, R124 ;  /* 0x0000007c207c7221 */ /* 0x000fe20000010000 */
[----:B------:R-:W-:Y:S02]  /*0d50*/  HADD2.F32 R172, -RZ, R35.H1_H1 ;  /* 0x30000023ffac7230 */ /* 0x000fe40000004100 */
[----:B------:R-:W-:Y:S01]  /*0d60*/  FFMA.FTZ R159, R0, R32, R159 ;  /* 0x00000020009f7223 */ /* 0x000fe2000001009f */
[----:B------:R-:W-:Y:S02]  /*0d70*/  HADD2.F32 R60, -RZ, R41.H1_H1 ;  /* 0x30000029ff3c7230 */ /* 0x000fe40000004100 */
[C---:B------:R-:W-:Y:S01]  /*0d80*/  FMUL.FTZ R34, R164.reuse, R39 ;  /* 0x00000027a4227220 */ /* 0x040fe20000410000 */
[----:B------:R-:W-:Y:S02]  /*0d90*/  HADD2.F32 R35, -RZ, R36.H1_H1 ;  /* 0x30000024ff237230 */ /* 0x000fe40000004100 */
[----:B------:R-:W-:Y:S01]  /*0da0*/  FMUL.FTZ R32, R164, R55 ;  /* 0x00000037a4207220 */ /* 0x000fe20000410000 */
[----:B------:R-:W-:-:S02]  /*0db0*/  HADD2.F32 R61, -RZ, R42.H1_H1 ;  /* 0x3000002aff3d7230 */ /* 0x000fc40000004100 */
[C---:B------:R-:W-:Y:S01]  /*0dc0*/  FADD.FTZ R39, -R179.reuse, R59 ;  /* 0x0000003bb3277221 */ /* 0x040fe20000010100 */
[--C-:B------:R-:W-:Y:S02]  /*0dd0*/  HADD2.F32 R171, -RZ, R43.reuse.H0_H0 ;  /* 0x2000002bffab7230 */ /* 0x100fe40000004100 */
[----:B------:R-:W-:Y:S02]  /*0de0*/  HADD2.F32 R175, -RZ, R43.H1_H1 ;  /* 0x3000002bffaf7230 */ /* 0x000fe40000004100 */
[----:B------:R-:W-:Y:S01]  /*0df0*/  FADD.FTZ R43, -R179, R167 ;  /* 0x000000a7b32b7221 */ /* 0x000fe20000010100 */
[--C-:B------:R-:W-:Y:S02]  /*0e00*/  HADD2.F32 R36, -RZ, R37.reuse.H0_H0 ;  /* 0x20000025ff247230 */ /* 0x100fe40000004100 */
[----:B------:R-:W-:Y:S02]  /*0e10*/  HADD2.F32 R50, -RZ, R37.H1_H1 ;  /* 0x30000025ff327230 */ /* 0x000fe40000004100 */
[----:B------:R-:W-:Y:S01]  /*0e20*/  FMUL.FTZ R37, R136, R57 ;  /* 0x0000003988257220 */ /* 0x000fe20000410000 */
[----:B------:R-:W-:-:S02]  /*0e30*/  HADD2.F32 R166, -RZ, R38.H0_H0 ;  /* 0x20000026ffa67230 */ /* 0x000fc40000004100 */
[----:B------:R-:W-:Y:S02]  /*0e40*/  HADD2.F32 R51, -RZ, R38.H1_H1 ;  /* 0x30000026ff337230 */ /* 0x000fe40000004100 */
[----:B------:R-:W-:Y:S01]  /*0e50*/  FMUL.FTZ R38, R137, R56 ;  /* 0x0000003889267220 */ /* 0x000fe20000410000 */
[----:B------:R-:W-:Y:S02]  /*0e60*/  HADD2.F32 R168, -RZ, R42.H0_H0 ;  /* 0x2000002affa87230 */ /* 0x000fe40000004100 */
[----:B------:R-:W-:Y:S01]  /*0e70*/  FMUL.FTZ R41, R138, R60 ;  /* 0x0000003c8a297220 */ /* 0x000fe20000410000 */
[----:B------:R-:W-:Y:S01]  /*0e80*/  FADD.FTZ R121, R35, R121 ;  /* 0x0000007923797221 */ /* 0x000fe20000010000 */
[----:B------:R-:W-:Y:S01]  /*0e90*/  FFMA.FTZ R123, R32, R35, R123 ;  /* 0x00000023207b7223 */ /* 0x000fe2000001007b */
[C---:B------:R-:W-:Y:S01]  /*0ea0*/  FMUL.FTZ R39, R164.reuse, R39 ;  /* 0x00000027a4277220 */ /* 0x040fe20000410000 */
[----:B------:R-:W-:Y:S01]  /*0eb0*/  FADD.FTZ R165, -R179, R165 ;  /* 0x000000a5b3a57221 */ /* 0x000fe20000010100 */
[----:B------:R-:W-:Y:S01]  /*0ec0*/  FMUL.FTZ R43, R164, R43 ;  /* 0x0000002ba42b7220 */ /* 0x000fe20000410000 */
[----:B------:R-:W-:Y:S01]  /*0ed0*/  FMUL.FTZ R55, R140, R61 ;  /* 0x0000003d8c377220 */ /* 0x000fe20000410000 */
[----:B------:R-:W-:Y:S01]  /*0ee0*/  FFMA.FTZ R35, R128, R35, R37 ;  /* 0x0000002380237223 */ /* 0x000fe20000010025 */
[----:B------:R-:W-:Y:S01]  /*0ef0*/  FADD.FTZ R117, R36, R117 ;  /* 0x0000007524757221 */ /* 0x000fe20000010000 */
[-C--:B------:R-:W-:Y:S01]  /*0f00*/  FFMA.FTZ R119, R34, R36.reuse, R119 ;  /* 0x0000002422777223 */ /* 0x080fe20000010077 */
[----:B------:R-:W-:Y:S01]  /*0f10*/  FFMA.FTZ R37, R129, R36, R38 ;  /* 0x0000002481257223 */ /* 0x000fe20000010026 */
[----:B------:R-:W-:Y:S01]  /*0f20*/  FFMA.FTZ R36, R130, R50, R41 ;  /* 0x0000003282247223 */ /* 0x000fe20000010029 */
[----:B------:R-:W-:Y:S01]  /*0f30*/  FMUL.FTZ R41, R164, R165 ;  /* 0x000000a5a4297220 */ /* 0x000fe20000410000 */
[----:B------:R-:W-:Y:S01]  /*0f40*/  FMUL.FTZ R38, R139, R168 ;  /* 0x000000a88b267220 */ /* 0x000fe20000410000 */
[----:B------:R-:W-:Y:S01]  /*0f50*/  FADD.FTZ R100, R51, R100 ;  /* 0x0000006433647221 */ /* 0x000fe20000010000 */
[-C--:B------:R-:W-:Y:S01]  /*0f60*/  FFMA.FTZ R106, R43, R51.reuse, R106 ;  /* 0x000000332b6a7223 */ /* 0x080fe2000001006a */
[----:B------:R-:W-:Y:S01]  /*0f70*/  FFMA.FTZ R42, R132, R51, R55 ;  /* 0x00000033842a7223 */ /* 0x000fe20000010037 */
[----:B------:R-:W-:Y:S01]  /*0f80*/  FMUL.FTZ R58, R141, R171 ;  /* 0x000000ab8d3a7220 */ /* 0x000fe20000410000 */
[----:B------:R-:W-:Y:S01]  /*0f90*/  FADD.FTZ R111, R60, R111 ;  /* 0x0000006f3c6f7221 */ /* 0x000fe20000010000 */
[----:B------:R-:W-:Y:S01]  /*0fa0*/  FFMA.FTZ R112, R39, R60, R112 ;  /* 0x0000003c27707223 */ /* 0x000fe20000010070 */
[----:B------:R-:W-:Y:S01]  /*0fb0*/  FADD.FTZ R51, -R179, R172 ;  /* 0x000000acb3337221 */ /* 0x000fe20000010100 */
[----:B------:R-:W-:-:S02]  /*0fc0*/  HADD2.F32 R60, -RZ, R22.H0_H0 ;  /* 0x20000016ff3c7230 */ /* 0x000fc40000004100 */
[----:B------:R-:W-:Y:S01]  /*0fd0*/  FADD.FTZ R169, -R179, R169 ;  /* 0x000000a9b3a97221 */ /* 0x000fe20000010100 */
[----:B------:R-:W-:Y:S02]  /*0fe0*/  HADD2.F32 R22, -RZ, R22.H1_H1 ;  /* 0x30000016ff167230 */ /* 0x000fe40000004100 */
[----:B------:R-:W-:Y:S01]  /*0ff0*/  FADD.FTZ R122, R54, R122 ;  /* 0x0000007a367a7221 */ /* 0x000fe20000010000 */
[----:B------:R-:W-:Y:S01]  /*1000*/  FFMA.FTZ R125, R0, R54, R125 ;  /* 0x00000036007d7223 */ /* 0x000fe2000001007d */
[----:B------:R-:W-:Y:S01]  /*1010*/  FADD.FTZ R107, R166, R107 ;  /* 0x0000006ba66b7221 */ /* 0x000fe20000010000 */
[-C--:B------:R-:W-:Y:S01]  /*1020*/  FFMA.FTZ R110, R41, R166.reuse, R110 ;  /* 0x000000a6296e7223 */ /* 0x080fe2000001006e */
[----:B------:R-:W-:Y:S01]  /*1030*/  FFMA.FTZ R38, R131, R166, R38 ;  /* 0x000000a683267223 */ /* 0x000fe20000010026 */
[----:B------:R-:W-:Y:S01]  /*1040*/  FFMA.FTZ R55, R133, R170, R58 ;  /* 0x000000aa85377223 */ /* 0x000fe2000001003a */
[----:B------:R-:W-:Y:S01]  /*1050*/  FADD.FTZ R115, R56, R115 ;  /* 0x0000007338737221 */ /* 0x000fe20000010000 */
[----:B------:R-:W-:Y:S01]  /*1060*/  FFMA.FTZ R116, R34, R56, R116 ;  /* 0x0000003822747223 */ /* 0x000fe20000010074 */
[----:B------:R-:W-:-:S02]  /*1070*/  HADD2.F32 R54, -RZ, R20.H0_H0 ;  /* 0x20000014ff367230 */ /* 0x000fc40000004100 */
[----:B------:R-:W-:Y:S01]  /*1080*/  FADD.FTZ R113, R50, R113 ;  /* 0x0000007132717221 */ /* 0x000fe20000010000 */
[----:B------:R-:W-:Y:S01]  /*1090*/  FFMA.FTZ R114, R39, R50, R114 ;  /* 0x0000003227727223 */ /* 0x000fe20000010072 */
[----:B------:R-:W-:Y:S01]  /*10a0*/  FMUL.FTZ R59, R142, R175 ;  /* 0x000000af8e3b7220 */ /* 0x000fe20000410000 */
[C---:B------:R-:W-:Y:S01]  /*10b0*/  FMUL.FTZ R40, R164.reuse, R51 ;  /* 0x00000033a4287220 */ /* 0x040fe20000410000 */
[----:B------:R-:W-:Y:S02]  /*10c0*/  HADD2.F32 R20, -RZ, R20.H1_H1 ;  /* 0x30000014ff147230 */ /* 0x000fe40000004100 */
[----:B------:R-:W-:Y:S01]  /*10d0*/  FMUL.FTZ R50, R164, R169 ;  /* 0x000000a9a4327220 */ /* 0x000fe20000410000 */
[--C-:B------:R-:W-:Y:S02]  /*10e0*/  HADD2.F32 R56, -RZ, R21.reuse.H0_H0 ;  /* 0x20000015ff387230 */ /* 0x100fe40000004100 */
[----:B------:R-:W-:Y:S02]  /*10f0*/  HADD2.F32 R58, -RZ, R21.H1_H1 ;  /* 0x30000015ff3a7230 */ /* 0x000fe40000004100 */
[----:B------:R-:W-:-:S02]  /*1100*/  HADD2.F32 R166, -RZ, R23.H0_H0 ;  /* 0x20000017ffa67230 */ /* 0x000fc40000004100 */
[----:B------:R-:W-:Y:S01]  /*1110*/  FADD.FTZ R169, -R179, R22 ;  /* 0x00000016b3a97221 */ /* 0x000fe20000010100 */
[----:B------:R-:W-:Y:S02]  /*1120*/  HADD2.F32 R23, -RZ, R23.H1_H1 ;  /* 0x30000017ff177230 */ /* 0x000fe40000004100 */
[----:B------:R-:W-:Y:S01]  /*1130*/  FFMA.FTZ R51, R134, R173, R59 ;  /* 0x000000ad86337223 */ /* 0x000fe2000001003b */
[----:B------:R-:W-:Y:S02]  /*1140*/  HADD2.F32 R22, -RZ, R28.H0_H0 ;  /* 0x2000001cff167230 */ /* 0x000fe40000004100 */
[----:B------:R-:W-:Y:S01]  /*1150*/  FADD.FTZ R118, R57, R118 ;  /* 0x0000007639767221 */ /* 0x000fe20000010000 */
[----:B------:R-:W-:Y:S01]  /*1160*/  FFMA.FTZ R120, R32, R57, R120 ;  /* 0x0000003920787223 */ /* 0x000fe20000010078 */
[----:B------:R-:W-:Y:S01]  /*1170*/  FADD.FTZ R105, R61, R105 ;  /* 0x000000693d697221 */ /* 0x000fe20000010000 */
[----:B------:R-:W-:Y:S01]  /*1180*/  FFMA.FTZ R104, R43, R61, R104 ;  /* 0x0000003d2b687223 */ /* 0x000fe20000010068 */
[----:B------:R-:W-:Y:S01]  /*1190*/  FADD.FTZ R90, R175, R90 ;  /* 0x0000005aaf5a7221 */ /* 0x000fe20000010000 */
[----:B------:R-:W-:Y:S01]  /*11a0*/  FFMA.FTZ R73, R40, R175, R73 ;  /* 0x000000af28497223 */ /* 0x000fe20000010049 */
[C---:B------:R-:W-:Y:S01]  /*11b0*/  FADD.FTZ R21, -R179.reuse, R54 ;  /* 0x00000036b3157221 */ /* 0x040fe20000010100 */
[C---:B------:R-:W-:Y:S01]  /*11c0*/  FADD.FTZ R57, -R179.reuse, R20 ;  /* 0x00000014b3397221 */ /* 0x040fe20000010100 */
[C---:B------:R-:W-:Y:S01]  /*11d0*/  FADD.FTZ R59, -R179.reuse, R56 ;  /* 0x00000038b33b7221 */ /* 0x040fe20000010100 */
[C---:B------:R-:W-:Y:S01]  /*11e0*/  FADD.FTZ R61, -R179.reuse, R58 ;  /* 0x0000003ab33d7221 */ /* 0x040fe20000010100 */
[C---:B------:R-:W-:Y:S01]  /*11f0*/  FADD.FTZ R165, -R179.reuse, R60 ;  /* 0x0000003cb3a57221 */ /* 0x040fe20000010100 */
[C---:B------:R-:W-:Y:S01]  /*1200*/  FADD.FTZ R175, -R179.reuse, R166 ;  /* 0x000000a6b3af7221 */ /* 0x040fe20000010100 */
[----:B------:R-:W-:Y:S01]  /*1210*/  FADD.FTZ R179, -R179, R23 ;  /* 0x00000017b3b37221 */ /* 0x000fe20000010100 */
[----:B------:R-:W-:-:S02]  /*1220*/  HADD2.F32 R23, -RZ, R24.H0_H0 ;  /* 0x20000018ff177230 */ /* 0x000fc40000004100 */
[----:B------:R-:W-:Y:S01]  /*1230*/  FMUL.FTZ R20, R151, R22 ;  /* 0x0000001697147220 */ /* 0x000fe20000410000 */
[--C-:B------:R-:W-:Y:S02]  /*1240*/  HADD2.F32 R167, -RZ, R26.reuse.H0_H0 ;  /* 0x2000001affa77230 */ /* 0x100fe40000004100 */
[----:B------:R-:W-:Y:S02]  /*1250*/  HADD2.F32 R166, -RZ, R26.H1_H1 ;  /* 0x3000001affa67230 */ /* 0x000fe40000004100 */
[----:B------:R-:W-:Y:S02]  /*1260*/  HADD2.F32 R26, -RZ, R29.H0_H0 ;  /* 0x2000001dff1a7230 */ /* 0x000fe40000004100 */
[----:B------:R-:W-:Y:S01]  /*1270*/  FADD.FTZ R96, R170, R96 ;  /* 0x00000060aa607221 */ /* 0x000fe20000010000 */
[----:B------:R-:W-:Y:S01]  /*1280*/  FFMA.FTZ R99, R50, R170, R99 ;  /* 0x000000aa32637223 */ /* 0x000fe20000010063 */
[--C-:B------:R-:W-:Y:S02]  /*1290*/  HADD2.F32 R177, -RZ, R27.reuse.H0_H0 ;  /* 0x2000001bffb17230 */ /* 0x100fe40000004100 */
[----:B------:R-:W-:-:S02]  /*12a0*/  HADD2.F32 R174, -RZ, R27.H1_H1 ;  /* 0x3000001bffae7230 */ /* 0x000fc40000004100 */
[----:B------:R-:W-:Y:S01]  /*12b0*/  FADD.FTZ R98, R171, R98 ;  /* 0x00000062ab627221 */ /* 0x000fe20000010000 */
[----:B------:R-:W-:Y:S02]  /*12c0*/  HADD2.F32 R27, -RZ, R28.H1_H1 ;  /* 0x3000001cff1b7230 */ /* 0x000fe40000004100 */
[----:B------:R-:W-:Y:S01]  /*12d0*/  FFMA.FTZ R97, R50, R171, R97 ;  /* 0x000000ab32617223 */ /* 0x000fe20000010061 */
[----:B------:R-:W-:Y:S02]  /*12e0*/  HADD2.F32 R170, -RZ, R29.H1_H1 ;  /* 0x3000001dffaa7230 */ /* 0x000fe40000004100 */
[----:B------:R-:W-:Y:S01]  /*12f0*/  FMUL.FTZ R28, R164, R21 ;  /* 0x00000015a41c7220 */ /* 0x000fe20000410000 */
[----:B------:R-:W-:Y:S02]  /*1300*/  HADD2.F32 R56, -RZ, R25.H0_H0 ;  /* 0x20000019ff387230 */ /* 0x000fe40000004100 */
[----:B------:R-:W-:Y:S01]  /*1310*/  FFMA.FTZ R29, R143, R23, R20 ;  /* 0x000000178f1d7223 */ /* 0x000fe20000010014 */
[----:B------:R-:W-:-:S02]  /*1320*/  HADD2.F32 R171, -RZ, R30.H0_H0 ;  /* 0x2000001effab7230 */ /* 0x000fc40000004100 */
[----:B------:R-:W-:Y:S01]  /*1330*/  FMUL.FTZ R20, R153, R26 ;  /* 0x0000001a99147220 */ /* 0x000fe20000410000 */
[----:B------:R-:W-:Y:S01]  /*1340*/  FADD.FTZ R67, R173, R67 ;  /* 0x00000043ad437221 */ /* 0x000fe20000010000 */
[----:B------:R-:W-:Y:S01]  /*1350*/  FFMA.FTZ R92, R40, R173, R92 ;  /* 0x000000ad285c7223 */ /* 0x000fe2000001005c */
[----:B------:R-:W-:Y:S02]  /*1360*/  HADD2.F32 R173, -RZ, R30.H1_H1 ;  /* 0x3000001effad7230 */ /* 0x000fe40000004100 */
[----:B------:R-:W-:Y:S01]  /*1370*/  FADD.FTZ R102, R23, R102 ;  /* 0x0000006617667221 */ /* 0x000fe20000010000 */
[----:B------:R-:W-:Y:S02]  /*1380*/  HADD2.F32 R25, -RZ, R25.H1_H1 ;  /* 0x30000019ff197230 */ /* 0x000fe40000004100 */
[----:B------:R-:W-:Y:S01]  /*1390*/  FFMA.FTZ R94, R28, R23, R94 ;  /* 0x000000171c5e7223 */ /* 0x000fe2000001005e */
[----:B------:R-:W-:Y:S01]  /*13a0*/  FMUL.FTZ R30, R164, R57 ;  /* 0x00000039a41e7220 */ /* 0x000fe20000410000 */
[----:B------:R-:W-:Y:S01]  /*13b0*/  FFMA.FTZ R57, R145, R56, R20 ;  /* 0x0000003891397223 */ /* 0x000fe20000010014 */
[----:B------:R-:W-:Y:S01]  /*13c0*/  FMUL.FTZ R23, R154, R170 ;  /* 0x000000aa9a177220 */ /* 0x000fe20000410000 */
[----:B------:R-:W-:Y:S01]  /*13d0*/  FMUL.FTZ R20, R155, R171 ;  /* 0x000000ab9b147220 */ /* 0x000fe20000410000 */
[----:B------:R-:W-:Y:S01]  /*13e0*/  FMUL.FTZ R54, R164, R59 ;  /* 0x0000003ba4367220 */ /* 0x000fe20000410000 */
[----:B------:R-:W-:-:S02]  /*13f0*/  HADD2.F32 R24, -RZ, R24.H1_H1 ;  /* 0x30000018ff187230 */ /* 0x000fc40000004100 */
[----:B------:R-:W-:Y:S01]  /*1400*/  FMUL.FTZ R59, R164, R61 ;  /* 0x0000003da43b7220 */ /* 0x000fe20000410000 */
[--C-:B------:R-:W-:Y:S02]  /*1410*/  HADD2.F32 R172, -RZ, R31.reuse.H0_H0 ;  /* 0x2000001fffac7230 */ /* 0x100fe40000004100 */
[----:B------:R-:W-:Y:S01]  /*1420*/  FFMA.FTZ R58, R146, R25, R23 ;  /* 0x00000019923a7223 */ /* 0x000fe20000010017 */
[----:B------:R-:W-:Y:S02]  /*1430*/  HADD2.F32 R21, -RZ, R31.H1_H1 ;  /* 0x3000001fff157230 */ /* 0x000fe40000004100 */
[----:B------:R-:W-:Y:S01]  /*1440*/  FMUL.FTZ R31, R152, R27 ;  /* 0x0000001b981f7220 */ /* 0x000fe20000410000 */
[----:B------:R-:W-:Y:S01]  /*1450*/  FFMA.FTZ R61, R147, R167, R20 ;  /* 0x000000a7933d7223 */ /* 0x000fe20000010014 */
[----:B------:R-:W-:Y:S01]  /*1460*/  FFMA.FTZ R23, R0, R33, RZ ;  /* 0x0000002100177223 */ /* 0x000fe200000100ff */
[----:B------:R-:W-:Y:S01]  /*1470*/  FADD.FTZ R20, RZ, R33 ;  /* 0x00000021ff147221 */ /* 0x000fe20000010000 */
        /* <DEDUP_REMOVED lines=27> */
[----:B------:R-:W-:Y:S01]  /*1630*/  FADD.FTZ R103, R56, R103 ;  /* 0x0000006738677221 */ /* 0x000fe20000010000 */
[----:B------:R-:W-:Y:S01]  /*1640*/  FFMA.FTZ R95, R54, R56, R95 ;  /* 0x00000038365f7223 */ /* 0x000fe2000001005f */
[----:B------:R-:W-:Y:S01]  /*1650*/  FMUL.FTZ R56, R164, R165 ;  /* 0x000000a5a4387220 */ /* 0x000fe20000410000 */
[----:B------:R-:W-:Y:S01]  /*1660*/  FMUL.FTZ R165, R156, R173 ;  /* 0x000000ad9ca57220 */ /* 0x000fe20000410000 */
[----:B------:R-:W-:Y:S01]  /*1670*/  FFMA.FTZ R25, R59, R58, R22 ;  /* 0x0000003a3b197223 */ /* 0x000fe20000010016 */
[----:B------:R-:W-:Y:S01]  /*1680*/  FADD.FTZ R20, R23, R58 ;  /* 0x0000003a17147221 */ /* 0x000fe20000010000 */
[----:B------:R-:W-:Y:S01]  /*1690*/  FADD.FTZ R109, R168, R109 ;  /* 0x0000006da86d7221 */ /* 0x000fe20000010000 */
[----:B------:R-:W-:Y:S01]  /*16a0*/  FFMA.FTZ R108, R41, R168, R108 ;  /* 0x000000a8296c7223 */ /* 0x000fe2000001006c */
[----:B------:R-:W-:Y:S01]  /*16b0*/  FMUL.FTZ R60, R164, R169 ;  /* 0x000000a9a43c7220 */ /* 0x000fe20000410000 */
[----:B------:R-:W-:Y:S01]  /*16c0*/  FFMA.FTZ R165, R148, R166, R165 ;  /* 0x000000a694a57223 */ /* 0x000fe200000100a5 */
[----:B------:R-:W-:Y:S01]  /*16d0*/  FMUL.FTZ R168, R157, R172 ;  /* 0x000000ac9da87220 */ /* 0x000fe20000410000 */
[----:B------:R-:W-:Y:S01]  /*16e0*/  FFMA.FTZ R25, R56, R61, R25 ;  /* 0x0000003d38197223 */ /* 0x000fe20000010019 */
[----:B------:R-:W-:Y:S01]  /*16f0*/  FADD.FTZ R20, R20, R61 ;  /* 0x0000003d14147221 */ /* 0x000fe20000010000 */
[----:B------:R-:W-:Y:S01]  /*1700*/  FADD.FTZ R70, R167, R70 ;  /* 0x00000046a7467221 */ /* 0x000fe20000010000 */
[----:B------:R-:W-:Y:S01]  /*1710*/  FFMA.FTZ R64, R56, R167, R64 ;  /* 0x000000a738407223 */ /* 0x000fe20000010040 */
[----:B------:R-:W-:Y:S01]  /*1720*/  FADD.FTZ R69, R166, R69 ;  /* 0x00000045a6457221 */ /* 0x000fe20000010000 */
[----:B------:R-:W-:Y:S01]  /*1730*/  FFMA.FTZ R63, R60, R166, R63 ;  /* 0x000000a63c3f7223 */ /* 0x000fe2000001003f */
[----:B------:R-:W-:Y:S01]  /*1740*/  FMUL.FTZ R166, R164, R175 ;  /* 0x000000afa4a67220 */ /* 0x000fe20000410000 */
[----:B------:R-:W-:Y:S01]  /*1750*/  FFMA.FTZ R167, R149, R177, R168 ;  /* 0x000000b195a77223 */ /* 0x000fe200000100a8 */
[----:B------:R-:W-:Y:S01]  /*1760*/  FMUL.FTZ R169, R158, R21 ;  /* 0x000000159ea97220 */ /* 0x000fe20000410000 */
[----:B------:R-:W-:Y:S01]  /*1770*/  FFMA.FTZ R25, R60, R165, R25 ;  /* 0x000000a53c197223 */ /* 0x000fe20000010019 */
[----:B------:R-:W-:Y:S01]  /*1780*/  FADD.FTZ R20, R20, R165 ;  /* 0x000000a514147221 */ /* 0x000fe20000010000 */
[----:B------:R-:W-:Y:S01]  /*1790*/  FMUL.FTZ R168, R164, R179 ;  /* 0x000000b3a4a87220 */ /* 0x000fe20000410000 */
[-C--:B------:R-:W-:Y:S01]  /*17a0*/  FFMA.FTZ R169, R150, R174.reuse, R169 ;  /* 0x000000ae96a97223 */ /* 0x080fe200000100a9 */
        /* <DEDUP_REMOVED lines=41> */
.L_x_410:
        /* <DEDUP_REMOVED lines=12> */
.L_x_398:
[----:B------:R-:W-:Y:S05]  /*1b00*/  WARPSYNC.ALL ;  /* 0x0000000000007948 */ /* 0x000fea0003800000 */
[----:B------:R-:W1:Y:S08]  /*1b10*/  S2UR UR5, SR_CgaCtaId ;  /* 0x00000000000579c3 */ /* 0x000e700000008800 */
[----:B------:R-:W-:Y:S01]  /*1b20*/  BAR.SYNC.DEFER_BLOCKING 0x0 ;  /* 0x0000000000007b1d */ /* 0x000fe20000010000 */
[----:B0-----:R-:W-:-:S02]  /*1b30*/  SHF.R.U32.HI R20, RZ, 0x5, R91 ;  /* 0x00000005ff147819 */ /* 0x001fc4000001165b */
[----:B-----5:R-:W-:Y:S02]  /*1b40*/  LOP3.LUT P6, RZ, R52, 0xff00, RZ, 0xc0, !PT ;  /* 0x0000ff0034ff7812 */ /* 0x020fe400078cc0ff */
[----:B------:R-:W-:Y:S01]  /*1b50*/  LOP3.LUT R20, R20, 0x7fffffc, RZ, 0xc0, !PT ;  /* 0x07fffffc14147812 */ /* 0x000fe200078ec0ff */
[----:B------:R-:W-:-:S03]  /*1b60*/  UMOV UR4, 0x400 ;  /* 0x0000040000047882 */ /* 0x000fc60000000000 */
[----:B------:R-:W-:Y:S01]  /*1b70*/  @!P4 IADD3 R20, R20, 0x4, RZ ;  /* 0x000000041414c810 */ /* 0x000fe20007ffe0ff */
[----:B-1----:R-:W-:-:S06]  /*1b80*/  ULEA UR4, UR5, UR4, 0x18 ;  /* 0x0000000405047291 */ /* 0x002fcc000f8ec03f */
[----:B------:R-:W-:-:S05]  /*1b90*/  LEA R170, R20, UR4, 0x3 ;  /* 0x0000000414aa7c11 */ /* 0x000fca000f8e18ff */
[----:B------:R-:W0:Y:S04]  /*1ba0*/  LDS.128 R20, [R170+0x2000] ;  /* 0x00200000aa147984 */ /* 0x000e280000000c00 */
[----:B------:R-:W1:Y:S01]  /*1bb0*/  LDS.128 R24, [R170+0x2010] ;  /* 0x00201000aa187984 */ /* 0x000e620000000c00 */
[----:B0-----:R-:W-:Y:S01]  /*1bc0*/  FADD.FTZ R171, RZ, R20 ;  /* 0x00000014ffab7221 */ /* 0x001fe20000010000 */
[----:B------:R-:W-:Y:S01]  /*1bd0*/  FADD.FTZ R20, RZ, R21 ;  /* 0x00000015ff147221 */ /* 0x000fe20000010000 */
[----:B------:R-:W-:Y:S02]  /*1be0*/  @P1 MOV R21, R44 ;  /* 0x0000002c00151202 */ /* 0x000fe40000000f00 */
[----:B------:R-:W-:Y:S01]  /*1bf0*/  FADD.FTZ R171, R22, R171 ;  /* 0x000000ab16ab7221 */ /* 0x000fe20000010000 */
[----:B------:R-:W-:Y:S01]  /*1c00*/  FADD.FTZ R20, R23, R20 ;  /* 0x0000001417147221 */ /* 0x000fe20000010000 */
[----:B------:R-:W-:Y:S01]  /*1c10*/  @P1 LOP3.LUT P2, RZ, R21, 0xff, RZ, 0xc0, !PT ;  /* 0x000000ff15ff1812 */ /* 0x000fe2000784c0ff */
[----:B------:R-:W-:-:S02]  /*1c20*/  @P0 HADD2.F32 R21, -RZ, R8.H0_H0 ;  /* 0x20000008ff150230 */ /* 0x000fc40000004100 */
[----:B-1----:R-:W-:Y:S01]  /*1c30*/  FADD.FTZ R171, R171, R24 ;  /* 0x00000018abab7221 */ /* 0x002fe20000010000 */
[----:B------:R-:W-:Y:S01]  /*1c40*/  FADD.FTZ R20, R20, R25 ;  /* 0x0000001914147221 */ /* 0x000fe20000010000 */
[----:B------:R-:W-:Y:S02]  /*1c50*/  @P0 HADD2.F32 R25, -RZ, R9.H0_H0 ;  /* 0x20000009ff190230 */ /* 0x000fe40000004100 */
[----:B------:R-:W-:Y:S01]  /*1c60*/  FADD.FTZ R26, R26, R171 ;  /* 0x000000ab1a1a7221 */ /* 0x000fe20000010000 */
[----:B------:R-:W-:-:S03]  /*1c70*/  FADD.FTZ R20, R27, R20 ;  /* 0x000000141b147221 */ /* 0x000fc60000010000 */
[----:B------:R-:W-:Y:S01]  /*1c80*/  FMUL.FTZ R26, R26, UR16 ;  /* 0x000000101a1a7c20 */ /* 0x000fe20008410000 */
[----:B------:R-:W-:Y:S01]  /*1c90*/  FMUL.FTZ R27, R20, UR16 ;  /* 0x00000010141b7c20 */ /* 0x000fe20008410000 */
[----:B------:R-:W-:-:S03]  /*1ca0*/  MOV R20, R52 ;  /* 0x0000003400147202 */ /* 0x000fc60000000f00 */
[----:B------:R-:W-:Y:S01]  /*1cb0*/  FSEL R171, R26, RZ, !P5 ;  /* 0x000000ff1aab7208 */ /* 0x000fe20006800000 */
[--C-:B------:R-:W-:Y:S01]  /*1cc0*/  @P0 HADD2.F32 R26, -RZ, R10.reuse.H1_H1 ;  /* 0x3000000aff1a0230 */ /* 0x100fe20000004100 */
[----:B------:R-:W-:Y:S01]  /*1cd0*/  LOP3.LUT P5, RZ, R20, 0xff, RZ, 0xc0, !PT ;  /* 0x000000ff14ff7812 */ /* 0x000fe200078ac0ff */
[----:B------:R-:W-:Y:S02]  /*1ce0*/  @P0 HADD2.F32 R20, -RZ, R10.H0_H0 ;  /* 0x2000000aff140230 */ /* 0x000fe40000004100 */
[-CC-:B------:R-:W-:Y:S01]  /*1cf0*/  FFMA.FTZ R0, R0, R27.reuse, R171.reuse ;  /* 0x0000001b00007223 */ /* 0x180fe200000100ab */
[-CC-:B------:R-:W-:Y:S01]  /*1d00*/  FFMA.FTZ R32, R32, R27.reuse, R171.reuse ;  /* 0x0000001b20207223 */ /* 0x180fe200000100ab */
[-CC-:B------:R-:W-:Y:S01]  /*1d10*/  FFMA.FTZ R34, R34, R27.reuse, R171.reuse ;  /* 0x0000001b22227223 */ /* 0x180fe200000100ab */
[-CC-:B------:R-:W-:Y:S01]  /*1d20*/  FFMA.FTZ R39, R39, R27.reuse, R171.reuse ;  /* 0x0000001b27277223 */ /* 0x180fe200000100ab */
[----:B------:R-:W-:Y:S01]  /*1d30*/  FADD.FTZ R33, R33, -R0 ;  /* 0x8000000021217221 */ /* 0x000fe20000010000 */
[----:B------:R-:W-:Y:S01]  /*1d40*/  FADD.FTZ R35, R35, -R32 ;  /* 0x8000002023237221 */ /* 0x000fe20000010000 */
[----:B------:R-:W-:Y:S01]  /*1d50*/  FADD.FTZ R37, R37, -R34 ;  /* 0x8000002225257221 */ /* 0x000fe20000010000 */
[----:B------:R-:W-:Y:S01]  /*1d60*/  FFMA.FTZ R41, R41, R27, R171 ;  /* 0x0000001b29297223 */ /* 0x000fe200000100ab */
[----:B------:R-:W-:Y:S01]  /*1d70*/  FMUL.FTZ R22, R164, R33 ;  /* 0x00000021a4167220 */ /* 0x000fe20000410000 */
[----:B------:R-:W-:-:S02]  /*1d80*/  @P0 HADD2.F32 R0, -RZ, R8.H1_H1 ;  /* 0x30000008ff000230 */ /* 0x000fc40000004100 */
[----:B------:R-:W-:Y:S01]  /*1d90*/  FMUL.FTZ R23, R164, R35 ;  /* 0x00000023a4177220 */ /* 0x000fe20000410000 */
[----:B------:R-:W-:Y:S01]  /*1da0*/  FADD.FTZ R39, R36, -R39 ;  /* 0x8000002724277221 */ /* 0x000fe20000010000 */
[----:B------:R-:W-:Y:S01]  /*1db0*/  FMUL.FTZ R24, R164, R37 ;  /* 0x00000025a4187220 */ /* 0x000fe20000410000 */
[----:B------:R-:W-:Y:S01]  /*1dc0*/  @P0 FADD.FTZ R22, R22, R21 ;  /* 0x0000001516160221 */ /* 0x000fe20000010000 */
[----:B------:R-:W-:Y:S01]  /*1dd0*/  FADD.FTZ R41, R38, -R41 ;  /* 0x8000002926297221 */ /* 0x000fe20000010000 */
[----:B------:R-:W-:Y:S01]  /*1de0*/  @P0 FADD.FTZ R23, R23, R0 ;  /* 0x0000000017170221 */ /* 0x000fe20000010000 */
[-CC-:B------:R-:W-:Y:S01]  /*1df0*/  FFMA.FTZ R50, R50, R27.reuse, R171.reuse ;  /* 0x0000001b32327223 */ /* 0x180fe200000100ab */
[----:B------:R-:W-:Y:S02]  /*1e00*/  @P0 HADD2.F32 R0, -RZ, R9.H1_H1 ;  /* 0x30000009ff000230 */ /* 0x000fe40000004100 */
[----:B------:R-:W-:Y:S01]  /*1e10*/  FFMA.FTZ R43, R43, R27, R171 ;  /* 0x0000001b2b2b7223 */ /* 0x000fe200000100ab */
[----:B------:R-:W-:Y:S01]  /*1e20*/  @P0 FADD.FTZ R24, R24, R25 ;  /* 0x0000001918180221 */ /* 0x000fe20000010000 */
[----:B------:R-:W-:Y:S01]  /*1e30*/  FMUL.FTZ R39, R164, R39 ;  /* 0x00000027a4277220 */ /* 0x000fe20000410000 */
[----:B------:R-:W-:Y:S01]  /*1e40*/  FMUL.FTZ R36, R22, UR17 ;  /* 0x0000001116247c20 */ /* 0x000fe20008410000 */
[----:B------:R-:W-:Y:S01]  /*1e50*/  FMUL.FTZ R25, R164, R41 ;  /* 0x00000029a4197220 */ /* 0x000fe20000410000 */
[----:B------:R-:W-:Y:S01]  /*1e60*/  FADD.FTZ R55, R55, -R50 ;  /* 0x8000003237377221 */ /* 0x000fe20000010000 */
[----:B------:R-:W-:Y:S01]  /*1e70*/  FADD.FTZ R43, R42, -R43 ;  /* 0x8000002b2a2b7221 */ /* 0x000fe20000010000 */
[----:B------:R-:W-:Y:S01]  /*1e80*/  @P0 FADD.FTZ R39, R39, R0 ;  /* 0x0000000027270221 */ /* 0x000fe20000010000 */
[----:B------:R-:W-:Y:S01]  /*1e90*/  FMUL.FTZ R37, R23, UR17 ;  /* 0x0000001117257c20 */ /* 0x000fe20008410000 */
[----:B------:R-:W-:Y:S01]  /*1ea0*/  @P0 FADD.FTZ R25, R25, R20 ;  /* 0x0000001419190221 */ /* 0x000fe20000010000 */
[----:B------:R-:W-:Y:S01]  /*1eb0*/  FSEL R0, R36, RZ, P5 ;  /* 0x000000ff24007208 */ /* 0x000fe20002800000 */
[----:B------:R-:W-:Y:S01]  /*1ec0*/  FFMA.FTZ R40, R40, R27, R171 ;  /* 0x0000001b28287223 */ /* 0x000fe200000100ab */
[----:B------:R-:W-:Y:S01]  /*1ed0*/  @P1 LOP3.LUT P5, RZ, R44, 0xff00, RZ, 0xc0, !PT ;  /* 0x0000ff002cff1812 */ /* 0x000fe200078ac0ff */
[----:B------:R-:W-:Y:S01]  /*1ee0*/  FMUL.FTZ R38, R24, UR17 ;  /* 0x0000001118267c20 */ /* 0x000fe20008410000 */
[----:B------:R-:W-:Y:S01]  /*1ef0*/  @P1 FSEL R36, R36, RZ, P2 ;  /* 0x000000ff24241208 */ /* 0x000fe20001000000 */
[--C-:B------:R-:W-:Y:S01]  /*1f00*/  @P0 HADD2.F32 R20, -RZ, R11.reuse.H0_H0 ;  /* 0x2000000bff140230 */ /* 0x100fe20000004100 */
[----:B------:R-:W-:Y:S01]  /*1f10*/  LOP3.LUT P2, RZ, R52, 0xff0000, RZ, 0xc0, !PT ;  /* 0x00ff000034ff7812 */ /* 0x000fe2000784c0ff */
[C---:B------:R-:W-:Y:S01]  /*1f20*/  FMUL.FTZ R55, R164.reuse, R55 ;  /* 0x00000037a4377220 */ /* 0x040fe20000410000 */
[----:B------:R-:W-:Y:S01]  /*1f30*/  FMUL.FTZ R43, R164, R43 ;  /* 0x0000002ba42b7220 */ /* 0x000fe20000410000 */
[----:B------:R-:W-:Y:S01]  /*1f40*/  FSEL R33, R37, RZ, P6 ;  /* 0x000000ff25217208 */ /* 0x000fe20003000000 */
[----:B------:R-:W-:Y:S01]  /*1f50*/  FADD.FTZ R51, R51, -R40 ;  /* 0x8000002833337221 */ /* 0x000fe20000010000 */
[----:B------:R-:W-:Y:S01]  /*1f60*/  @P1 FSEL R37, R37, RZ, P5 ;  /* 0x000000ff25251208 */ /* 0x000fe20002800000 */
[----:B------:R-:W-:Y:S01]  /*1f70*/  FMUL.FTZ R41, R39, UR17 ;  /* 0x0000001127297c20 */ /* 0x000fe20008410000 */
[----:B------:R-:W-:Y:S01]  /*1f80*/  LOP3.LUT P5, RZ, R52, 0xff000000, RZ, 0xc0, !PT ;  /* 0xff00000034ff7812 */ /* 0x000fe200078ac0ff */
[----:B------:R-:W-:Y:S01]  /*1f90*/  @P0 FADD.FTZ R55, R55, R20 ;  /* 0x0000001437370221 */ /* 0x000fe20000010000 */
[----:B------:R-:W-:Y:S01]  /*1fa0*/  FSEL R32, R38, RZ, P2 ;  /* 0x000000ff26207208 */ /* 0x000fe20001000000 */
[----:B------:R-:W-:Y:S01]  /*1fb0*/  @P0 FADD.FTZ R43, R43, R26 ;  /* 0x0000001a2b2b0221 */ /* 0x000fe20000010000 */
[----:B------:R-:W-:Y:S01]  /*1fc0*/  @P1 LOP3.LUT P2, RZ, R44, 0xff000000, RZ, 0xc0, !PT ;  /* 0xff0000002cff1812 */ /* 0x000fe2000784c0ff */
[----:B------:R-:W-:-:S02]  /*1fd0*/  @P0 HADD2.F32 R20, -RZ, R11.H1_H1 ;  /* 0x3000000bff140230 */ /* 0x000fc40000004100 */
[----:B------:R-:W-:Y:S01]  /*1fe0*/  FMUL.FTZ R51, R164, R51 ;  /* 0x00000033a4337220 */ /* 0x000fe20000410000 */
[----:B------:R-:W-:Y:S01]  /*1ff0*/  FSEL R35, R41, RZ, P5 ;  /* 0x000000ff29237208 */ /* 0x000fe20002800000 */
[----:B------:R-:W-:Y:S01]  /*2000*/  FMUL.FTZ R21, R43, UR17 ;  /* 0x000000112b157c20 */ /* 0x000fe20008410000 */
[----:B------:R-:W-:Y:S01]  /*2010*/  @P1 FSEL R41, R41, RZ, P2 ;  /* 0x000000ff29291208 */ /* 0x000fe20001000000 */
[-CC-:B------:R-:W-:Y:S01]  /*2020*/  FFMA.FTZ R28, R28, R27.reuse, R171.reuse ;  /* 0x0000001b1c1c7223 */ /* 0x180fe200000100ab */
[----:B------:R-:W-:Y:S01]  /*2030*/  LOP3.LUT P2, RZ, R53, 0xff00, RZ, 0xc0, !PT ;  /* 0x0000ff0035ff7812 */ /* 0x000fe2000784c0ff */
[----:B------:R-:W-:Y:S01]  /*2040*/  @P0 FADD.FTZ R51, R51, R20 ;  /* 0x0000001433330221 */ /* 0x000fe20000010000 */
[--C-:B------:R-:W-:Y:S01]  /*2050*/  FFMA.FTZ R56, R56, R27, R171.reuse ;  /* 0x0000001b38387223 */ /* 0x100fe200000100ab */
[----:B------:R-:W-:Y:S01]  /*2060*/  FADD.FTZ R29, R29, -R28 ;  /* 0x8000001c1d1d7221 */ /* 0x000fe20000010000 */
[----:B------:R-:W-:Y:S01]  /*2070*/  FSEL R173, R21, RZ, P2 ;  /* 0x000000ff15ad7208 */ /* 0x000fe20001000000 */
[----:B------:R-:W-:Y:S01]  /*2080*/  FMUL.FTZ R28, R51, UR17 ;  /* 0x00000011331c7c20 */ /* 0x000fe20008410000 */
[----:B------:R-:W-:Y:S01]  /*2090*/  LOP3.LUT P2, RZ, R53, 0xff000000, RZ, 0xc0, !PT ;  /* 0xff00000035ff7812 */ /* 0x000fe2000784c0ff */
[----:B------:R-:W-:Y:S01]  /*20a0*/  FADD.FTZ R61, R61, -R56 ;  /* 0x800000383d3d7221 */ /* 0x000fe20000010000 */
[----:B------:R-:W-:Y:S01]  /*20b0*/  @P1 LOP3.LUT P6, RZ, R44, 0xff0000, RZ, 0xc0, !PT ;  /* 0x00ff00002cff1812 */ /* 0x000fe200078cc0ff */
[----:B------:R-:W-:Y:S01]  /*20c0*/  FMUL.FTZ R42, R25, UR17 ;  /* 0x00000011192a7c20 */ /* 0x000fe20008410000 */
[----:B------:R-:W-:Y:S01]  /*20d0*/  FSEL R56, R28, RZ, P2 ;  /* 0x000000ff1c387208 */ /* 0x000fe20001000000 */
[----:B------:R-:W-:Y:S01]  /*20e0*/  FMUL.FTZ R50, R55, UR17 ;  /* 0x0000001137327c20 */ /* 0x000fe20008410000 */
[----:B------:R-:W-:Y:S01]  /*20f0*/  @P1 LOP3.LUT P2, RZ, R45, 0xff000000, RZ, 0xc0, !PT ;  /* 0xff0000002dff1812 */ /* 0x000fe2000784c0ff */
[--C-:B------:R-:W-:Y:S01]  /*2100*/  @P0 HADD2.F32 R20, -RZ, R4.reuse.H0_H0 ;  /* 0x20000004ff140230 */ /* 0x100fe20000004100 */
[----:B------:R-:W-:Y:S01]  /*2110*/  @P1 FSEL R38, R38, RZ, P6 ;  /* 0x000000ff26261208 */ /* 0x000fe20003000000 */
[----:B------:R-:W-:Y:S01]  /*2120*/  FMUL.FTZ R29, R164, R29 ;  /* 0x0000001da41d7220 */ /* 0x000fe20000410000 */
[----:B------:R-:W-:Y:S01]  /*2130*/  @P1 FSEL R28, R28, RZ, P2 ;  /* 0x000000ff1c1c1208 */ /* 0x000fe20001000000 */
[-CC-:B------:R-:W-:Y:S01]  /*2140*/  FFMA.FTZ R30, R30, R27.reuse, R171.reuse ;  /* 0x0000001b1e1e7223 */ /* 0x180fe200000100ab */
[----:B------:R-:W-:Y:S01]  /*2150*/  ISETP.NE.U32.AND P2, PT, RZ, UR18, PT ;  /* 0x00000012ff007c0c */ /* 0x000fe2000bf45070 */
[----:B------:R-:W-:Y:S01]  /*2160*/  @P0 FADD.FTZ R29, R29, R20 ;  /* 0x000000141d1d0221 */ /* 0x000fe20000010000 */
[----:B------:R-:W-:Y:S01]  /*2170*/  LOP3.LUT P6, RZ, R53, 0xff, RZ, 0xc0, !PT ;  /* 0x000000ff35ff7812 */ /* 0x000fe200078cc0ff */
[----:B------:R-:W-:Y:S01]  /*2180*/  FADD.FTZ R31, R31, -R30 ;  /* 0x8000001e1f1f7221 */ /* 0x000fe20000010000 */
[----:B------:R-:W-:Y:S01]  /*2190*/  ISETP.NE.AND.EX P2, PT, RZ, UR19, PT, P2 ;  /* 0x00000013ff007c0c */ /* 0x000fe2000bf45320 */
[----:B------:R-:W-:Y:S01]  /*21a0*/  FFMA.FTZ R59, R59, R27, R171 ;  /* 0x0000001b3b3b7223 */ /* 0x000fe200000100ab */
[----:B------:R-:W-:Y:S01]  /*21b0*/  FSEL R34, R42, RZ, P6 ;  /* 0x000000ff2a227208 */ /* 0x000fe20003000000 */
[----:B------:R-:W-:Y:S01]  /*21c0*/  FMUL.FTZ R31, R164, R31 ;  /* 0x0000001fa41f7220 */ /* 0x000fe20000410000 */
[C---:B------:R-:W-:Y:S01]  /*21d0*/  @P1 LOP3.LUT P5, RZ, R45.reuse, 0xff, RZ, 0xc0, !PT ;  /* 0x000000ff2dff1812 */ /* 0x040fe200078ac0ff */
[----:B------:R-:W-:Y:S01]  /*21e0*/  FADD.FTZ R59, R58, -R59 ;  /* 0x8000003b3a3b7221 */ /* 0x000fe20000010000 */
[----:B------:R-:W-:Y:S01]  /*21f0*/  @P1 LOP3.LUT P6, RZ, R45, 0xff00, RZ, 0xc0, !PT ;  /* 0x0000ff002dff1812 */ /* 0x000fe200078cc0ff */
[--C-:B------:R-:W-:Y:S01]  /*2200*/  FFMA.FTZ R54, R54, R27, R171.reuse ;  /* 0x0000001b36367223 */ /* 0x100fe200000100ab */
[----:B------:R-:W-:Y:S01]  /*2210*/  @P1 FSEL R42, R42, RZ, P5 ;  /* 0x000000ff2a2a1208 */ /* 0x000fe20002800000 */
[----:B------:R-:W-:Y:S01]  /*2220*/  FMUL.FTZ R59, R164, R59 ;  /* 0x0000003ba43b7220 */ /* 0x000fe20000410000 */
[----:B------:R-:W-:Y:S01]  /*2230*/  @P1 FSEL R40, R21, RZ, P6 ;  /* 0x000000ff15281208 */ /* 0x000fe20003000000 */
[----:B------:R-:W-:Y:S01]  /*2240*/  FADD.FTZ R57, R57, -R54 ;  /* 0x8000003639397221 */ /* 0x000fe20000010000 */
[----:B------:R-:W-:Y:S01]  /*2250*/  LOP3.LUT P5, RZ, R53, 0xff0000, RZ, 0xc0, !PT ;  /* 0x00ff000035ff7812 */ /* 0x000fe200078ac0ff */
[-CC-:B------:R-:W-:Y:S01]  /*2260*/  FFMA.FTZ R60, R60, R27.reuse, R171.reuse ;  /* 0x0000001b3c3c7223 */ /* 0x180fe200000100ab */
[----:B------:R-:W-:Y:S01]  /*2270*/  MOV R21, R48 ;  /* 0x0000003000157202 */ /* 0x000fe20000000f00 */
[-CC-:B------:R-:W-:Y:S01]  /*2280*/  FFMA.FTZ R166, R166, R27.reuse, R171.reuse ;  /* 0x0000001ba6a67223 */ /* 0x180fe200000100ab */
[----:B------:R-:W-:Y:S01]  /*2290*/  FSEL R53, R50, RZ, P5 ;  /* 0x000000ff32357208 */ /* 0x000fe20002800000 */
[--C-:B------:R-:W-:Y:S01]  /*22a0*/  @P0 HADD2.F32 R30, -RZ, R5.reuse.H0_H0 ;  /* 0x20000005ff1e0230 */ /* 0x100fe20000004100 */
[----:B------:R-:W-:Y:S01]  /*22b0*/  LOP3.LUT P5, RZ, R21, 0xff, RZ, 0xc0, !PT ;  /* 0x000000ff15ff7812 */ /* 0x000fe200078ac0ff */
[----:B------:R-:W-:Y:S01]  /*22c0*/  FFMA.FTZ R168, R168, R27, R171 ;  /* 0x0000001ba8a87223 */ /* 0x000fe200000100ab */
[----:B------:R-:W0:Y:S01]  /*22d0*/  @P2 LDC.64 R20, c[0x0][0x308] ;  /* 0x0000c200ff142b82 */ /* 0x000e220000000a00 */
[----:B------:R-:W-:Y:S01]  /*22e0*/  @P1 LOP3.LUT P6, RZ, R45, 0xff0000, RZ, 0xc0, !PT ;  /* 0x00ff00002dff1812 */ /* 0x000fe200078cc0ff */
[----:B------:R-:W-:Y:S01]  /*22f0*/  FMUL.FTZ R57, R164, R57 ;  /* 0x00000039a4397220 */ /* 0x000fe20000410000 */
[----:B------:R-:W-:Y:S01]  /*2300*/  @P1 MOV R26, R2 ;  /* 0x00000002001a1202 */ /* 0x000fe20000000f00 */
[----:B------:R-:W-:Y:S01]  /*2310*/  FADD.FTZ R165, R165, -R60 ;  /* 0x8000003ca5a57221 */ /* 0x000fe20000010000 */
[----:B------:R-:W-:Y:S01]  /*2320*/  @P1 FSEL R50, R50, RZ, P6 ;  /* 0x000000ff32321208 */ /* 0x000fe20003000000 */
[----:B------:R-:W-:Y:S01]  /*2330*/  FADD.FTZ R167, R167, -R166 ;  /* 0x800000a6a7a77221 */ /* 0x000fe20000010000 */
[----:B------:R-:W-:Y:S01]  /*2340*/  @P1 LOP3.LUT P6, RZ, R26, 0xff, RZ, 0xc0, !PT ;  /* 0x000000ff1aff1812 */ /* 0x000fe200078cc0ff */
[----:B------:R-:W-:Y:S01]  /*2350*/  @P0 HADD2.F32 R26, -RZ, R4.H1_H1 ;  /* 0x30000004ff1a0230 */ /* 0x000fe20000004100 */
[----:B------:R-:W-:Y:S01]  /*2360*/  @P2 F2FP.F16.F32.PACK_AB R22, RZ, R22 ;  /* 0x00000016ff16223e */ /* 0x000fe200000000ff */
[----:B------:R-:W-:Y:S01]  /*2370*/  FADD.FTZ R169, R169, -R168 ;  /* 0x800000a8a9a97221 */ /* 0x000fe20000010000 */
[----:B------:R-:W-:Y:S01]  /*2380*/  @P2 F2FP.F16.F32.PACK_AB R24, RZ, R24 ;  /* 0x00000018ff18223e */ /* 0x000fe200000000ff */
[----:B------:R-:W-:Y:S01]  /*2390*/  @P0 FADD.FTZ R57, R57, R30 ;  /* 0x0000001e39390221 */ /* 0x000fe20000010000 */
[----:B------:R-:W-:Y:S01]  /*23a0*/  @P0 FADD.FTZ R31, R31, R26 ;  /* 0x0000001a1f1f0221 */ /* 0x000fe20000010000 */
[----:B------:R-:W-:Y:S01]  /*23b0*/  @P0 HADD2.F32 R26, -RZ, R5.H1_H1 ;  /* 0x30000005ff1a0230 */ /* 0x000fe20000004100 */
[----:B------:R-:W-:Y:S01]  /*23c0*/  @P2 F2FP.F16.F32.PACK_AB R25, RZ, R25 ;  /* 0x00000019ff19223e */ /* 0x000fe200000000ff */
[----:B------:R-:W-:Y:S01]  /*23d0*/  @P0 HADD2.F32 R30, -RZ, R6.H0_H0 ;  /* 0x20000006ff1e0230 */ /* 0x000fe20000004100 */
[----:B------:R-:W-:Y:S01]  /*23e0*/  @P2 F2FP.F16.F32.PACK_AB R55, RZ, R55 ;  /* 0x00000037ff37223e */ /* 0x000fe200000000ff */
[C---:B------:R-:W-:Y:S01]  /*23f0*/  FMUL.FTZ R61, R164.reuse, R61 ;  /* 0x0000003da43d7220 */ /* 0x040fe20000410000 */
[----:B------:R-:W-:Y:S01]  /*2400*/  @P0 FADD.FTZ R59, R59, R26 ;  /* 0x0000001a3b3b0221 */ /* 0x000fe20000010000 */
[----:B------:R-:W-:Y:S01]  /*2410*/  @P2 F2FP.F16.F32.PACK_AB R26, RZ, R23 ;  /* 0x00000017ff1a223e */ /* 0x000fe200000000ff */
[----:B------:R-:W-:Y:S01]  /*2420*/  FMUL.FTZ R165, R164, R165 ;  /* 0x000000a5a4a57220 */ /* 0x000fe20000410000 */
[----:B------:R-:W-:Y:S01]  /*2430*/  @P2 PRMT R12, R22, 0x7610, R12 ;  /* 0x00007610160c2816 */ /* 0x000fe2000000000c */
[----:B------:R-:W-:Y:S01]  /*2440*/  FMUL.FTZ R167, R164, R167 ;  /* 0x000000a7a4a77220 */ /* 0x000fe20000410000 */
[----:B------:R-:W-:Y:S01]  /*2450*/  @P2 F2FP.F16.F32.PACK_AB R39, RZ, R39 ;  /* 0x00000027ff27223e */ /* 0x000fe200000000ff */
[----:B------:R-:W1:Y:S01]  /*2460*/  @P1 LDC.64 R22, c[0x0][0x300] ;  /* 0x0000c000ff161b82 */ /* 0x000e620000000a00 */
[----:B------:R-:W-:Y:S01]  /*2470*/  @P2 F2FP.F16.F32.PACK_AB R43, RZ, R43 ;  /* 0x0000002bff2b223e */ /* 0x000fe200000000ff */
[----:B0-----:R-:W-:Y:S01]  /*2480*/  @P2 IMAD.WIDE.U32 R20, R163, 0x10, R20 ;  /* 0x00000010a3142825 */ /* 0x001fe200078e0014 */
[----:B------:R-:W-:-:S03]  /*2490*/  @P2 F2FP.F16.F32.PACK_AB R51, RZ, R51 ;  /* 0x00000033ff33223e */ /* 0x000fc600000000ff */
[----:B------:R-:W-:Y:S01]  /*24a0*/  FMUL.FTZ R164, R164, R169 ;  /* 0x000000a9a4a47220 */ /* 0x000fe20000410000 */
[----:B------:R-:W-:Y:S01]  /*24b0*/  @P2 PRMT R13, R24, 0x7610, R13 ;  /* 0x00007610180d2816 */ /* 0x000fe2000000000d */
[--C-:B------:R-:W-:Y:S01]  /*24c0*/  @P0 HADD2.F32 R27, -RZ, R7.reuse.H1_H1 ;  /* 0x30000007ff1b0230 */ /* 0x100fe20000004100 */
[----:B------:R-:W-:Y:S01]  /*24d0*/  @P2 PRMT R14, R25, 0x7610, R14 ;  /* 0x00007610190e2816 */ /* 0x000fe2000000000e */
[----:B------:R-:W-:Y:S01]  /*24e0*/  @P0 FADD.FTZ R61, R61, R30 ;  /* 0x0000001e3d3d0221 */ /* 0x000fe20000010000 */
[----:B------:R-:W-:Y:S01]  /*24f0*/  @P2 PRMT R15, R55, 0x7610, R15 ;  /* 0x00007610370f2816 */ /* 0x000fe2000000000f */
[----:B------:R-:W-:Y:S01]  /*2500*/  @P0 HADD2.F32 R52, -RZ, R6.H1_H1 ;  /* 0x30000006ff340230 */ /* 0x000fe20000004100 */
[----:B------:R-:W-:Y:S01]  /*2510*/  @P2 PRMT R12, R12, 0x5410, R26 ;  /* 0x000054100c0c2816 */ /* 0x000fe2000000001a */
[----:B------:R-:W-:Y:S01]  /*2520*/  @P0 FADD.FTZ R164, R164, R27 ;  /* 0x0000001ba4a40221 */ /* 0x000fe20000010000 */
[----:B------:R-:W-:Y:S01]  /*2530*/  @P2 PRMT R13, R13, 0x5410, R39 ;  /* 0x000054100d0d2816 */ /* 0x000fe20000000027 */
[----:B------:R-:W0:Y:S01]  /*2540*/  LDC.64 R24, c[0x0][0x2f8] ;  /* 0x0000be00ff187b82 */ /* 0x000e220000000a00 */
[----:B------:R-:W-:Y:S01]  /*2550*/  @P2 PRMT R14, R14, 0x5410, R43 ;  /* 0x000054100e0e2816 */ /* 0x000fe2000000002b */
[----:B------:R-:W-:Y:S01]  /*2560*/  @P0 HADD2.F32 R54, -RZ, R7.H0_H0 ;  /* 0x20000007ff360230 */ /* 0x000fe20000004100 */
[----:B------:R-:W-:Y:S01]  /*2570*/  @P2 PRMT R15, R15, 0x5410, R51 ;  /* 0x000054100f0f2816 */ /* 0x000fe20000000033 */
[----:B------:R-:W-:Y:S01]  /*2580*/  @P0 FADD.FTZ R165, R165, R52 ;  /* 0x00000034a5a50221 */ /* 0x000fe20000010000 */
[----:B------:R-:W-:-:S02]  /*2590*/  @P1 F2FP.F16.F32.PACK_AB R36, RZ, R36 ;  /* 0x00000024ff24123e */ /* 0x000fc400000000ff */
[----:B------:R-:W-:Y:S01]  /*25a0*/  @P1 F2FP.F16.F32.PACK_AB R37, RZ, R37 ;  /* 0x00000025ff25123e */ /* 0x000fe200000000ff */
[----:B------:R2:W-:Y:S01]  /*25b0*/  @P2 STG.E.128 desc[UR6][R20.64], R12 ;  /* 0x0000000c14002986 */ /* 0x0005e2000c101d06 */
[----:B------:R-:W-:Y:S01]  /*25c0*/  @P1 PRMT R16, R36, 0x7610, R16 ;  /* 0x0000761024101816 */ /* 0x000fe20000000010 */
[----:B------:R-:W-:Y:S01]  /*25d0*/  @P0 FADD.FTZ R167, R167, R54 ;  /* 0x00000036a7a70221 */ /* 0x000fe20000010000 */
[----:B------:R-:W-:Y:S01]  /*25e0*/  @P1 F2FP.F16.F32.PACK_AB R38, RZ, R38 ;  /* 0x00000026ff26123e */ /* 0x000fe200000000ff */
[----:B------:R-:W-:Y:S01]  /*25f0*/  FMUL.FTZ R36, R164, UR17 ;  /* 0x00000011a4247c20 */ /* 0x000fe20008410000 */
[----:B------:R-:W-:Y:S02]  /*2600*/  @P1 PRMT R16, R16, 0x5410, R37 ;  /* 0x0000541010101816 */ /* 0x000fe40000000025 */
[----:B------:R-:W-:Y:S01]  /*2610*/  @P2 F2FP.F16.F32.PACK_AB R26, RZ, R31 ;  /* 0x0000001fff1a223e */ /* 0x000fe200000000ff */
[----:B------:R-:W-:Y:S01]  /*2620*/  FMUL.FTZ R31, R31, UR17 ;  /* 0x000000111f1f7c20 */ /* 0x000fe20008410000 */
[----:B------:R-:W-:-:S02]  /*2630*/  @P2 F2FP.F16.F32.PACK_AB R27, RZ, R57 ;  /* 0x00000039ff1b223e */ /* 0x000fc400000000ff */
[----:B------:R-:W-:Y:S02]  /*2640*/  @P1 PRMT R17, R38, 0x7610, R17 ;  /* 0x0000761026111816 */ /* 0x000fe40000000011 */
[----:B------:R-:W-:Y:S02]  /*2650*/  @P2 F2FP.F16.F32.PACK_AB R39, RZ, R61 ;  /* 0x0000003dff27223e */ /* 0x000fe400000000ff */
[----:B------:R-:W-:Y:S01]  /*2660*/  @P1 F2FP.F16.F32.PACK_AB R42, RZ, R42 ;  /* 0x0000002aff2a123e */ /* 0x000fe200000000ff */
[----:B0-----:R-:W-:Y:S01]  /*2670*/  IMAD.WIDE.U32 R24, R163, 0x10, R24 ;  /* 0x00000010a3187825 */ /* 0x001fe200078e0018 */
[----:B------:R-:W-:Y:S02]  /*2680*/  @P1 F2FP.F16.F32.PACK_AB R40, RZ, R40 ;  /* 0x00000028ff28123e */ /* 0x000fe400000000ff */
[----:B--2---:R-:W-:Y:S02]  /*2690*/  @P2 F2FP.F16.F32.PACK_AB R21, RZ, R29 ;  /* 0x0000001dff15223e */ /* 0x004fe400000000ff */
[----:B------:R-:W-:Y:S01]  /*26a0*/  F2FP.F16.F32.PACK_AB R20, R33, R0 ;  /* 0x000000002114723e */ /* 0x000fe200000000ff */
[----:B------:R-:W-:Y:S01]  /*26b0*/  FMUL.FTZ R0, R29, UR17 ;  /* 0x000000111d007c20 */ /* 0x000fe20008410000 */
[----:B------:R-:W-:Y:S01]  /*26c0*/  @P2 PRMT R12, R21, 0x7610, R12 ;  /* 0x00007610150c2816 */ /* 0x000fe2000000000c */
[----:B------:R-:W-:Y:S01]  /*26d0*/  FMUL.FTZ R33, R61, UR17 ;  /* 0x000000113d217c20 */ /* 0x000fe20008410000 */
[----:B------:R-:W-:Y:S01]  /*26e0*/  F2FP.F16.F32.PACK_AB R21, R35, R32 ;  /* 0x000000202315723e */ /* 0x000fe200000000ff */
[----:B------:R-:W-:Y:S01]  /*26f0*/  FMUL.FTZ R32, R57, UR17 ;  /* 0x0000001139207c20 */ /* 0x000fe20008410000 */
[----:B------:R-:W-:Y:S01]  /*2700*/  FSEL R37, R0, RZ, P5 ;  /* 0x000000ff00257208 */ /* 0x000fe20002800000 */
[----:B------:R-:W-:Y:S01]  /*2710*/  FMUL.FTZ R35, R167, UR17 ;  /* 0x00000011a7237c20 */ /* 0x000fe20008410000 */
[----:B------:R-:W-:-:S02]  /*2720*/  LOP3.LUT P5, RZ, R48, 0xff0000, RZ, 0xc0, !PT ;  /* 0x00ff000030ff7812 */ /* 0x000fc400078ac0ff */
[----:B------:R-:W-:Y:S02]  /*2730*/  @P1 FSEL R0, R0, RZ, P6 ;  /* 0x000000ff00001208 */ /* 0x000fe40003000000 */
[----:B------:R-:W-:Y:S02]  /*2740*/  @P1 LOP3.LUT P6, RZ, R2, 0xff0000, RZ, 0xc0, !PT ;  /* 0x00ff000002ff1812 */ /* 0x000fe400078cc0ff */
[----:B------:R-:W-:Y:S02]  /*2750*/  FSEL R38, R32, RZ, P5 ;  /* 0x000000ff20267208 */ /* 0x000fe40002800000 */
[----:B------:R-:W-:Y:S02]  /*2760*/  LOP3.LUT P5, RZ, R49, 0xff, RZ, 0xc0, !PT ;  /* 0x000000ff31ff7812 */ /* 0x000fe400078ac0ff */
[----:B------:R-:W-:Y:S02]  /*2770*/  @P2 PRMT R13, R27, 0x7610, R13 ;  /* 0x000076101b0d2816 */ /* 0x000fe4000000000d */
[----:B------:R-:W-:Y:S01]  /*2780*/  @P2 PRMT R12, R12, 0x5410, R26 ;  /* 0x000054100c0c2816 */ /* 0x000fe2000000001a */
[----:B-1----:R-:W-:Y:S01]  /*2790*/  @P1 IMAD.WIDE.U32 R26, R163, 0x10, R22 ;  /* 0x00000010a31a1825 */ /* 0x002fe200078e0016 */
[----:B------:R-:W-:-:S02]  /*27a0*/  @P2 PRMT R14, R39, 0x7610, R14 ;  /* 0x00007610270e2816 */ /* 0x000fc4000000000e */
[----:B------:R-:W-:Y:S01]  /*27b0*/  F2FP.F16.F32.PACK_AB R22, R173, R34 ;  /* 0x00000022ad16723e */ /* 0x000fe200000000ff */
[----:B------:R-:W-:Y:S01]  /*27c0*/  FMUL.FTZ R34, R165, UR17 ;  /* 0x00000011a5227c20 */ /* 0x000fe20008410000 */
[----:B------:R-:W-:Y:S02]  /*27d0*/  @P1 FSEL R32, R32, RZ, P6 ;  /* 0x000000ff20201208 */ /* 0x000fe40003000000 */
[----:B------:R-:W-:Y:S02]  /*27e0*/  @P1 PRMT R18, R42, 0x7610, R18 ;  /* 0x000076102a121816 */ /* 0x000fe40000000012 */
[----:B------:R-:W-:Y:S02]  /*27f0*/  @P1 LOP3.LUT P6, RZ, R3, 0xff, RZ, 0xc0, !PT ;  /* 0x000000ff03ff1812 */ /* 0x000fe400078cc0ff */
[----:B------:R-:W-:Y:S02]  /*2800*/  FSEL R39, R33, RZ, P5 ;  /* 0x000000ff21277208 */ /* 0x000fe40002800000 */
[----:B------:R-:W-:-:S02]  /*2810*/  LOP3.LUT P5, RZ, R49, 0xff00, RZ, 0xc0, !PT ;  /* 0x0000ff0031ff7812 */ /* 0x000fc400078ac0ff */
[----:B------:R-:W-:Y:S02]  /*2820*/  @P1 PRMT R18, R18, 0x5410, R40 ;  /* 0x0000541012121816 */ /* 0x000fe40000000028 */
[----:B------:R-:W-:Y:S02]  /*2830*/  @P1 FSEL R33, R33, RZ, P6 ;  /* 0x000000ff21211208 */ /* 0x000fe40003000000 */
[----:B------:R-:W-:Y:S02]  /*2840*/  @P1 F2FP.F16.F32.PACK_AB R41, RZ, R41 ;  /* 0x00000029ff29123e */ /* 0x000fe400000000ff */
[----:B------:R-:W-:Y:S02]  /*2850*/  @P1 LOP3.LUT P6, RZ, R3, 0xff00, RZ, 0xc0, !PT ;  /* 0x0000ff0003ff1812 */ /* 0x000fe400078cc0ff */
[----:B------:R-:W-:Y:S02]  /*2860*/  FSEL R40, R34, RZ, P5 ;  /* 0x000000ff22287208 */ /* 0x000fe40002800000 */
[----:B------:R-:W-:-:S02]  /*2870*/  @P1 F2FP.F16.F32.PACK_AB R50, RZ, R50 ;  /* 0x00000032ff32123e */ /* 0x000fc400000000ff */
[----:B------:R-:W-:Y:S02]  /*2880*/  LOP3.LUT P5, RZ, R49, 0xff0000, RZ, 0xc0, !PT ;  /* 0x00ff000031ff7812 */ /* 0x000fe400078ac0ff */
[----:B------:R-:W-:Y:S02]  /*2890*/  @P1 PRMT R17, R17, 0x5410, R41 ;  /* 0x0000541011111816 */ /* 0x000fe40000000029 */
[----:B------:R-:W-:Y:S02]  /*28a0*/  @P1 FSEL R34, R34, RZ, P6 ;  /* 0x000000ff22221208 */ /* 0x000fe40003000000 */
[----:B------:R-:W-:Y:S02]  /*28b0*/  @P1 F2FP.F16.F32.PACK_AB R28, RZ, R28 ;  /* 0x0000001cff1c123e */ /* 0x000fe400000000ff */
[----:B------:R-:W-:Y:S02]  /*28c0*/  @P1 PRMT R19, R50, 0x7610, R19 ;  /* 0x0000761032131816 */ /* 0x000fe40000000013 */
[----:B------:R-:W-:-:S02]  /*28d0*/  @P1 LOP3.LUT P6, RZ, R3, 0xff0000, RZ, 0xc0, !PT ;  /* 0x00ff000003ff1812 */ /* 0x000fc400078cc0ff */
[----:B------:R-:W-:Y:S02]  /*28e0*/  FSEL R41, R35, RZ, P5 ;  /* 0x000000ff23297208 */ /* 0x000fe40002800000 */
[----:B------:R-:W-:Y:S02]  /*28f0*/  @P2 F2FP.F16.F32.PACK_AB R51, RZ, R167 ;  /* 0x000000a7ff33223e */ /* 0x000fe400000000ff */
[----:B------:R-:W-:Y:S02]  /*2900*/  LOP3.LUT P5, RZ, R49, 0xff000000, RZ, 0xc0, !PT ;  /* 0xff00000031ff7812 */ /* 0x000fe400078ac0ff */
[----:B------:R-:W-:Y:S02]  /*2910*/  @P1 PRMT R19, R19, 0x5410, R28 ;  /* 0x0000541013131816 */ /* 0x000fe4000000001c */
[----:B------:R-:W-:Y:S02]  /*2920*/  @P1 FSEL R35, R35, RZ, P6 ;  /* 0x000000ff23231208 */ /* 0x000fe40003000000 */
[----:B------:R-:W-:Y:S01]  /*2930*/  @P2 F2FP.F16.F32.PACK_AB R30, RZ, R59 ;  /* 0x0000003bff1e223e */ /* 0x000fe200000000ff */
[----:B------:R-:W-:Y:S01]  /*2940*/  FMUL.FTZ R59, R59, UR17 ;  /* 0x000000113b3b7c20 */ /* 0x000fe20008410000 */
[----:B------:R-:W-:-:S02]  /*2950*/  @P2 F2FP.F16.F32.PACK_AB R43, RZ, R165 ;  /* 0x000000a5ff2b223e */ /* 0x000fc400000000ff */
[----:B------:R-:W-:Y:S02]  /*2960*/  @P2 F2FP.F16.F32.PACK_AB R52, RZ, R164 ;  /* 0x000000a4ff34223e */ /* 0x000fe400000000ff */
[----:B------:R-:W-:Y:S02]  /*2970*/  @P2 PRMT R15, R51, 0x7610, R15 ;  /* 0x00007610330f2816 */ /* 0x000fe4000000000f */
[----:B------:R-:W-:Y:S02]  /*2980*/  @P2 IADD3 R28, P6, R161, UR18, RZ ;  /* 0x00000012a11c2c10 */ /* 0x000fe4000ffde0ff */
[----:B------:R-:W-:Y:S02]  /*2990*/  FSEL R42, R36, RZ, P5 ;  /* 0x000000ff242a7208 */ /* 0x000fe40002800000 */
[----:B------:R-:W-:Y:S02]  /*29a0*/  @P1 LOP3.LUT P5, RZ, R3, 0xff000000, RZ, 0xc0, !PT ;  /* 0xff00000003ff1812 */ /* 0x000fe400078ac0ff */
[----:B------:R-:W-:-:S02]  /*29b0*/  F2FP.F16.F32.PACK_AB R23, R56, R53 ;  /* 0x000000353817723e */ /* 0x000fc400000000ff */
[----:B------:R-:W-:Y:S02]  /*29c0*/  @P2 PRMT R13, R13, 0x5410, R30 ;  /* 0x000054100d0d2816 */ /* 0x000fe4000000001e */
[----:B------:R-:W-:Y:S01]  /*29d0*/  @P2 PRMT R14, R14, 0x5410, R43 ;  /* 0x000054100e0e2816 */ /* 0x000fe2000000002b */
[----:B------:R0:W-:Y:S01]  /*29e0*/  STG.E.128 desc[UR6][R24.64], R20 ;  /* 0x0000001418007986 */ /* 0x0001e2000c101d06 */
[----:B------:R-:W-:Y:S02]  /*29f0*/  @P2 PRMT R15, R15, 0x5410, R52 ;  /* 0x000054100f0f2816 */ /* 0x000fe40000000034 */
[----:B------:R-:W-:Y:S01]  /*2a00*/  @P2 IADD3.X R29, R162, UR19, RZ, P6, !PT ;  /* 0x00000013a21d2c10 */ /* 0x000fe2000b7fe4ff */
[----:B------:R1:W-:Y:S01]  /*2a10*/  @P1 STG.E.128 desc[UR6][R26.64], R16 ;  /* 0x000000101a001986 */ /* 0x0003e2000c101d06 */
[----:B------:R-:W-:Y:S02]  /*2a20*/  @P1 FSEL R36, R36, RZ, P5 ;  /* 0x000000ff24241208 */ /* 0x000fe40002800000 */
[C---:B------:R-:W-:Y:S01]  /*2a30*/  @P1 LOP3.LUT P6, RZ, R2.reuse, 0xff00, RZ, 0xc0, !PT ;  /* 0x0000ff0002ff1812 */ /* 0x040fe200078cc0ff */
[----:B------:R2:W-:Y:S01]  /*2a40*/  @P2 STG.E.128 desc[UR6][R28.64], R12 ;  /* 0x0000000c1c002986 */ /* 0x0005e2000c101d06 */
[----:B------:R-:W-:-:S02]  /*2a50*/  @P1 LOP3.LUT P5, RZ, R2, 0xff000000, RZ, 0xc0, !PT ;  /* 0xff00000002ff1812 */ /* 0x000fc400078ac0ff */
[----:B------:R-:W-:Y:S02]  /*2a60*/  @P1 FSEL R30, R31, RZ, P6 ;  /* 0x000000ff1f1e1208 */ /* 0x000fe40003000000 */
[----:B------:R-:W-:Y:S02]  /*2a70*/  @P1 IADD3 R46, P2, R161, R46, RZ ;  /* 0x0000002ea12e1210 */ /* 0x000fe40007f5e0ff */
[C---:B------:R-:W-:Y:S02]  /*2a80*/  LOP3.LUT P6, RZ, R48.reuse, 0xff000000, RZ, 0xc0, !PT ;  /* 0xff00000030ff7812 */ /* 0x040fe400078cc0ff */
[----:B------:R-:W-:Y:S02]  /*2a90*/  @P1 F2FP.F16.F32.PACK_AB R0, RZ, R0 ;  /* 0x00000000ff00123e */ /* 0x000fe400000000ff */
[----:B0-----:R-:W-:Y:S02]  /*2aa0*/  @P1 FSEL R20, R59, RZ, P5 ;  /* 0x000000ff3b141208 */ /* 0x001fe40002800000 */
[----:B------:R-:W-:-:S02]  /*2ab0*/  LOP3.LUT P5, RZ, R48, 0xff00, RZ, 0xc0, !PT ;  /* 0x0000ff0030ff7812 */ /* 0x000fc400078ac0ff */
[----:B------:R-:W-:Y:S02]  /*2ac0*/  @P1 F2FP.F16.F32.PACK_AB R32, RZ, R32 ;  /* 0x00000020ff20123e */ /* 0x000fe400000000ff */
[----:B------:R-:W-:Y:S02]  /*2ad0*/  @P1 F2FP.F16.F32.PACK_AB R33, RZ, R33 ;  /* 0x00000021ff21123e */ /* 0x000fe400000000ff */
[----:B------:R-:W-:Y:S02]  /*2ae0*/  @P1 F2FP.F16.F32.PACK_AB R35, RZ, R35 ;  /* 0x00000023ff23123e */ /* 0x000fe400000000ff */
[----:B------:R-:W-:Y:S02]  /*2af0*/  @P1 IADD3.X R47, R162, R47, RZ, P2, !PT ;  /* 0x0000002fa22f1210 */ /* 0x000fe400017fe4ff */
[----:B-1----:R-:W-:Y:S02]  /*2b00*/  @P1 F2FP.F16.F32.PACK_AB R26, RZ, R20 ;  /* 0x00000014ff1a123e */ /* 0x002fe400000000ff */
[----:B------:R-:W-:-:S02]  /*2b10*/  FSEL R21, R59, RZ, P6 ;  /* 0x000000ff3b157208 */ /* 0x000fc40003000000 */
[----:B------:R-:W-:Y:S02]  /*2b20*/  FSEL R20, R31, RZ, P5 ;  /* 0x000000ff1f147208 */ /* 0x000fe40002800000 */
[----:B------:R-:W-:Y:S02]  /*2b30*/  IADD3 R24, P2, R161, UR20, RZ ;  /* 0x00000014a1187c10 */ /* 0x000fe4000ff5e0ff */
[----:B------:R-:W-:Y:S02]  /*2b40*/  @P1 F2FP.F16.F32.PACK_AB R30, RZ, R30 ;  /* 0x0000001eff1e123e */ /* 0x000fe400000000ff */
[----:B------:R-:W-:Y:S02]  /*2b50*/  @P1 F2FP.F16.F32.PACK_AB R34, RZ, R34 ;  /* 0x00000022ff22123e */ /* 0x000fe400000000ff */
[----:B------:R-:W-:Y:S02]  /*2b60*/  @P1 F2FP.F16.F32.PACK_AB R36, RZ, R36 ;  /* 0x00000024ff24123e */ /* 0x000fe400000000ff */
[----:B------:R-:W-:-:S02]  /*2b70*/  @P1 PRMT R16, R0, 0x7610, R16 ;  /* 0x0000761000101816 */ /* 0x000fc40000000010 */
[----:B------:R-:W-:Y:S02]  /*2b80*/  @P1 PRMT R17, R32, 0x7610, R17 ;  /* 0x0000761020111816 */ /* 0x000fe40000000011 */
[----:B------:R-:W-:Y:S02]  /*2b90*/  @P1 PRMT R18, R33, 0x7610, R18 ;  /* 0x0000761021121816 */ /* 0x000fe40000000012 */
[----:B------:R-:W-:Y:S02]  /*2ba0*/  @P1 PRMT R19, R35, 0x7610, R19 ;  /* 0x0000761023131816 */ /* 0x000fe40000000013 */
[----:B------:R-:W-:Y:S02]  /*2bb0*/  F2FP.F16.F32.PACK_AB R23, R42, R41 ;  /* 0x000000292a17723e */ /* 0x000fe400000000ff */
[----:B------:R-:W-:Y:S02]  /*2bc0*/  F2FP.F16.F32.PACK_AB R22, R40, R39 ;  /* 0x000000272816723e */ /* 0x000fe400000000ff */
[----:B------:R-:W-:-:S02]  /*2bd0*/  F2FP.F16.F32.PACK_AB R21, R21, R38 ;  /* 0x000000261515723e */ /* 0x000fc400000000ff */
[----:B------:R-:W-:Y:S02]  /*2be0*/  F2FP.F16.F32.PACK_AB R20, R20, R37 ;  /* 0x000000251414723e */ /* 0x000fe400000000ff */
[----:B------:R-:W-:Y:S02]  /*2bf0*/  IADD3.X R25, R162, UR21, RZ, P2, !PT ;  /* 0x00000015a2197c10 */ /* 0x000fe400097fe4ff */
        /* <DEDUP_REMOVED lines=8> */
[----:B--2---:R-:W-:Y:S02]  /*2c80*/  MOV R25, R100 ;  /* 0x0000006400197202 */ /* 0x004fe40000000f00 */
        /* <DEDUP_REMOVED lines=55> */
[----:B------:R-:W-:-:S07]  /*3000*/  MOV R87, R83 ;  /* 0x0000005300577202 */ /* 0x000fce0000000f00 */
.L_x_396:
        /* <DEDUP_REMOVED lines=31> */
.L_x_397:
[----:B------:R-:W-:Y:S01]  /*3200*/  HFMA2.MMA R172, -RZ, RZ, 0, 9.5367431640625e-07 ;  /* 0x00000010ffac7435 */ /* 0x000fe200000001ff */
[----:B------:R-:W-:Y:S02]  /*3210*/  MOV R173, R20 ;  /* 0x0000001400ad7202 */ /* 0x000fe40000000f00 */
[----:B------:R-:W-:Y:S02]  /*3220*/  MOV R175, 0x1f ;  /* 0x0000001f00af7802 */ /* 0x000fe40000000f00 */
[----:B------:R-:W-:-:S07]  /*3230*/  MOV R170, 0xffffffff ;  /* 0xffffffff00aa7802 */ /* 0x000fce0000000f00 */
[----:B-----5:R-:W-:Y:S05]  /*3240*/  WARPSYNC.COLLECTIVE R170, `(.L_x_400) ;  /* 0x00000000aa087348 */ /* 0x020fea0003c00000 */
[----:B------:R0:W1:Y:S02]  /*3250*/  SHFL.DOWN P6, R171, R173, R172, R175 ;  /* 0x080000acadab7389 */ /* 0x00006400000c00af */
[----:B01---5:R-:W-:Y:S01]  /*3260*/  ENDCOLLECTIVE ;  /* 0x000000000000791b */ /* 0x023fe20003800000 */
.L_x_400:
[----:B------:R-:W-:Y:S02]  /*3270*/  MOV R173, R22 ;  /* 0x0000001600ad7202 */ /* 0x000fe40000000f00 */
[----:B------:R-:W-:-:S07]  /*3280*/  MOV R21, R171 ;  /* 0x000000ab00157202 */ /* 0x000fce0000000f00 */
[----:B------:R-:W-:Y:S05]  /*3290*/  WARPSYNC.COLLECTIVE R170, `(.L_x_401) ;  /* 0x00000000aa087348 */ /* 0x000fea0003c00000 */
[----:B------:R0:W1:Y:S02]  /*32a0*/  SHFL.DOWN P6, R171, R173, R172, R175 ;  /* 0x080000acadab7389 */ /* 0x00006400000c00af */
[----:B01----:R-:W-:Y:S01]  /*32b0*/  ENDCOLLECTIVE ;  /* 0x000000000000791b */ /* 0x003fe20003800000 */
.L_x_401:
[----:B------:R-:W-:Y:S01]  /*32c0*/  FADD.FTZ R21, R20, R21 ;  /* 0x0000001514157221 */ /* 0x000fe20000010000 */
[----:B------:R-:W-:-:S04]  /*32d0*/  HFMA2.MMA R172, -RZ, RZ, 0, 4.76837158203125e-07 ;  /* 0x00000008ffac7435 */ /* 0x000fc800000001ff */
[----:B------:R-:W-:Y:S02]  /*32e0*/  MOV R173, R21 ;  /* 0x0000001500ad7202 */ /* 0x000fe40000000f00 */
[----:B------:R-:W-:-:S07]  /*32f0*/  MOV R23, R171 ;  /* 0x000000ab00177202 */ /* 0x000fce0000000f00 */
[----:B------:R-:W-:Y:S05]  /*3300*/  WARPSYNC.COLLECTIVE R170, `(.L_x_402) ;  /* 0x00000000aa087348 */ /* 0x000fea0003c00000 */
[----:B------:R0:W1:Y:S02]  /*3310*/  SHFL.DOWN P6, R171, R173, R172, R175 ;  /* 0x080000acadab7389 */ /* 0x00006400000c00af */
[----:B01----:R-:W-:Y:S01]  /*3320*/  ENDCOLLECTIVE ;  /* 0x000000000000791b */ /* 0x003fe20003800000 */
.L_x_402:
[----:B------:R-:W-:-:S05]  /*3330*/  FADD.FTZ R23, R22, R23 ;  /* 0x0000001716177221 */ /* 0x000fca0000010000 */
[----:B------:R-:W-:Y:S02]  /*3340*/  MOV R173, R23 ;  /* 0x0000001700ad7202 */ /* 0x000fe40000000f00 */
[----:B------:R-:W-:-:S07]  /*3350*/  MOV R24, R171 ;  /* 0x000000ab00187202 */ /* 0x000fce0000000f00 */
[----:B------:R-:W-:Y:S05]  /*3360*/  WARPSYNC.COLLECTIVE R170, `(.L_x_403) ;  /* 0x00000000aa087348 */ /* 0x000fea0003c00000 */
[----:B------:R0:W1:Y:S02]  /*3370*/  SHFL.DOWN P6, R171, R173, R172, R175 ;  /* 0x080000acadab7389 */ /* 0x00006400000c00af */
[----:B01----:R-:W-:Y:S01]  /*3380*/  ENDCOLLECTIVE ;  /* 0x000000000000791b */ /* 0x003fe20003800000 */
.L_x_403:
[----:B------:R-:W-:Y:S01]  /*3390*/  FADD.FTZ R24, R21, R24 ;  /* 0x0000001815187221 */ /* 0x000fe20000010000 */
[----:B------:R-:W-:-:S04]  /*33a0*/  HFMA2.MMA R172, -RZ, RZ, 0, 2.384185791015625e-07 ;  /* 0x00000004ffac7435 */ /* 0x000fc800000001ff */
[----:B------:R-:W-:Y:S02]  /*33b0*/  MOV R173, R24 ;  /* 0x0000001800ad7202 */ /* 0x000fe40000000f00 */
[----:B------:R-:W-:-:S07]  /*33c0*/  MOV R26, R171 ;  /* 0x000000ab001a7202 */ /* 0x000fce0000000f00 */
[----:B------:R-:W-:Y:S05]  /*33d0*/  WARPSYNC.COLLECTIVE R170, `(.L_x_404) ;  /* 0x00000000aa087348 */ /* 0x000fea0003c00000 */
[----:B------:R0:W1:Y:S02]  /*33e0*/  SHFL.DOWN P6, R171, R173, R172, R175 ;  /* 0x080000acadab7389 */ /* 0x00006400000c00af */
[----:B01----:R-:W-:Y:S01]  /*33f0*/  ENDCOLLECTIVE ;  /* 0x000000000000791b */ /* 0x003fe20003800000 */
.L_x_404:
[----:B------:R-:W-:-:S05]  /*3400*/  FADD.FTZ R26, R23, R26 ;  /* 0x0000001a171a7221 */ /* 0x000fca0000010000 */
[----:B------:R-:W-:Y:S02]  /*3410*/  MOV R173, R26 ;  /* 0x0000001a00ad7202 */ /* 0x000fe40000000f00 */
[----:B------:R-:W-:-:S07]  /*3420*/  MOV R25, R171 ;  /* 0x000000ab00197202 */ /* 0x000fce0000000f00 */
[----:B------:R-:W-:Y:S05]  /*3430*/  WARPSYNC.COLLECTIVE R170, `(.L_x_405) ;  /* 0x00000000aa087348 */ /* 0x000fea0003c00000 */
[----:B------:R0:W1:Y:S02]  /*3440*/  SHFL.DOWN P6, R171, R173, R172, R175 ;  /* 0x080000acadab7389 */ /* 0x00006400000c00af */
[----:B01----:R-:W-:Y:S01]  /*3450*/  ENDCOLLECTIVE ;  /* 0x000000000000791b */ /* 0x003fe20003800000 */
.L_x_405:
[----:B------:R-:W-:Y:S01]  /*3460*/  FADD.FTZ R25, R24, R25 ;  /* 0x0000001918197221 */ /* 0x000fe20000010000 */
[----:B------:R-:W-:-:S04]  /*3470*/  HFMA2.MMA R172, -RZ, RZ, 0, 1.1920928955078125e-07 ;  /* 0x00000002ffac7435 */ /* 0x000fc800000001ff */
[----:B------:R-:W-:Y:S02]  /*3480*/  MOV R173, R25 ;  /* 0x0000001900ad7202 */ /* 0x000fe40000000f00 */
[----:B------:R-:W-:-:S07]  /*3490*/  MOV R27, R171 ;  /* 0x000000ab001b7202 */ /* 0x000fce0000000f00 */
[----:B------:R-:W-:Y:S05]  /*34a0*/  WARPSYNC.COLLECTIVE R170, `(.L_x_406) ;  /* 0x00000000aa087348 */ /* 0x000fea0003c00000 */
[----:B------:R0:W1:Y:S02]  /*34b0*/  SHFL.DOWN P6, R171, R173, R172, R175 ;  /* 0x080000acadab7389 */ /* 0x00006400000c00af */
[----:B01----:R-:W-:Y:S01]  /*34c0*/  ENDCOLLECTIVE ;  /* 0x000000000000791b */ /* 0x003fe20003800000 */
.L_x_406:
[----:B------:R-:W-:-:S05]  /*34d0*/  FADD.FTZ R27, R26, R27 ;  /* 0x0000001b1a1b7221 */ /* 0x000fca0000010000 */
[----:B------:R-:W-:Y:S02]  /*34e0*/  MOV R173, R27 ;  /* 0x0000001b00ad7202 */ /* 0x000fe40000000f00 */
[----:B------:R-:W-:-:S07]  /*34f0*/  MOV R20, R171 ;  /* 0x000000ab00147202 */ /* 0x000fce0000000f00 */
[----:B------:R-:W-:Y:S05]  /*3500*/  WARPSYNC.COLLECTIVE R170, `(.L_x_407) ;  /* 0x00000000aa087348 */ /* 0x000fea0003c00000 */
[----:B------:R0:W1:Y:S02]  /*3510*/  SHFL.DOWN P6, R171, R173, R172, R175 ;  /* 0x080000acadab7389 */ /* 0x00006400000c00af */
[----:B01----:R-:W-:Y:S01]  /*3520*/  ENDCOLLECTIVE ;  /* 0x000000000000791b */ /* 0x003fe20003800000 */
.L_x_407:
[----:B------:R-:W-:Y:S01]  /*3530*/  FADD.FTZ R20, R25, R20 ;  /* 0x0000001419147221 */ /* 0x000fe20000010000 */
[----:B------:R-:W-:-:S04]  /*3540*/  HFMA2.MMA R172, -RZ, RZ, 0, 5.9604644775390625e-08 ;  /* 0x00000001ffac7435 */ /* 0x000fc800000001ff */
[----:B------:R-:W-:Y:S02]  /*3550*/  MOV R173, R20 ;  /* 0x0000001400ad7202 */ /* 0x000fe40000000f00 */
[----:B------:R-:W-:-:S07]  /*3560*/  MOV R22, R171 ;  /* 0x000000ab00167202 */ /* 0x000fce0000000f00 */
[----:B------:R-:W-:Y:S05]  /*3570*/  WARPSYNC.COLLECTIVE R170, `(.L_x_408) ;  /* 0x00000000aa087348 */ /* 0x000fea0003c00000 */
[----:B------:R0:W1:Y:S02]  /*3580*/  SHFL.DOWN P6, R171, R173, R172, R175 ;  /* 0x080000acadab7389 */ /* 0x00006400000c00af */
[----:B01----:R-:W-:Y:S01]  /*3590*/  ENDCOLLECTIVE ;  /* 0x000000000000791b */ /* 0x003fe20003800000 */
.L_x_408:
[----:B------:R-:W-:-:S05]  /*35a0*/  FADD.FTZ R22, R27, R22 ;  /* 0x000000161b167221 */ /* 0x000fca0000010000 */
[----:B------:R-:W-:Y:S02]  /*35b0*/  MOV R173, R22 ;  /* 0x0000001600ad7202 */ /* 0x000fe40000000f00 */
[----:B------:R-:W-:-:S07]  /*35c0*/  MOV R21, R171 ;  /* 0x000000ab00157202 */ /* 0x000fce0000000f00 */
[----:B------:R-:W-:Y:S05]  /*35d0*/  WARPSYNC.COLLECTIVE R170, `(.L_x_409) ;  /* 0x00000000aa087348 */ /* 0x000fea0003c00000 */
[----:B------:R0:W1:Y:S02]  /*35e0*/  SHFL.DOWN P6, R171, R173, R172, R175 ;  /* 0x080000acadab7389 */ /* 0x00006400000c00af */
[----:B01----:R-:W-:Y:S01]  /*35f0*/  ENDCOLLECTIVE ;  /* 0x000000000000791b */ /* 0x003fe20003800000 */
.L_x_409:
[----:B------:R-:W-:Y:S01]  /*3600*/  MOV R23, R171 ;  /* 0x000000ab00177202 */ /* 0x000fe20000000f00 */
[----:B------:R-:W-:Y:S06]  /*3610*/  BRA `(.L_x_410) ;  /* 0xffffffe400087947 */ /* 0x000fec000383ffff */
.L_x_411:
        /* <DEDUP_REMOVED lines=14> */
.L_x_2941:


//--------------------- .text._ZN10layer_norm22ln_bwd_finalize_kernelINS_22Kernel_traits_finalizeILj2048E6__halfS2_S2_S2_fjLb0ELj1024ELj4ENS_18Kernel_traits_baseILj2048ES2_S2_S2_S2_fjLj1024EEEEELb0ELb0EEEvNS_9BwdParamsE --------------------------
	.section	.text._ZN10layer_norm22ln_bwd_finalize_kernelINS_22Kernel_traits_finalizeILj2048E6__halfS2_S2_S2_fjLb0ELj1024ELj4ENS_18Kernel_traits_baseILj2048ES2_S2_S2_S2_fjLj1024EEEEELb0ELb0EEEvNS_9BwdParamsE,"ax",@progbits
	.align	128
        .global         _ZN10layer_norm22ln_bwd_finalize_kernelINS_22Kernel_traits_finalizeILj2048E6__halfS2_S2_S2_fjLb0ELj1024ELj4ENS_18Kernel_traits_baseILj2048ES2_S2_S2_S2_fjLj1024EEEEELb0ELb0EEEvNS_9BwdParamsE
        .type           _ZN10layer_norm22ln_bwd_finalize_kernelINS_22Kernel_traits_finalizeILj2048E6__halfS2_S2_S2_fjLb0ELj1024ELj4ENS_18Kernel_traits_baseILj2048ES2_S2_S2_S2_fjLj1024EEEEELb0ELb0EEEvNS_9BwdParamsE,@function
        .size           _ZN10layer_norm22ln_bwd_finalize_kernelINS_22Kernel_traits_finalizeILj2048E6__halfS2_S2_S2_fjLb0ELj1024ELj4ENS_18Kernel_traits_baseILj2048ES2_S2_S2_S2_fjLj1024EEEEELb0ELb0EEEvNS_9BwdParamsE,(.L_x_2942 - _ZN10layer_norm22ln_bwd_finalize_kernelINS_22Kernel_traits_finalizeILj2048E6__halfS2_S2_S2_fjLb0ELj1024ELj4ENS_18Kernel_traits_baseILj2048ES2_S2_S2_S2_fjLj1024EEEEELb0ELb0EEEvNS_9BwdParamsE)
        .other          _ZN10layer_norm22ln_bwd_finalize_kernelINS_22Kernel_traits_finalizeILj2048E6__halfS2_S2_S2_fjLb0ELj1024ELj4ENS_18Kernel_traits_baseILj2048ES2_S2_S2_S2_fjLj1024EEEEELb0ELb0EEEvNS_9BwdParamsE,@"STO_CUDA_ENTRY STV_DEFAULT"
_ZN10layer_norm22ln_bwd_finalize_kernelINS_22Kernel_traits_finalizeILj2048E6__halfS2_S2_S2_fjLb0ELj1024ELj4ENS_18Kernel_traits_baseILj2048ES2_S2_S2_S2_fjLj1024EEEEELb0ELb0EEEvNS_9BwdParamsE:
.text._ZN10layer_norm22ln_bwd_finalize_kernelINS_22Kernel_traits_finalizeILj2048E6__halfS2_S2_S2_fjLb0ELj1024ELj4ENS_18Kernel_traits_baseILj2048ES2_S2_S2_S2_fjLj1024EEEEELb0ELb0EEEvNS_9BwdParamsE:
        /* <DEDUP_REMOVED lines=25> */
.L_x_424:
        /* <DEDUP_REMOVED lines=30> */
.L_x_416:
        /* <DEDUP_REMOVED lines=36> */
.L_x_415:
[----:B------:R-:W-:Y:S05]  /*05b0*/  BSYNC B1 ;  /* 0x0000000000017941 */ /* 0x000fea0003800000 */
.L_x_414:
        /* <DEDUP_REMOVED lines=24> */
.L_x_418:
[----:B------:R-:W-:Y:S05]  /*0740*/  BSYNC B1 ;  /* 0x0000000000017941 */ /* 0x000fea0003800000 */
.L_x_417:
        /* <DEDUP_REMOVED lines=12> */
.L_x_419:
[----:B------:R-:W-:Y:S05]  /*0810*/  BSYNC B1 ;  /* 0x0000000000017941 */ /* 0x000fea0003800000 */
.L_x_413:
[----:B------:R-:W-:Y:S05]  /*0820*/  BSYNC B0 ;  /* 0x0000000000007941 */ /* 0x000fea0003800000 */
.L_x_412:
        /* <DEDUP_REMOVED lines=29> */
.L_x_435:
[----:B---3--:R-:W-:Y:S01]  /*0a00*/  FADD.FTZ R9, R18, R9 ;  /* 0x0000000912097221 */ /* 0x008fe20000010000 */
[----:B--2---:R-:W-:-:S04]  /*0a10*/  FADD.FTZ R11, R10, R11 ;  /* 0x0000000b0a0b7221 */ /* 0x004fc80000010000 */
[----:B------:R2:W-:Y:S04]  /*0a20*/  @!P1 STS [R6+0x2000], R9 ;  /* 0x0020000906009388 */ /* 0x0005e80000000800 */
[----:B------:R2:W-:Y:S02]  /*0a30*/  @!P1 STS [R6+0x2080], R11 ;  /* 0x0020800b06009388 */ /* 0x0005e40000000800 */
.L_x_420:
        /* <DEDUP_REMOVED lines=14> */
[----:B---3--:R-:W-:Y:S02]  /*0b20*/  F2FP.F16.F32.PACK_AB R15, R15, R14 ;  /* 0x0000000e0f0f723e */ /* 0x008fe400000000ff */
[----:B----4-:R-:W-:-:S03]  /*0b30*/  F2FP.F16.F32.PACK_AB R17, R17, R16 ;  /* 0x000000101111723e */ /* 0x010fc600000000ff */
[----:B------:R2:W-:Y:S04]  /*0b40*/  STG.E desc[UR6][R12.64], R15 ;  /* 0x0000000f0c007986 */ /* 0x0005e8000c101906 */
[----:B------:R2:W-:Y:S02]  /*0b50*/  STG.E desc[UR6][R10.64], R17 ;  /* 0x000000110a007986 */ /* 0x0005e4000c101906 */
.L_x_423:
[----:B------:R-:W-:Y:S05]  /*0b60*/  BSYNC B0 ;  /* 0x0000000000007941 */ /* 0x000fea0003800000 */
.L_x_422:
[C---:B------:R-:W-:Y:S01]  /*0b70*/  ISETP.GT.U32.AND P1, PT, R3.reuse, -0x801, PT ;  /* 0xfffff7ff0300780c */ /* 0x040fe20003f24070 */
[----:B------:R-:W-:Y:S01]  /*0b80*/  VIADD R4, R4, 0x400 ;  /* 0x0000040004047836 */ /* 0x000fe20000000000 */
[----:B------:R-:W-:-:S11]  /*0b90*/  IADD3 R3, R3, 0x800, RZ ;  /* 0x0000080003037810 */ /* 0x000fd60007ffe0ff */
[----:B------:R-:W-:Y:S05]  /*0ba0*/  @P1 BRA `(.L_x_424) ;  /* 0xfffffff400781947 */ /* 0x000fea000383ffff */
[----:B------:R-:W-:Y:S05]  /*0bb0*/  EXIT ;  /* 0x000000000000794d */ /* 0x000fea0003800000 */
.L_x_421:
[----:B------:R-:W-:Y:S01]  /*0bc0*/  HFMA2.MMA R21, -RZ, RZ, 0, 5.9604644775390625e-08 ;  /* 0x00000001ff157435 */ /* 0x000fe200000001ff */
[----:B0--3--:R-:W-:Y:S01]  /*0bd0*/  MOV R22, R10 ;  /* 0x0000000a00167202 */ /* 0x009fe20000000f00 */
[----:B------:R-:W-:Y:S01]  /*0be0*/  IMAD.MOV.U32 R19, RZ, RZ, -0x1 ;  /* 0xffffffffff137424 */ /* 0x000fe200078e00ff */
[----:B------:R-:W-:-:S08]  /*0bf0*/  MOV R24, 0x1f ;  /* 0x0000001f00187802 */ /* 0x000fd00000000f00 */
[----:B-12---:R-:W-:Y:S05]  /*0c00*/  WARPSYNC.COLLECTIVE R19, `(.L_x_425) ;  /* 0x0000000013087348 */ /* 0x006fea0003c00000 */
[----:B------:R0:W3:Y:S02]  /*0c10*/  SHFL.BFLY P2, R20, R22, R21, R24 ;  /* 0x0c00001516147389 */ /* 0x0000e40000040018 */
[----:B0123--:R-:W-:Y:S01]  /*0c20*/  ENDCOLLECTIVE ;  /* 0x000000000000791b */ /* 0x00ffe20003800000 */
.L_x_425:
[----:B------:R-:W-:Y:S01]  /*0c30*/  HFMA2.MMA R21, -RZ, RZ, 0, 1.1920928955078125e-07 ;  /* 0x00000002ff157435 */ /* 0x000fe200000001ff */
[----:B------:R-:W-:-:S05]  /*0c40*/  MOV R11, R20 ;  /* 0x00000014000b7202 */ /* 0x000fca0000000f00 */
[----:B------:R-:W-:-:S05]  /*0c50*/  FADD.FTZ R11, R10, R11 ;  /* 0x0000000b0a0b7221 */ /* 0x000fca0000010000 */
[----:B------:R-:W-:-:S07]  /*0c60*/  MOV R22, R11 ;  /* 0x0000000b00167202 */ /* 0x000fce0000000f00 */
[----:B------:R-:W-:Y:S05]  /*0c70*/  WARPSYNC.COLLECTIVE R19, `(.L_x_426) ;  /* 0x0000000013087348 */ /* 0x000fea0003c00000 */
[----:B------:R0:W1:Y:S02]  /*0c80*/  SHFL.BFLY P2, R20, R22, R21, R24 ;  /* 0x0c00001516147389 */ /* 0x0000640000040018 */
[----:B01----:R-:W-:Y:S01]  /*0c90*/  ENDCOLLECTIVE ;  /* 0x000000000000791b */ /* 0x003fe20003800000 */
.L_x_426:
[----:B------:R-:W-:Y:S01]  /*0ca0*/  HFMA2.MMA R21, -RZ, RZ, 0, 2.384185791015625e-07 ;  /* 0x00000004ff157435 */ /* 0x000fe200000001ff */
[----:B------:R-:W-:-:S04]  /*0cb0*/  IMAD.MOV.U32 R14, RZ, RZ, R20 ;  /* 0x000000ffff0e7224 */ /* 0x000fc800078e0014 */
[----:B------:R-:W-:-:S05]  /*0cc0*/  FADD.FTZ R14, R11, R14 ;  /* 0x0000000e0b0e7221 */ /* 0x000fca0000010000 */
[----:B------:R-:W-:-:S07]  /*0cd0*/  MOV R22, R14 ;  /* 0x0000000e00167202 */ /* 0x000fce0000000f00 */
[----:B------:R-:W-:Y:S05]  /*0ce0*/  WARPSYNC.COLLECTIVE R19, `(.L_x_427) ;  /* 0x0000000013087348 */ /* 0x000fea0003c00000 */
[----:B------:R0:W1:Y:S02]  /*0cf0*/  SHFL.BFLY P2, R20, R22, R21, R24 ;  /* 0x0c00001516147389 */ /* 0x0000640000040018 */
[----:B01----:R-:W-:Y:S01]  /*0d00*/  ENDCOLLECTIVE ;  /* 0x000000000000791b */ /* 0x003fe20003800000 */
.L_x_427:
[----:B------:R-:W-:Y:S01]  /*0d10*/  HFMA2.MMA R21, -RZ, RZ, 0, 4.76837158203125e-07 ;  /* 0x00000008ff157435 */ /* 0x000fe200000001ff */
[----:B------:R-:W-:-:S05]  /*0d20*/  MOV R13, R20 ;  /* 0x00000014000d7202 */ /* 0x000fca0000000f00 */
[----:B------:R-:W-:-:S04]  /*0d30*/  FADD.FTZ R13, R14, R13 ;  /* 0x0000000d0e0d7221 */ /* 0x000fc80000010000 */
[----:B------:R-:W-:-:S07]  /*0d40*/  IMAD.MOV.U32 R22, RZ, RZ, R13 ;  /* 0x000000ffff167224 */ /* 0x000fce00078e000d */
[----:B------:R-:W-:Y:S05]  /*0d50*/  WARPSYNC.COLLECTIVE R19, `(.L_x_428) ;  /* 0x0000000013087348 */ /* 0x000fea0003c00000 */
[----:B------:R0:W1:Y:S02]  /*0d60*/  SHFL.BFLY P2, R20, R22, R21, R24 ;  /* 0x0c00001516147389 */ /* 0x0000640000040018 */
[----:B01----:R-:W-:Y:S01]  /*0d70*/  ENDCOLLECTIVE ;  /* 0x000000000000791b */ /* 0x003fe20003800000 */
.L_x_428:
[----:B------:R-:W-:Y:S01]  /*0d80*/  IMAD.MOV.U32 R21, RZ, RZ, 0x10 ;  /* 0x00000010ff157424 */ /* 0x000fe200078e00ff */
[----:B------:R-:W-:-:S05]  /*0d90*/  MOV R10, R20 ;  /* 0x00000014000a7202 */ /* 0x000fca0000000f00 */
[----:B------:R-:W-:-:S05]  /*0da0*/  FADD.FTZ R10, R13, R10 ;  /* 0x0000000a0d0a7221 */ /* 0x000fca0000010000 */
[----:B------:R-:W-:-:S07]  /*0db0*/  MOV R22, R10 ;  /* 0x0000000a00167202 */ /* 0x000fce0000000f00 */
[----:B------:R-:W-:Y:S05]  /*0dc0*/  WARPSYNC.COLLECTIVE R19, `(.L_x_429) ;  /* 0x0000000013087348 */ /* 0x000fea0003c00000 */
[----:B------:R0:W1:Y:S02]  /*0dd0*/  SHFL.BFLY P2, R20, R22, R21, R24 ;  /* 0x0c00001516147389 */ /* 0x0000640000040018 */
[----:B01----:R-:W-:Y:S01]  /*0de0*/  ENDCOLLECTIVE ;  /* 0x000000000000791b */ /* 0x003fe20003800000 */
.L_x_429:
[----:B------:R-:W-:Y:S01]  /*0df0*/  HFMA2.MMA R21, -RZ, RZ, 0, 5.9604644775390625e-08 ;  /* 0x00000001ff157435 */ /* 0x000fe200000001ff */
[----:B------:R-:W-:Y:S02]  /*0e00*/  MOV R22, R9 ;  /* 0x0000000900167202 */ /* 0x000fe40000000f00 */
[----:B------:R-:W-:-:S08]  /*0e10*/  MOV R11, R20 ;  /* 0x00000014000b7202 */ /* 0x000fd00000000f00 */
[----:B------:R-:W-:Y:S05]  /*0e20*/  WARPSYNC.COLLECTIVE R19, `(.L_x_430) ;  /* 0x0000000013087348 */ /* 0x000fea0003c00000 */
[----:B------:R0:W1:Y:S02]  /*0e30*/  SHFL.BFLY P2, R20, R22, R21, R24 ;  /* 0x0c00001516147389 */ /* 0x0000640000040018 */
[----:B01----:R-:W-:Y:S01]  /*0e40*/  ENDCOLLECTIVE ;  /* 0x000000000000791b */ /* 0x003fe20003800000 */
.L_x_430:
[----:B------:R-:W-:Y:S01]  /*0e50*/  HFMA2.MMA R21, -RZ, RZ, 0, 1.1920928955078125e-07 ;  /* 0x00000002ff157435 */ /* 0x000fe200000001ff */
[----:B------:R-:W-:-:S04]  /*0e60*/  IMAD.MOV.U32 R14, RZ, RZ, R20 ;  /* 0x000000ffff0e7224 */ /* 0x000fc800078e0014 */
[----:B------:R-:W-:-:S05]  /*0e70*/  FADD.FTZ R15, R9, R14 ;  /* 0x0000000e090f7221 */ /* 0x000fca0000010000 */
[----:B------:R-:W-:-:S07]  /*0e80*/  MOV R22, R15 ;  /* 0x0000000f00167202 */ /* 0x000fce0000000f00 */
[----:B------:R-:W-:Y:S05]  /*0e90*/  WARPSYNC.COLLECTIVE R19, `(.L_x_431) ;  /* 0x0000000013087348 */ /* 0x000fea0003c00000 */
[----:B------:R0:W1:Y:S02]  /*0ea0*/  SHFL.BFLY P2, R20, R22, R21, R24 ;  /* 0x0c00001516147389 */ /* 0x0000640000040018 */
[----:B01----:R-:W-:Y:S01]  /*0eb0*/  ENDCOLLECTIVE ;  /* 0x000000000000791b */ /* 0x003fe20003800000 */
.L_x_431:
[----:B------:R-:W-:Y:S01]  /*0ec0*/  HFMA2.MMA R21, -RZ, RZ, 0, 2.384185791015625e-07 ;  /* 0x00000004ff157435 */ /* 0x000fe200000001ff */
[----:B------:R-:W-:-:S05]  /*0ed0*/  MOV R16, R20 ;  /* 0x0000001400107202 */ /* 0x000fca0000000f00 */
[----:B------:R-:W-:-:S04]  /*0ee0*/  FADD.FTZ R16, R15, R16 ;  /* 0x000000100f107221 */ /* 0x000fc80000010000 */
[----:B------:R-:W-:-:S07]  /*0ef0*/  IMAD.MOV.U32 R22, RZ, RZ, R16 ;  /* 0x000000ffff167224 */ /* 0x000fce00078e0010 */
[----:B------:R-:W-:Y:S05]  /*0f00*/  WARPSYNC.COLLECTIVE R19, `(.L_x_432) ;  /* 0x0000000013087348 */ /* 0x000fea0003c00000 */
[----:B------:R0:W1:Y:S02]  /*0f10*/  SHFL.BFLY P2, R20, R22, R21, R24 ;  /* 0x0c00001516147389 */ /* 0x0000640000040018 */
[----:B01----:R-:W-:Y:S01]  /*0f20*/  ENDCOLLECTIVE ;  /* 0x000000000000791b */ /* 0x003fe20003800000 */
.L_x_432:
[----:B------:R-:W-:Y:S01]  /*0f30*/  IMAD.MOV.U32 R21, RZ, RZ, 0x8 ;  /* 0x00000008ff157424 */ /* 0x000fe200078e00ff */
[----:B------:R-:W-:-:S05]  /*0f40*/  MOV R17, R20 ;  /* 0x0000001400117202 */ /* 0x000fca0000000f00 */
[----:B------:R-:W-:-:S05]  /*0f50*/  FADD.FTZ R17, R16, R17 ;  /* 0x0000001110117221 */ /* 0x000fca0000010000 */
[----:B------:R-:W-:-:S07]  /*0f60*/  MOV R22, R17 ;  /* 0x0000001100167202 */ /* 0x000fce0000000f00 */
[----:B------:R-:W-:Y:S05]  /*0f70*/  WARPSYNC.COLLECTIVE R19, `(.L_x_433) ;  /* 0x0000000013087348 */ /* 0x000fea0003c00000 */
[----:B------:R0:W1:Y:S02]  /*0f80*/  SHFL.BFLY P2, R20, R22, R21, R24 ;  /* 0x0c00001516147389 */ /* 0x0000640000040018 */
[----:B01----:R-:W-:Y:S01]  /*0f90*/  ENDCOLLECTIVE ;  /* 0x000000000000791b */ /* 0x003fe20003800000 */
.L_x_433:
[----:B------:R-:W-:Y:S01]  /*0fa0*/  HFMA2.MMA R21, -RZ, RZ, 0, 9.5367431640625e-07 ;  /* 0x00000010ff157435 */ /* 0x000fe200000001ff */
[----:B------:R-:W-:-:S05]  /*0fb0*/  MOV R18, R20 ;  /* 0x0000001400127202 */ /* 0x000fca0000000f00 */
[----:B------:R-:W-:-:S05]  /*0fc0*/  FADD.FTZ R18, R17, R18 ;  /* 0x0000001211127221 */ /* 0x000fca0000010000 */
[----:B------:R-:W-:-:S07]  /*0fd0*/  MOV R22, R18 ;  /* 0x0000001200167202 */ /* 0x000fce0000000f00 */
[----:B------:R-:W-:Y:S05]  /*0fe0*/  WARPSYNC.COLLECTIVE R19, `(.L_x_434) ;  /* 0x0000000013087348 */ /* 0x000fea0003c00000 */
[----:B------:R0:W1:Y:S02]  /*0ff0*/  SHFL.BFLY P2, R20, R22, R21, R24 ;  /* 0x0c00001516147389 */ /* 0x0000640000040018 */
[----:B01----:R-:W-:Y:S01]  /*1000*/  ENDCOLLECTIVE ;  /* 0x000000000000791b */ /* 0x003fe20003800000 */
.L_x_434:
[----:B------:R-:W-:Y:S01]  /*1010*/  MOV R9, R20 ;  /* 0x0000001400097202 */ /* 0x000fe20000000f00 */
[----:B------:R-:W-:Y:S06]  /*1020*/  BRA `(.L_x_435) ;  /* 0xfffffff800747947 */ /* 0x000fec000383ffff */
.L_x_436:
        /* <DEDUP_REMOVED lines=13> */
.L_x_2942:


//--------------------- .text._ZN10layer_norm40ln_parallel_residual_bwd_finalize_kernelINS_22Kernel_traits_finalizeILj2048E6__halfS2_S2_S2_fjLb0ELj1024ELj4ENS_18Kernel_traits_baseILj2048ES2_S2_S2_S2_fjLj1024EEEEELb0EEEvNS_9BwdParamsE --------------------------
	.section	.text._ZN10layer_norm40ln_parallel_residual_bwd_finalize_kernelINS_22Kernel_traits_finalizeILj2048E6__halfS2_S2_S2_fjLb0ELj1024ELj4ENS_18Kernel_traits_baseILj2048ES2_S2_S2_S2_fjLj1024EEEEELb0EEEvNS_9BwdParamsE,"ax",@progbits
	.align	128
        .global         _ZN10layer_norm40ln_parallel_residual_bwd_finalize_kernelINS_22Kernel_traits_finalizeILj2048E6__halfS2_S2_S2_fjLb0ELj1024ELj4ENS_18Kernel_traits_baseILj2048ES2_S2_S2_S2_fjLj1024EEEEELb0EEEvNS_9BwdParamsE
        .type           _ZN10layer_norm40ln_parallel_residual_bwd_finalize_kernelINS_22Kernel_traits_finalizeILj2048E6__halfS2_S2_S2_fjLb0ELj1024ELj4ENS_18Kernel_traits_baseILj2048ES2_S2_S2_S2_fjLj1024EEEEELb0EEEvNS_9BwdParamsE,@function
        .size           _ZN10layer_norm40ln_parallel_residual_bwd_finalize_kernelINS_22Kernel_traits_finalizeILj2048E6__halfS2_S2_S2_fjLb0ELj1024ELj4ENS_18Kernel_traits_baseILj2048ES2_S2_S2_S2_fjLj1024EEEEELb0EEEvNS_9BwdParamsE,(.L_x_2943 - _ZN10layer_norm40ln_parallel_residual_bwd_finalize_kernelINS_22Kernel_traits_finalizeILj2048E6__halfS2_S2_S2_fjLb0ELj1024ELj4ENS_18Kernel_traits_baseILj2048ES2_S2_S2_S2_fjLj1024EEEEELb0EEEvNS_9BwdParamsE)
        .other          _ZN10layer_norm40ln_parallel_residual_bwd_finalize_kernelINS_22Kernel_traits_finalizeILj2048E6__halfS2_S2_S2_fjLb0ELj1024ELj4ENS_18Kernel_traits_baseILj2048ES2_S2_S2_S2_fjLj1024EEEEELb0EEEvNS_9BwdParamsE,@"STO_CUDA_ENTRY STV_DEFAULT"
_ZN10layer_norm40ln_parallel_residual_bwd_finalize_kernelINS_22Kernel_traits_finalizeILj2048E6__halfS2_S2_S2_fjLb0ELj1024ELj4ENS_18Kernel_traits_baseILj2048ES2_S2_S2_S2_fjLj1024EEEEELb0EEEvNS_9BwdParamsE:
.text._ZN10layer_norm40ln_parallel_residual_bwd_finalize_kernelINS_22Kernel_traits_finalizeILj2048E6__halfS2_S2_S2_fjLb0ELj1024ELj4ENS_18Kernel_traits_baseILj2048ES2_S2_S2_S2_fjLj1024EEEEELb0EEEvNS_9BwdParamsE:
        /* <DEDUP_REMOVED lines=22> */
.L_x_449:
        /* <DEDUP_REMOVED lines=42> */
.L_x_441:
        /* <DEDUP_REMOVED lines=62> */
.L_x_440:
[----:B------:R-:W-:Y:S05]  /*07e0*/  BSYNC B1 ;  /* 0x0000000000017941 */ /* 0x000fea0003800000 */
.L_x_439:
        /* <DEDUP_REMOVED lines=38> */
.L_x_443:
[----:B------:R-:W-:Y:S05]  /*0a50*/  BSYNC B1 ;  /* 0x0000000000017941 */ /* 0x000fea0003800000 */
.L_x_442:
        /* <DEDUP_REMOVED lines=20> */
.L_x_444:
[----:B------:R-:W-:Y:S05]  /*0ba0*/  BSYNC B1 ;  /* 0x0000000000017941 */ /* 0x000fea0003800000 */
.L_x_438:
[----:B------:R-:W-:Y:S05]  /*0bb0*/  BSYNC B0 ;  /* 0x0000000000007941 */ /* 0x000fea0003800000 */
.L_x_437:
        /* <DEDUP_REMOVED lines=54> */
.L_x_470:
        /* <DEDUP_REMOVED lines=10> */
.L_x_445:
        /* <DEDUP_REMOVED lines=19> */
[----:B-1----:R-:W-:-:S03]  /*10f0*/  F2FP.F16.F32.PACK_AB R7, R23, R22 ;  /* 0x000000161707723e */ /* 0x002fc600000000ff */
[----:B0-----:R-:W-:Y:S01]  /*1100*/  IMAD.WIDE.U32 R8, R5, 0x4, R8 ;  /* 0x0000000405087825 */ /* 0x001fe200078e0008 */
[----:B---3--:R-:W-:Y:S01]  /*1110*/  F2FP.F16.F32.PACK_AB R15, R15, R14 ;  /* 0x0000000e0f0f723e */ /* 0x008fe200000000ff */
[----:B------:R1:W-:Y:S01]  /*1120*/  STG.E desc[UR6][R20.64], R7 ;  /* 0x0000000714007986 */ /* 0x0003e2000c101906 */
[----:B----4-:R-:W-:-:S03]  /*1130*/  F2FP.F16.F32.PACK_AB R17, R17, R16 ;  /* 0x000000101111723e */ /* 0x010fc600000000ff */
[----:B------:R1:W-:Y:S01]  /*1140*/  STG.E desc[UR6][R12.64], R15 ;  /* 0x0000000f0c007986 */ /* 0x0003e2000c101906 */
[----:B------:R-:W-:-:S03]  /*1150*/  F2FP.F16.F32.PACK_AB R19, R19, R18 ;  /* 0x000000121313723e */ /* 0x000fc600000000ff */
[----:B------:R1:W-:Y:S04]  /*1160*/  STG.E desc[UR6][R10.64], R17 ;  /* 0x000000110a007986 */ /* 0x0003e8000c101906 */
[----:B------:R1:W-:Y:S02]  /*1170*/  STG.E desc[UR6][R8.64], R19 ;  /* 0x0000001308007986 */ /* 0x0003e4000c101906 */
.L_x_448:
[----:B------:R-:W-:Y:S05]  /*1180*/  BSYNC B0 ;  /* 0x0000000000007941 */ /* 0x000fea0003800000 */
.L_x_447:
[C---:B------:R-:W-:Y:S02]  /*1190*/  ISETP.GT.U32.AND P1, PT, R4.reuse, -0x801, PT ;  /* 0xfffff7ff0400780c */ /* 0x040fe40003f24070 */
[----:B------:R-:W-:Y:S02]  /*11a0*/  IADD3 R4, R4, 0x800, RZ ;  /* 0x0000080004047810 */ /* 0x000fe40007ffe0ff */
[----:B------:R-:W-:-:S09]  /*11b0*/  IADD3 R5, R5, 0x400, RZ ;  /* 0x0000040005057810 */ /* 0x000fd20007ffe0ff */
[----:B------:R-:W-:Y:S05]  /*11c0*/  @P1 BRA `(.L_x_449) ;  /* 0xffffffec00e41947 */ /* 0x000fea000383ffff */
[----:B------:R-:W-:Y:S05]  /*11d0*/  EXIT ;  /* 0x000000000000794d */ /* 0x000fea0003800000 */
.L_x_446:
[----:B------:R-:W-:Y:S01]  /*11e0*/  HFMA2.MMA R14, -RZ, RZ, 0, 5.9604644775390625e-08 ;  /* 0x00000001ff0e7435 */ /* 0x000fe200000001ff */
[----:B----4-:R-:W-:Y:S02]  /*11f0*/  MOV R27, R10 ;  /* 0x0000000a001b7202 */ /* 0x010fe40000000f00 */
[----:B------:R-:W-:Y:S02]  /*1200*/  MOV R13, 0x1f ;  /* 0x0000001f000d7802 */ /* 0x000fe40000000f00 */
[----:B------:R-:W-:-:S07]  /*1210*/  MOV R12, 0xffffffff ;  /* 0xffffffff000c7802 */ /* 0x000fce0000000f00 */
[----:B0123--:R-:W-:Y:S05]  /*1220*/  WARPSYNC.COLLECTIVE R12, `(.L_x_450) ;  /* 0x000000000c087348 */ /* 0x00ffea0003c00000 */
[----:B------:R4:W0:Y:S02]  /*1230*/  SHFL.BFLY P2, R17, R27, R14, R13 ;  /* 0x0c00000e1b117389 */ /* 0x000824000004000d */
[----:B01234-:R-:W-:Y:S01]  /*1240*/  ENDCOLLECTIVE ;  /* 0x000000000000791b */ /* 0x01ffe20003800000 */
.L_x_450:
[----:B------:R-:W-:Y:S01]  /*1250*/  HFMA2.MMA R14, -RZ, RZ, 0, 1.1920928955078125e-07 ;  /* 0x00000002ff0e7435 */ /* 0x000fe200000001ff */
[----:B------:R-:W-:-:S05]  /*1260*/  FADD.FTZ R11, R10, R17 ;  /* 0x000000110a0b7221 */ /* 0x000fca0000010000 */
[----:B------:R-:W-:-:S07]  /*1270*/  MOV R27, R11 ;  /* 0x0000000b001b7202 */ /* 0x000fce0000000f00 */
[----:B------:R-:W-:Y:S05]  /*1280*/  WARPSYNC.COLLECTIVE R12, `(.L_x_451) ;  /* 0x000000000c087348 */ /* 0x000fea0003c00000 */
[----:B------:R0:W1:Y:S02]  /*1290*/  SHFL.BFLY P2, R17, R27, R14, R13 ;  /* 0x0c00000e1b117389 */ /* 0x000064000004000d */
[----:B01----:R-:W-:Y:S01]  /*12a0*/  ENDCOLLECTIVE ;  /* 0x000000000000791b */ /* 0x003fe20003800000 */
.L_x_451:
[----:B------:R-:W-:Y:S01]  /*12b0*/  HFMA2.MMA R14, -RZ, RZ, 0, 2.384185791015625e-07 ;  /* 0x00000004ff0e7435 */ /* 0x000fe200000001ff */
[----:B------:R-:W-:-:S05]  /*12c0*/  FADD.FTZ R10, R11, R17 ;  /* 0x000000110b0a7221 */ /* 0x000fca0000010000 */
[----:B------:R-:W-:-:S07]  /*12d0*/  MOV R27, R10 ;  /* 0x0000000a001b7202 */ /* 0x000fce0000000f00 */
[----:B------:R-:W-:Y:S05]  /*12e0*/  WARPSYNC.COLLECTIVE R12, `(.L_x_452) ;  /* 0x000000000c087348 */ /* 0x000fea0003c00000 */
[----:B------:R0:W1:Y:S02]  /*12f0*/  SHFL.BFLY P2, R17, R27, R14, R13 ;  /* 0x0c00000e1b117389 */ /* 0x000064000004000d */
[----:B01----:R-:W-:Y:S01]  /*1300*/  ENDCOLLECTIVE ;  /* 0x000000000000791b */ /* 0x003fe20003800000 */
.L_x_452:
[----:B------:R-:W-:Y:S01]  /*1310*/  MOV R14, 0x8 ;  /* 0x00000008000e7802 */ /* 0x000fe20000000f00 */
[----:B------:R-:W-:-:S04]  /*1320*/  FADD.FTZ R19, R10, R17 ;  /* 0x000000110a137221 */ /* 0x000fc80000010000 */
[----:B------:R-:W-:-:S07]  /*1330*/  IMAD.MOV.U32 R27, RZ, RZ, R19 ;  /* 0x000000ffff1b7224 */ /* 0x000fce00078e0013 */
[----:B------:R-:W-:Y:S05]  /*1340*/  WARPSYNC.COLLECTIVE R12, `(.L_x_453) ;  /* 0x000000000c087348 */ /* 0x000fea0003c00000 */
[----:B------:R0:W1:Y:S02]  /*1350*/  SHFL.BFLY P2, R17, R27, R14, R13 ;  /* 0x0c00000e1b117389 */ /* 0x000064000004000d */
[----:B01----:R-:W-:Y:S01]  /*1360*/  ENDCOLLECTIVE ;  /* 0x000000000000791b */ /* 0x003fe20003800000 */
.L_x_453:
[----:B------:R-:W-:Y:S01]  /*1370*/  HFMA2.MMA R14, -RZ, RZ, 0, 9.5367431640625e-07 ;  /* 0x00000010ff0e7435 */ /* 0x000fe200000001ff */
[----:B------:R-:W-:-:S05]  /*1380*/  FADD.FTZ R11, R19, R17 ;  /* 0x00000011130b7221 */ /* 0x000fca0000010000 */
[----:B------:R-:W-:-:S07]  /*1390*/  MOV R27, R11 ;  /* 0x0000000b001b7202 */ /* 0x000fce0000000f00 */
[----:B------:R-:W-:Y:S05]  /*13a0*/  WARPSYNC.COLLECTIVE R12, `(.L_x_454) ;  /* 0x000000000c087348 */ /* 0x000fea0003c00000 */
[----:B------:R0:W1:Y:S02]  /*13b0*/  SHFL.BFLY P2, R17, R27, R14, R13 ;  /* 0x0c00000e1b117389 */ /* 0x000064000004000d */
[----:B01----:R-:W-:Y:S01]  /*13c0*/  ENDCOLLECTIVE ;  /* 0x000000000000791b */ /* 0x003fe20003800000 */
.L_x_454:
[----:B------:R-:W-:Y:S01]  /*13d0*/  HFMA2.MMA R14, -RZ, RZ, 0, 5.9604644775390625e-08 ;  /* 0x00000001ff0e7435 */ /* 0x000fe200000001ff */
[----:B------:R-:W-:Y:S02]  /*13e0*/  MOV R27, R15 ;  /* 0x0000000f001b7202 */ /* 0x000fe40000000f00 */
[----:B------:R-:W-:-:S08]  /*13f0*/  MOV R10, R17 ;  /* 0x00000011000a7202 */ /* 0x000fd00000000f00 */
[----:B------:R-:W-:Y:S05]  /*1400*/  WARPSYNC.COLLECTIVE R12, `(.L_x_455) ;  /* 0x000000000c087348 */ /* 0x000fea0003c00000 */
[----:B------:R0:W1:Y:S02]  /*1410*/  SHFL.BFLY P2, R17, R27, R14, R13 ;  /* 0x0c00000e1b117389 */ /* 0x000064000004000d */
[----:B01----:R-:W-:Y:S01]  /*1420*/  ENDCOLLECTIVE ;  /* 0x000000000000791b */ /* 0x003fe20003800000 */
.L_x_455:
[----:B------:R-:W-:Y:S01]  /*1430*/  HFMA2.MMA R14, -RZ, RZ, 0, 1.1920928955078125e-07 ;  /* 0x00000002ff0e7435 */ /* 0x000fe200000001ff */
[----:B------:R-:W-:-:S05]  /*1440*/  MOV R16, R17 ;  /* 0x0000001100107202 */ /* 0x000fca0000000f00 */
[----:B------:R-:W-:-:S05]  /*1450*/  FADD.FTZ R16, R15, R16 ;  /* 0x000000100f107221 */ /* 0x000fca0000010000 */
[----:B------:R-:W-:-:S07]  /*1460*/  MOV R27, R16 ;  /* 0x00000010001b7202 */ /* 0x000fce0000000f00 */
[----:B------:R-:W-:Y:S05]  /*1470*/  WARPSYNC.COLLECTIVE R12, `(.L_x_456) ;  /* 0x000000000c087348 */ /* 0x000fea0003c00000 */
[----:B------:R0:W1:Y:S02]  /*1480*/  SHFL.BFLY P2, R17, R27, R14, R13 ;  /* 0x0c00000e1b117389 */ /* 0x000064000004000d */
[----:B01----:R-:W-:Y:S01]  /*1490*/  ENDCOLLECTIVE ;  /* 0x000000000000791b */ /* 0x003fe20003800000 */
.L_x_456:
[----:B------:R-:W-:Y:S01]  /*14a0*/  HFMA2.MMA R14, -RZ, RZ, 0, 2.384185791015625e-07 ;  /* 0x00000004ff0e7435 */ /* 0x000fe200000001ff */
[----:B------:R-:W-:-:S05]  /*14b0*/  MOV R19, R17 ;  /* 0x0000001100137202 */ /* 0x000fca0000000f00 */
[----:B------:R-:W-:-:S05]  /*14c0*/  FADD.FTZ R15, R16, R19 ;  /* 0x00000013100f7221 */ /* 0x000fca0000010000 */
[----:B------:R-:W-:-:S07]  /*14d0*/  MOV R27, R15 ;  /* 0x0000000f001b7202 */ /* 0x000fce0000000f00 */
[----:B------:R-:W-:Y:S05]  /*14e0*/  WARPSYNC.COLLECTIVE R12, `(.L_x_457) ;  /* 0x000000000c087348 */ /* 0x000fea0003c00000 */
[----:B------:R0:W1:Y:S02]  /*14f0*/  SHFL.BFLY P2, R17, R27, R14, R13 ;  /* 0x0c00000e1b117389 */ /* 0x000064000004000d */
[----:B01----:R-:W-:Y:S01]  /*1500*/  ENDCOLLECTIVE ;  /* 0x000000000000791b */ /* 0x003fe20003800000 */
.L_x_457:
[----:B------:R-:W-:Y:S01]  /*1510*/  HFMA2.MMA R14, -RZ, RZ, 0, 4.76837158203125e-07 ;  /* 0x00000008ff0e7435 */ /* 0x000fe200000001ff */
[----:B------:R-:W-:-:S05]  /*1520*/  MOV R18, R17 ;  /* 0x0000001100127202 */ /* 0x000fca0000000f00 */
[----:B------:R-:W-:-:S05]  /*1530*/  FADD.FTZ R20, R15, R18 ;  /* 0x000000120f147221 */ /* 0x000fca0000010000 */
[----:B------:R-:W-:-:S07]  /*1540*/  MOV R27, R20 ;  /* 0x00000014001b7202 */ /* 0x000fce0000000f00 */
[----:B------:R-:W-:Y:S05]  /*1550*/  WARPSYNC.COLLECTIVE R12, `(.L_x_458) ;  /* 0x000000000c087348 */ /* 0x000fea0003c00000 */
[----:B------:R0:W1:Y:S02]  /*1560*/  SHFL.BFLY P2, R17, R27, R14, R13 ;  /* 0x0c00000e1b117389 */ /* 0x000064000004000d */
[----:B01----:R-:W-:Y:S01]  /*1570*/  ENDCOLLECTIVE ;  /* 0x000000000000791b */ /* 0x003fe20003800000 */
.L_x_458:
[----:B------:R-:W-:Y:S01]  /*1580*/  HFMA2.MMA R14, -RZ, RZ, 0, 9.5367431640625e-07 ;  /* 0x00000010ff0e7435 */ /* 0x000fe200000001ff */
[----:B------:R-:W-:-:S04]  /*1590*/  IMAD.MOV.U32 R21, RZ, RZ, R17 ;  /* 0x000000ffff157224 */ /* 0x000fc800078e0011 */
[----:B------:R-:W-:-:S05]  /*15a0*/  FADD.FTZ R16, R20, R21 ;  /* 0x0000001514107221 */ /* 0x000fca0000010000 */
[----:B------:R-:W-:-:S07]  /*15b0*/  MOV R27, R16 ;  /* 0x00000010001b7202 */ /* 0x000fce0000000f00 */
[----:B------:R-:W-:Y:S05]  /*15c0*/  WARPSYNC.COLLECTIVE R12, `(.L_x_459) ;  /* 0x000000000c087348 */ /* 0x000fea0003c00000 */
[----:B------:R0:W1:Y:S02]  /*15d0*/  SHFL.BFLY P2, R17, R27, R14, R13 ;  /* 0x0c00000e1b117389 */ /* 0x000064000004000d */
[----:B01----:R-:W-:Y:S01]  /*15e0*/  ENDCOLLECTIVE ;  /* 0x000000000000791b */ /* 0x003fe20003800000 */
.L_x_459:
[----:B------:R-:W-:Y:S01]  /*15f0*/  HFMA2.MMA R14, -RZ, RZ, 0, 5.9604644775390625e-08 ;  /* 0x00000001ff0e7435 */ /* 0x000fe200000001ff */
[----:B------:R-:W-:Y:S02]  /*1600*/  MOV R27, R9 ;  /* 0x00000009001b7202 */ /* 0x000fe40000000f00 */
[----:B------:R-:W-:-:S08]  /*1610*/  MOV R15, R17 ;  /* 0x00000011000f7202 */ /* 0x000fd00000000f00 */
[----:B------:R-:W-:Y:S05]  /*1620*/  WARPSYNC.COLLECTIVE R12, `(.L_x_460) ;  /* 0x000000000c087348 */ /* 0x000fea0003c00000 */
[----:B------:R0:W1:Y:S02]  /*1630*/  SHFL.BFLY P2, R17, R27, R14, R13 ;  /* 0x0c00000e1b117389 */ /* 0x000064000004000d */
[----:B01----:R-:W-:Y:S01]  /*1640*/  ENDCOLLECTIVE ;  /* 0x000000000000791b */ /* 0x003fe20003800000 */
.L_x_460:
[----:B------:R-:W-:Y:S01]  /*1650*/  HFMA2.MMA R14, -RZ, RZ, 0, 1.1920928955078125e-07 ;  /* 0x00000002ff0e7435 */ /* 0x000fe200000001ff */
[----:B------:R-:W-:-:S05]  /*1660*/  MOV R18, R17 ;  /* 0x0000001100127202 */ /* 0x000fca0000000f00 */
[----:B------:R-:W-:-:S05]  /*1670*/  FADD.FTZ R20, R9, R18 ;  /* 0x0000001209147221 */ /* 0x000fca0000010000 */
[----:B------:R-:W-:-:S07]  /*1680*/  MOV R27, R20 ;  /* 0x00000014001b7202 */ /* 0x000fce0000000f00 */
[----:B------:R-:W-:Y:S05]  /*1690*/  WARPSYNC.COLLECTIVE R12, `(.L_x_461) ;  /* 0x000000000c087348 */ /* 0x000fea0003c00000 */
[----:B------:R0:W1:Y:S02]  /*16a0*/  SHFL.BFLY P2, R17, R27, R14, R13 ;  /* 0x0c00000e1b117389 */ /* 0x000064000004000d */
[----:B01----:R-:W-:Y:S01]  /*16b0*/  ENDCOLLECTIVE ;  /* 0x000000000000791b */ /* 0x003fe20003800000 */
.L_x_461:
[----:B------:R-:W-:Y:S01]  /*16c0*/  HFMA2.MMA R14, -RZ, RZ, 0, 2.384185791015625e-07 ;  /* 0x00000004ff0e7435 */ /* 0x000fe200000001ff */
[----:B------:R-:W-:-:S05]  /*16d0*/  MOV R21, R17 ;  /* 0x0000001100157202 */ /* 0x000fca0000000f00 */
[----:B------:R-:W-:-:S05]  /*16e0*/  FADD.FTZ R9, R20, R21 ;  /* 0x0000001514097221 */ /* 0x000fca0000010000 */
[----:B------:R-:W-:-:S07]  /*16f0*/  MOV R27, R9 ;  /* 0x00000009001b7202 */ /* 0x000fce0000000f00 */
[----:B------:R-:W-:Y:S05]  /*1700*/  WARPSYNC.COLLECTIVE R12, `(.L_x_462) ;  /* 0x000000000c087348 */ /* 0x000fea0003c00000 */
[----:B------:R0:W1:Y:S02]  /*1710*/  SHFL.BFLY P2, R17, R27, R14, R13 ;  /* 0x0c00000e1b117389 */ /* 0x000064000004000d */
[----:B01----:R-:W-:Y:S01]  /*1720*/  ENDCOLLECTIVE ;  /* 0x000000000000791b */ /* 0x003fe20003800000 */
.L_x_462:
[----:B------:R-:W-:Y:S01]  /*1730*/  HFMA2.MMA R14, -RZ, RZ, 0, 4.76837158203125e-07 ;  /* 0x00000008ff0e7435 */ /* 0x000fe200000001ff */
[----:B------:R-:W-:-:S05]  /*1740*/  MOV R22, R17 ;  /* 0x0000001100167202 */ /* 0x000fca0000000f00 */
[----:B------:R-:W-:-:S05]  /*1750*/  FADD.FTZ R22, R9, R22 ;  /* 0x0000001609167221 */ /* 0x000fca0000010000 */
[----:B------:R-:W-:-:S07]  /*1760*/  MOV R27, R22 ;  /* 0x00000016001b7202 */ /* 0x000fce0000000f00 */
[----:B------:R-:W-:Y:S05]  /*1770*/  WARPSYNC.COLLECTIVE R12, `(.L_x_463) ;  /* 0x000000000c087348 */ /* 0x000fea0003c00000 */
[----:B------:R0:W1:Y:S02]  /*1780*/  SHFL.BFLY P2, R17, R27, R14, R13 ;  /* 0x0c00000e1b117389 */ /* 0x000064000004000d */
[----:B01----:R-:W-:Y:S01]  /*1790*/  ENDCOLLECTIVE ;  /* 0x000000000000791b */ /* 0x003fe20003800000 */
.L_x_463:
[----:B------:R-:W-:Y:S01]  /*17a0*/  HFMA2.MMA R14, -RZ, RZ, 0, 9.5367431640625e-07 ;  /* 0x00000010ff0e7435 */ /* 0x000fe200000001ff */
[----:B------:R-:W-:-:S05]  /*17b0*/  MOV R23, R17 ;  /* 0x0000001100177202 */ /* 0x000fca0000000f00 */
[----:B------:R-:W-:-:S04]  /*17c0*/  FADD.FTZ R18, R22, R23 ;  /* 0x0000001716127221 */ /* 0x000fc80000010000 */
[----:B------:R-:W-:-:S07]  /*17d0*/  IMAD.MOV.U32 R27, RZ, RZ, R18 ;  /* 0x000000ffff1b7224 */ /* 0x000fce00078e0012 */
[----:B------:R-:W-:Y:S05]  /*17e0*/  WARPSYNC.COLLECTIVE R12, `(.L_x_464) ;  /* 0x000000000c087348 */ /* 0x000fea0003c00000 */
[----:B------:R0:W1:Y:S02]  /*17f0*/  SHFL.BFLY P2, R17, R27, R14, R13 ;  /* 0x0c00000e1b117389 */ /* 0x000064000004000d */
[----:B01----:R-:W-:Y:S01]  /*1800*/  ENDCOLLECTIVE ;  /* 0x000000000000791b */ /* 0x003fe20003800000 */
.L_x_464:
[----:B------:R-:W-:Y:S01]  /*1810*/  HFMA2.MMA R14, -RZ, RZ, 0, 5.9604644775390625e-08 ;  /* 0x00000001ff0e7435 */ /* 0x000fe200000001ff */
[----:B------:R-:W-:Y:S02]  /*1820*/  MOV R27, R8 ;  /* 0x00000008001b7202 */ /* 0x000fe40000000f00 */
[----:B------:R-:W-:-:S08]  /*1830*/  MOV R9, R17 ;  /* 0x0000001100097202 */ /* 0x000fd00000000f00 */
[----:B------:R-:W-:Y:S05]  /*1840*/  WARPSYNC.COLLECTIVE R12, `(.L_x_465) ;  /* 0x000000000c087348 */ /* 0x000fea0003c00000 */
[----:B------:R0:W1:Y:S02]  /*1850*/  SHFL.BFLY P2, R17, R27, R14, R13 ;  /* 0x0c00000e1b117389 */ /* 0x000064000004000d */
[----:B01----:R-:W-:Y:S01]  /*1860*/  ENDCOLLECTIVE ;  /* 0x000000000000791b */ /* 0x003fe20003800000 */
.L_x_465:
[----:B------:R-:W-:Y:S01]  /*1870*/  HFMA2.MMA R14, -RZ, RZ, 0, 1.1920928955078125e-07 ;  /* 0x00000002ff0e7435 */ /* 0x000fe200000001ff */
[----:B------:R-:W-:-:S05]  /*1880*/  MOV R19, R17 ;  /* 0x0000001100137202 */ /* 0x000fca0000000f00 */
[----:B------:R-:W-:-:S05]  /*1890*/  FADD.FTZ R23, R8, R19 ;  /* 0x0000001308177221 */ /* 0x000fca0000010000 */
[----:B------:R-:W-:-:S07]  /*18a0*/  MOV R27, R23 ;  /* 0x00000017001b7202 */ /* 0x000fce0000000f00 */
[----:B------:R-:W-:Y:S05]  /*18b0*/  WARPSYNC.COLLECTIVE R12, `(.L_x_466) ;  /* 0x000000000c087348 */ /* 0x000fea0003c00000 */
[----:B------:R0:W1:Y:S02]  /*18c0*/  SHFL.BFLY P2, R17, R27, R14, R13 ;  /* 0x0c00000e1b117389 */ /* 0x000064000004000d */
[----:B01----:R-:W-:Y:S01]  /*18d0*/  ENDCOLLECTIVE ;  /* 0x000000000000791b */ /* 0x003fe20003800000 */
.L_x_466:
[----:B------:R-:W-:Y:S01]  /*18e0*/  HFMA2.MMA R14, -RZ, RZ, 0, 2.384185791015625e-07 ;  /* 0x00000004ff0e7435 */ /* 0x000fe200000001ff */
[----:B------:R-:W-:-:S05]  /*18f0*/  MOV R22, R17 ;  /* 0x0000001100167202 */ /* 0x000fca0000000f00 */
[----:B------:R-:W-:-:S05]  /*1900*/  FADD.FTZ R8, R23, R22 ;  /* 0x0000001617087221 */ /* 0x000fca0000010000 */
[----:B------:R-:W-:-:S07]  /*1910*/  MOV R27, R8 ;  /* 0x00000008001b7202 */ /* 0x000fce0000000f00 */
[----:B------:R-:W-:Y:S05]  /*1920*/  WARPSYNC.COLLECTIVE R12, `(.L_x_467) ;  /* 0x000000000c087348 */ /* 0x000fea0003c00000 */
[----:B------:R0:W1:Y:S02]  /*1930*/  SHFL.BFLY P2, R17, R27, R14, R13 ;  /* 0x0c00000e1b117389 */ /* 0x000064000004000d */
[----:B01----:R-:W-:Y:S01]  /*1940*/  ENDCOLLECTIVE ;  /* 0x000000000000791b */ /* 0x003fe20003800000 */
.L_x_467:
[----:B------:R-:W-:Y:S01]  /*1950*/  HFMA2.MMA R14, -RZ, RZ, 0, 4.76837158203125e-07 ;  /* 0x00000008ff0e7435 */ /* 0x000fe200000001ff */
[----:B------:R-:W-:-:S05]  /*1960*/  MOV R21, R17 ;  /* 0x0000001100157202 */ /* 0x000fca0000000f00 */
[----:B------:R-:W-:-:S05]  /*1970*/  FADD.FTZ R24, R8, R21 ;  /* 0x0000001508187221 */ /* 0x000fca0000010000 */
[----:B------:R-:W-:-:S07]  /*1980*/  MOV R27, R24 ;  /* 0x00000018001b7202 */ /* 0x000fce0000000f00 */
[----:B------:R-:W-:Y:S05]  /*1990*/  WARPSYNC.COLLECTIVE R12, `(.L_x_468) ;  /* 0x000000000c087348 */ /* 0x000fea0003c00000 */
[----:B------:R0:W1:Y:S02]  /*19a0*/  SHFL.BFLY P2, R17, R27, R14, R13 ;  /* 0x0c00000e1b117389 */ /* 0x000064000004000d */
[----:B01----:R-:W-:Y:S01]  /*19b0*/  ENDCOLLECTIVE ;  /* 0x000000000000791b */ /* 0x003fe20003800000 */
.L_x_468:
[----:B------:R-:W-:Y:S01]  /*19c0*/  HFMA2.MMA R14, -RZ, RZ, 0, 9.5367431640625e-07 ;  /* 0x00000010ff0e7435 */ /* 0x000fe200000001ff */
[----:B------:R-:W-:-:S05]  /*19d0*/  MOV R25, R17 ;  /* 0x0000001100197202 */ /* 0x000fca0000000f00 */
[----:B------:R-:W-:-:S05]  /*19e0*/  FADD.FTZ R25, R24, R25 ;  /* 0x0000001918197221 */ /* 0x000fca0000010000 */
[----:B------:R-:W-:-:S07]  /*19f0*/  MOV R27, R25 ;  /* 0x00000019001b7202 */ /* 0x000fce0000000f00 */
[----:B------:R-:W-:Y:S05]  /*1a00*/  WARPSYNC.COLLECTIVE R12, `(.L_x_469) ;  /* 0x000000000c087348 */ /* 0x000fea0003c00000 */
[----:B------:R0:W1:Y:S02]  /*1a10*/  SHFL.BFLY P2, R17, R27, R14, R13 ;  /* 0x0c00000e1b117389 */ /* 0x000064000004000d */
[----:B01----:R-:W-:Y:S01]  /*1a20*/  ENDCOLLECTIVE ;  /* 0x000000000000791b */ /* 0x003fe20003800000 */
.L_x_469:
[----:B------:R-:W-:Y:S05]  /*1a30*/  BRA `(.L_x_470) ;  /* 0xfffffff400387947 */ /* 0x000fea000383ffff */
.L_x_471:
        /* <DEDUP_REMOVED lines=12> */
.L_x_2943:


//--------------------- .text._ZN10layer_norm31ln_parallel_residual_bwd_kernelINS_13Kernel_traitsI6__halfS2_S2_S2_fjLj2048ELj1ELj1ELj4ELj16ENS_18Kernel_traits_baseILj2048ES2_S2_S2_S2_fjLj128EEEEELb1ELb1ELb0EEEvNS_9BwdParamsE --------------------------
	.section	.text._ZN10layer_norm31ln_parallel_residual_bwd_kernelINS_13Kernel_traitsI6__halfS2_S2_S2_fjLj2048ELj1ELj1ELj4ELj16ENS_18Kernel_traits_baseILj2048ES2_S2_S2_S2_fjLj128EEEEELb1ELb1ELb0EEEvNS_9BwdParamsE,"ax",@progbits
	.align	128
        .global         _ZN10layer_norm31ln_parallel_residual_bwd_kernelINS_13Kernel_traitsI6__halfS2_S2_S2_fjLj2048ELj1ELj1ELj4ELj16ENS_18Kernel_traits_baseILj2048ES2_S2_S2_S2_fjLj128EEEEELb1ELb1ELb0EEEvNS_9BwdParamsE
        .type           _ZN10layer_norm31ln_parallel_residual_bwd_kernelINS_13Kernel_traitsI6__halfS2_S2_S2_fjLj2048ELj1ELj1ELj4ELj16ENS_18Kernel_traits_baseILj2048ES2_S2_S2_S2_fjLj128EEEEELb1ELb1ELb0EEEvNS_9BwdParamsE,@function
        .size           _ZN10layer_norm31ln_parallel_residual_bwd_kernelINS_13Kernel_traitsI6__halfS2_S2_S2_fjLj2048ELj1ELj1ELj4ELj16ENS_18Kernel_traits_baseILj2048ES2_S2_S2_S2_fjLj128EEEEELb1ELb1ELb0EEEvNS_9BwdParamsE,(.L_x_2944 - _ZN10layer_norm31ln_parallel_residual_bwd_kernelINS_13Kernel_traitsI6__halfS2_S2_S2_fjLj2048ELj1ELj1ELj4ELj16ENS_18Kernel_traits_baseILj2048ES2_S2_S2_S2_fjLj128EEEEELb1ELb1ELb0EEEvNS_9BwdParamsE)
        .other          _ZN10layer_norm31ln_parallel_residual_bwd_kernelINS_13Kernel_traitsI6__halfS2_S2_S2_fjLj2048ELj1ELj1ELj4ELj16ENS_18Kernel_traits_baseILj2048ES2_S2_S2_S2_fjLj128EEEEELb1ELb1ELb0EEEvNS_9BwdParamsE,@"STO_CUDA_ENTRY STV_DEFAULT"
_ZN10layer_norm31ln_parallel_residual_bwd_kernelINS_13Kernel_traitsI6__halfS2_S2_S2_fjLj2048ELj1ELj1ELj4ELj16ENS_18Kernel_traits_baseILj2048ES2_S2_S2_S2_fjLj128EEEEELb1ELb1ELb0EEEvNS_9BwdParamsE:
.text._ZN10layer_norm31ln_parallel_residual_bwd_kernelINS_13Kernel_traitsI6__halfS2_S2_S2_fjLj2048ELj1ELj1ELj4ELj16ENS_18Kernel_traits_baseILj2048ES2_S2_S2_S2_fjLj128EEEEELb1ELb1ELb0EEEvNS_9BwdParamsE:
        /* <DEDUP_REMOVED lines=52> */
[----:B------:R-:W-:Y:S01]  /*0340*/  ISETP.NE.AND P2, PT, RZ, UR6, PT ;  /* 0x00000006ff007c0c */ /* 0x000fe2000bf45270 */
[--C-:B-----5:R-:W-:Y:S01]  /*0350*/  HADD2.F32 R19, -RZ, R8.reuse.H0_H0 ;  /* 0x20000008ff137230 */ /* 0x120fe20000004100 */
[----:B------:R-:W-:Y:S01]  /*0360*/  MOV R21, RZ ;  /* 0x000000ff00157202 */ /* 0x000fe20000000f00 */
[----:B------:R-:W-:Y:S01]  /*0370*/  HADD2.F32 R18, -RZ, R8.H1_H1 ;  /* 0x30000008ff127230 */ /* 0x000fe20000004100 */
[----:B------:R-:W-:Y:S01]  /*0380*/  P2R R3, PR, RZ, 0x4 ;  /* 0x00000004ff037803 */ /* 0x000fe20000000000 */
        /* <DEDUP_REMOVED lines=14> */
.L_x_482:
[----:B01----:R-:W0:Y:S01]  /*0470*/  LDC.64 R68, c[0x0][0x250] ;  /* 0x00009400ff447b82 */ /* 0x003e220000000a00 */
[----:B------:R-:W-:Y:S01]  /*0480*/  ISETP.NE.AND P6, PT, R3, RZ, PT ;  /* 0x000000ff0300720c */ /* 0x000fe20003fc5270 */
[----:B0-----:R-:W-:-:S05]  /*0490*/  IMAD.WIDE R68, R76, 0x4, R68 ;  /* 0x000000044c447825 */ /* 0x001fca00078e0244 */
[----:B------:R0:W2:Y:S02]  /*04a0*/  LDG.E R112, desc[UR4][R68.64] ;  /* 0x0000000444707981 */ /* 0x0000a4000c1e1900 */
[----:B0-----:R-:W0:Y:S02]  /*04b0*/  LDC.64 R68, c[0x0][0x258] ;  /* 0x00009600ff447b82 */ /* 0x001e240000000a00 */
[----:B0-----:R-:W-:-:S05]  /*04c0*/  IMAD.WIDE R68, R76, 0x4, R68 ;  /* 0x000000044c447825 */ /* 0x001fca00078e0244 */
[----:B-----5:R0:W5:Y:S01]  /*04d0*/  LDG.E R80, desc[UR4][R68.64] ;  /* 0x0000000444507981 */ /* 0x020162000c1e1900 */
[----:B------:R-:W-:Y:S01]  /*04e0*/  MOV R78, UR22 ;  /* 0x00000016004e7c02 */ /* 0x000fe20008000f00 */
[----:B------:R-:W-:Y:S01]  /*04f0*/  BSSY B0, `(.L_x_473) ;  /* 0x000006a000007945 */ /* 0x000fe20003800000 */
[----:B------:R-:W-:Y:S02]  /*0500*/  LOP3.LUT P2, RZ, R2, 0xff, RZ, 0xc0, !PT ;  /* 0x000000ff02ff7812 */ /* 0x000fe4000784c0ff */
[----:B------:R-:W-:Y:S01]  /*0510*/  MOV R113, RZ ;  /* 0x000000ff00717202 */ /* 0x000fe20000000f00 */
[----:B------:R-:W-:Y:S01]  /*0520*/  IMAD R70, R76, R78, RZ ;  /* 0x0000004e4c467224 */ /* 0x000fe200078e02ff */
[----:B------:R-:W-:-:S04]  /*0530*/  MOV R122, RZ ;  /* 0x000000ff007a7202 */ /* 0x000fc80000000f00 */
[----:B------:R-:W-:-:S04]  /*0540*/  SHF.R.S32.HI R71, RZ, 0x1f, R70 ;  /* 0x0000001fff477819 */ /* 0x000fc80000011446 */
[----:B------:R-:W-:-:S04]  /*0550*/  LEA.HI R70, R71, R70, RZ, 0x3 ;  /* 0x0000004647467211 */ /* 0x000fc800078f18ff */
        /* <DEDUP_REMOVED lines=10> */
[C---:B------:R-:W-:Y:S02]  /*0600*/  SHF.L.U32 R99, R2.reuse, 0x3, RZ ;  /* 0x0000000302637819 */ /* 0x040fe400000006ff */
[----:B------:R-:W-:Y:S02]  /*0610*/  SHF.L.U64.HI R0, R2, 0x3, RZ ;  /* 0x0000000302007819 */ /* 0x000fe400000102ff */
[----:B------:R-:W-:Y:S02]  /*0620*/  IADD3 R120, P5, R99, UR14, RZ ;  /* 0x0000000e63787c10 */ /* 0x000fe4000ffbe0ff */
[----:B------:R-:W-:Y:S02]  /*0630*/  ISETP.NE.U32.AND P3, PT, RZ, UR16, PT ;  /* 0x00000010ff007c0c */ /* 0x000fe4000bf65070 */
[----:B------:R-:W-:Y:S02]  /*0640*/  IADD3.X R121, R0, UR15, RZ, P5, !PT ;  /* 0x0000000f00797c10 */ /* 0x000fe4000affe4ff */
[----:B------:R-:W-:-:S02]  /*0650*/  ISETP.NE.AND.EX P3, PT, RZ, UR17, PT, P3 ;  /* 0x00000011ff007c0c */ /* 0x000fc4000bf65330 */
[----:B------:R-:W-:Y:S02]  /*0660*/  ISETP.NE.U32.AND P4, PT, RZ, UR10, PT ;  /* 0x0000000aff007c0c */ /* 0x000fe4000bf85070 */
[----:B------:R-:W5:Y:S02]  /*0670*/  LDG.E.64 R120, desc[UR4][R120.64] ;  /* 0x0000000478787981 */ /* 0x000f64000c1e1b00 */
[----:B------:R-:W-:-:S07]  /*0680*/  ISETP.NE.AND.EX P4, PT, RZ, UR11, PT, P4 ;  /* 0x0000000bff007c0c */ /* 0x000fce000bf85340 */
[----:B------:R-:W0:Y:S02]  /*0690*/  @P3 LDC.64 R92, c[0x0][0x248] ;  /* 0x00009200ff5c3b82 */ /* 0x000e240000000a00 */
[----:B0-----:R-:W-:-:S04]  /*06a0*/  @P3 IADD3 R92, P5, R99, R92, RZ ;  /* 0x0000005c635c3210 */ /* 0x001fc80007fbe0ff */
[----:B------:R-:W-:Y:S02]  /*06b0*/  @P3 IADD3.X R93, R0, R93, RZ, P5, !PT ;  /* 0x0000005d005d3210 */ /* 0x000fe40002ffe4ff */
[----:B------:R-:W-:-:S03]  /*06c0*/  @P4 LEA R100, P5, R2, UR10, 0x4 ;  /* 0x0000000a02644c11 */ /* 0x000fc6000f8a20ff */
[----:B------:R0:W5:Y:S01]  /*06d0*/  @P3 LDG.E.64 R116, desc[UR4][R92.64] ;  /* 0x000000045c743981 */ /* 0x000162000c1e1b00 */
[----:B------:R-:W-:-:S05]  /*06e0*/  @P4 LEA.HI.X R101, R2, UR11, RZ, 0x4, P5 ;  /* 0x0000000b02654c11 */ /* 0x000fca000a8f24ff */
[----:B------:R1:W5:Y:S01]  /*06f0*/  @P4 LDG.E.128 R52, desc[UR4][R100.64] ;  /* 0x0000000464344981 */ /* 0x000362000c1e1d00 */
[--C-:B--2---:R-:W-:Y:S02]  /*0700*/  HADD2.F32 R105, -RZ, R72.reuse.H0_H0 ;  /* 0x20000048ff697230 */ /* 0x104fe40000004100 */
[----:B------:R-:W-:Y:S02]  /*0710*/  HADD2.F32 R109, -RZ, R72.H1_H1 ;  /* 0x30000048ff6d7230 */ /* 0x000fe40000004100 */
[--C-:B------:R-:W-:Y:S02]  /*0720*/  HADD2.F32 R99, -RZ, R74.reuse.H0_H0 ;  /* 0x2000004aff637230 */ /* 0x100fe40000004100 */
[C---:B------:R-:W-:Y:S01]  /*0730*/  FADD.FTZ R105, -R112.reuse, R105 ;  /* 0x0000006970697221 */ /* 0x040fe20000010100 */
[----:B------:R-:W-:Y:S02]  /*0740*/  HADD2.F32 R113, -RZ, R73.H0_H0 ;  /* 0x20000049ff717230 */ /* 0x000fe40000004100 */
[----:B------:R-:W-:Y:S01]  /*0750*/  FADD.FTZ R109, -R112, R109 ;  /* 0x0000006d706d7221 */ /* 0x000fe20000010100 */
[----:B-----5:R-:W-:Y:S01]  /*0760*/  FMUL.FTZ R0, R80, R105 ;  /* 0x0000006950007220 */ /* 0x020fe20000410000 */
[----:B------:R-:W-:Y:S01]  /*0770*/  FADD.FTZ R99, -R112, R99 ;  /* 0x0000006370637221 */ /* 0x000fe20000010100 */
[----:B------:R-:W-:-:S02]  /*0780*/  HADD2.F32 R103, -RZ, R74.H1_H1 ;  /* 0x3000004aff677230 */ /* 0x000fc40000004100 */
[----:B------:R-:W-:Y:S01]  /*0790*/  FMUL.FTZ R110, R80, R109 ;  /* 0x0000006d506e7220 */ /* 0x000fe20000410000 */
[----:B------:R-:W-:Y:S02]  /*07a0*/  HADD2.F32 R123, -RZ, R73.H1_H1 ;  /* 0x30000049ff7b7230 */ /* 0x000fe40000004100 */
[----:B------:R-:W-:Y:S01]  /*07b0*/  FADD.FTZ R113, -R112, R113 ;  /* 0x0000007170717221 */ /* 0x000fe20000010100 */
[--C-:B---3--:R-:W-:Y:S02]  /*07c0*/  HADD2.F32 R111, -RZ, R68.reuse.H0_H0 ;  /* 0x20000044ff6f7230 */ /* 0x108fe40000004100 */
[----:B0-----:R-:W-:Y:S01]  /*07d0*/  FMUL.FTZ R92, R80, R99 ;  /* 0x00000063505c7220 */ /* 0x001fe20000410000 */
[----:B------:R-:W-:Y:S02]  /*07e0*/  HADD2.F32 R68, -RZ, R68.H1_H1 ;  /* 0x30000044ff447230 */ /* 0x000fe40000004100 */
[----:B-1----:R-:W-:Y:S02]  /*07f0*/  HADD2.F32 R101, -RZ, R70.H0_H0 ;  /* 0x20000046ff657230 */ /* 0x002fe40000004100 */
[----:B------:R-:W-:Y:S01]  /*0800*/  FADD.FTZ R36, R36, R111 ;  /* 0x0000006f24247221 */ /* 0x000fe20000010000 */
[-C--:B------:R-:W-:Y:S01]  /*0810*/  FFMA.FTZ R20, R0, R111.reuse, R20 ;  /* 0x0000006f00147223 */ /* 0x080fe20000010014 */
[----:B------:R-:W-:Y:S01]  /*0820*/  FMUL.FTZ R111, R19, R111 ;  /* 0x0000006f136f7220 */ /* 0x000fe20000410000 */
[----:B------:R-:W-:-:S02]  /*0830*/  HADD2.F32 R73, -RZ, R75.H0_H0 ;  /* 0x2000004bff497230 */ /* 0x000fc40000004100 */
[----:B------:R-:W-:Y:S01]  /*0840*/  FADD.FTZ R103, -R112, R103 ;  /* 0x0000006770677221 */ /* 0x000fe20000010100 */
[--C-:B------:R-:W-:Y:S02]  /*0850*/  HADD2.F32 R107, -RZ, R69.reuse.H0_H0 ;  /* 0x20000045ff6b7230 */ /* 0x100fe40000004100 */
[----:B------:R-:W-:Y:S01]  /*0860*/  FADD.FTZ R37, R37, R68 ;  /* 0x0000004425257221 */ /* 0x000fe20000010000 */
[-C--:B------:R-:W-:Y:S01]  /*0870*/  FFMA.FTZ R21, R110, R68.reuse, R21 ;  /* 0x000000446e157223 */ /* 0x080fe20000010015 */
[----:B------:R-:W-:Y:S01]  /*0880*/  FMUL.FTZ R109, R18, R68 ;  /* 0x00000044126d7220 */ /* 0x000fe20000410000 */
[----:B------:R-:W-:Y:S01]  /*0890*/  FADD.FTZ R123, -R112, R123 ;  /* 0x0000007b707b7221 */ /* 0x000fe20000010100 */
[----:B------:R-:W-:Y:S01]  /*08a0*/  FMUL.FTZ R108, R80, R113 ;  /* 0x00000071506c7220 */ /* 0x000fe20000410000 */
[----:B------:R-:W-:Y:S01]  /*08b0*/  FADD.FTZ R40, R40, R101 ;  /* 0x0000006528287221 */ /* 0x000fe20000010000 */
[-C--:B------:R-:W-:Y:S01]  /*08c0*/  FFMA.FTZ R24, R92, R101.reuse, R24 ;  /* 0x000000655c187223 */ /* 0x080fe20000010018 */
[----:B------:R-:W-:Y:S01]  /*08d0*/  FMUL.FTZ R99, R15, R101 ;  /* 0x000000650f637220 */ /* 0x000fe20000410000 */
[----:B------:R-:W-:Y:S01]  /*08e0*/  FADD.FTZ R68, RZ, R111 ;  /* 0x0000006fff447221 */ /* 0x000fe20000010000 */
[----:B------:R-:W-:Y:S01]  /*08f0*/  FFMA.FTZ R101, R0, R111, RZ ;  /* 0x0000006f00657223 */ /* 0x000fe200000100ff */
[----:B------:R-:W-:-:S02]  /*0900*/  HADD2.F32 R93, -RZ, R69.H1_H1 ;  /* 0x30000045ff5d7230 */ /* 0x000fc40000004100 */
[----:B------:R-:W-:Y:S01]  /*0910*/  FMUL.FTZ R100, R80, R103 ;  /* 0x0000006750647220 */ /* 0x000fe20000410000 */
[----:B------:R-:W-:Y:S01]  /*0920*/  FADD.FTZ R38, R38, R107 ;  /* 0x0000006b26267221 */ /* 0x000fe20000010000 */
[----:B------:R-:W-:Y:S01]  /*0930*/  FMUL.FTZ R106, R80, R123 ;  /* 0x0000007b506a7220 */ /* 0x000fe20000410000 */
[-C--:B------:R-:W-:Y:S01]  /*0940*/  FFMA.FTZ R22, R108, R107.reuse, R22 ;  /* 0x0000006b6c167223 */ /* 0x080fe20000010016 */
[----:B------:R-:W-:Y:S01]  /*0950*/  FADD.FTZ R103, -R112, R73 ;  /* 0x0000004970677221 */ /* 0x000fe20000010100 */
        /* <DEDUP_REMOVED lines=8> */
[----:B------:R-:W-:-:S02]  /*09e0*/  HADD2.F32 R70, -RZ, R70.H1_H1 ;  /* 0x30000046ff467230 */ /* 0x000fc40000004100 */
[----:B------:R-:W-:Y:S01]  /*09f0*/  FADD.FTZ R68, R68, R93 ;  /* 0x0000005d44447221 */ /* 0x000fe20000010000 */
[----:B------:R-:W-:Y:S01]  /*0a00*/  FFMA.FTZ R73, R106, R93, R73 ;  /* 0x0000005d6a497223 */ /* 0x000fe20000010049 */
[----:B------:R-:W-:Y:S02]  /*0a10*/  HADD2.F32 R75, -RZ, R75.H1_H1 ;  /* 0x3000004bff4b7230 */ /* 0x000fe40000004100 */
[-C--:B------:R-:W-:Y:S01]  /*0a20*/  FMUL.FTZ R101, R14, R70.reuse ;  /* 0x000000460e657220 */ /* 0x080fe20000410000 */
[--C-:B------:R-:W-:Y:S02]  /*0a30*/  HADD2.F32 R69, -RZ, R71.reuse.H0_H0 ;  /* 0x20000047ff457230 */ /* 0x100fe40000004100 */
[----:B------:R-:W-:Y:S01]  /*0a40*/  FADD.FTZ R68, R68, R99 ;  /* 0x0000006344447221 */ /* 0x000fe20000010000 */
[----:B------:R-:W-:Y:S01]  /*0a50*/  FFMA.FTZ R73, R92, R99, R73 ;  /* 0x000000635c497223 */ /* 0x000fe20000010049 */
[----:B------:R-:W-:Y:S02]  /*0a60*/  HADD2.F32 R71, -RZ, R71.H1_H1 ;  /* 0x30000047ff477230 */ /* 0x000fe40000004100 */
[----:B------:R-:W-:Y:S01]  /*0a70*/  FMUL.FTZ R102, R80, R103 ;  /* 0x0000006750667220 */ /* 0x000fe20000410000 */
[----:B------:R-:W-:Y:S01]  /*0a80*/  FMUL.FTZ R103, R13, R69 ;  /* 0x000000450d677220 */ /* 0x000fe20000410000 */
[----:B------:R-:W-:Y:S01]  /*0a90*/  FADD.FTZ R75, -R112, R75 ;  /* 0x0000004b704b7221 */ /* 0x000fe20000010100 */
        /* <DEDUP_REMOVED lines=15> */
.L_x_474:
[----:B------:R-:W-:Y:S05]  /*0b90*/  BSYNC B0 ;  /* 0x0000000000007941 */ /* 0x000fea0003800000 */
.L_x_473:
        /* <DEDUP_REMOVED lines=21> */
[----:B0-----:R-:W-:-:S04]  /*0cf0*/  @P3 IADD3 R82, P5, R81, R82, RZ ;  /* 0x0000005251523210 */ /* 0x001fc80007fbe0ff */
[----:B------:R-:W-:-:S05]  /*0d00*/  @P3 IADD3.X R83, R86, R83, RZ, P5, !PT ;  /* 0x0000005356533210 */ /* 0x000fca0002ffe4ff */
[----:B------:R3:W5:Y:S01]  /*0d10*/  @P3 LDG.E.64 R114, desc[UR4][R82.64] ;  /* 0x0000000452723981 */ /* 0x000762000c1e1b00 */
[----:B--2---:R-:W-:Y:S02]  /*0d20*/  HADD2.F32 R81, -RZ, R68.H0_H0 ;  /* 0x20000044ff517230 */ /* 0x004fe40000004100 */
[----:B------:R-:W-:-:S03]  /*0d30*/  HADD2.F32 R89, -RZ, R69.H0_H0 ;  /* 0x20000045ff597230 */ /* 0x000fc60000004100 */
[----:B------:R-:W-:Y:S01]  /*0d40*/  FADD.FTZ R81, -R112, R81 ;  /* 0x0000005170517221 */ /* 0x000fe20000010100 */
[----:B------:R-:W-:Y:S02]  /*0d50*/  HADD2.F32 R69, -RZ, R69.H1_H1 ;  /* 0x30000045ff457230 */ /* 0x000fe40000004100 */
[----:B------:R-:W-:Y:S02]  /*0d60*/  HADD2.F32 R87, -RZ, R68.H1_H1 ;  /* 0x30000044ff577230 */ /* 0x000fe40000004100 */
[----:B-----5:R-:W-:Y:S01]  /*0d70*/  FMUL.FTZ R81, R80, R81 ;  /* 0x0000005150517220 */ /* 0x020fe20000410000 */
[--C-:B------:R-:W-:Y:S02]  /*0d80*/  HADD2.F32 R91, -RZ, R70.reuse.H0_H0 ;  /* 0x20000046ff5b7230 */ /* 0x100fe40000004100 */
[----:B------:R-:W-:Y:S02]  /*0d90*/  HADD2.F32 R95, -RZ, R70.H1_H1 ;  /* 0x30000046ff5f7230 */ /* 0x000fe40000004100 */
[----:B------:R-:W-:-:S02]  /*0da0*/  HADD2.F32 R97, -RZ, R71.H0_H0 ;  /* 0x20000047ff617230 */ /* 0x000fc40000004100 */
[--C-:B---3--:R-:W-:Y:S02]  /*0db0*/  HADD2.F32 R83, -RZ, R72.reuse.H0_H0 ;  /* 0x20000048ff537230 */ /* 0x108fe40000004100 */
[C---:B------:R-:W-:Y:S01]  /*0dc0*/  FADD.FTZ R85, -R112.reuse, R89 ;  /* 0x0000005970557221 */ /* 0x040fe20000010100 */
[----:B------:R-:W-:Y:S02]  /*0dd0*/  HADD2.F32 R123, -RZ, R71.H1_H1 ;  /* 0x30000047ff7b7230 */ /* 0x000fe40000004100 */
[----:B------:R-:W-:Y:S01]  /*0de0*/  FADD.FTZ R71, -R112, R69 ;  /* 0x0000004570477221 */ /* 0x000fe20000010100 */
[----:B------:R-:W-:Y:S02]  /*0df0*/  HADD2.F32 R72, -RZ, R72.H1_H1 ;  /* 0x30000048ff487230 */ /* 0x000fe40000004100 */
[----:B------:R-:W-:Y:S01]  /*0e00*/  FADD.FTZ R44, R44, R83 ;  /* 0x000000532c2c7221 */ /* 0x000fe20000010000 */
[-C--:B------:R-:W-:Y:S01]  /*0e10*/  FFMA.FTZ R28, R81, R83.reuse, R28 ;  /* 0x00000053511c7223 */ /* 0x080fe2000001001c */
[C---:B------:R-:W-:Y:S01]  /*0e20*/  FADD.FTZ R87, -R112.reuse, R87 ;  /* 0x0000005770577221 */ /* 0x040fe20000010100 */
[C---:B------:R-:W-:Y:S01]  /*0e30*/  FADD.FTZ R89, -R112.reuse, R91 ;  /* 0x0000005b70597221 */ /* 0x040fe20000010100 */
[----:B------:R-:W-:Y:S01]  /*0e40*/  FMUL.FTZ R83, R11, R83 ;  /* 0x000000530b537220 */ /* 0x000fe20000410000 */
[C---:B------:R-:W-:Y:S01]  /*0e50*/  FADD.FTZ R91, -R112.reuse, R95 ;  /* 0x0000005f705b7221 */ /* 0x040fe20000010100 */
[----:B------:R-:W-:Y:S01]  /*0e60*/  FADD.FTZ R95, -R112, R97 ;  /* 0x00000061705f7221 */ /* 0x000fe20000010100 */
[----:B------:R-:W-:-:S02]  /*0e70*/  HADD2.F32 R97, -RZ, R73.H0_H0 ;  /* 0x20000049ff617230 */ /* 0x000fc40000004100 */
[C---:B------:R-:W-:Y:S01]  /*0e80*/  FMUL.FTZ R84, R80.reuse, R85 ;  /* 0x0000005550547220 */ /* 0x040fe20000410000 */
[C---:B------:R-:W-:Y:S01]  /*0e90*/  FMUL.FTZ R86, R80.reuse, R71 ;  /* 0x0000004750567220 */ /* 0x040fe20000410000 */
[----:B------:R-:W-:Y:S01]  /*0ea0*/  FMUL.FTZ R82, R80, R87 ;  /* 0x0000005750527220 */ /* 0x000fe20000410000 */
[----:B------:R-:W-:Y:S01]  /*0eb0*/  FMUL.FTZ R85, R10, R72 ;  /* 0x000000480a557220 */ /* 0x000fe20000410000 */
[----:B------:R-:W-:Y:S01]  /*0ec0*/  FADD.FTZ R68, R113, R83 ;  /* 0x0000005371447221 */ /* 0x000fe20000010000 */
[----:B------:R-:W-:Y:S01]  /*0ed0*/  FFMA.FTZ R71, R81, R83, R122 ;  /* 0x0000005351477223 */ /* 0x000fe2000001007a */
[----:B------:R-:W-:Y:S02]  /*0ee0*/  HADD2.F32 R73, -RZ, R73.H1_H1 ;  /* 0x30000049ff497230 */ /* 0x000fe40000004100 */
[----:B------:R-:W-:Y:S01]  /*0ef0*/  FMUL.FTZ R87, R9, R97 ;  /* 0x0000006109577220 */ /* 0x000fe20000410000 */
[----:B------:R-:W-:Y:S01]  /*0f00*/  FADD.FTZ R68, R68, R85 ;  /* 0x0000005544447221 */ /* 0x000fe20000010000 */
[----:B------:R-:W-:Y:S01]  /*0f10*/  FFMA.FTZ R71, R82, R85, R71 ;  /* 0x0000005552477223 */ /* 0x000fe20000010047 */
[----:B------:R-:W-:-:S02]  /*0f20*/  HADD2.F32 R90, -RZ, R74.H0_H0 ;  /* 0x2000004aff5a7230 */ /* 0x000fc40000004100 */
[----:B------:R-:W-:Y:S01]  /*0f30*/  FADD.FTZ R47, R47, R73 ;  /* 0x000000492f2f7221 */ /* 0x000fe20000010000 */
[-C--:B------:R-:W-:Y:S01]  /*0f40*/  FFMA.FTZ R31, R86, R73.reuse, R31 ;  /* 0x00000049561f7223 */ /* 0x080fe2000001001f */
[----:B------:R-:W-:Y:S01]  /*0f50*/  FMUL.FTZ R88, R8, R73 ;  /* 0x0000004908587220 */ /* 0x000fe20000410000 */
[----:B------:R-:W-:Y:S01]  /*0f60*/  FMUL.FTZ R89, R80, R89 ;  /* 0x0000005950597220 */ /* 0x000fe20000410000 */
[----:B------:R-:W-:Y:S01]  /*0f70*/  FADD.FTZ R73, R68, R87 ;  /* 0x0000005744497221 */ /* 0x000fe20000010000 */
[----:B------:R-:W-:Y:S01]  /*0f80*/  FFMA.FTZ R71, R84, R87, R71 ;  /* 0x0000005754477223 */ /* 0x000fe20000010047 */
[----:B------:R-:W-:Y:S02]  /*0f90*/  HADD2.F32 R74, -RZ, R74.H1_H1 ;  /* 0x3000004aff4a7230 */ /* 0x000fe40000004100 */
[----:B------:R-:W-:Y:S01]  /*0fa0*/  FADD.FTZ R48, R48, R90 ;  /* 0x0000005a30307221 */ /* 0x000fe20000010000 */
[-C--:B------:R-:W-:Y:S01]  /*0fb0*/  FFMA.FTZ R32, R89, R90.reuse, R32 ;  /* 0x0000005a59207223 */ /* 0x080fe20000010020 */
[----:B------:R-:W-:Y:S01]  /*0fc0*/  FMUL.FTZ R90, R7, R90 ;  /* 0x0000005a075a7220 */ /* 0x000fe20000410000 */
[----:B------:R-:W-:Y:S01]  /*0fd0*/  FADD.FTZ R73, R73, R88 ;  /* 0x0000005849497221 */ /* 0x000fe20000010000 */
[----:B------:R-:W-:Y:S01]  /*0fe0*/  FFMA.FTZ R68, R86, R88, R71 ;  /* 0x0000005856447223 */ /* 0x000fe20000010047 */
[----:B------:R-:W-:-:S02]  /*0ff0*/  HADD2.F32 R96, -RZ, R75.H0_H0 ;  /* 0x2000004bff607230 */ /* 0x000fc40000004100 */
[C---:B------:R-:W-:Y:S01]  /*1000*/  FMUL.FTZ R95, R80.reuse, R95 ;  /* 0x0000005f505f7220 */ /* 0x040fe20000410000 */
[----:B------:R-:W-:Y:S01]  /*1010*/  FMUL.FTZ R91, R80, R91 ;  /* 0x0000005b505b7220 */ /* 0x000fe20000410000 */
[----:B------:R-:W-:Y:S01]  /*1020*/  FMUL.FTZ R94, R6, R74 ;  /* 0x0000004a065e7220 */ /* 0x000fe20000410000 */
[----:B------:R-:W-:Y:S01]  /*1030*/  FADD.FTZ R73, R73, R90 ;  /* 0x0000005a49497221 */ /* 0x000fe20000010000 */
[----:B------:R-:W-:Y:S01]  /*1040*/  FFMA.FTZ R68, R89, R90, R68 ;  /* 0x0000005a59447223 */ /* 0x000fe20000010044 */
[----:B------:R-:W-:Y:S02]  /*1050*/  HADD2.F32 R75, -RZ, R75.H1_H1 ;  /* 0x3000004bff4b7230 */ /* 0x000fe40000004100 */
[----:B------:R-:W-:Y:S01]  /*1060*/  FADD.FTZ R50, R50, R96 ;  /* 0x0000006032327221 */ /* 0x000fe20000010000 */
[-C--:B------:R-:W-:Y:S01]  /*1070*/  FFMA.FTZ R34, R95, R96.reuse, R34 ;  /* 0x000000605f227223 */ /* 0x080fe20000010022 */
[----:B------:R-:W-:Y:S01]  /*1080*/  FADD.FTZ R69, -R112, R123 ;  /* 0x0000007b70457221 */ /* 0x000fe20000010100 */
[----:B------:R-:W-:Y:S01]  /*1090*/  FMUL.FTZ R96, R5, R96 ;  /* 0x0000006005607220 */ /* 0x000fe20000410000 */
[----:B------:R-:W-:Y:S01]  /*10a0*/  FADD.FTZ R73, R73, R94 ;  /* 0x0000005e49497221 */ /* 0x000fe20000010000 */
[----:B------:R-:W-:Y:S01]  /*10b0*/  FFMA.FTZ R68, R91, R94, R68 ;  /* 0x0000005e5b447223 */ /* 0x000fe20000010044 */
        /* <DEDUP_REMOVED lines=14> */
.L_x_476:
[----:B------:R-:W-:Y:S05]  /*11a0*/  BSYNC B0 ;  /* 0x0000000000007941 */ /* 0x000fea0003800000 */
.L_x_475:
        /* <DEDUP_REMOVED lines=26> */
.L_x_495:
        /* <DEDUP_REMOVED lines=32> */
[-CC-:B------:R-:W-:Y:S01]  /*1550*/  FFMA.FTZ R74, R92, R72.reuse, R123.reuse ;  /* 0x000000485c4a7223 */ /* 0x180fe2000001007b */
[----:B------:R-:W-:Y:S01]  /*1560*/  ISETP.NE.AND.EX P5, PT, RZ, UR21, PT, P5 ;  /* 0x00000015ff007c0c */ /* 0x000fe2000bfa5350 */
[----:B------:R-:W-:Y:S01]  /*1570*/  FADD.FTZ R69, R111, -R68 ;  /* 0x800000446f457221 */ /* 0x000fe20000010000 */
[----:B------:R-:W-:Y:S01]  /*1580*/  FADD.FTZ R113, R109, -R70 ;  /* 0x800000466d717221 */ /* 0x000fe20000010000 */
[----:B------:R-:W-:Y:S01]  /*1590*/  FFMA.FTZ R70, R108, R72, R123 ;  /* 0x000000486c467223 */ /* 0x000fe2000001007b */
[----:B------:R-:W-:Y:S01]  /*15a0*/  MOV R122, R120 ;  /* 0x00000078007a7202 */ /* 0x000fe20000000f00 */
[C---:B-----5:R-:W-:Y:S01]  /*15b0*/  FMUL.FTZ R112, R80.reuse, R69 ;  /* 0x0000004550707220 */ /* 0x060fe20000410000 */
[----:B------:R-:W-:Y:S01]  /*15c0*/  FMUL.FTZ R113, R80, R113 ;  /* 0x0000007150717220 */ /* 0x000fe20000410000 */
[----:B------:R-:W-:-:S02]  /*15d0*/  @P4 HADD2.F32 R69, -RZ, R52.H0_H0 ;  /* 0x20000034ff454230 */ /* 0x000fc40000004100 */
[----:B------:R-:W-:Y:S01]  /*15e0*/  FADD.FTZ R75, R107, -R70 ;  /* 0x800000466b4b7221 */ /* 0x000fe20000010000 */
[-C--:B------:R-:W-:Y:S02]  /*15f0*/  FFMA.FTZ R70, R106, R72.reuse, R123 ;  /* 0x000000486a467223 */ /* 0x080fe4000001007b */
[----:B------:R-:W-:Y:S01]  /*1600*/  @P4 FADD.FTZ R112, R112, R69 ;  /* 0x0000004570704221 */ /* 0x000fe20000010000 */
[----:B------:R-:W-:Y:S01]  /*1610*/  FMUL.FTZ R75, R80, R75 ;  /* 0x0000004b504b7220 */ /* 0x000fe20000410000 */
[----:B------:R-:W-:Y:S01]  /*1620*/  FADD.FTZ R69, R99, -R74 ;  /* 0x8000004a63457221 */ /* 0x000fe20000010000 */
[----:B------:R-:W-:Y:S01]  /*1630*/  FADD.FTZ R71, R93, -R70 ;  /* 0x800000465d477221 */ /* 0x000fe20000010000 */
[----:B------:R-:W-:Y:S01]  /*1640*/  FFMA.FTZ R74, R100, R72, R123 ;  /* 0x00000048644a7223 */ /* 0x000fe2000001007b */
[----:B------:R-:W-:Y:S01]  /*1650*/  @P5 F2FP.F16.F32.PACK_AB R68, RZ, R112 ;  /* 0x00000070ff44523e */ /* 0x000fe200000000ff */
[C---:B------:R-:W-:Y:S01]  /*1660*/  FMUL.FTZ R70, R80.reuse, R69 ;  /* 0x0000004550467220 */ /* 0x040fe20000410000 */
[----:B------:R-:W-:Y:S01]  /*1670*/  FMUL.FTZ R71, R80, R71 ;  /* 0x0000004750477220 */ /* 0x000fe20000410000 */
[----:B------:R-:W-:Y:S01]  /*1680*/  @P4 HADD2.F32 R69, -RZ, R54.H0_H0 ;  /* 0x20000036ff454230 */ /* 0x000fe20000004100 */
[----:B------:R-:W-:Y:S01]  /*1690*/  @P5 PRMT R60, R68, 0x7610, R60 ;  /* 0x00007610443c5816 */ /* 0x000fe2000000003c */
[----:B------:R-:W-:-:S02]  /*16a0*/  @P4 HADD2.F32 R68, -RZ, R52.H1_H1 ;  /* 0x30000034ff444230 */ /* 0x000fc40000004100 */
[----:B------:R-:W-:Y:S01]  /*16b0*/  FADD.FTZ R125, R101, -R74 ;  /* 0x8000004a657d7221 */ /* 0x000fe20000010000 */
[-C--:B------:R-:W-:Y:S01]  /*16c0*/  FFMA.FTZ R74, R102, R72.reuse, R123 ;  /* 0x00000048664a7223 */ /* 0x080fe2000001007b */
[----:B------:R-:W-:Y:S01]  /*16d0*/  @P4 FADD.FTZ R70, R70, R69 ;  /* 0x0000004546464221 */ /* 0x000fe20000010000 */
[----:B------:R-:W-:Y:S01]  /*16e0*/  FMUL.FTZ R112, R112, UR19 ;  /* 0x0000001370707c20 */ /* 0x000fe20008410000 */
[----:B------:R-:W-:Y:S01]  /*16f0*/  @P4 FADD.FTZ R113, R113, R68 ;  /* 0x0000004471714221 */ /* 0x000fe20000010000 */
[----:B------:R-:W-:Y:S02]  /*1700*/  @P4 HADD2.F32 R68, -RZ, R53.H0_H0 ;  /* 0x20000035ff444230 */ /* 0x000fe40000004100 */
[----:B------:R-:W-:Y:S01]  /*1710*/  FMUL.FTZ R69, R80, R125 ;  /* 0x0000007d50457220 */ /* 0x000fe20000410000 */
[----:B------:R-:W-:Y:S01]  /*1720*/  FADD.FTZ R125, R103, -R74 ;  /* 0x8000004a677d7221 */ /* 0x000fe20000010000 */
[----:B------:R-:W-:Y:S01]  /*1730*/  FFMA.FTZ R74, R104, R72, R123 ;  /* 0x00000048684a7223 */ /* 0x000fe2000001007b */
[----:B------:R-:W-:-:S02]  /*1740*/  @P4 HADD2.F32 R123, -RZ, R55.H0_H0 ;  /* 0x20000037ff7b4230 */ /* 0x000fc40000004100 */
[----:B------:R-:W-:Y:S01]  /*1750*/  @P4 FADD.FTZ R75, R75, R68 ;  /* 0x000000444b4b4221 */ /* 0x000fe20000010000 */
[----:B------:R-:W-:-:S05]  /*1760*/  @P4 HADD2.F32 R68, -RZ, R53.H1_H1 ;  /* 0x30000035ff444230 */ /* 0x000fca0000004100 */
[----:B------:R-:W-:Y:S01]  /*1770*/  @P4 FADD.FTZ R71, R71, R68 ;  /* 0x0000004447474221 */ /* 0x000fe20000010000 */
[----:B------:R-:W-:-:S05]  /*1780*/  @P4 HADD2.F32 R68, -RZ, R54.H1_H1 ;  /* 0x30000036ff444230 */ /* 0x000fca0000004100 */
[----:B------:R-:W-:Y:S01]  /*1790*/  @P4 FADD.FTZ R69, R69, R68 ;  /* 0x0000004445454221 */ /* 0x000fe20000010000 */
[----:B------:R-:W-:Y:S01]  /*17a0*/  FMUL.FTZ R68, R80, R125 ;  /* 0x0000007d50447220 */ /* 0x000fe20000410000 */
[----:B------:R-:W-:Y:S02]  /*17b0*/  FADD.FTZ R125, R105, -R74 ;  /* 0x8000004a697d7221 */ /* 0x000fe40000010000 */
[----:B------:R-:W-:Y:S01]  /*17c0*/  FMUL.FTZ R124, R69, UR19 ;  /* 0x00000013457c7c20 */ /* 0x000fe20008410000 */
[----:B------:R-:W-:Y:S01]  /*17d0*/  @P4 FADD.FTZ R68, R68, R123 ;  /* 0x0000007b44444221 */ /* 0x000fe20000010000 */
[----:B------:R-:W-:Y:S02]  /*17e0*/  @P4 HADD2.F32 R123, -RZ, R55.H1_H1 ;  /* 0x30000037ff7b4230 */ /* 0x000fe40000004100 */
[----:B------:R-:W-:-:S04]  /*17f0*/  FMUL.FTZ R74, R80, R125 ;  /* 0x0000007d504a7220 */ /* 0x000fc80000410000 */
[----:B------:R-:W-:Y:S01]  /*1800*/  @P4 FADD.FTZ R74, R74, R123 ;  /* 0x0000007b4a4a4221 */ /* 0x000fe20000010000 */
[----:B------:R-:W-:-:S04]  /*1810*/  ISETP.NE.U32.AND P4, PT, RZ, UR16, PT ;  /* 0x00000010ff007c0c */ /* 0x000fc8000bf85070 */
[----:B------:R-:W-:-:S13]  /*1820*/  ISETP.NE.AND.EX P4, PT, RZ, UR17, PT, P4 ;  /* 0x00000011ff007c0c */ /* 0x000fda000bf85340 */
[----:B------:R-:W-:-:S04]  /*1830*/  @P4 MOV R123, R116 ;  /* 0x00000074007b4202 */ /* 0x000fc80000000f00 */
[----:B------:R-:W-:-:S04]  /*1840*/  @P4 LOP3.LUT P6, RZ, R123, 0xff, RZ, 0xc0, !PT ;  /* 0x000000ff7bff4812 */ /* 0x000fc800078cc0ff */
[----:B------:R-:W-:Y:S02]  /*1850*/  @P4 FSEL R123, R112, RZ, P6 ;  /* 0x000000ff707b4208 */ /* 0x000fe40003000000 */
[----:B------:R-:W-:Y:S02]  /*1860*/  LOP3.LUT P6, RZ, R122, 0xff, RZ, 0xc0, !PT ;  /* 0x000000ff7aff7812 */ /* 0x000fe400078cc0ff */
[----:B------:R-:W-:Y:S01]  /*1870*/  @P5 F2FP.F16.F32.PACK_AB R122, RZ, R113 ;  /* 0x00000071ff7a523e */ /* 0x000fe200000000ff */
[----:B------:R-:W-:Y:S01]  /*1880*/  FMUL.FTZ R113, R113, UR19 ;  /* 0x0000001371717c20 */ /* 0x000fe20008410000 */
[----:B------:R-:W-:Y:S02]  /*1890*/  FSEL R112, R112, RZ, P6 ;  /* 0x000000ff70707208 */ /* 0x000fe40003000000 */
[----:B------:R-:W-:Y:S02]  /*18a0*/  @P4 LOP3.LUT P6, RZ, R116, 0xff00, RZ, 0xc0, !PT ;  /* 0x0000ff0074ff4812 */ /* 0x000fe400078cc0ff */
[----:B------:R-:W-:-:S02]  /*18b0*/  @P5 PRMT R60, R60, 0x5410, R122 ;  /* 0x000054103c3c5816 */ /* 0x000fc4000000007a */
[----:B------:R-:W-:Y:S02]  /*18c0*/  @P4 F2FP.F16.F32.PACK_AB R123, RZ, R123 ;  /* 0x0000007bff7b423e */ /* 0x000fe400000000ff */
[----:B------:R-:W-:Y:S02]  /*18d0*/  @P4 FSEL R122, R113, RZ, P6 ;  /* 0x000000ff717a4208 */ /* 0x000fe40003000000 */
[----:B------:R-:W-:Y:S02]  /*18e0*/  LOP3.LUT P6, RZ, R120, 0xff00, RZ, 0xc0, !PT ;  /* 0x0000ff0078ff7812 */ /* 0x000fe400078cc0ff */
[----:B------:R-:W-:Y:S01]  /*18f0*/  @P4 PRMT R64, R123, 0x7610, R64 ;  /* 0x000076107b404816 */ /* 0x000fe20000000040 */
[----:B------:R-:W-:Y:S01]  /*1900*/  FMUL.FTZ R123, R75, UR19 ;  /* 0x000000134b7b7c20 */ /* 0x000fe20008410000 */
[----:B------:R-:W-:Y:S02]  /*1910*/  @P4 F2FP.F16.F32.PACK_AB R122, RZ, R122 ;  /* 0x0000007aff7a423e */ /* 0x000fe400000000ff */
[----:B------:R-:W-:-:S02]  /*1920*/  FSEL R113, R113, RZ, P6 ;  /* 0x000000ff71717208 */ /* 0x000fc40003000000 */
[----:B------:R-:W-:Y:S02]  /*1930*/  @P4 LOP3.LUT P6, RZ, R116, 0xff0000, RZ, 0xc0, !PT ;  /* 0x00ff000074ff4812 */ /* 0x000fe400078cc0ff */
[----:B------:R-:W-:Y:S02]  /*1940*/  @P4 PRMT R64, R64, 0x5410, R122 ;  /* 0x0000541040404816 */ /* 0x000fe4000000007a */
[----:B------:R-:W-:Y:S02]  /*1950*/  @P5 F2FP.F16.F32.PACK_AB R122, RZ, R75 ;  /* 0x0000004bff7a523e */ /* 0x000fe400000000ff */
[----:B------:R-:W-:Y:S02]  /*1960*/  @P4 FSEL R75, R123, RZ, P6 ;  /* 0x000000ff7b4b4208 */ /* 0x000fe40003000000 */
[----:B------:R-:W-:Y:S02]  /*1970*/  LOP3.LUT P6, RZ, R120, 0xff0000, RZ, 0xc0, !PT ;  /* 0x00ff000078ff7812 */ /* 0x000fe400078cc0ff */
[----:B------:R-:W-:Y:S01]  /*1980*/  @P5 PRMT R61, R122, 0x7610, R61 ;  /* 0x000076107a3d5816 */ /* 0x000fe2000000003d */
[----:B------:R-:W-:Y:S01]  /*1990*/  FMUL.FTZ R122, R71, UR19 ;  /* 0x00000013477a7c20 */ /* 0x000fe20008410000 */
[----:B------:R-:W-:-:S02]  /*19a0*/  @P4 F2FP.F16.F32.PACK_AB R75, RZ, R75 ;  /* 0x0000004bff4b423e */ /* 0x000fc400000000ff */
[----:B------:R-:W-:Y:S02]  /*19b0*/  FSEL R123, R123, RZ, P6 ;  /* 0x000000ff7b7b7208 */ /* 0x000fe40003000000 */
[----:B------:R-:W-:Y:S02]  /*19c0*/  @P4 LOP3.LUT P6, RZ, R116, 0xff000000, RZ, 0xc0, !PT ;  /* 0xff00000074ff4812 */ /* 0x000fe400078cc0ff */
[----:B------:R-:W-:Y:S02]  /*19d0*/  @P4 PRMT R65, R75, 0x7610, R65 ;  /* 0x000076104b414816 */ /* 0x000fe40000000041 */
[----:B------:R-:W-:Y:S02]  /*19e0*/  @P5 F2FP.F16.F32.PACK_AB R75, RZ, R71 ;  /* 0x00000047ff4b523e */ /* 0x000fe400000000ff */
[----:B------:R-:W-:Y:S02]  /*19f0*/  @P4 FSEL R71, R122, RZ, P6 ;  /* 0x000000ff7a474208 */ /* 0x000fe40003000000 */
[----:B------:R-:W-:-:S02]  /*1a00*/  LOP3.LUT P6, RZ, R120, 0xff000000, RZ, 0xc0, !PT ;  /* 0xff00000078ff7812 */ /* 0x000fc400078cc0ff */
[----:B------:R-:W-:Y:S02]  /*1a10*/  @P4 F2FP.F16.F32.PACK_AB R71, RZ, R71 ;  /* 0x00000047ff47423e */ /* 0x000fe400000000ff */
[----:B------:R-:W-:Y:S02]  /*1a20*/  FSEL R122, R122, RZ, P6 ;  /* 0x000000ff7a7a7208 */ /* 0x000fe40003000000 */
[----:B------:R-:W-:Y:S02]  /*1a30*/  @P4 PRMT R65, R65, 0x5410, R71 ;  /* 0x0000541041414816 */ /* 0x000fe40000000047 */
[----:B------:R-:W-:Y:S01]  /*1a40*/  @P5 F2FP.F16.F32.PACK_AB R71, RZ, R70 ;  /* 0x00000046ff47523e */ /* 0x000fe200000000ff */
[----:B------:R-:W-:Y:S01]  /*1a50*/  FMUL.FTZ R70, R70, UR19 ;  /* 0x0000001346467c20 */ /* 0x000fe20008410000 */
[----:B------:R-:W-:Y:S02]  /*1a60*/  @P4 LOP3.LUT P6, RZ, R117, 0xff, RZ, 0xc0, !PT ;  /* 0x000000ff75ff4812 */ /* 0x000fe400078cc0ff */
[----:B------:R-:W-:-:S02]  /*1a70*/  @P5 PRMT R62, R71, 0x7610, R62 ;  /* 0x00007610473e5816 */ /* 0x000fc4000000003e */
[C---:B------:R-:W-:Y:S02]  /*1a80*/  @P4 FSEL R71, R70.reuse, RZ, P6 ;  /* 0x000000ff46474208 */ /* 0x040fe40003000000 */
[----:B------:R-:W-:Y:S02]  /*1a90*/  LOP3.LUT P6, RZ, R121, 0xff, RZ, 0xc0, !PT ;  /* 0x000000ff79ff7812 */ /* 0x000fe400078cc0ff */
[----:B------:R-:W-:Y:S02]  /*1aa0*/  @P4 F2FP.F16.F32.PACK_AB R71, RZ, R71 ;  /* 0x00000047ff47423e */ /* 0x000fe400000000ff */
        /* <DEDUP_REMOVED lines=14> */
[----:B------:R-:W-:Y:S02]  /*1b90*/  @P5 PRMT R63, R69, 0x7610, R63 ;  /* 0x00007610453f5816 */ /* 0x000fe4000000003f */
[----:B------:R-:W-:-:S02]  /*1ba0*/  @P4 F2FP.F16.F32.PACK_AB R68, RZ, R68 ;  /* 0x00000044ff44423e */ /* 0x000fc400000000ff */
[----:B------:R-:W-:Y:S02]  /*1bb0*/  @P5 PRMT R61, R61, 0x5410, R75 ;  /* 0x000054103d3d5816 */ /* 0x000fe4000000004b */
[----:B------:R-:W-:Y:S02]  /*1bc0*/  @P4 PRMT R67, R68, 0x7610, R67 ;  /* 0x0000761044434816 */ /* 0x000fe40000000043 */
[----:B------:R-:W-:Y:S01]  /*1bd0*/  @P5 F2FP.F16.F32.PACK_AB R68, RZ, R74 ;  /* 0x0000004aff44523e */ /* 0x000fe200000000ff */
[----:B------:R-:W-:Y:S01]  /*1be0*/  FMUL.FTZ R74, R74, UR19 ;  /* 0x000000134a4a7c20 */ /* 0x000fe20008410000 */
[----:B------:R-:W-:Y:S02]  /*1bf0*/  LOP3.LUT P6, RZ, R121, 0xff0000, RZ, 0xc0, !PT ;  /* 0x00ff000079ff7812 */ /* 0x000fe400078cc0ff */
[----:B------:R-:W-:Y:S02]  /*1c00*/  @P5 PRMT R63, R63, 0x5410, R68 ;  /* 0x000054103f3f5816 */ /* 0x000fe40000000044 */
[----:B------:R-:W-:-:S02]  /*1c10*/  LOP3.LUT P5, RZ, R121, 0xff000000, RZ, 0xc0, !PT ;  /* 0xff00000079ff7812 */ /* 0x000fc400078ac0ff */
[----:B------:R-:W-:Y:S02]  /*1c20*/  FSEL R71, R71, RZ, P6 ;  /* 0x000000ff47477208 */ /* 0x000fe40003000000 */
[----:B------:R-:W-:Y:S02]  /*1c30*/  FSEL R75, R74, RZ, P5 ;  /* 0x000000ff4a4b7208 */ /* 0x000fe40002800000 */
[----:B------:R-:W-:Y:S02]  /*1c40*/  ISETP.NE.U32.AND P5, PT, RZ, UR20, PT ;  /* 0x00000014ff007c0c */ /* 0x000fe4000bfa5070 */
[----:B------:R-:W-:Y:S02]  /*1c50*/  F2FP.F16.F32.PACK_AB R70, R124, R70 ;  /* 0x000000467c46723e */ /* 0x000fe400000000ff */
[----:B------:R-:W-:Y:S02]  /*1c60*/  ISETP.NE.AND.EX P5, PT, RZ, UR21, PT, P5 ;  /* 0x00000015ff007c0c */ /* 0x000fe4000bfa5350 */
[----:B------:R-:W-:-:S11]  /*1c70*/  F2FP.F16.F32.PACK_AB R71, R75, R71 ;  /* 0x000000474b47723e */ /* 0x000fd600000000ff */
[----:B------:R-:W0:Y:S02]  /*1c80*/  @P5 LDC.64 R68, c[0x0][0x308] ;  /* 0x0000c200ff445b82 */ /* 0x000e240000000a00 */
[----:B0-----:R-:W-:-:S05]  /*1c90*/  @P5 IMAD.WIDE.U32 R68, R2, 0x10, R68 ;  /* 0x0000001002445825 */ /* 0x001fca00078e0044 */
[----:B------:R0:W-:Y:S01]  /*1ca0*/  @P5 STG.E.128 desc[UR4][R68.64], R60 ;  /* 0x0000003c44005986 */ /* 0x0001e2000c101d04 */
[----:B------:R-:W-:-:S04]  /*1cb0*/  @P4 LOP3.LUT P5, RZ, R117, 0xff000000, RZ, 0xc0, !PT ;  /* 0xff00000075ff4812 */ /* 0x000fc800078ac0ff */
[----:B------:R-:W-:-:S04]  /*1cc0*/  @P4 FSEL R74, R74, RZ, P5 ;  /* 0x000000ff4a4a4208 */ /* 0x000fc80002800000 */
[----:B------:R-:W-:-:S04]  /*1cd0*/  @P4 F2FP.F16.F32.PACK_AB R74, RZ, R74 ;  /* 0x0000004aff4a423e */ /* 0x000fc800000000ff */
[----:B------:R-:W-:Y:S02]  /*1ce0*/  @P4 PRMT R67, R67, 0x5410, R74 ;  /* 0x0000541043434816 */ /* 0x000fe4000000004a */
[----:B0-----:R-:W-:Y:S02]  /*1cf0*/  F2FP.F16.F32.PACK_AB R69, R122, R123 ;  /* 0x0000007b7a45723e */ /* 0x001fe400000000ff */
[----:B------:R-:W0:Y:S01]  /*1d00*/  LDC.64 R122, c[0x0][0x2f8] ;  /* 0x0000be00ff7a7b82 */ /* 0x000e220000000a00 */
[----:B------:R-:W-:Y:S01]  /*1d10*/  F2FP.F16.F32.PACK_AB R68, R113, R112 ;  /* 0x000000707144723e */ /* 0x000fe200000000ff */
[----:B0-----:R-:W-:-:S05]  /*1d20*/  IMAD.WIDE.U32 R122, R2, 0x10, R122 ;  /* 0x00000010027a7825 */ /* 0x001fca00078e007a */
[----:B------:R0:W-:Y:S02]  /*1d30*/  STG.E.128 desc[UR4][R122.64], R68 ;  /* 0x000000447a007986 */ /* 0x0001e4000c101d04 */
[----:B0-----:R-:W-:-:S04]  /*1d40*/  @P4 LEA R68, P5, R2, UR16, 0x4 ;  /* 0x0000001002444c11 */ /* 0x001fc8000f8a20ff */
[C---:B------:R-:W-:Y:S02]  /*1d50*/  @P4 LEA.HI.X R69, R2.reuse, UR17, RZ, 0x4, P5 ;  /* 0x0000001102454c11 */ /* 0x040fe4000a8f24ff */
[----:B------:R-:W-:-:S03]  /*1d60*/  IADD3 R2, R2, 0x80, RZ ;  /* 0x0000008002027810 */ /* 0x000fc60007ffe0ff */
[----:B------:R0:W-:Y:S04]  /*1d70*/  @P4 STG.E.128 desc[UR4][R68.64], R64 ;  /* 0x0000004044004986 */ /* 0x0001e8000c101d04 */
.L_x_479:
[----:B------:R-:W-:Y:S05]  /*1d80*/  BSYNC B0 ;  /* 0x0000000000007941 */ /* 0x000fea0003800000 */
.L_x_478:
[----:B------:R-:W-:Y:S04]  /*1d90*/  BSSY B0, `(.L_x_480) ;  /* 0x000008b000007945 */ /* 0x000fe80003800000 */
[----:B------:R-:W-:Y:S05]  /*1da0*/  @!P1 BRA `(.L_x_481) ;  /* 0x0000000800249947 */ /* 0x000fea0003800000 */
[----:B------:R-:W-:Y:S02]  /*1db0*/  ISETP.NE.U32.AND P5, PT, RZ, UR10, PT ;  /* 0x0000000aff007c0c */ /* 0x000fe4000bfa5070 */
[----:B------:R-:W-:Y:S02]  /*1dc0*/  ISETP.NE.AND P4, PT, R3, RZ, PT ;  /* 0x000000ff0300720c */ /* 0x000fe40003f85270 */
[----:B------:R-:W-:Y:S02]  /*1dd0*/  ISETP.NE.AND.EX P5, PT, RZ, UR11, PT, P5 ;  /* 0x0000000bff007c0c */ /* 0x000fe4000bfa5350 */
[----:B------:R-:W-:-:S05]  /*1de0*/  FSEL R123, R73, RZ, !P4 ;  /* 0x000000ff497b7208 */ /* 0x000fca0006000000 */
[-CC-:B0-----:R-:W-:Y:S01]  /*1df0*/  FFMA.FTZ R68, R81, R72.reuse, R123.reuse ;  /* 0x0000004851447223 */ /* 0x181fe2000001007b */
[----:B------:R-:W-:-:S03]  /*1e00*/  FFMA.FTZ R73, R86, R72, R123 ;  /* 0x0000004856497223 */ /* 0x000fc6000001007b */
[----:B------:R-:W-:Y:S01]  /*1e10*/  FADD.FTZ R69, R83, -R68 ;  /* 0x8000004453457221 */ /* 0x000fe20000010000 */
[----:B------:R-:W-:Y:S01]  /*1e20*/  MOV R68, R118 ;  /* 0x0000007600447202 */ /* 0x000fe20000000f00 */
[----:B------:R-:W-:Y:S02]  /*1e30*/  @P5 HADD2.F32 R71, -RZ, R56.H0_H0 ;  /* 0x20000038ff475230 */ /* 0x000fe40000004100 */
[----:B------:R-:W-:Y:S01]  /*1e40*/  FADD.FTZ R73, R88, -R73 ;  /* 0x8000004958497221 */ /* 0x000fe20000010000 */
[----:B-----5:R-:W-:Y:S01]  /*1e50*/  FMUL.FTZ R124, R80, R69 ;  /* 0x00000045507c7220 */ /* 0x020fe20000410000 */
[----:B------:R-:W-:Y:S01]  /*1e60*/  LOP3.LUT P4, RZ, R68, 0xff, RZ, 0xc0, !PT ;  /* 0x000000ff44ff7812 */ /* 0x000fe2000788c0ff */
[----:B------:R-:W-:Y:S02]  /*1e70*/  @P5 HADD2.F32 R74, -RZ, R59.H0_H0 ;  /* 0x2000003bff4a5230 */ /* 0x000fe40000004100 */
[----:B------:R-:W-:Y:S01]  /*1e80*/  FMUL.FTZ R75, R80, R73 ;  /* 0x00000049504b7220 */ /* 0x000fe20000410000 */
[----:B------:R-:W-:-:S04]  /*1e90*/  @P5 FADD.FTZ R124, R124, R71 ;  /* 0x000000477c7c5221 */ /* 0x000fc80000010000 */
[----:B------:R-:W-:-:S05]  /*1ea0*/  FMUL.FTZ R125, R124, UR19 ;  /* 0x000000137c7d7c20 */ /* 0x000fca0008410000 */
[----:B------:R-:W-:Y:S02]  /*1eb0*/  FSEL R113, R125, RZ, P4 ;  /* 0x000000ff7d717208 */ /* 0x000fe40002000000 */
[----:B------:R-:W-:-:S04]  /*1ec0*/  ISETP.NE.U32.AND P4, PT, RZ, UR16, PT ;  /* 0x00000010ff007c0c */ /* 0x000fc8000bf85070 */
[----:B------:R-:W-:-:S13]  /*1ed0*/  ISETP.NE.AND.EX P4, PT, RZ, UR17, PT, P4 ;  /* 0x00000011ff007c0c */ /* 0x000fda000bf85340 */
[----:B------:R-:W-:-:S04]  /*1ee0*/  @P4 MOV R68, R114 ;  /* 0x0000007200444202 */ /* 0x000fc80000000f00 */
[----:B------:R-:W-:Y:S01]  /*1ef0*/  @P4 LOP3.LUT P6, RZ, R68, 0xff, RZ, 0xc0, !PT ;  /* 0x000000ff44ff4812 */ /* 0x000fe200078cc0ff */
[----:B------:R-:W-:-:S03]  /*1f00*/  FFMA.FTZ R68, R82, R72, R123 ;  /* 0x0000004852447223 */ /* 0x000fc6000001007b */
[----:B------:R-:W-:Y:S01]  /*1f10*/  @P4 FSEL R125, R125, RZ, P6 ;  /* 0x000000ff7d7d4208 */ /* 0x000fe20003000000 */
[----:B------:R-:W-:Y:S01]  /*1f20*/  FADD.FTZ R69, R85, -R68 ;  /* 0x8000004455457221 */ /* 0x000fe20000010000 */
[----:B------:R-:W-:Y:S01]  /*1f30*/  FFMA.FTZ R68, R84, R72, R123 ;  /* 0x0000004854447223 */ /* 0x000fe2000001007b */
[----:B------:R-:W-:Y:S02]  /*1f40*/  LOP3.LUT P6, RZ, R118, 0xff00, RZ, 0xc0, !PT ;  /* 0x0000ff0076ff7812 */ /* 0x000fe400078cc0ff */
[----:B------:R-:W-:Y:S01]  /*1f50*/  FMUL.FTZ R112, R80, R69 ;  /* 0x0000004550707220 */ /* 0x000fe20000410000 */
[----:B------:R-:W-:Y:S01]  /*1f60*/  @P5 HADD2.F32 R69, -RZ, R56.H1_H1 ;  /* 0x30000038ff455230 */ /* 0x000fe20000004100 */
[----:B------:R-:W-:-:S04]  /*1f70*/  @P4 F2FP.F16.F32.PACK_AB R125, RZ, R125 ;  /* 0x0000007dff7d423e */ /* 0x000fc800000000ff */
[----:B------:R-:W-:Y:S01]  /*1f80*/  @P5 FADD.FTZ R112, R112, R69 ;  /* 0x0000004570705221 */ /* 0x000fe20000010000 */
[----:B------:R-:W-:Y:S01]  /*1f90*/  FADD.FTZ R69, R87, -R68 ;  /* 0x8000004457457221 */ /* 0x000fe20000010000 */
[--C-:B------:R-:W-:Y:S01]  /*1fa0*/  @P5 HADD2.F32 R68, -RZ, R57.reuse.H1_H1 ;  /* 0x30000039ff445230 */ /* 0x100fe20000004100 */
[----:B------:R-:W-:Y:S01]  /*1fb0*/  @P4 PRMT R64, R125, 0x7610, R64 ;  /* 0x000076107d404816 */ /* 0x000fe20000000040 */
[----:B------:R-:W-:Y:S01]  /*1fc0*/  FMUL.FTZ R122, R112, UR19 ;  /* 0x00000013707a7c20 */ /* 0x000fe20008410000 */
[----:B------:R-:W-:Y:S01]  /*1fd0*/  FMUL.FTZ R70, R80, R69 ;  /* 0x0000004550467220 */ /* 0x000fe20000410000 */
[----:B------:R-:W-:Y:S02]  /*1fe0*/  @P5 HADD2.F32 R69, -RZ, R57.H0_H0 ;  /* 0x20000039ff455230 */ /* 0x000fe40000004100 */
[----:B------:R-:W-:Y:S01]  /*1ff0*/  @P5 FADD.FTZ R75, R75, R68 ;  /* 0x000000444b4b5221 */ /* 0x000fe20000010000 */
[----:B------:R-:W-:Y:S01]  /*2000*/  @P5 HADD2.F32 R68, -RZ, R58.H0_H0 ;  /* 0x2000003aff445230 */ /* 0x000fe20000004100 */
[----:B------:R-:W-:Y:S01]  /*2010*/  FSEL R71, R122, RZ, P6 ;  /* 0x000000ff7a477208 */ /* 0x000fe20003000000 */
[----:B------:R-:W-:Y:S01]  /*2020*/  @P5 FADD.FTZ R70, R70, R69 ;  /* 0x0000004546465221 */ /* 0x000fe20000010000 */
[----:B------:R-:W-:Y:S01]  /*2030*/  FFMA.FTZ R69, R89, R72, R123 ;  /* 0x0000004859457223 */ /* 0x000fe2000001007b */
[----:B------:R-:W-:-:S03]  /*2040*/  @P4 LOP3.LUT P6, RZ, R114, 0xff00, RZ, 0xc0, !PT ;  /* 0x0000ff0072ff4812 */ /* 0x000fc600078cc0ff */
[----:B------:R-:W-:Y:S01]  /*2050*/  FADD.FTZ R69, R90, -R69 ;  /* 0x800000455a457221 */ /* 0x000fe20000010000 */
[----:B------:R-:W-:Y:S02]  /*2060*/  @P4 FSEL R122, R122, RZ, P6 ;  /* 0x000000ff7a7a4208 */ /* 0x000fe40003000000 */
[----:B------:R-:W-:Y:S01]  /*2070*/  LOP3.LUT P6, RZ, R118, 0xff0000, RZ, 0xc0, !PT ;  /* 0x00ff000076ff7812 */ /* 0x000fe200078cc0ff */
[----:B------:R-:W-:Y:S01]  /*2080*/  FMUL.FTZ R73, R80, R69 ;  /* 0x0000004550497220 */ /* 0x000fe20000410000 */
[----:B------:R-:W-:Y:S01]  /*2090*/  FFMA.FTZ R69, R91, R72, R123 ;  /* 0x000000485b457223 */ /* 0x000fe2000001007b */
[----:B------:R-:W-:Y:S02]  /*20a0*/  @P4 F2FP.F16.F32.PACK_AB R122, RZ, R122 ;  /* 0x0000007aff7a423e */ /* 0x000fe400000000ff */
[----:B------:R-:W-:Y:S01]  /*20b0*/  @P5 FADD.FTZ R73, R73, R68 ;  /* 0x0000004449495221 */ /* 0x000fe20000010000 */
[----:B------:R-:W-:Y:S01]  /*20c0*/  FADD.FTZ R69, R94, -R69 ;  /* 0x800000455e457221 */ /* 0x000fe20000010000 */
[----:B------:R-:W-:Y:S01]  /*20d0*/  @P5 HADD2.F32 R68, -RZ, R58.H1_H1 ;  /* 0x3000003aff445230 */ /* 0x000fe20000004100 */
[----:B------:R-:W-:-:S02]  /*20e0*/  @P4 PRMT R64, R64, 0x5410, R122 ;  /* 0x0000541040404816 */ /* 0x000fc4000000007a */
[----:B------:R-:W-:-:S04]  /*20f0*/  FMUL.FTZ R69, R80, R69 ;  /* 0x0000004550457220 */ /* 0x000fc80000410000 */
[----:B------:R-:W-:Y:S01]  /*2100*/  @P5 FADD.FTZ R69, R69, R68 ;  /* 0x0000004445455221 */ /* 0x000fe20000010000 */
[-CC-:B------:R-:W-:Y:S01]  /*2110*/  FFMA.FTZ R68, R95, R72.reuse, R123.reuse ;  /* 0x000000485f447223 */ /* 0x180fe2000001007b */
[----:B------:R-:W-:-:S03]  /*2120*/  FFMA.FTZ R72, R98, R72, R123 ;  /* 0x0000004862487223 */ /* 0x000fc6000001007b */
[----:B------:R-:W-:Y:S01]  /*2130*/  FADD.FTZ R68, R96, -R68 ;  /* 0x8000004460447221 */ /* 0x000fe20000010000 */
[----:B------:R-:W-:Y:S01]  /*2140*/  FADD.FTZ R123, R97, -R72 ;  /* 0x80000048617b7221 */ /* 0x000fe20000010000 */
[----:B------:R-:W-:Y:S02]  /*2150*/  FMUL.FTZ R72, R70, UR19 ;  /* 0x0000001346487c20 */ /* 0x000fe40008410000 */
[----:B------:R-:W-:-:S04]  /*2160*/  FMUL.FTZ R68, R80, R68 ;  /* 0x0000004450447220 */ /* 0x000fc80000410000 */
[----:B------:R-:W-:Y:S01]  /*2170*/  @P5 FADD.FTZ R68, R68, R74 ;  /* 0x0000004a44445221 */ /* 0x000fe20000010000 */
[----:B------:R-:W-:Y:S01]  /*2180*/  FMUL.FTZ R74, R80, R123 ;  /* 0x0000007b504a7220 */ /* 0x000fe20000410000 */
[----:B------:R-:W-:Y:S02]  /*2190*/  @P5 HADD2.F32 R123, -RZ, R59.H1_H1 ;  /* 0x3000003bff7b5230 */ /* 0x000fe40000004100 */
[----:B------:R-:W-:-:S03]  /*21a0*/  FMUL.FTZ R80, R75, UR19 ;  /* 0x000000134b507c20 */ /* 0x000fc60008410000 */
[----:B------:R-:W-:Y:S01]  /*21b0*/  @P5 FADD.FTZ R74, R74, R123 ;  /* 0x0000007b4a4a5221 */ /* 0x000fe20000010000 */
[----:B------:R-:W-:-:S04]  /*21c0*/  ISETP.NE.U32.AND P5, PT, RZ, UR20, PT ;  /* 0x00000014ff007c0c */ /* 0x000fc8000bfa5070 */
[----:B------:R-:W-:-:S13]  /*21d0*/  ISETP.NE.AND.EX P5, PT, RZ, UR21, PT, P5 ;  /* 0x00000015ff007c0c */ /* 0x000fda000bfa5350 */
[----:B------:R-:W-:Y:S02]  /*21e0*/  @P5 F2FP.F16.F32.PACK_AB R124, RZ, R124 ;  /* 0x0000007cff7c523e */ /* 0x000fe400000000ff */
[----:B------:R-:W-:Y:S02]  /*21f0*/  @P5 F2FP.F16.F32.PACK_AB R112, RZ, R112 ;  /* 0x00000070ff70523e */ /* 0x000fe400000000ff */
[----:B------:R-:W-:Y:S02]  /*2200*/  @P5 PRMT R60, R124, 0x7610, R60 ;  /* 0x000076107c3c5816 */ /* 0x000fe4000000003c */
[----:B------:R-:W-:Y:S02]  /*2210*/  FSEL R124, R72, RZ, P6 ;  /* 0x000000ff487c7208 */ /* 0x000fe40003000000 */
[----:B------:R-:W-:Y:S02]  /*2220*/  @P4 LOP3.LUT P6, RZ, R114, 0xff0000, RZ, 0xc0, !PT ;  /* 0x00ff000072ff4812 */ /* 0x000fe400078cc0ff */
[----:B------:R-:W-:Y:S01]  /*2230*/  @P5 PRMT R60, R60, 0x5410, R112 ;  /* 0x000054103c3c5816 */ /* 0x000fe20000000070 */
[----:B------:R-:W-:Y:S01]  /*2240*/  FMUL.FTZ R112, R73, UR19 ;  /* 0x0000001349707c20 */ /* 0x000fe20008410000 */
[----:B------:R-:W-:-:S02]  /*2250*/  @P4 FSEL R72, R72, RZ, P6 ;  /* 0x000000ff48484208 */ /* 0x000fc40003000000 */
[----:B------:R-:W-:Y:S02]  /*2260*/  LOP3.LUT P6, RZ, R118, 0xff000000, RZ, 0xc0, !PT ;  /* 0xff00000076ff7812 */ /* 0x000fe400078cc0ff */
[----:B------:R-:W-:Y:S02]  /*2270*/  @P5 F2FP.F16.F32.PACK_AB R70, RZ, R70 ;  /* 0x00000046ff46523e */ /* 0x000fe400000000ff */
[----:B------:R-:W-:Y:S02]  /*2280*/  FSEL R125, R80, RZ, P6 ;  /* 0x000000ff507d7208 */ /* 0x000fe40003000000 */
[----:B------:R-:W-:Y:S02]  /*2290*/  @P4 LOP3.LUT P6, RZ, R114, 0xff000000, RZ, 0xc0, !PT ;  /* 0xff00000072ff4812 */ /* 0x000fe400078cc0ff */
[----:B------:R-:W-:Y:S02]  /*22a0*/  @P5 PRMT R61, R70, 0x7610, R61 ;  /* 0x00007610463d5816 */ /* 0x000fe4000000003d */
[----:B------:R-:W-:-:S02]  /*22b0*/  @P4 FSEL R80, R80, RZ, P6 ;  /* 0x000000ff50504208 */ /* 0x000fc40003000000 */
[----:B------:R-:W-:Y:S02]  /*22c0*/  LOP3.LUT P6, RZ, R119, 0xff, RZ, 0xc0, !PT ;  /* 0x000000ff77ff7812 */ /* 0x000fe400078cc0ff */
[----:B------:R-:W-:Y:S02]  /*22d0*/  @P5 F2FP.F16.F32.PACK_AB R75, RZ, R75 ;  /* 0x0000004bff4b523e */ /* 0x000fe400000000ff */
[C---:B------:R-:W-:Y:S02]  /*22e0*/  FSEL R70, R112.reuse, RZ, P6 ;  /* 0x000000ff70467208 */ /* 0x040fe40003000000 */
[----:B------:R-:W-:Y:S02]  /*22f0*/  @P4 LOP3.LUT P6, RZ, R115, 0xff, RZ, 0xc0, !PT ;  /* 0x000000ff73ff4812 */ /* 0x000fe400078cc0ff */
[----:B------:R-:W-:Y:S02]  /*2300*/  @P5 F2FP.F16.F32.PACK_AB R73, RZ, R73 ;  /* 0x00000049ff49523e */ /* 0x000fe400000000ff */
[----:B------:R-:W-:-:S02]  /*2310*/  @P4 FSEL R112, R112, RZ, P6 ;  /* 0x000000ff70704208 */ /* 0x000fc40003000000 */
[----:B------:R-:W-:Y:S01]  /*2320*/  @P5 PRMT R61, R61, 0x5410, R75 ;  /* 0x000054103d3d5816 */ /* 0x000fe2000000004b */
[----:B------:R-:W-:Y:S01]  /*2330*/  FMUL.FTZ R75, R69, UR19 ;  /* 0x00000013454b7c20 */ /* 0x000fe20008410000 */
[----:B------:R-:W-:Y:S02]  /*2340*/  @P4 F2FP.F16.F32.PACK_AB R112, RZ, R112 ;  /* 0x00000070ff70423e */ /* 0x000fe400000000ff */
[----:B------:R-:W-:Y:S02]  /*2350*/  @P5 PRMT R62, R73, 0x7610, R62 ;  /* 0x00007610493e5816 */ /* 0x000fe4000000003e */
[----:B------:R-:W-:Y:S01]  /*2360*/  @P4 PRMT R66, R112, 0x7610, R66 ;  /* 0x0000761070424816 */ /* 0x000fe20000000042 */
[----:B------:R-:W-:Y:S01]  /*2370*/  FMUL.FTZ R112, R68, UR19 ;  /* 0x0000001344707c20 */ /* 0x000fe20008410000 */
[----:B------:R-:W-:Y:S02]  /*2380*/  @P5 F2FP.F16.F32.PACK_AB R68, RZ, R68 ;  /* 0x00000044ff44523e */ /* 0x000fe400000000ff */
[----:B------:R-:W-:-:S02]  /*2390*/  @P5 F2FP.F16.F32.PACK_AB R69, RZ, R69 ;  /* 0x00000045ff45523e */ /* 0x000fc400000000ff */
[----:B------:R-:W-:Y:S02]  /*23a0*/  @P5 PRMT R63, R68, 0x7610, R63 ;  /* 0x00007610443f5816 */ /* 0x000fe4000000003f */
[----:B------:R-:W-:Y:S01]  /*23b0*/  @P5 F2FP.F16.F32.PACK_AB R68, RZ, R74 ;  /* 0x0000004aff44523e */ /* 0x000fe200000000ff */
[----:B------:R-:W-:Y:S01]  /*23c0*/  FMUL.FTZ R74, R74, UR19 ;  /* 0x000000134a4a7c20 */ /* 0x000fe20008410000 */
[----:B------:R-:W-:Y:S02]  /*23d0*/  @P5 PRMT R62, R62, 0x5410, R69 ;  /* 0x000054103e3e5816 */ /* 0x000fe40000000045 */
[----:B------:R-:W-:Y:S02]  /*23e0*/  @P5 PRMT R63, R63, 0x5410, R68 ;  /* 0x000054103f3f5816 */ /* 0x000fe40000000044 */
[----:B------:R-:W-:Y:S02]  /*23f0*/  LOP3.LUT P5, RZ, R119, 0xff000000, RZ, 0xc0, !PT ;  /* 0xff00000077ff7812 */ /* 0x000fe400078ac0ff */
[----:B------:R-:W-:-:S02]  /*2400*/  @P4 F2FP.F16.F32.PACK_AB R72, RZ, R72 ;  /* 0x00000048ff48423e */ /* 0x000fc400000000ff */
[----:B------:R-:W-:Y:S02]  /*2410*/  FSEL R123, R74, RZ, P5 ;  /* 0x000000ff4a7b7208 */ /* 0x000fe40002800000 */
[----:B------:R-:W-:Y:S02]  /*2420*/  ISETP.NE.U32.AND P5, PT, RZ, UR20, PT ;  /* 0x00000014ff007c0c */ /* 0x000fe4000bfa5070 */
[----:B------:R-:W-:Y:S02]  /*2430*/  LOP3.LUT P6, RZ, R119, 0xff00, RZ, 0xc0, !PT ;  /* 0x0000ff0077ff7812 */ /* 0x000fe400078cc0ff */
[----:B------:R-:W-:Y:S02]  /*2440*/  ISETP.NE.AND.EX P5, PT, RZ, UR21, PT, P5 ;  /* 0x00000015ff007c0c */ /* 0x000fe4000bfa5350 */
[----:B------:R-:W-:Y:S02]  /*2450*/  @P4 PRMT R65, R72, 0x7610, R65 ;  /* 0x0000761048414816 */ /* 0x000fe40000000041 */
[----:B------:R-:W-:-:S02]  /*2460*/  FSEL R72, R75, RZ, P6 ;  /* 0x000000ff4b487208 */ /* 0x000fc40003000000 */
[----:B------:R-:W-:Y:S02]  /*2470*/  @P4 LOP3.LUT P6, RZ, R115, 0xff00, RZ, 0xc0, !PT ;  /* 0x0000ff0073ff4812 */ /* 0x000fe400078cc0ff */
[----:B------:R-:W-:Y:S02]  /*2480*/  F2FP.F16.F32.PACK_AB R70, R72, R70 ;  /* 0x000000464846723e */ /* 0x000fe400000000ff */
[----:B------:R-:W0:Y:S01]  /*2490*/  LDC.64 R72, c[0x0][0x2f8] ;  /* 0x0000be00ff487b82 */ /* 0x000e220000000a00 */
[----:B------:R-:W-:Y:S02]  /*24a0*/  @P4 FSEL R75, R75, RZ, P6 ;  /* 0x000000ff4b4b4208 */ /* 0x000fe40003000000 */
[----:B------:R-:W-:Y:S02]  /*24b0*/  LOP3.LUT P6, RZ, R119, 0xff0000, RZ, 0xc0, !PT ;  /* 0x00ff000077ff7812 */ /* 0x000fe400078cc0ff */
[----:B------:R-:W-:Y:S02]  /*24c0*/  @P4 F2FP.F16.F32.PACK_AB R80, RZ, R80 ;  /* 0x00000050ff50423e */ /* 0x000fe400000000ff */
[----:B------:R-:W-:Y:S01]  /*24d0*/  FSEL R122, R112, RZ, P6 ;  /* 0x000000ff707a7208 */ /* 0x000fe20003000000 */
[----:B------:R-:W1:Y:S01]  /*24e0*/  @P5 LDC.64 R68, c[0x0][0x308] ;  /* 0x0000c200ff445b82 */ /* 0x000e620000000a00 */
[----:B------:R-:W-:-:S02]  /*24f0*/  @P4 F2FP.F16.F32.PACK_AB R75, RZ, R75 ;  /* 0x0000004bff4b423e */ /* 0x000fc400000000ff */
[----:B------:R-:W-:Y:S02]  /*2500*/  @P4 PRMT R65, R65, 0x5410, R80 ;  /* 0x0000541041414816 */ /* 0x000fe40000000050 */
[----:B------:R-:W-:Y:S01]  /*2510*/  @P4 PRMT R66, R66, 0x5410, R75 ;  /* 0x0000541042424816 */ /* 0x000fe2000000004b */
[----:B0-----:R-:W-:-:S04]  /*2520*/  IMAD.WIDE.U32 R72, R2, 0x10, R72 ;  /* 0x0000001002487825 */ /* 0x001fc800078e0048 */
[----:B-1----:R-:W-:-:S05]  /*2530*/  @P5 IMAD.WIDE.U32 R68, R2, 0x10, R68 ;  /* 0x0000001002445825 */ /* 0x002fca00078e0044 */
[----:B------:R0:W-:Y:S01]  /*2540*/  @P5 STG.E.128 desc[UR4][R68.64], R60 ;  /* 0x0000003c44005986 */ /* 0x0001e2000c101d04 */
[----:B------:R-:W-:-:S04]  /*2550*/  @P4 LOP3.LUT P5, RZ, R115, 0xff0000, RZ, 0xc0, !PT ;  /* 0x00ff000073ff4812 */ /* 0x000fc800078ac0ff */
[----:B------:R-:W-:Y:S02]  /*2560*/  @P4 FSEL R112, R112, RZ, P5 ;  /* 0x000000ff70704208 */ /* 0x000fe40002800000 */
[----:B------:R-:W-:Y:S02]  /*2570*/  @P4 LOP3.LUT P5, RZ, R115, 0xff000000, RZ, 0xc0, !PT ;  /* 0xff00000073ff4812 */ /* 0x000fe400078ac0ff */
[----:B------:R-:W-:Y:S02]  /*2580*/  @P4 F2FP.F16.F32.PACK_AB R112, RZ, R112 ;  /* 0x00000070ff70423e */ /* 0x000fe400000000ff */
[----:B------:R-:W-:Y:S02]  /*2590*/  @P4 FSEL R74, R74, RZ, P5 ;  /* 0x000000ff4a4a4208 */ /* 0x000fe40002800000 */
[----:B------:R-:W-:Y:S02]  /*25a0*/  @P4 PRMT R67, R112, 0x7610, R67 ;  /* 0x0000761070434816 */ /* 0x000fe40000000043 */
[----:B------:R-:W-:-:S02]  /*25b0*/  @P4 F2FP.F16.F32.PACK_AB R74, RZ, R74 ;  /* 0x0000004aff4a423e */ /* 0x000fc400000000ff */
[----:B0-----:R-:W-:Y:S02]  /*25c0*/  F2FP.F16.F32.PACK_AB R68, R71, R113 ;  /* 0x000000714744723e */ /* 0x001fe400000000ff */
[----:B------:R-:W-:Y:S02]  /*25d0*/  F2FP.F16.F32.PACK_AB R69, R125, R124 ;  /* 0x0000007c7d45723e */ /* 0x000fe400000000ff */
[----:B------:R-:W-:Y:S02]  /*25e0*/  F2FP.F16.F32.PACK_AB R71, R123, R122 ;  /* 0x0000007a7b47723e */ /* 0x000fe400000000ff */
[----:B------:R-:W-:-:S03]  /*25f0*/  @P4 PRMT R67, R67, 0x5410, R74 ;  /* 0x0000541043434816 */ /* 0x000fc6000000004a */
[----:B------:R0:W-:Y:S02]  /*2600*/  STG.E.128 desc[UR4][R72.64], R68 ;  /* 0x0000004448007986 */ /* 0x0001e4000c101d04 */
[----:B0-----:R-:W-:-:S04]  /*2610*/  @P4 LEA R68, P5, R2, UR16, 0x4 ;  /* 0x0000001002444c11 */ /* 0x001fc8000f8a20ff */
[----:B------:R-:W-:-:S05]  /*2620*/  @P4 LEA.HI.X R69, R2, UR17, RZ, 0x4, P5 ;  /* 0x0000001102454c11 */ /* 0x000fca000a8f24ff */
[----:B------:R1:W-:Y:S04]  /*2630*/  @P4 STG.E.128 desc[UR4][R68.64], R64 ;  /* 0x0000004044004986 */ /* 0x0003e8000c101d04 */
.L_x_481:
[----:B------:R-:W-:Y:S05]  /*2640*/  BSYNC B0 ;  /* 0x0000000000007941 */ /* 0x000fea0003800000 */
.L_x_480:
[----:B------:R-:W-:Y:S01]  /*2650*/  SEL R2, RZ, 0x1, P2 ;  /* 0x00000001ff027807 */ /* 0x000fe20001000000 */
[----:B------:R-:W-:Y:S06]  /*2660*/  @!P3 BRA `(.L_x_482) ;  /* 0xffffffdc0080b947 */ /* 0x000fec000383ffff */
.L_x_472:
        /* <DEDUP_REMOVED lines=16> */
.L_x_484:
[----:B------:R-:W-:Y:S05]  /*2770*/  BSYNC B0 ;  /* 0x0000000000007941 */ /* 0x000fea0003800000 */
.L_x_483:
        /* <DEDUP_REMOVED lines=10> */
.L_x_477:
[----:B------:R-:W-:Y:S01]  /*2820*/  HFMA2.MMA R68, -RZ, RZ, 0, 9.5367431640625e-07 ;  /* 0x00000010ff447435 */ /* 0x000fe200000001ff */
[----:B------:R-:W-:Y:S02]  /*2830*/  MOV R71, 0x1f ;  /* 0x0000001f00477802 */ /* 0x000fe40000000f00 */
[----:B------:R-:W-:-:S08]  /*2840*/  MOV R72, 0xffffffff ;  /* 0xffffffff00487802 */ /* 0x000fd00000000f00 */
[----:B-----5:R-:W-:Y:S05]  /*2850*/  WARPSYNC.COLLECTIVE R72, `(.L_x_485) ;  /* 0x0000000048087348 */ /* 0x020fea0003c00000 */
[----:B------:R0:W1:Y:S02]  /*2860*/  SHFL.DOWN P5, R68, R113, R68, R71 ;  /* 0x0800004471447389 */ /* 0x00006400000a0047 */
[----:B01---5:R-:W-:Y:S01]  /*2870*/  ENDCOLLECTIVE ;  /* 0x000000000000791b */ /* 0x023fe20003800000 */
.L_x_485:
[----:B------:R-:W-:Y:S01]  /*2880*/  MOV R74, R68 ;  /* 0x00000044004a7202 */ /* 0x000fe20000000f00 */
[----:B------:R-:W-:-:S04]  /*2890*/  HFMA2.MMA R68, -RZ, RZ, 0, 9.5367431640625e-07 ;  /* 0x00000010ff447435 */ /* 0x000fc800000001ff */
[----:B------:R-:W-:Y:S01]  /*28a0*/  FADD.FTZ R74, R74, R113 ;  /* 0x000000714a4a7221 */ /* 0x000fe20000010000 */
[----:B------:R-:W-:-:S07]  /*28b0*/  MOV R113, R122 ;  /* 0x0000007a00717202 */ /* 0x000fce0000000f00 */
[----:B------:R-:W-:Y:S05]  /*28c0*/  WARPSYNC.COLLECTIVE R72, `(.L_x_486) ;  /* 0x0000000048087348 */ /* 0x000fea0003c00000 */
[----:B------:R0:W1:Y:S02]  /*28d0*/  SHFL.DOWN P5, R68, R113, R68, R71 ;  /* 0x0800004471447389 */ /* 0x00006400000a0047 */
[----:B01----:R-:W-:Y:S01]  /*28e0*/  ENDCOLLECTIVE ;  /* 0x000000000000791b */ /* 0x003fe20003800000 */
.L_x_486:
[----:B------:R-:W-:Y:S02]  /*28f0*/  MOV R113, R74 ;  /* 0x0000004a00717202 */ /* 0x000fe40000000f00 */
[----:B------:R-:W-:Y:S01]  /*2900*/  MOV R73, R68 ;  /* 0x0000004400497202 */ /* 0x000fe20000000f00 */
[----:B------:R-:W-:-:S04]  /*2910*/  HFMA2.MMA R68, -RZ, RZ, 0, 4.76837158203125e-07 ;  /* 0x00000008ff447435 */ /* 0x000fc800000001ff */
[----:B------:R-:W-:-:S07]  /*2920*/  FADD.FTZ R75, R73, R122 ;  /* 0x0000007a494b7221 */ /* 0x000fce0000010000 */
[----:B------:R-:W-:Y:S05]  /*2930*/  WARPSYNC.COLLECTIVE R72, `(.L_x_487) ;  /* 0x0000000048087348 */ /* 0x000fea0003c00000 */
[----:B------:R0:W1:Y:S02]  /*2940*/  SHFL.DOWN P5, R68, R113, R68, R71 ;  /* 0x0800004471447389 */ /* 0x00006400000a0047 */
[----:B01----:R-:W-:Y:S01]  /*2950*/  ENDCOLLECTIVE ;  /* 0x000000000000791b */ /* 0x003fe20003800000 */
.L_x_487:
[----:B------:R-:W-:Y:S02]  /*2960*/  MOV R113, R75 ;  /* 0x0000004b00717202 */ /* 0x000fe40000000f00 */
[----:B------:R-:W-:Y:S01]  /*2970*/  MOV R73, R68 ;  /* 0x0000004400497202 */ /* 0x000fe20000000f00 */
[----:B------:R-:W-:-:S04]  /*2980*/  HFMA2.MMA R68, -RZ, RZ, 0, 4.76837158203125e-07 ;  /* 0x00000008ff447435 */ /* 0x000fc800000001ff */
[----:B------:R-:W-:-:S07]  /*2990*/  FADD.FTZ R123, R74, R73 ;  /* 0x000000494a7b7221 */ /* 0x000fce0000010000 */
[----:B------:R-:W-:Y:S05]  /*29a0*/  WARPSYNC.COLLECTIVE R72, `(.L_x_488) ;  /* 0x0000000048087348 */ /* 0x000fea0003c00000 */
[----:B------:R0:W1:Y:S02]  /*29b0*/  SHFL.DOWN P5, R68, R113, R68, R71 ;  /* 0x0800004471447389 */ /* 0x00006400000a0047 */
[----:B01----:R-:W-:Y:S01]  /*29c0*/  ENDCOLLECTIVE ;  /* 0x000000000000791b */ /* 0x003fe20003800000 */
.L_x_488:
[----:B------:R-:W-:Y:S02]  /*29d0*/  MOV R113, R123 ;  /* 0x0000007b00717202 */ /* 0x000fe40000000f00 */
[----:B------:R-:W-:Y:S01]  /*29e0*/  MOV R112, R68 ;  /* 0x0000004400707202 */ /* 0x000fe20000000f00 */
[----:B------:R-:W-:-:S04]  /*29f0*/  HFMA2.MMA R68, -RZ, RZ, 0, 2.384185791015625e-07 ;  /* 0x00000004ff447435 */ /* 0x000fc800000001ff */
[----:B------:R-:W-:-:S07]  /*2a00*/  FADD.FTZ R112, R75, R112 ;  /* 0x000000704b707221 */ /* 0x000fce0000010000 */
[----:B------:R-:W-:Y:S05]  /*2a10*/  WARPSYNC.COLLECTIVE R72, `(.L_x_489) ;  /* 0x0000000048087348 */ /* 0x000fea0003c00000 */
[----:B------:R0:W1:Y:S02]  /*2a20*/  SHFL.DOWN P5, R68, R113, R68, R71 ;  /* 0x0800004471447389 */ /* 0x00006400000a0047 */
[----:B01----:R-:W-:Y:S01]  /*2a30*/  ENDCOLLECTIVE ;  /* 0x000000000000791b */ /* 0x003fe20003800000 */
.L_x_489:
[----:B------:R-:W-:Y:S02]  /*2a40*/  MOV R113, R112 ;  /* 0x0000007000717202 */ /* 0x000fe40000000f00 */
[----:B------:R-:W-:Y:S01]  /*2a50*/  MOV R124, R68 ;  /* 0x00000044007c7202 */ /* 0x000fe20000000f00 */
[----:B------:R-:W-:-:S04]  /*2a60*/  HFMA2.MMA R68, -RZ, RZ, 0, 2.384185791015625e-07 ;  /* 0x00000004ff447435 */ /* 0x000fc800000001ff */
[----:B------:R-:W-:-:S07]  /*2a70*/  FADD.FTZ R124, R123, R124 ;  /* 0x0000007c7b7c7221 */ /* 0x000fce0000010000 */
[----:B------:R-:W-:Y:S05]  /*2a80*/  WARPSYNC.COLLECTIVE R72, `(.L_x_490) ;  /* 0x0000000048087348 */ /* 0x000fea0003c00000 */
[----:B------:R0:W1:Y:S02]  /*2a90*/  SHFL.DOWN P5, R68, R113, R68, R71 ;  /* 0x0800004471447389 */ /* 0x00006400000a0047 */
[----:B01----:R-:W-:Y:S01]  /*2aa0*/  ENDCOLLECTIVE ;  /* 0x000000000000791b */ /* 0x003fe20003800000 */
.L_x_490:
[----:B------:R-:W-:Y:S02]  /*2ab0*/  MOV R113, R124 ;  /* 0x0000007c00717202 */ /* 0x000fe40000000f00 */
[----:B------:R-:W-:Y:S01]  /*2ac0*/  MOV R73, R68 ;  /* 0x0000004400497202 */ /* 0x000fe20000000f00 */
[----:B------:R-:W-:-:S04]  /*2ad0*/  HFMA2.MMA R68, -RZ, RZ, 0, 1.1920928955078125e-07 ;  /* 0x00000002ff447435 */ /* 0x000fc800000001ff */
[----:B------:R-:W-:-:S07]  /*2ae0*/  FADD.FTZ R125, R112, R73 ;  /* 0x00000049707d7221 */ /* 0x000fce0000010000 */
[----:B------:R-:W-:Y:S05]  /*2af0*/  WARPSYNC.COLLECTIVE R72, `(.L_x_491) ;  /* 0x0000000048087348 */ /* 0x000fea0003c00000 */
[----:B------:R0:W1:Y:S02]  /*2b00*/  SHFL.DOWN P5, R68, R113, R68, R71 ;  /* 0x0800004471447389 */ /* 0x00006400000a0047 */
[----:B01----:R-:W-:Y:S01]  /*2b10*/  ENDCOLLECTIVE ;  /* 0x000000000000791b */ /* 0x003fe20003800000 */
.L_x_491:
[----:B------:R-:W-:Y:S02]  /*2b20*/  MOV R113, R125 ;  /* 0x0000007d00717202 */ /* 0x000fe40000000f00 */
[----:B------:R-:W-:Y:S01]  /*2b30*/  MOV R73, R68 ;  /* 0x0000004400497202 */ /* 0x000fe20000000f00 */
[----:B------:R-:W-:-:S04]  /*2b40*/  HFMA2.MMA R68, -RZ, RZ, 0, 1.1920928955078125e-07 ;  /* 0x00000002ff447435 */ /* 0x000fc800000001ff */
[----:B------:R-:W-:-:S07]  /*2b50*/  FADD.FTZ R124, R124, R73 ;  /* 0x000000497c7c7221 */ /* 0x000fce0000010000 */
[----:B------:R-:W-:Y:S05]  /*2b60*/  WARPSYNC.COLLECTIVE R72, `(.L_x_492) ;  /* 0x0000000048087348 */ /* 0x000fea0003c00000 */
[----:B------:R0:W1:Y:S02]  /*2b70*/  SHFL.DOWN P5, R68, R113, R68, R71 ;  /* 0x0800004471447389 */ /* 0x00006400000a0047 */
[----:B01----:R-:W-:Y:S01]  /*2b80*/  ENDCOLLECTIVE ;  /* 0x000000000000791b */ /* 0x003fe20003800000 */
.L_x_492:
[----:B------:R-:W-:Y:S02]  /*2b90*/  MOV R113, R124 ;  /* 0x0000007c00717202 */ /* 0x000fe40000000f00 */
[----:B------:R-:W-:Y:S01]  /*2ba0*/  MOV R122, R68 ;  /* 0x00000044007a7202 */ /* 0x000fe20000000f00 */
[----:B------:R-:W-:-:S04]  /*2bb0*/  HFMA2.MMA R68, -RZ, RZ, 0, 5.9604644775390625e-08 ;  /* 0x00000001ff447435 */ /* 0x000fc800000001ff */
[----:B------:R-:W-:-:S07]  /*2bc0*/  FADD.FTZ R73, R125, R122 ;  /* 0x0000007a7d497221 */ /* 0x000fce0000010000 */
[----:B------:R-:W-:Y:S05]  /*2bd0*/  WARPSYNC.COLLECTIVE R72, `(.L_x_493) ;  /* 0x0000000048087348 */ /* 0x000fea0003c00000 */
[----:B------:R0:W1:Y:S02]  /*2be0*/  SHFL.DOWN P5, R68, R113, R68, R71 ;  /* 0x0800004471447389 */ /* 0x00006400000a0047 */
[----:B01----:R-:W-:Y:S01]  /*2bf0*/  ENDCOLLECTIVE ;  /* 0x000000000000791b */ /* 0x003fe20003800000 */
.L_x_493:
[----:B------:R-:W-:Y:S02]  /*2c00*/  MOV R113, R73 ;  /* 0x0000004900717202 */ /* 0x000fe40000000f00 */
[----:B------:R-:W-:Y:S01]  /*2c10*/  MOV R75, R68 ;  /* 0x00000044004b7202 */ /* 0x000fe20000000f00 */
[----:B------:R-:W-:-:S11]  /*2c20*/  HFMA2.MMA R68, -RZ, RZ, 0, 5.9604644775390625e-08 ;  /* 0x00000001ff447435 */ /* 0x000fd600000001ff */
[----:B------:R-:W-:Y:S05]  /*2c30*/  WARPSYNC.COLLECTIVE R72, `(.L_x_494) ;  /* 0x0000000048087348 */ /* 0x000fea0003c00000 */
[----:B------:R0:W1:Y:S02]  /*2c40*/  SHFL.DOWN P5, R68, R113, R68, R71 ;  /* 0x0800004471447389 */ /* 0x00006400000a0047 */
[----:B01----:R-:W-:Y:S01]  /*2c50*/  ENDCOLLECTIVE ;  /* 0x000000000000791b */ /* 0x003fe20003800000 */
.L_x_494:
[----:B------:R-:W-:Y:S01]  /*2c60*/  MOV R74, R68 ;  /* 0x00000044004a7202 */ /* 0x000fe20000000f00 */
[----:B------:R-:W-:Y:S06]  /*2c70*/  BRA `(.L_x_495) ;  /* 0xffffffe400b47947 */ /* 0x000fec000383ffff */
.L_x_496:
        /* <DEDUP_REMOVED lines=16> */
.L_x_2944:


//--------------------- .text._ZN10layer_norm22ln_bwd_finalize_kernelINS_22Kernel_traits_finalizeILj2048E6__halfS2_S2_S2_fjLb0ELj1024ELj4ENS_18Kernel_traits_baseILj2048ES2_S2_S2_S2_fjLj1024EEEEELb0ELb1EEEvNS_9BwdParamsE --------------------------
	.section	.text._ZN10layer_norm22ln_bwd_finalize_kernelINS_22Kernel_traits_finalizeILj2048E6__halfS2_S2_S2_fjLb0ELj1024ELj4ENS_18Kernel_traits_baseILj2048ES2_S2_S2_S2_fjLj1024EEEEELb0ELb1EEEvNS_9BwdParamsE,"ax",@progbits
	.align	128
        .global         _ZN10layer_norm22ln_bwd_finalize_kernelINS_22Kernel_traits_finalizeILj2048E6__halfS2_S2_S2_fjLb0ELj1024ELj4ENS_18Kernel_traits_baseILj2048ES2_S2_S2_S2_fjLj1024EEEEELb0ELb1EEEvNS_9BwdParamsE
        .type           _ZN10layer_norm22ln_bwd_finalize_kernelINS_22Kernel_traits_finalizeILj2048E6__halfS2_S2_S2_fjLb0ELj1024ELj4ENS_18Kernel_traits_baseILj2048ES2_S2_S2_S2_fjLj1024EEEEELb0ELb1EEEvNS_9BwdParamsE,@function
        .size           _ZN10layer_norm22ln_bwd_finalize_kernelINS_22Kernel_traits_finalizeILj2048E6__halfS2_S2_S2_fjLb0ELj1024ELj4ENS_18Kernel_traits_baseILj2048ES2_S2_S2_S2_fjLj1024EEEEELb0ELb1EEEvNS_9BwdParamsE,(.L_x_2945 - _ZN10layer_norm22ln_bwd_finalize_kernelINS_22Kernel_traits_finalizeILj2048E6__halfS2_S2_S2_fjLb0ELj1024ELj4ENS_18Kernel_traits_baseILj2048ES2_S2_S2_S2_fjLj1024EEEEELb0ELb1EEEvNS_9BwdParamsE)
        .other          _ZN10layer_norm22ln_bwd_finalize_kernelINS_22Kernel_traits_finalizeILj2048E6__halfS2_S2_S2_fjLb0ELj1024ELj4ENS_18Kernel_traits_baseILj2048ES2_S2_S2_S2_fjLj1024EEEEELb0ELb1EEEvNS_9BwdParamsE,@"STO_CUDA_ENTRY STV_DEFAULT"
_ZN10layer_norm22ln_bwd_finalize_kernelINS_22Kernel_traits_finalizeILj2048E6__halfS2_S2_S2_fjLb0ELj1024ELj4ENS_18Kernel_traits_baseILj2048ES2_S2_S2_S2_fjLj1024EEEEELb0ELb1EEEvNS_9BwdParamsE:
.text._ZN10layer_norm22ln_bwd_finalize_kernelINS_22Kernel_traits_finalizeILj2048E6__halfS2_S2_S2_fjLb0ELj1024ELj4ENS_18Kernel_traits_baseILj2048ES2_S2_S2_S2_fjLj1024EEEEELb0ELb1EEEvNS_9BwdParamsE:
        /* <DEDUP_REMOVED lines=26> */
.L_x_508:
        /* <DEDUP_REMOVED lines=31> */
.L_x_501:
        /* <DEDUP_REMOVED lines=34> */
.L_x_500:
[----:B------:R-:W-:Y:S05]  /*05b0*/  BSYNC B1 ;  /* 0x0000000000017941 */ /* 0x000fea0003800000 */
.L_x_499:
        /* <DEDUP_REMOVED lines=25> */
.L_x_503:
[----:B------:R-:W-:Y:S05]  /*0750*/  BSYNC B1 ;  /* 0x0000000000017941 */ /* 0x000fea0003800000 */
.L_x_502:
        /* <DEDUP_REMOVED lines=12> */
.L_x_498:
[----:B------:R-:W-:Y:S05]  /*0820*/  BSYNC B0 ;  /* 0x0000000000007941 */ /* 0x000fea0003800000 */
.L_x_497:
        /* <DEDUP_REMOVED lines=29> */
.L_x_519:
[----:B------:R-:W-:Y:S01]  /*0a00*/  @!P1 SHF.R.U32.HI R12, RZ, 0x3, R0 ;  /* 0x00000003ff0c9819 */ /* 0x000fe20000011600 */
[----:B----4-:R-:W-:Y:S01]  /*0a10*/  FADD.FTZ R14, R9, R14 ;  /* 0x0000000e090e7221 */ /* 0x010fe20000010000 */
[----:B---3--:R-:W-:Y:S02]  /*0a20*/  FADD.FTZ R11, R10, R11 ;  /* 0x0000000b0a0b7221 */ /* 0x008fe40000010000 */
[----:B------:R-:W-:-:S05]  /*0a30*/  @!P1 LOP3.LUT R12, R12, 0x1ffffffc, RZ, 0xc0, !PT ;  /* 0x1ffffffc0c0c9812 */ /* 0x000fca00078ec0ff */
[----:B------:R3:W-:Y:S04]  /*0a40*/  @!P1 STS [R12+UR4+0x2000], R14 ;  /* 0x0020000e0c009988 */ /* 0x0007e80008000804 */
[----:B------:R3:W-:Y:S02]  /*0a50*/  @!P1 STS [R12+UR4+0x2080], R11 ;  /* 0x0020800b0c009988 */ /* 0x0007e40008000804 */
.L_x_504:
        /* <DEDUP_REMOVED lines=10> */
[----:B---3--:R-:W-:Y:S02]  /*0b00*/  F2FP.F16.F32.PACK_AB R15, R15, R14 ;  /* 0x0000000e0f0f723e */ /* 0x008fe400000000ff */
[----:B-----5:R-:W-:-:S03]  /*0b10*/  F2FP.F16.F32.PACK_AB R17, R17, R16 ;  /* 0x000000101111723e */ /* 0x020fc600000000ff */
[----:B------:R4:W-:Y:S04]  /*0b20*/  STG.E desc[UR6][R12.64], R15 ;  /* 0x0000000f0c007986 */ /* 0x0009e8000c101906 */
[----:B------:R4:W-:Y:S02]  /*0b30*/  STG.E desc[UR6][R10.64], R17 ;  /* 0x000000110a007986 */ /* 0x0009e4000c101906 */
.L_x_507:
[----:B------:R-:W-:Y:S05]  /*0b40*/  BSYNC B0 ;  /* 0x0000000000007941 */ /* 0x000fea0003800000 */
.L_x_506:
[C---:B------:R-:W-:Y:S02]  /*0b50*/  ISETP.GT.U32.AND P1, PT, R3.reuse, -0x801, PT ;  /* 0xfffff7ff0300780c */ /* 0x040fe40003f24070 */
[----:B------:R-:W-:Y:S02]  /*0b60*/  IADD3 R3, R3, 0x800, RZ ;  /* 0x0000080003037810 */ /* 0x000fe40007ffe0ff */
[----:B------:R-:W-:-:S09]  /*0b70*/  IADD3 R4, R4, 0x400, RZ ;  /* 0x0000040004047810 */ /* 0x000fd20007ffe0ff */
[----:B------:R-:W-:Y:S05]  /*0b80*/  @P1 BRA `(.L_x_508) ;  /* 0xfffffff400841947 */ /* 0x000fea000383ffff */
[----:B------:R-:W-:Y:S05]  /*0b90*/  EXIT ;  /* 0x000000000000794d */ /* 0x000fea0003800000 */
.L_x_505:
[----:B------:R-:W-:Y:S01]  /*0ba0*/  HFMA2.MMA R22, -RZ, RZ, 0, 1.847743988037109375e-06 ;  /* 0x0000001fff167435 */ /* 0x000fe200000001ff */
[----:B0--3--:R-:W-:Y:S01]  /*0bb0*/  MOV R20, R10 ;  /* 0x0000000a00147202 */ /* 0x009fe20000000f00 */
[----:B------:R-:W-:Y:S01]  /*0bc0*/  IMAD.MOV.U32 R19, RZ, RZ, 0x1 ;  /* 0x00000001ff137424 */ /* 0x000fe200078e00ff */
[----:B------:R-:W-:-:S08]  /*0bd0*/  MOV R17, 0xffffffff ;  /* 0xffffffff00117802 */ /* 0x000fd00000000f00 */
[----:B-12---:R-:W-:Y:S05]  /*0be0*/  WARPSYNC.COLLECTIVE R17, `(.L_x_509) ;  /* 0x0000000011087348 */ /* 0x006fea0003c00000 */
[----:B------:R0:W3:Y:S02]  /*0bf0*/  SHFL.BFLY P2, R18, R20, R19, R22 ;  /* 0x0c00001314127389 */ /* 0x0000e40000040016 */
[----:B0123--:R-:W-:Y:S01]  /*0c00*/  ENDCOLLECTIVE ;  /* 0x000000000000791b */ /* 0x00ffe20003800000 */
.L_x_509:
[----:B------:R-:W-:Y:S01]  /*0c10*/  HFMA2.MMA R19, -RZ, RZ, 0, 1.1920928955078125e-07 ;  /* 0x00000002ff137435 */ /* 0x000fe200000001ff */
[----:B------:R-:W-:-:S05]  /*0c20*/  MOV R11, R18 ;  /* 0x00000012000b7202 */ /* 0x000fca0000000f00 */
[----:B------:R-:W-:-:S04]  /*0c30*/  FADD.FTZ R11, R10, R11 ;  /* 0x0000000b0a0b7221 */ /* 0x000fc80000010000 */
[----:B------:R-:W-:-:S07]  /*0c40*/  IMAD.MOV.U32 R20, RZ, RZ, R11 ;  /* 0x000000ffff147224 */ /* 0x000fce00078e000b */
[----:B------:R-:W-:Y:S05]  /*0c50*/  WARPSYNC.COLLECTIVE R17, `(.L_x_510) ;  /* 0x0000000011087348 */ /* 0x000fea0003c00000 */
[----:B------:R0:W1:Y:S02]  /*0c60*/  SHFL.BFLY P2, R18, R20, R19, R22 ;  /* 0x0c00001314127389 */ /* 0x0000640000040016 */
[----:B01----:R-:W-:Y:S01]  /*0c70*/  ENDCOLLECTIVE ;  /* 0x000000000000791b */ /* 0x003fe20003800000 */
.L_x_510:
[----:B------:R-:W-:Y:S01]  /*0c80*/  IMAD.MOV.U32 R19, RZ, RZ, 0x4 ;  /* 0x00000004ff137424 */ /* 0x000fe200078e00ff */
[----:B------:R-:W-:-:S05]  /*0c90*/  MOV R12, R18 ;  /* 0x00000012000c7202 */ /* 0x000fca0000000f00 */
[----:B------:R-:W-:-:S05]  /*0ca0*/  FADD.FTZ R12, R11, R12 ;  /* 0x0000000c0b0c7221 */ /* 0x000fca0000010000 */
[----:B------:R-:W-:-:S07]  /*0cb0*/  MOV R20, R12 ;  /* 0x0000000c00147202 */ /* 0x000fce0000000f00 */
[----:B------:R-:W-:Y:S05]  /*0cc0*/  WARPSYNC.COLLECTIVE R17, `(.L_x_511) ;  /* 0x0000000011087348 */ /* 0x000fea0003c00000 */
[----:B------:R0:W1:Y:S02]  /*0cd0*/  SHFL.BFLY P2, R18, R20, R19, R22 ;  /* 0x0c00001314127389 */ /* 0x0000640000040016 */
[----:B01----:R-:W-:Y:S01]  /*0ce0*/  ENDCOLLECTIVE ;  /* 0x000000000000791b */ /* 0x003fe20003800000 */
.L_x_511:
[----:B------:R-:W-:Y:S01]  /*0cf0*/  HFMA2.MMA R19, -RZ, RZ, 0, 4.76837158203125e-07 ;  /* 0x00000008ff137435 */ /* 0x000fe200000001ff */
[----:B------:R-:W-:-:S05]  /*0d00*/  MOV R13, R18 ;  /* 0x00000012000d7202 */ /* 0x000fca0000000f00 */
[----:B------:R-:W-:-:S05]  /*0d10*/  FADD.FTZ R13, R12, R13 ;  /* 0x0000000d0c0d7221 */ /* 0x000fca0000010000 */
[----:B------:R-:W-:-:S07]  /*0d20*/  MOV R20, R13 ;  /* 0x0000000d00147202 */ /* 0x000fce0000000f00 */
[----:B------:R-:W-:Y:S05]  /*0d30*/  WARPSYNC.COLLECTIVE R17, `(.L_x_512) ;  /* 0x0000000011087348 */ /* 0x000fea0003c00000 */
[----:B------:R0:W1:Y:S02]  /*0d40*/  SHFL.BFLY P2, R18, R20, R19, R22 ;  /* 0x0c00001314127389 */ /* 0x0000640000040016 */
[----:B01----:R-:W-:Y:S01]  /*0d50*/  ENDCOLLECTIVE ;  /* 0x000000000000791b */ /* 0x003fe20003800000 */
.L_x_512:
[----:B------:R-:W-:Y:S01]  /*0d60*/  HFMA2.MMA R19, -RZ, RZ, 0, 9.5367431640625e-07 ;  /* 0x00000010ff137435 */ /* 0x000fe200000001ff */
[----:B------:R-:W-:-:S04]  /*0d70*/  IMAD.MOV.U32 R10, RZ, RZ, R18 ;  /* 0x000000ffff0a7224 */ /* 0x000fc800078e0012 */
[----:B------:R-:W-:-:S05]  /*0d80*/  FADD.FTZ R10, R13, R10 ;  /* 0x0000000a0d0a7221 */ /* 0x000fca0000010000 */
[----:B------:R-:W-:-:S07]  /*0d90*/  MOV R20, R10 ;  /* 0x0000000a00147202 */ /* 0x000fce0000000f00 */
[----:B------:R-:W-:Y:S05]  /*0da0*/  WARPSYNC.COLLECTIVE R17, `(.L_x_513) ;  /* 0x0000000011087348 */ /* 0x000fea0003c00000 */
[----:B------:R0:W1:Y:S02]  /*0db0*/  SHFL.BFLY P2, R18, R20, R19, R22 ;  /* 0x0c00001314127389 */ /* 0x0000640000040016 */
[----:B01----:R-:W-:Y:S01]  /*0dc0*/  ENDCOLLECTIVE ;  /* 0x000000000000791b */ /* 0x003fe20003800000 */
.L_x_513:
[----:B------:R-:W-:Y:S01]  /*0dd0*/  HFMA2.MMA R19, -RZ, RZ, 0, 5.9604644775390625e-08 ;  /* 0x00000001ff137435 */ /* 0x000fe200000001ff */
[----:B------:R-:W-:Y:S01]  /*0de0*/  IMAD.MOV.U32 R20, RZ, RZ, R9 ;  /* 0x000000ffff147224 */ /* 0x000fe200078e0009 */
[----:B------:R-:W-:-:S09]  /*0df0*/  MOV R11, R18 ;  /* 0x00000012000b7202 */ /* 0x000fd20000000f00 */
[----:B------:R-:W-:Y:S05]  /*0e00*/  WARPSYNC.COLLECTIVE R17, `(.L_x_514) ;  /* 0x0000000011087348 */ /* 0x000fea0003c00000 */
[----:B------:R0:W1:Y:S02]  /*0e10*/  SHFL.BFLY P2, R18, R20, R19, R22 ;  /* 0x0c00001314127389 */ /* 0x0000640000040016 */
[----:B01----:R-:W-:Y:S01]  /*0e20*/  ENDCOLLECTIVE ;  /* 0x000000000000791b */ /* 0x003fe20003800000 */
.L_x_514:
[----:B------:R-:W-:Y:S01]  /*0e30*/  HFMA2.MMA R19, -RZ, RZ, 0, 1.1920928955078125e-07 ;  /* 0x00000002ff137435 */ /* 0x000fe200000001ff */
[----:B------:R-:W-:-:S05]  /*0e40*/  MOV R12, R18 ;  /* 0x00000012000c7202 */ /* 0x000fca0000000f00 */
[----:B------:R-:W-:-:S05]  /*0e50*/  FADD.FTZ R14, R9, R12 ;  /* 0x0000000c090e7221 */ /* 0x000fca0000010000 */
[----:B------:R-:W-:-:S07]  /*0e60*/  MOV R20, R14 ;  /* 0x0000000e00147202 */ /* 0x000fce0000000f00 */
[----:B------:R-:W-:Y:S05]  /*0e70*/  WARPSYNC.COLLECTIVE R17, `(.L_x_515) ;  /* 0x0000000011087348 */ /* 0x000fea0003c00000 */
[----:B------:R0:W1:Y:S02]  /*0e80*/  SHFL.BFLY P2, R18, R20, R19, R22 ;  /* 0x0c00001314127389 */ /* 0x0000640000040016 */
[----:B01----:R-:W-:Y:S01]  /*0e90*/  ENDCOLLECTIVE ;  /* 0x000000000000791b */ /* 0x003fe20003800000 */
.L_x_515:
[----:B------:R-:W-:Y:S01]  /*0ea0*/  HFMA2.MMA R19, -RZ, RZ, 0, 2.384185791015625e-07 ;  /* 0x00000004ff137435 */ /* 0x000fe200000001ff */
[----:B------:R-:W-:-:S04]  /*0eb0*/  IMAD.MOV.U32 R13, RZ, RZ, R18 ;  /* 0x000000ffff0d7224 */ /* 0x000fc800078e0012 */
[----:B------:R-:W-:-:S05]  /*0ec0*/  FADD.FTZ R15, R14, R13 ;  /* 0x0000000d0e0f7221 */ /* 0x000fca0000010000 */
[----:B------:R-:W-:-:S07]  /*0ed0*/  MOV R20, R15 ;  /* 0x0000000f00147202 */ /* 0x000fce0000000f00 */
[----:B------:R-:W-:Y:S05]  /*0ee0*/  WARPSYNC.COLLECTIVE R17, `(.L_x_516) ;  /* 0x0000000011087348 */ /* 0x000fea0003c00000 */
[----:B------:R0:W1:Y:S02]  /*0ef0*/  SHFL.BFLY P2, R18, R20, R19, R22 ;  /* 0x0c00001314127389 */ /* 0x0000640000040016 */
[----:B01----:R-:W-:Y:S01]  /*0f00*/  ENDCOLLECTIVE ;  /* 0x000000000000791b */ /* 0x003fe20003800000 */
.L_x_516:
[----:B------:R-:W-:Y:S01]  /*0f10*/  IMAD.MOV.U32 R19, RZ, RZ, 0x8 ;  /* 0x00000008ff137424 */ /* 0x000fe200078e00ff */
[----:B------:R-:W-:-:S05]  /*0f20*/  MOV R16, R18 ;  /* 0x0000001200107202 */ /* 0x000fca0000000f00 */
[----:B------:R-:W-:-:S05]  /*0f30*/  FADD.FTZ R16, R15, R16 ;  /* 0x000000100f107221 */ /* 0x000fca0000010000 */
[----:B------:R-:W-:-:S07]  /*0f40*/  MOV R20, R16 ;  /* 0x0000001000147202 */ /* 0x000fce0000000f00 */
[----:B------:R-:W-:Y:S05]  /*0f50*/  WARPSYNC.COLLECTIVE R17, `(.L_x_517) ;  /* 0x0000000011087348 */ /* 0x000fea0003c00000 */
[----:B------:R0:W1:Y:S02]  /*0f60*/  SHFL.BFLY P2, R18, R20, R19, R22 ;  /* 0x0c00001314127389 */ /* 0x0000640000040016 */
[----:B01----:R-:W-:Y:S01]  /*0f70*/  ENDCOLLECTIVE ;  /* 0x000000000000791b */ /* 0x003fe20003800000 */
.L_x_517:
[----:B------:R-:W-:Y:S01]  /*0f80*/  HFMA2.MMA R19, -RZ, RZ, 0, 9.5367431640625e-07 ;  /* 0x00000010ff137435 */ /* 0x000fe200000001ff */
[----:B------:R-:W-:-:S05]  /*0f90*/  MOV R9, R18 ;  /* 0x0000001200097202 */ /* 0x000fca0000000f00 */
[----:B------:R-:W-:-:S05]  /*0fa0*/  FADD.FTZ R9, R16, R9 ;  /* 0x0000000910097221 */ /* 0x000fca0000010000 */
[----:B------:R-:W-:-:S07]  /*0fb0*/  MOV R20, R9 ;  /* 0x0000000900147202 */ /* 0x000fce0000000f00 */
[----:B------:R-:W-:Y:S05]  /*0fc0*/  WARPSYNC.COLLECTIVE R17, `(.L_x_518) ;  /* 0x0000000011087348 */ /* 0x000fea0003c00000 */
[----:B------:R0:W1:Y:S02]  /*0fd0*/  SHFL.BFLY P2, R18, R20, R19, R22 ;  /* 0x0c00001314127389 */ /* 0x0000640000040016 */
[----:B01----:R-:W-:Y:S01]  /*0fe0*/  ENDCOLLECTIVE ;  /* 0x000000000000791b */ /* 0x003fe20003800000 */
.L_x_518:
[----:B------:R-:W-:Y:S01]  /*0ff0*/  MOV R14, R18 ;  /* 0x00000012000e7202 */ /* 0x000fe20000000f00 */
[----:B------:R-:W-:Y:S06]  /*1000*/  BRA `(.L_x_519) ;  /* 0xfffffff8007c7947 */ /* 0x000fec000383ffff */
.L_x_520:
        /* <DEDUP_REMOVED lines=15> */
.L_x_2945:


//--------------------- .text._ZN10layer_norm40ln_parallel_residual_bwd_finalize_kernelINS_22Kernel_traits_finalizeILj2048E6__halfS2_S2_S2_fjLb0ELj1024ELj4ENS_18Kernel_traits_baseILj2048ES2_S2_S2_S2_fjLj1024EEEEELb1EEEvNS_9BwdParamsE --------------------------
	.section	.text._ZN10layer_norm40ln_parallel_residual_bwd_finalize_kernelINS_22Kernel_traits_finalizeILj2048E6__halfS2_S2_S2_fjLb0ELj1024ELj4ENS_18Kernel_traits_baseILj2048ES2_S2_S2_S2_fjLj1024EEEEELb1EEEvNS_9BwdParamsE,"ax",@progbits
	.align	128
        .global         _ZN10layer_norm40ln_parallel_residual_bwd_finalize_kernelINS_22Kernel_traits_finalizeILj2048E6__halfS2_S2_S2_fjLb0ELj1024ELj4ENS_18Kernel_traits_baseILj2048ES2_S2_S2_S2_fjLj1024EEEEELb1EEEvNS_9BwdParamsE
        .type           _ZN10layer_norm40ln_parallel_residual_bwd_finalize_kernelINS_22Kernel_traits_finalizeILj2048E6__halfS2_S2_S2_fjLb0ELj1024ELj4ENS_18Kernel_traits_baseILj2048ES2_S2_S2_S2_fjLj1024EEEEELb1EEEvNS_9BwdParamsE,@function
        .size           _ZN10layer_norm40ln_parallel_residual_bwd_finalize_kernelINS_22Kernel_traits_finalizeILj2048E6__halfS2_S2_S2_fjLb0ELj1024ELj4ENS_18Kernel_traits_baseILj2048ES2_S2_S2_S2_fjLj1024EEEEELb1EEEvNS_9BwdParamsE,(.L_x_2946 - _ZN10layer_norm40ln_parallel_residual_bwd_finalize_kernelINS_22Kernel_traits_finalizeILj2048E6__halfS2_S2_S2_fjLb0ELj1024ELj4ENS_18Kernel_traits_baseILj2048ES2_S2_S2_S2_fjLj1024EEEEELb1EEEvNS_9BwdParamsE)
        .other          _ZN10layer_norm40ln_parallel_residual_bwd_finalize_kernelINS_22Kernel_traits_finalizeILj2048E6__halfS2_S2_S2_fjLb0ELj1024ELj4ENS_18Kernel_traits_baseILj2048ES2_S2_S2_S2_fjLj1024EEEEELb1EEEvNS_9BwdParamsE,@"STO_CUDA_ENTRY STV_DEFAULT"
_ZN10layer_norm40ln_parallel_residual_bwd_finalize_kernelINS_22Kernel_traits_finalizeILj2048E6__halfS2_S2_S2_fjLb0ELj1024ELj4ENS_18Kernel_traits_baseILj2048ES2_S2_S2_S2_fjLj1024EEEEELb1EEEvNS_9BwdParamsE:
.text._ZN10layer_norm40ln_parallel_residual_bwd_finalize_kernelINS_22Kernel_traits_finalizeILj2048E6__halfS2_S2_S2_fjLb0ELj1024ELj4ENS_18Kernel_traits_baseILj2048ES2_S2_S2_S2_fjLj1024EEEEELb1EEEvNS_9BwdParamsE:
        /* <DEDUP_REMOVED lines=23> */
.L_x_532:
        /* <DEDUP_REMOVED lines=41> */
.L_x_525:
        /* <DEDUP_REMOVED lines=62> */
.L_x_524:
[----:B------:R-:W-:Y:S05]  /*07e0*/  BSYNC B1 ;  /* 0x0000000000017941 */ /* 0x000fea0003800000 */
.L_x_523:
        /* <DEDUP_REMOVED lines=39> */
.L_x_527:
[----:B------:R-:W-:Y:S05]  /*0a60*/  BSYNC B1 ;  /* 0x0000000000017941 */ /* 0x000fea0003800000 */
.L_x_526:
        /* <DEDUP_REMOVED lines=20> */
.L_x_522:
[----:B------:R-:W-:Y:S05]  /*0bb0*/  BSYNC B0 ;  /* 0x0000000000007941 */ /* 0x000fea0003800000 */
.L_x_521:
        /* <DEDUP_REMOVED lines=54> */
.L_x_553:
        /* <DEDUP_REMOVED lines=10> */
.L_x_528:
        /* <DEDUP_REMOVED lines=26> */
.L_x_531:
[----:B------:R-:W-:Y:S05]  /*1160*/  BSYNC B0 ;  /* 0x0000000000007941 */ /* 0x000fea0003800000 */
.L_x_530:
[C---:B------:R-:W-:Y:S02]  /*1170*/  ISETP.GT.U32.AND P1, PT, R4.reuse, -0x801, PT ;  /* 0xfffff7ff0400780c */ /* 0x040fe40003f24070 */
[----:B------:R-:W-:Y:S02]  /*1180*/  IADD3 R4, R4, 0x800, RZ ;  /* 0x0000080004047810 */ /* 0x000fe40007ffe0ff */
[----:B------:R-:W-:-:S09]  /*1190*/  IADD3 R5, R5, 0x400, RZ ;  /* 0x0000040005057810 */ /* 0x000fd20007ffe0ff */
[----:B------:R-:W-:Y:S05]  /*11a0*/  @P1 BRA `(.L_x_532) ;  /* 0xffffffec00f01947 */ /* 0x000fea000383ffff */
[----:B------:R-:W-:Y:S05]  /*11b0*/  EXIT ;  /* 0x000000000000794d */ /* 0x000fea0003800000 */
.L_x_529:
[----:B------:R-:W-:Y:S01]  /*11c0*/  HFMA2.MMA R13, -RZ, RZ, 0, 5.9604644775390625e-08 ;  /* 0x00000001ff0d7435 */ /* 0x000fe200000001ff */
[----:B0-----:R-:W-:Y:S02]  /*11d0*/  MOV R26, R9 ;  /* 0x00000009001a7202 */ /* 0x001fe40000000f00 */
[----:B------:R-:W-:Y:S02]  /*11e0*/  MOV R12, 0x1f ;  /* 0x0000001f000c7802 */ /* 0x000fe40000000f00 */
[----:B------:R-:W-:-:S07]  /*11f0*/  MOV R11, 0xffffffff ;  /* 0xffffffff000b7802 */ /* 0x000fce0000000f00 */
[----:B-1234-:R-:W-:Y:S05]  /*1200*/  WARPSYNC.COLLECTIVE R11, `(.L_x_533) ;  /* 0x000000000b087348 */ /* 0x01efea0003c00000 */
[----:B------:R0:W0:Y:S02]  /*1210*/  SHFL.BFLY P2, R16, R26, R13, R12 ;  /* 0x0c00000d1a107389 */ /* 0x000024000004000c */
[----:B01234-:R-:W-:Y:S01]  /*1220*/  ENDCOLLECTIVE ;  /* 0x000000000000791b */ /* 0x01ffe20003800000 */
.L_x_533:
[----:B------:R-:W-:Y:S01]  /*1230*/  HFMA2.MMA R13, -RZ, RZ, 0, 1.1920928955078125e-07 ;  /* 0x00000002ff0d7435 */ /* 0x000fe200000001ff */
[----:B------:R-:W-:-:S05]  /*1240*/  FADD.FTZ R10, R9, R16 ;  /* 0x00000010090a7221 */ /* 0x000fca0000010000 */
[----:B------:R-:W-:-:S07]  /*1250*/  MOV R26, R10 ;  /* 0x0000000a001a7202 */ /* 0x000fce0000000f00 */
[----:B------:R-:W-:Y:S05]  /*1260*/  WARPSYNC.COLLECTIVE R11, `(.L_x_534) ;  /* 0x000000000b087348 */ /* 0x000fea0003c00000 */
[----:B------:R0:W1:Y:S02]  /*1270*/  SHFL.BFLY P2, R16, R26, R13, R12 ;  /* 0x0c00000d1a107389 */ /* 0x000064000004000c */
[----:B01----:R-:W-:Y:S01]  /*1280*/  ENDCOLLECTIVE ;  /* 0x000000000000791b */ /* 0x003fe20003800000 */
.L_x_534:
[----:B------:R-:W-:Y:S01]  /*1290*/  HFMA2.MMA R13, -RZ, RZ, 0, 2.384185791015625e-07 ;  /* 0x00000004ff0d7435 */ /* 0x000fe200000001ff */
[----:B------:R-:W-:-:S05]  /*12a0*/  FADD.FTZ R9, R10, R16 ;  /* 0x000000100a097221 */ /* 0x000fca0000010000 */
[----:B------:R-:W-:-:S07]  /*12b0*/  MOV R26, R9 ;  /* 0x00000009001a7202 */ /* 0x000fce0000000f00 */
[----:B------:R-:W-:Y:S05]  /*12c0*/  WARPSYNC.COLLECTIVE R11, `(.L_x_535) ;  /* 0x000000000b087348 */ /* 0x000fea0003c00000 */
[----:B------:R0:W1:Y:S02]  /*12d0*/  SHFL.BFLY P2, R16, R26, R13, R12 ;  /* 0x0c00000d1a107389 */ /* 0x000064000004000c */
[----:B01----:R-:W-:Y:S01]  /*12e0*/  ENDCOLLECTIVE ;  /* 0x000000000000791b */ /* 0x003fe20003800000 */
.L_x_535:
[----:B------:R-:W-:Y:S01]  /*12f0*/  HFMA2.MMA R13, -RZ, RZ, 0, 4.76837158203125e-07 ;  /* 0x00000008ff0d7435 */ /* 0x000fe200000001ff */
[----:B------:R-:W-:-:S05]  /*1300*/  FADD.FTZ R18, R9, R16 ;  /* 0x0000001009127221 */ /* 0x000fca0000010000 */
[----:B------:R-:W-:-:S07]  /*1310*/  MOV R26, R18 ;  /* 0x00000012001a7202 */ /* 0x000fce0000000f00 */
[----:B------:R-:W-:Y:S05]  /*1320*/  WARPSYNC.COLLECTIVE R11, `(.L_x_536) ;  /* 0x000000000b087348 */ /* 0x000fea0003c00000 */
[----:B------:R0:W1:Y:S02]  /*1330*/  SHFL.BFLY P2, R16, R26, R13, R12 ;  /* 0x0c00000d1a107389 */ /* 0x000064000004000c */
[----:B01----:R-:W-:Y:S01]  /*1340*/  ENDCOLLECTIVE ;  /* 0x000000000000791b */ /* 0x003fe20003800000 */
.L_x_536:
[----:B------:R-:W-:Y:S01]  /*1350*/  HFMA2.MMA R13, -RZ, RZ, 0, 9.5367431640625e-07 ;  /* 0x00000010ff0d7435 */ /* 0x000fe200000001ff */
[----:B------:R-:W-:-:S05]  /*1360*/  FADD.FTZ R10, R18, R16 ;  /* 0x00000010120a7221 */ /* 0x000fca0000010000 */
[----:B------:R-:W-:-:S07]  /*1370*/  MOV R26, R10 ;  /* 0x0000000a001a7202 */ /* 0x000fce0000000f00 */
[----:B------:R-:W-:Y:S05]  /*1380*/  WARPSYNC.COLLECTIVE R11, `(.L_x_537) ;  /* 0x000000000b087348 */ /* 0x000fea0003c00000 */
[----:B------:R0:W1:Y:S02]  /*1390*/  SHFL.BFLY P2, R16, R26, R13, R12 ;  /* 0x0c00000d1a107389 */ /* 0x000064000004000c */
[----:B01----:R-:W-:Y:S01]  /*13a0*/  ENDCOLLECTIVE ;  /* 0x000000000000791b */ /* 0x003fe20003800000 */
.L_x_537:
[----:B------:R-:W-:Y:S01]  /*13b0*/  MOV R26, R14 ;  /* 0x0000000e001a7202 */ /* 0x000fe20000000f00 */
[----:B------:R-:W-:Y:S01]  /*13c0*/  IMAD.MOV.U32 R13, RZ, RZ, 0x1 ;  /* 0x00000001ff0d7424 */ /* 0x000fe200078e00ff */
[----:B------:R-:W-:-:S07]  /*13d0*/  MOV R9, R16 ;  /* 0x0000001000097202 */ /* 0x000fce0000000f00 */
[----:B------:R-:W-:Y:S05]  /*13e0*/  WARPSYNC.COLLECTIVE R11, `(.L_x_538) ;  /* 0x000000000b087348 */ /* 0x000fea0003c00000 */
[----:B------:R0:W1:Y:S02]  /*13f0*/  SHFL.BFLY P2, R16, R26, R13, R12 ;  /* 0x0c00000d1a107389 */ /* 0x000064000004000c */
[----:B01----:R-:W-:Y:S01]  /*1400*/  ENDCOLLECTIVE ;  /* 0x000000000000791b */ /* 0x003fe20003800000 */
.L_x_538:
[----:B------:R-:W-:Y:S01]  /*1410*/  HFMA2.MMA R13, -RZ, RZ, 0, 1.1920928955078125e-07 ;  /* 0x00000002ff0d7435 */ /* 0x000fe200000001ff */
[----:B------:R-:W-:-:S05]  /*1420*/  MOV R15, R16 ;  /* 0x00000010000f7202 */ /* 0x000fca0000000f00 */
[----:B------:R-:W-:-:S05]  /*1430*/  FADD.FTZ R15, R14, R15 ;  /* 0x0000000f0e0f7221 */ /* 0x000fca0000010000 */
[----:B------:R-:W-:-:S07]  /*1440*/  MOV R26, R15 ;  /* 0x0000000f001a7202 */ /* 0x000fce0000000f00 */
[----:B------:R-:W-:Y:S05]  /*1450*/  WARPSYNC.COLLECTIVE R11, `(.L_x_539) ;  /* 0x000000000b087348 */ /* 0x000fea0003c00000 */
[----:B------:R0:W1:Y:S02]  /*1460*/  SHFL.BFLY P2, R16, R26, R13, R12 ;  /* 0x0c00000d1a107389 */ /* 0x000064000004000c */
[----:B01----:R-:W-:Y:S01]  /*1470*/  ENDCOLLECTIVE ;  /* 0x000000000000791b */ /* 0x003fe20003800000 */
.L_x_539:
[----:B------:R-:W-:Y:S01]  /*1480*/  HFMA2.MMA R13, -RZ, RZ, 0, 2.384185791015625e-07 ;  /* 0x00000004ff0d7435 */ /* 0x000fe200000001ff */
[----:B------:R-:W-:-:S05]  /*1490*/  MOV R18, R16 ;  /* 0x0000001000127202 */ /* 0x000fca0000000f00 */
[----:B------:R-:W-:-:S05]  /*14a0*/  FADD.FTZ R14, R15, R18 ;  /* 0x000000120f0e7221 */ /* 0x000fca0000010000 */
[----:B------:R-:W-:-:S07]  /*14b0*/  MOV R26, R14 ;  /* 0x0000000e001a7202 */ /* 0x000fce0000000f00 */
[----:B------:R-:W-:Y:S05]  /*14c0*/  WARPSYNC.COLLECTIVE R11, `(.L_x_540) ;  /* 0x000000000b087348 */ /* 0x000fea0003c00000 */
[----:B------:R0:W1:Y:S02]  /*14d0*/  SHFL.BFLY P2, R16, R26, R13, R12 ;  /* 0x0c00000d1a107389 */ /* 0x000064000004000c */
[----:B01----:R-:W-:Y:S01]  /*14e0*/  ENDCOLLECTIVE ;  /* 0x000000000000791b */ /* 0x003fe20003800000 */
.L_x_540:
[----:B------:R-:W-:Y:S01]  /*14f0*/  HFMA2.MMA R13, -RZ, RZ, 0, 4.76837158203125e-07 ;  /* 0x00000008ff0d7435 */ /* 0x000fe200000001ff */
[----:B------:R-:W-:-:S05]  /*1500*/  MOV R17, R16 ;  /* 0x0000001000117202 */ /* 0x000fca0000000f00 */
[----:B------:R-:W-:-:S05]  /*1510*/  FADD.FTZ R19, R14, R17 ;  /* 0x000000110e137221 */ /* 0x000fca0000010000 */
[----:B------:R-:W-:-:S07]  /*1520*/  MOV R26, R19 ;  /* 0x00000013001a7202 */ /* 0x000fce0000000f00 */
[----:B------:R-:W-:Y:S05]  /*1530*/  WARPSYNC.COLLECTIVE R11, `(.L_x_541) ;  /* 0x000000000b087348 */ /* 0x000fea0003c00000 */
[----:B------:R0:W1:Y:S02]  /*1540*/  SHFL.BFLY P2, R16, R26, R13, R12 ;  /* 0x0c00000d1a107389 */ /* 0x000064000004000c */
[----:B01----:R-:W-:Y:S01]  /*1550*/  ENDCOLLECTIVE ;  /* 0x000000000000791b */ /* 0x003fe20003800000 */
.L_x_541:
[----:B------:R-:W-:Y:S01]  /*1560*/  HFMA2.MMA R13, -RZ, RZ, 0, 9.5367431640625e-07 ;  /* 0x00000010ff0d7435 */ /* 0x000fe200000001ff */
[----:B------:R-:W-:-:S05]  /*1570*/  MOV R20, R16 ;  /* 0x0000001000147202 */ /* 0x000fca0000000f00 */
[----:B------:R-:W-:-:S05]  /*1580*/  FADD.FTZ R15, R19, R20 ;  /* 0x00000014130f7221 */ /* 0x000fca0000010000 */
[----:B------:R-:W-:-:S07]  /*1590*/  MOV R26, R15 ;  /* 0x0000000f001a7202 */ /* 0x000fce0000000f00 */
[----:B------:R-:W-:Y:S05]  /*15a0*/  WARPSYNC.COLLECTIVE R11, `(.L_x_542) ;  /* 0x000000000b087348 */ /* 0x000fea0003c00000 */
[----:B------:R0:W1:Y:S02]  /*15b0*/  SHFL.BFLY P2, R16, R26, R13, R12 ;  /* 0x0c00000d1a107389 */ /* 0x000064000004000c */
[----:B01----:R-:W-:Y:S01]  /*15c0*/  ENDCOLLECTIVE ;  /* 0x000000000000791b */ /* 0x003fe20003800000 */
.L_x_542:
[----:B------:R-:W-:Y:S01]  /*15d0*/  HFMA2.MMA R13, -RZ, RZ, 0, 5.9604644775390625e-08 ;  /* 0x00000001ff0d7435 */ /* 0x000fe200000001ff */
[----:B------:R-:W-:Y:S02]  /*15e0*/  MOV R26, R8 ;  /* 0x00000008001a7202 */ /* 0x000fe40000000f00 */
[----:B------:R-:W-:-:S08]  /*15f0*/  MOV R14, R16 ;  /* 0x00000010000e7202 */ /* 0x000fd00000000f00 */
[----:B------:R-:W-:Y:S05]  /*1600*/  WARPSYNC.COLLECTIVE R11, `(.L_x_543) ;  /* 0x000000000b087348 */ /* 0x000fea0003c00000 */
[----:B------:R0:W1:Y:S02]  /*1610*/  SHFL.BFLY P2, R16, R26, R13, R12 ;  /* 0x0c00000d1a107389 */ /* 0x000064000004000c */
[----:B01----:R-:W-:Y:S01]  /*1620*/  ENDCOLLECTIVE ;  /* 0x000000000000791b */ /* 0x003fe20003800000 */
.L_x_543:
[----:B------:R-:W-:Y:S01]  /*1630*/  HFMA2.MMA R13, -RZ, RZ, 0, 1.1920928955078125e-07 ;  /* 0x00000002ff0d7435 */ /* 0x000fe200000001ff */
[----:B------:R-:W-:-:S05]  /*1640*/  MOV R17, R16 ;  /* 0x0000001000117202 */ /* 0x000fca0000000f00 */
[----:B------:R-:W-:-:S05]  /*1650*/  FADD.FTZ R19, R8, R17 ;  /* 0x0000001108137221 */ /* 0x000fca0000010000 */
[----:B------:R-:W-:-:S07]  /*1660*/  MOV R26, R19 ;  /* 0x00000013001a7202 */ /* 0x000fce0000000f00 */
[----:B------:R-:W-:Y:S05]  /*1670*/  WARPSYNC.COLLECTIVE R11, `(.L_x_544) ;  /* 0x000000000b087348 */ /* 0x000fea0003c00000 */
[----:B------:R0:W1:Y:S02]  /*1680*/  SHFL.BFLY P2, R16, R26, R13, R12 ;  /* 0x0c00000d1a107389 */ /* 0x000064000004000c */
[----:B01----:R-:W-:Y:S01]  /*1690*/  ENDCOLLECTIVE ;  /* 0x000000000000791b */ /* 0x003fe20003800000 */
.L_x_544:
[----:B------:R-:W-:Y:S01]  /*16a0*/  IMAD.MOV.U32 R13, RZ, RZ, 0x4 ;  /* 0x00000004ff0d7424 */ /* 0x000fe200078e00ff */
[----:B------:R-:W-:-:S05]  /*16b0*/  MOV R20, R16 ;  /* 0x0000001000147202 */ /* 0x000fca0000000f00 */
[----:B------:R-:W-:-:S05]  /*16c0*/  FADD.FTZ R8, R19, R20 ;  /* 0x0000001413087221 */ /* 0x000fca0000010000 */
[----:B------:R-:W-:-:S07]  /*16d0*/  MOV R26, R8 ;  /* 0x00000008001a7202 */ /* 0x000fce0000000f00 */
[----:B------:R-:W-:Y:S05]  /*16e0*/  WARPSYNC.COLLECTIVE R11, `(.L_x_545) ;  /* 0x000000000b087348 */ /* 0x000fea0003c00000 */
[----:B------:R0:W1:Y:S02]  /*16f0*/  SHFL.BFLY P2, R16, R26, R13, R12 ;  /* 0x0c00000d1a107389 */ /* 0x000064000004000c */
[----:B01----:R-:W-:Y:S01]  /*1700*/  ENDCOLLECTIVE ;  /* 0x000000000000791b */ /* 0x003fe20003800000 */
.L_x_545:
[----:B------:R-:W-:Y:S01]  /*1710*/  HFMA2.MMA R13, -RZ, RZ, 0, 4.76837158203125e-07 ;  /* 0x00000008ff0d7435 */ /* 0x000fe200000001ff */
[----:B------:R-:W-:-:S05]  /*1720*/  MOV R21, R16 ;  /* 0x0000001000157202 */ /* 0x000fca0000000f00 */
[----:B------:R-:W-:-:S05]  /*1730*/  FADD.FTZ R21, R8, R21 ;  /* 0x0000001508157221 */ /* 0x000fca0000010000 */
[----:B------:R-:W-:-:S07]  /*1740*/  MOV R26, R21 ;  /* 0x00000015001a7202 */ /* 0x000fce0000000f00 */
[----:B------:R-:W-:Y:S05]  /*1750*/  WARPSYNC.COLLECTIVE R11, `(.L_x_546) ;  /* 0x000000000b087348 */ /* 0x000fea0003c00000 */
[----:B------:R0:W1:Y:S02]  /*1760*/  SHFL.BFLY P2, R16, R26, R13, R12 ;  /* 0x0c00000d1a107389 */ /* 0x000064000004000c */
[----:B01----:R-:W-:Y:S01]  /*1770*/  ENDCOLLECTIVE ;  /* 0x000000000000791b */ /* 0x003fe20003800000 */
.L_x_546:
[----:B------:R-:W-:Y:S01]  /*1780*/  HFMA2.MMA R13, -RZ, RZ, 0, 9.5367431640625e-07 ;  /* 0x00000010ff0d7435 */ /* 0x000fe200000001ff */
[----:B------:R-:W-:-:S05]  /*1790*/  MOV R22, R16 ;  /* 0x0000001000167202 */ /* 0x000fca0000000f00 */
[----:B------:R-:W-:-:S05]  /*17a0*/  FADD.FTZ R17, R21, R22 ;  /* 0x0000001615117221 */ /* 0x000fca0000010000 */
[----:B------:R-:W-:-:S07]  /*17b0*/  MOV R26, R17 ;  /* 0x00000011001a7202 */ /* 0x000fce0000000f00 */
[----:B------:R-:W-:Y:S05]  /*17c0*/  WARPSYNC.COLLECTIVE R11, `(.L_x_547) ;  /* 0x000000000b087348 */ /* 0x000fea0003c00000 */
[----:B------:R0:W1:Y:S02]  /*17d0*/  SHFL.BFLY P2, R16, R26, R13, R12 ;  /* 0x0c00000d1a107389 */ /* 0x000064000004000c */
[----:B01----:R-:W-:Y:S01]  /*17e0*/  ENDCOLLECTIVE ;  /* 0x000000000000791b */ /* 0x003fe20003800000 */
.L_x_547:
[----:B------:R-:W-:Y:S01]  /*17f0*/  HFMA2.MMA R13, -RZ, RZ, 0, 5.9604644775390625e-08 ;  /* 0x00000001ff0d7435 */ /* 0x000fe200000001ff */
[----:B------:R-:W-:Y:S02]  /*1800*/  MOV R26, R7 ;  /* 0x00000007001a7202 */ /* 0x000fe40000000f00 */
[----:B------:R-:W-:-:S08]  /*1810*/  MOV R8, R16 ;  /* 0x0000001000087202 */ /* 0x000fd00000000f00 */
[----:B------:R-:W-:Y:S05]  /*1820*/  WARPSYNC.COLLECTIVE R11, `(.L_x_548) ;  /* 0x000000000b087348 */ /* 0x000fea0003c00000 */
[----:B------:R0:W1:Y:S02]  /*1830*/  SHFL.BFLY P2, R16, R26, R13, R12 ;  /* 0x0c00000d1a107389 */ /* 0x000064000004000c */
[----:B01----:R-:W-:Y:S01]  /*1840*/  ENDCOLLECTIVE ;  /* 0x000000000000791b */ /* 0x003fe20003800000 */
.L_x_548:
[----:B------:R-:W-:Y:S01]  /*1850*/  HFMA2.MMA R13, -RZ, RZ, 0, 1.1920928955078125e-07 ;  /* 0x00000002ff0d7435 */ /* 0x000fe200000001ff */
[----:B------:R-:W-:-:S05]  /*1860*/  MOV R18, R16 ;  /* 0x0000001000127202 */ /* 0x000fca0000000f00 */
[----:B------:R-:W-:-:S05]  /*1870*/  FADD.FTZ R22, R7, R18 ;  /* 0x0000001207167221 */ /* 0x000fca0000010000 */
[----:B------:R-:W-:-:S07]  /*1880*/  MOV R26, R22 ;  /* 0x00000016001a7202 */ /* 0x000fce0000000f00 */
[----:B------:R-:W-:Y:S05]  /*1890*/  WARPSYNC.COLLECTIVE R11, `(.L_x_549) ;  /* 0x000000000b087348 */ /* 0x000fea0003c00000 */
[----:B------:R0:W1:Y:S02]  /*18a0*/  SHFL.BFLY P2, R16, R26, R13, R12 ;  /* 0x0c00000d1a107389 */ /* 0x000064000004000c */
[----:B01----:R-:W-:Y:S01]  /*18b0*/  ENDCOLLECTIVE ;  /* 0x000000000000791b */ /* 0x003fe20003800000 */
.L_x_549:
[----:B------:R-:W-:Y:S01]  /*18c0*/  HFMA2.MMA R13, -RZ, RZ, 0, 2.384185791015625e-07 ;  /* 0x00000004ff0d7435 */ /* 0x000fe200000001ff */
[----:B------:R-:W-:-:S05]  /*18d0*/  MOV R21, R16 ;  /* 0x0000001000157202 */ /* 0x000fca0000000f00 */
[----:B------:R-:W-:-:S05]  /*18e0*/  FADD.FTZ R7, R22, R21 ;  /* 0x0000001516077221 */ /* 0x000fca0000010000 */
[----:B------:R-:W-:-:S07]  /*18f0*/  MOV R26, R7 ;  /* 0x00000007001a7202 */ /* 0x000fce0000000f00 */
[----:B------:R-:W-:Y:S05]  /*1900*/  WARPSYNC.COLLECTIVE R11, `(.L_x_550) ;  /* 0x000000000b087348 */ /* 0x000fea0003c00000 */
[----:B------:R0:W1:Y:S02]  /*1910*/  SHFL.BFLY P2, R16, R26, R13, R12 ;  /* 0x0c00000d1a107389 */ /* 0x000064000004000c */
[----:B01----:R-:W-:Y:S01]  /*1920*/  ENDCOLLECTIVE ;  /* 0x000000000000791b */ /* 0x003fe20003800000 */
.L_x_550:
[----:B------:R-:W-:Y:S01]  /*1930*/  HFMA2.MMA R13, -RZ, RZ, 0, 4.76837158203125e-07 ;  /* 0x00000008ff0d7435 */ /* 0x000fe200000001ff */
[----:B------:R-:W-:-:S05]  /*1940*/  MOV R20, R16 ;  /* 0x0000001000147202 */ /* 0x000fca0000000f00 */
[----:B------:R-:W-:-:S05]  /*1950*/  FADD.FTZ R23, R7, R20 ;  /* 0x0000001407177221 */ /* 0x000fca0000010000 */
[----:B------:R-:W-:-:S07]  /*1960*/  MOV R26, R23 ;  /* 0x00000017001a7202 */ /* 0x000fce0000000f00 */
[----:B------:R-:W-:Y:S05]  /*1970*/  WARPSYNC.COLLECTIVE R11, `(.L_x_551) ;  /* 0x000000000b087348 */ /* 0x000fea0003c00000 */
[----:B------:R0:W1:Y:S02]  /*1980*/  SHFL.BFLY P2, R16, R26, R13, R12 ;  /* 0x0c00000d1a107389 */ /* 0x000064000004000c */
[----:B01----:R-:W-:Y:S01]  /*1990*/  ENDCOLLECTIVE ;  /* 0x000000000000791b */ /* 0x003fe20003800000 */
.L_x_551:
[----:B------:R-:W-:Y:S01]  /*19a0*/  HFMA2.MMA R13, -RZ, RZ, 0, 9.5367431640625e-07 ;  /* 0x00000010ff0d7435 */ /* 0x000fe200000001ff */
[----:B------:R-:W-:-:S05]  /*19b0*/  MOV R24, R16 ;  /* 0x0000001000187202 */ /* 0x000fca0000000f00 */
[----:B------:R-:W-:-:S05]  /*19c0*/  FADD.FTZ R24, R23, R24 ;  /* 0x0000001817187221 */ /* 0x000fca0000010000 */
[----:B------:R-:W-:-:S07]  /*19d0*/  MOV R26, R24 ;  /* 0x00000018001a7202 */ /* 0x000fce0000000f00 */
[----:B------:R-:W-:Y:S05]  /*19e0*/  WARPSYNC.COLLECTIVE R11, `(.L_x_552) ;  /* 0x000000000b087348 */ /* 0x000fea0003c00000 */
[----:B------:R0:W1:Y:S02]  /*19f0*/  SHFL.BFLY P2, R16, R26, R13, R12 ;  /* 0x0c00000d1a107389 */ /* 0x000064000004000c */
[----:B01----:R-:W-:Y:S01]  /*1a00*/  ENDCOLLECTIVE ;  /* 0x000000000000791b */ /* 0x003fe20003800000 */
.L_x_552:
[----:B------:R-:W-:Y:S05]  /*1a10*/  BRA `(.L_x_553) ;  /* 0xfffffff400407947 */ /* 0x000fea000383ffff */
.L_x_554:
        /* <DEDUP_REMOVED lines=14> */
.L_x_2946:


//--------------------- .text._ZN10layer_norm31ln_parallel_residual_bwd_kernelINS_13Kernel_traitsI6__halfS2_S2_S2_fjLj2048ELj1ELj1ELj4ELj16ENS_18Kernel_traits_baseILj2048ES2_S2_S2_S2_fjLj128EEEEELb1ELb1ELb1EEEvNS_9BwdParamsE --------------------------
	.section	.text._ZN10layer_norm31ln_parallel_residual_bwd_kernelINS_13Kernel_traitsI6__halfS2_S2_S2_fjLj2048ELj1ELj1ELj4ELj16ENS_18Kernel_traits_baseILj2048ES2_S2_S2_S2_fjLj128EEEEELb1ELb1ELb1EEEvNS_9BwdParamsE,"ax",@progbits
	.align	128
        .global         _ZN10layer_norm31ln_parallel_residual_bwd_kernelINS_13Kernel_traitsI6__halfS2_S2_S2_fjLj2048ELj1ELj1ELj4ELj16ENS_18Kernel_traits_baseILj2048ES2_S2_S2_S2_fjLj128EEEEELb1ELb1ELb1EEEvNS_9BwdParamsE
        .type           _ZN10layer_norm31ln_parallel_residual_bwd_kernelINS_13Kernel_traitsI6__halfS2_S2_S2_fjLj2048ELj1ELj1ELj4ELj16ENS_18Kernel_traits_baseILj2048ES2_S2_S2_S2_fjLj128EEEEELb1ELb1ELb1EEEvNS_9BwdParamsE,@function
        .size           _ZN10layer_norm31ln_parallel_residual_bwd_kernelINS_13Kernel_traitsI6__halfS2_S2_S2_fjLj2048ELj1ELj1ELj4ELj16ENS_18Kernel_traits_baseILj2048ES2_S2_S2_S2_fjLj128EEEEELb1ELb1ELb1EEEvNS_9BwdParamsE,(.L_x_2947 - _ZN10layer_norm31ln_parallel_residual_bwd_kernelINS_13Kernel_traitsI6__halfS2_S2_S2_fjLj2048ELj1ELj1ELj4ELj16ENS_18Kernel_traits_baseILj2048ES2_S2_S2_S2_fjLj128EEEEELb1ELb1ELb1EEEvNS_9BwdParamsE)
        .other          _ZN10layer_norm31ln_parallel_residual_bwd_kernelINS_13Kernel_traitsI6__halfS2_S2_S2_fjLj2048ELj1ELj1ELj4ELj16ENS_18Kernel_traits_baseILj2048ES2_S2_S2_S2_fjLj128EEEEELb1ELb1ELb1EEEvNS_9BwdParamsE,@"STO_CUDA_ENTRY STV_DEFAULT"
_ZN10layer_norm31ln_parallel_residual_bwd_kernelINS_13Kernel_traitsI6__halfS2_S2_S2_fjLj2048ELj1ELj1ELj4ELj16ENS_18Kernel_traits_baseILj2048ES2_S2_S2_S2_fjLj128EEEEELb1ELb1ELb1EEEvNS_9BwdParamsE:
.text._ZN10layer_norm31ln_parallel_residual_bwd_kernelINS_13Kernel_traitsI6__halfS2_S2_S2_fjLj2048ELj1ELj1ELj4ELj16ENS_18Kernel_traits_baseILj2048ES2_S2_S2_S2_fjLj128EEEEELb1ELb1ELb1EEEvNS_9BwdParamsE:
        /* <DEDUP_REMOVED lines=33> */
.L_x_555:
        /* <DEDUP_REMOVED lines=19> */
[----:B------:R-:W-:Y:S02]  /*0340*/  MOV R66, RZ ;  /* 0x000000ff00427202 */ /* 0x000fe40000000f00 */
[----:B------:R-:W-:Y:S02]  /*0350*/  CS2R R64, SRZ ;  /* 0x0000000000407805 */ /* 0x000fe4000001ff00 */
[----:B------:R-:W-:Y:S02]  /*0360*/  CS2R R12, SRZ ;  /* 0x00000000000c7805 */ /* 0x000fe4000001ff00 */
[----:B0-----:R-:W-:-:S02]  /*0370*/  CS2R R2, SRZ ;  /* 0x0000000000027805 */ /* 0x001fc4000001ff00 */
        /* <DEDUP_REMOVED lines=21> */
.L_x_559:
        /* <DEDUP_REMOVED lines=8> */
[C---:B0-----:R-:W-:Y:S01]  /*0550*/  IMAD.WIDE.U32 R40, R68.reuse, 0x10, R48 ;  /* 0x0000001044287825 */ /* 0x041fe200078e0030 */
[----:B------:R-:W-:-:S05]  /*0560*/  IADD3 R67, R68, 0x80, RZ ;  /* 0x0000008044437810 */ /* 0x000fca0007ffe0ff */
[----:B------:R-:W4:Y:S01]  /*0570*/  LDG.E.128 R40, desc[UR6][R40.64] ;  /* 0x0000000628287981 */ /* 0x000f22000c1e1d00 */
[----:B-1----:R-:W-:Y:S01]  /*0580*/  IMAD.WIDE R78, R94, 0x4, R78 ;  /* 0x000000045e4e7825 */ /* 0x002fe200078e024e */
[----:B------:R-:W-:Y:S01]  /*0590*/  ISETP.NE.U32.AND P1, PT, RZ, UR12, PT ;  /* 0x0000000cff007c0c */ /* 0x000fe2000bf25070 */
[----:B------:R-:W0:Y:S03]  /*05a0*/  @P0 LDC.64 R102, c[0x0][0x2c8] ;  /* 0x0000b200ff660b82 */ /* 0x000e260000000a00 */
[----:B------:R1:W4:Y:S01]  /*05b0*/  LDG.E R0, desc[UR6][R78.64] ;  /* 0x000000064e007981 */ /* 0x000322000c1e1900 */
[----:B------:R-:W-:-:S04]  /*05c0*/  IMAD.WIDE.U32 R48, R67, 0x10, R48 ;  /* 0x0000001043307825 */ /* 0x000fc800078e0030 */
[----:B--2---:R-:W-:Y:S01]  /*05d0*/  IMAD.WIDE.U32 R44, R68, 0x10, R52 ;  /* 0x00000010442c7825 */ /* 0x004fe200078e0034 */
[----:B------:R-:W2:Y:S01]  /*05e0*/  @P0 LDC.64 R100, c[0x0][0x2c8] ;  /* 0x0000b200ff640b82 */ /* 0x000ea20000000a00 */
[----:B------:R-:W4:Y:S02]  /*05f0*/  LDG.E.128 R48, desc[UR6][R48.64] ;  /* 0x0000000630307981 */ /* 0x000f24000c1e1d00 */
[----:B---3--:R-:W-:Y:S02]  /*0600*/  IMAD.WIDE R106, R94, 0x4, R76 ;  /* 0x000000045e6a7825 */ /* 0x008fe400078e024c */
[----:B------:R-:W3:Y:S01]  /*0610*/  LDG.E.128 R44, desc[UR6][R44.64] ;  /* 0x000000062c2c7981 */ /* 0x000ee2000c1e1d00 */
[----:B------:R-:W-:Y:S02]  /*0620*/  ISETP.NE.AND.EX P1, PT, RZ, UR13, PT, P1 ;  /* 0x0000000dff007c0c */ /* 0x000fe4000bf25310 */
[----:B-1----:R-:W1:Y:S01]  /*0630*/  LDC.64 R78, c[0x0][0x240] ;  /* 0x00009000ff4e7b82 */ /* 0x002e620000000a00 */
[----:B------:R-:W3:Y:S01]  /*0640*/  LDG.E R95, desc[UR6][R106.64] ;  /* 0x000000066a5f7981 */ /* 0x000ee2000c1e1900 */
[----:B------:R-:W-:-:S06]  /*0650*/  IMAD.WIDE.U32 R52, R67, 0x10, R52 ;  /* 0x0000001043347825 */ /* 0x000fcc00078e0034 */
[----:B------:R-:W3:Y:S03]  /*0660*/  LDG.E.128 R52, desc[UR6][R52.64] ;  /* 0x0000000634347981 */ /* 0x000ee6000c1e1d00 */
[----:B------:R-:W0:Y:S08]  /*0670*/  @P1 LDC.64 R76, c[0x0][0x248] ;  /* 0x00009200ff4c1b82 */ /* 0x000e300000000a00 */
[----:B------:R-:W2:Y:S01]  /*0680*/  @P1 LDC.64 R98, c[0x0][0x248] ;  /* 0x00009200ff621b82 */ /* 0x000ea20000000a00 */
[----:B0-----:R-:W-:-:S04]  /*0690*/  @P1 IMAD.WIDE.U32 R104, R68, 0x8, R76 ;  /* 0x0000000844681825 */ /* 0x001fc800078e004c */
[--C-:B-1----:R-:W-:Y:S01]  /*06a0*/  IMAD.WIDE.U32 R76, R68, 0x8, R78.reuse ;  /* 0x00000008444c7825 */ /* 0x102fe200078e004e */
[----:B------:R0:W5:Y:S03]  /*06b0*/  @P1 LDG.E.64 R70, desc[UR6][R104.64] ;  /* 0x0000000668461981 */ /* 0x000166000c1e1b00 */
[C---:B------:R-:W-:Y:S02]  /*06c0*/  IMAD.WIDE.U32 R78, R67.reuse, 0x8, R78 ;  /* 0x00000008434e7825 */ /* 0x040fe400078e004e */
[----:B------:R-:W5:Y:S04]  /*06d0*/  LDG.E.64 R76, desc[UR6][R76.64] ;  /* 0x000000064c4c7981 */ /* 0x000f68000c1e1b00 */
[----:B------:R-:W5:Y:S01]  /*06e0*/  LDG.E.64 R78, desc[UR6][R78.64] ;  /* 0x000000064e4e7981 */ /* 0x000f62000c1e1b00 */
[----:B--2---:R-:W-:-:S04]  /*06f0*/  @P1 IMAD.WIDE.U32 R98, R67, 0x8, R98 ;  /* 0x0000000843621825 */ /* 0x004fc800078e0062 */
[----:B------:R-:W-:Y:S01]  /*0700*/  @P0 IMAD.WIDE.U32 R102, R68, 0x10, R102 ;  /* 0x0000001044660825 */ /* 0x000fe200078e0066 */
[----:B------:R1:W5:Y:S03]  /*0710*/  @P1 LDG.E.64 R72, desc[UR6][R98.64] ;  /* 0x0000000662481981 */ /* 0x000366000c1e1b00 */
[----:B------:R-:W-:Y:S01]  /*0720*/  @P0 IMAD.WIDE.U32 R100, R67, 0x10, R100 ;  /* 0x0000001043640825 */ /* 0x000fe200078e0064 */
[----:B------:R2:W5:Y:S04]  /*0730*/  @P0 LDG.E.128 R28, desc[UR6][R102.64] ;  /* 0x00000006661c0981 */ /* 0x000568000c1e1d00 */
[----:B------:R2:W5:Y:S01]  /*0740*/  @P0 LDG.E.128 R24, desc[UR6][R100.64] ;  /* 0x0000000664180981 */ /* 0x000562000c1e1d00 */
[----:B------:R-:W-:Y:S01]  /*0750*/  UMOV UR4, 0xffffffff ;  /* 0xffffffff00047882 */ /* 0x000fe20000000000 */
[----:B------:R-:W-:-:S02]  /*0760*/  IADD3 R94, R94, UR10, RZ ;  /* 0x0000000a5e5e7c10 */ /* 0x000fc4000fffe0ff */
[----:B------:R-:W-:Y:S02]  /*0770*/  LOP3.LUT P2, RZ, R59, 0x1f, RZ, 0xc0, !PT ;  /* 0x0000001f3bff7812 */ /* 0x000fe4000784c0ff */
[----:B------:R-:W-:Y:S01]  /*0780*/  ISETP.GE.AND P4, PT, R94, UR11, PT ;  /* 0x0000000b5e007c0c */ /* 0x000fe2000bf86270 */
[--C-:B----4-:R-:W-:Y:S02]  /*0790*/  HADD2.F32 R97, -RZ, R40.reuse.H0_H0 ;  /* 0x20000028ff617230 */ /* 0x110fe40000004100 */
[----:B0-----:R-:W-:Y:S01]  /*07a0*/  HADD2.F32 R105, -RZ, R40.H1_H1 ;  /* 0x30000028ff697230 */ /* 0x001fe20000004100 */
[----:B------:R-:W-:Y:S01]  /*07b0*/  FSEL R40, R0, RZ, !P3 ;  /* 0x000000ff00287208 */ /* 0x000fe20005800000 */
[----:B------:R-:W-:-:S04]  /*07c0*/  HADD2.F32 R111, -RZ, R42.H1_H1 ;  /* 0x3000002aff6f7230 */ /* 0x000fc80000004100 */
[C---:B------:R-:W-:Y:S01]  /*07d0*/  FADD.FTZ R0, -R40.reuse, R97 ;  /* 0x0000006128007221 */ /* 0x040fe20000010100 */
[----:B------:R-:W-:Y:S02]  /*07e0*/  HADD2.F32 R107, -RZ, R41.H0_H0 ;  /* 0x20000029ff6b7230 */ /* 0x000fe40000004100 */
[C---:B------:R-:W-:Y:S01]  /*07f0*/  FADD.FTZ R120, -R40.reuse, R105 ;  /* 0x0000006928787221 */ /* 0x040fe20000010100 */
[----:B------:R-:W-:Y:S02]  /*0800*/  HADD2.F32 R109, -RZ, R42.H0_H0 ;  /* 0x2000002aff6d7230 */ /* 0x000fe40000004100 */
[----:B------:R-:W-:Y:S01]  /*0810*/  FADD.FTZ R108, -R40, R111 ;  /* 0x0000006f286c7221 */ /* 0x000fe20000010100 */
[----:B------:R-:W-:Y:S02]  /*0820*/  HADD2.F32 R121, -RZ, R49.H0_H0 ;  /* 0x20000031ff797230 */ /* 0x000fe40000004100 */
[----:B---3--:R-:W-:Y:S02]  /*0830*/  HADD2.F32 R117, -RZ, R44.H0_H0 ;  /* 0x2000002cff757230 */ /* 0x008fe40000004100 */
[----:B------:R-:W-:-:S02]  /*0840*/  HADD2.F32 R41, -RZ, R41.H1_H1 ;  /* 0x30000029ff297230 */ /* 0x000fc40000004100 */
[----:B------:R-:W-:Y:S01]  /*0850*/  FMUL.FTZ R0, R95, R0 ;  /* 0x000000005f007220 */ /* 0x000fe20000410000 */
[--C-:B-1----:R-:W-:Y:S02]  /*0860*/  HADD2.F32 R99, -RZ, R43.reuse.H0_H0 ;  /* 0x2000002bff637230 */ /* 0x102fe40000004100 */
[----:B--2---:R-:W-:Y:S02]  /*0870*/  HADD2.F32 R103, -RZ, R43.H1_H1 ;  /* 0x3000002bff677230 */ /* 0x004fe40000004100 */
[--C-:B------:R-:W-:Y:S02]  /*0880*/  HADD2.F32 R101, -RZ, R48.reuse.H0_H0 ;  /* 0x20000030ff657230 */ /* 0x100fe40000004100 */
[----:B------:R-:W-:Y:S02]  /*0890*/  HADD2.F32 R119, -RZ, R48.H1_H1 ;  /* 0x30000030ff777230 */ /* 0x000fe40000004100 */
[----:B------:R-:W-:Y:S02]  /*08a0*/  HADD2.F32 R49, -RZ, R49.H1_H1 ;  /* 0x30000031ff317230 */ /* 0x000fe40000004100 */
[----:B------:R-:W-:-:S02]  /*08b0*/  HADD2.F32 R123, -RZ, R50.H0_H0 ;  /* 0x20000032ff7b7230 */ /* 0x000fc40000004100 */
[----:B------:R-:W-:Y:S02]  /*08c0*/  HADD2.F32 R125, -RZ, R50.H1_H1 ;  /* 0x30000032ff7d7230 */ /* 0x000fe40000004100 */
[--C-:B------:R-:W-:Y:S02]  /*08d0*/  HADD2.F32 R42, -RZ, R51.reuse.H0_H0 ;  /* 0x20000033ff2a7230 */ /* 0x100fe40000004100 */
[----:B------:R-:W-:Y:S02]  /*08e0*/  HADD2.F32 R51, -RZ, R51.H1_H1 ;  /* 0x30000033ff337230 */ /* 0x000fe40000004100 */
[----:B------:R-:W-:Y:S01]  /*08f0*/  FADD.FTZ R118, -R40, R107 ;  /* 0x0000006b28767221 */ /* 0x000fe20000010100 */
[----:B------:R-:W-:Y:S02]  /*0900*/  HADD2.F32 R115, -RZ, R44.H1_H1 ;  /* 0x3000002cff737230 */ /* 0x000fe40000004100 */
[----:B------:R-:W-:Y:S01]  /*0910*/  FADD.FTZ R66, R117, R66 ;  /* 0x0000004275427221 */ /* 0x000fe20000010000 */
[----:B------:R-:W-:-:S02]  /*0920*/  HADD2.F32 R43, -RZ, R46.H1_H1 ;  /* 0x3000002eff2b7230 */ /* 0x000fc40000004100 */
[----:B------:R-:W-:Y:S01]  /*0930*/  FMUL.FTZ R120, R95, R120 ;  /* 0x000000785f787220 */ /* 0x000fe20000410000 */
[-C--:B------:R-:W-:Y:S01]  /*0940*/  FFMA.FTZ R69, R0, R117.reuse, R69 ;  /* 0x0000007500457223 */ /* 0x080fe20000010045 */
[----:B------:R-:W-:Y:S01]  /*0950*/  FMUL.FTZ R117, R93, R117 ;  /* 0x000000755d757220 */ /* 0x000fe20000410000 */
[----:B------:R-:W-:Y:S01]  /*0960*/  FMUL.FTZ R111, R95, R108 ;  /* 0x0000006c5f6f7220 */ /* 0x000fe20000410000 */
[C---:B------:R-:W-:Y:S01]  /*0970*/  FADD.FTZ R116, -R40.reuse, R41 ;  /* 0x0000002928747221 */ /* 0x040fe20000010100 */
        /* <DEDUP_REMOVED lines=11> */
[----:B------:R-:W-:Y:S01]  /*0a30*/  FADD.FTZ R40, -R40, R51 ;  /* 0x0000003328287221 */ /* 0x000fe20000010100 */
[----:B------:R-:W-:Y:S02]  /*0a40*/  HADD2.F32 R104, -RZ, R46.H0_H0 ;  /* 0x2000002eff687230 */ /* 0x000fe40000004100 */
[----:B------:R-:W-:Y:S01]  /*0a50*/  FADD.FTZ R64, R115, R64 ;  /* 0x0000004073407221 */ /* 0x000fe20000010000 */
[--C-:B------:R-:W-:Y:S02]  /*0a60*/  HADD2.F32 R46, -RZ, R54.reuse.H0_H0 ;  /* 0x20000036ff2e7230 */ /* 0x100fe40000004100 */
[----:B------:R-:W-:Y:S01]  /*0a70*/  FMUL.FTZ R118, R95, R118 ;  /* 0x000000765f767220 */ /* 0x000fe20000410000 */
[----:B------:R-:W-:Y:S02]  /*0a80*/  HADD2.F32 R51, -RZ, R54.H1_H1 ;  /* 0x30000036ff337230 */ /* 0x000fe40000004100 */
[-C--:B------:R-:W-:Y:S01]  /*0a90*/  FFMA.FTZ R65, R120, R115.reuse, R65 ;  /* 0x0000007378417223 */ /* 0x080fe20000010041 */
[----:B------:R-:W-:Y:S01]  /*0aa0*/  FMUL.FTZ R115, R92, R115 ;  /* 0x000000735c737220 */ /* 0x000fe20000410000 */
[----:B------:R-:W-:Y:S01]  /*0ab0*/  FADD.FTZ R14, R43, R14 ;  /* 0x0000000e2b0e7221 */ /* 0x000fe20000010000 */
[-C--:B------:R-:W-:Y:S01]  /*0ac0*/  FFMA.FTZ R2, R111, R43.reuse, R2 ;  /* 0x0000002b6f027223 */ /* 0x080fe20000010002 */
[----:B------:R-:W-:Y:S01]  /*0ad0*/  FMUL.FTZ R108, R88, R43 ;  /* 0x0000002b586c7220 */ /* 0x000fe20000410000 */
[----:B------:R-:W-:Y:S01]  /*0ae0*/  FADD.FTZ R54, RZ, R117 ;  /* 0x00000075ff367221 */ /* 0x000fe20000010000 */
[----:B------:R-:W-:Y:S01]  /*0af0*/  FFMA.FTZ R43, R0, R117, RZ ;  /* 0x00000075002b7223 */ /* 0x000fe200000100ff */
[----:B------:R-:W-:-:S02]  /*0b00*/  HADD2.F32 R45, -RZ, R45.H1_H1 ;  /* 0x3000002dff2d7230 */ /* 0x000fc40000004100 */
[----:B------:R-:W-:Y:S01]  /*0b10*/  FADD.FTZ R62, R113, R62 ;  /* 0x0000003e713e7221 */ /* 0x000fe20000010000 */
[----:B------:R-:W-:Y:S01]  /*0b20*/  FMUL.FTZ R116, R95, R116 ;  /* 0x000000745f747220 */ /* 0x000fe20000410000 */
[-C--:B------:R-:W-:Y:S01]  /*0b30*/  FFMA.FTZ R63, R118, R113.reuse, R63 ;  /* 0x00000071763f7223 */ /* 0x080fe2000001003f */
        /* <DEDUP_REMOVED lines=12> */
[----:B------:R-:W-:-:S02]  /*0c00*/  HADD2.F32 R106, -RZ, R47.H0_H0 ;  /* 0x2000002fff6a7230 */ /* 0x000fc40000004100 */
[----:B------:R-:W-:Y:S01]  /*0c10*/  FMUL.FTZ R110, R95, R110 ;  /* 0x0000006e5f6e7220 */ /* 0x000fe20000410000 */
[----:B------:R-:W-:Y:S01]  /*0c20*/  FADD.FTZ R45, R54, R109 ;  /* 0x0000006d362d7221 */ /* 0x000fe20000010000 */
[----:B------:R-:W-:Y:S01]  /*0c30*/  FFMA.FTZ R54, R114, R109, R43 ;  /* 0x0000006d72367223 */ /* 0x000fe2000001002b */
[--C-:B------:R-:W-:Y:S02]  /*0c40*/  HADD2.F32 R102, -RZ, R52.reuse.H0_H0 ;  /* 0x20000034ff667230 */ /* 0x100fe40000004100 */
[----:B------:R-:W-:Y:S02]  /*0c50*/  HADD2.F32 R101, -RZ, R52.H1_H1 ;  /* 0x30000034ff657230 */ /* 0x000fe40000004100 */
[----:B------:R-:W-:Y:S01]  /*0c60*/  FADD.FTZ R17, R106, R17 ;  /* 0x000000116a117221 */ /* 0x000fe20000010000 */
[----:B------:R-:W-:Y:S02]  /*0c70*/  HADD2.F32 R52, -RZ, R53.H0_H0 ;  /* 0x20000035ff347230 */ /* 0x000fe40000004100 */
[----:B------:R-:W-:Y:S01]  /*0c80*/  FFMA.FTZ R5, R110, R106, R5 ;  /* 0x0000006a6e057223 */ /* 0x000fe20000010005 */
[----:B------:R-:W-:-:S02]  /*0c90*/  HADD2.F32 R47, -RZ, R47.H1_H1 ;  /* 0x3000002fff2f7230 */ /* 0x000fc40000004100 */
[----:B------:R-:W-:Y:S01]  /*0ca0*/  FMUL.FTZ R100, R95, R100 ;  /* 0x000000645f647220 */ /* 0x000fe20000410000 */
[----:B------:R-:W-:Y:S01]  /*0cb0*/  FMUL.FTZ R106, R87, R106 ;  /* 0x0000006a576a7220 */ /* 0x000fe20000410000 */
[----:B------:R-:W-:Y:S01]  /*0cc0*/  FADD.FTZ R45, R45, R108 ;  /* 0x0000006c2d2d7221 */ /* 0x000fe20000010000 */
[----:B------:R-:W-:Y:S01]  /*0cd0*/  FFMA.FTZ R43, R111, R108, R54 ;  /* 0x0000006c6f2b7223 */ /* 0x000fe20000010036 */
[----:B------:R-:W-:Y:S01]  /*0ce0*/  FADD.FTZ R15, R104, R15 ;  /* 0x0000000f680f7221 */ /* 0x000fe20000010000 */
[----:B------:R-:W-:Y:S01]  /*0cf0*/  FFMA.FTZ R3, R114, R104, R3 ;  /* 0x0000006872037223 */ /* 0x000fe20000010003 */
[----:B------:R-:W-:Y:S01]  /*0d00*/  FMUL.FTZ R104, R95, R124 ;  /* 0x0000007c5f687220 */ /* 0x000fe20000410000 */
[----:B------:R-:W-:Y:S01]  /*0d10*/  FADD.FTZ R21, R52, R21 ;  /* 0x0000001534157221 */ /* 0x000fe20000010000 */
[-C--:B------:R-:W-:Y:S01]  /*0d20*/  FFMA.FTZ R9, R100, R52.reuse, R9 ;  /* 0x0000003464097223 */ /* 0x080fe20000010009 */
[----:B------:R-:W-:Y:S01]  /*0d30*/  FMUL.FTZ R99, R83, R52 ;  /* 0x0000003453637220 */ /* 0x000fe20000410000 */
[C---:B------:R-:W-:Y:S01]  /*0d40*/  FMUL.FTZ R97, R95.reuse, R48 ;  /* 0x000000305f617220 */ /* 0x040fe20000410000 */
[----:B------:R-:W-:Y:S01]  /*0d50*/  FMUL.FTZ R107, R95, R107 ;  /* 0x0000006b5f6b7220 */ /* 0x000fe20000410000 */
        /* <DEDUP_REMOVED lines=17> */
[--C-:B------:R-:W-:Y:S02]  /*0e70*/  HADD2.F32 R50, -RZ, R55.reuse.H0_H0 ;  /* 0x20000037ff327230 */ /* 0x100fe40000004100 */
[----:B------:R-:W-:Y:S01]  /*0e80*/  FADD.FTZ R20, R53, R20 ;  /* 0x0000001435147221 */ /* 0x000fe20000010000 */
[----:B------:R-:W-:Y:S02]  /*0e90*/  HADD2.F32 R41, -RZ, R55.H1_H1 ;  /* 0x30000037ff297230 */ /* 0x000fe40000004100 */
[-C--:B------:R-:W-:Y:S01]  /*0ea0*/  FFMA.FTZ R8, R97, R53.reuse, R8 ;  /* 0x0000003561087223 */ /* 0x080fe20000010008 */
[----:B------:R-:W-:Y:S01]  /*0eb0*/  FMUL.FTZ R55, R82, R53 ;  /* 0x0000003552377220 */ /* 0x000fe20000410000 */
[C---:B------:R-:W-:Y:S01]  /*0ec0*/  FMUL.FTZ R53, R95.reuse, R44 ;  /* 0x0000002c5f357220 */ /* 0x040fe20000410000 */
        /* <DEDUP_REMOVED lines=48> */
.L_x_570:
        /* <DEDUP_REMOVED lines=13> */
.L_x_558:
        /* <DEDUP_REMOVED lines=14> */
[----:B------:R-:W-:-:S03]  /*1380*/  FADD.FTZ R40, RZ, R41 ;  /* 0x00000029ff287221 */ /* 0x000fc60000010000 */
[----:B------:R-:W-:Y:S01]  /*1390*/  FADD.FTZ R119, R42, R119 ;  /* 0x000000772a777221 */ /* 0x000fe20000010000 */
[----:B------:R-:W-:Y:S01]  /*13a0*/  FADD.FTZ R40, R43, R40 ;  /* 0x000000282b287221 */ /* 0x000fe20000010000 */
[----:B-----5:R-:W-:Y:S02]  /*13b0*/  MOV R42, R76 ;  /* 0x0000004c002a7202 */ /* 0x020fe40000000f00 */
[----:B-1----:R-:W-:Y:S01]  /*13c0*/  FADD.FTZ R119, R119, R44 ;  /* 0x0000002c77777221 */ /* 0x002fe20000010000 */
[----:B------:R-:W-:Y:S01]  /*13d0*/  FADD.FTZ R40, R40, R45 ;  /* 0x0000002d28287221 */ /* 0x000fe20000010000 */
[----:B------:R-:W-:Y:S02]  /*13e0*/  LOP3.LUT P2, RZ, R42, 0xff, RZ, 0xc0, !PT ;  /* 0x000000ff2aff7812 */ /* 0x000fe4000784c0ff */
[----:B------:R-:W-:Y:S01]  /*13f0*/  FADD.FTZ R46, R46, R119 ;  /* 0x000000772e2e7221 */ /* 0x000fe20000010000 */
[----:B------:R-:W-:Y:S01]  /*1400*/  FADD.FTZ R40, R47, R40 ;  /* 0x000000282f287221 */ /* 0x000fe20000010000 */
[----:B------:R-:W-:Y:S01]  /*1410*/  @P1 MOV R42, R70 ;  /* 0x00000046002a1202 */ /* 0x000fe20000000f00 */
[----:B------:R-:W-:-:S02]  /*1420*/  @P0 HADD2.F32 R47, -RZ, R30.H1_H1 ;  /* 0x3000001eff2f0230 */ /* 0x000fc40000004100 */
[----:B------:R-:W-:Y:S01]  /*1430*/  FMUL.FTZ R41, R46, UR9 ;  /* 0x000000092e297c20 */ /* 0x000fe20008410000 */
[----:B------:R-:W-:Y:S01]  /*1440*/  FMUL.FTZ R40, R40, UR9 ;  /* 0x0000000928287c20 */ /* 0x000fe20008410000 */
[----:B------:R-:W-:Y:S01]  /*1450*/  @P1 LOP3.LUT P6, RZ, R42, 0xff, RZ, 0xc0, !PT ;  /* 0x000000ff2aff1812 */ /* 0x000fe200078cc0ff */
[----:B------:R-:W-:Y:S02]  /*1460*/  @P0 HADD2.F32 R42, -RZ, R28.H0_H0 ;  /* 0x2000001cff2a0230 */ /* 0x000fe40000004100 */
[----:B------:R-:W-:-:S05]  /*1470*/  FSEL R41, R41, RZ, !P3 ;  /* 0x000000ff29297208 */ /* 0x000fca0005800000 */
        /* <DEDUP_REMOVED lines=8> */
[C---:B------:R-:W-:Y:S01]  /*1500*/  FMUL.FTZ R113, R95.reuse, R0 ;  /* 0x000000005f717220 */ /* 0x040fe20000410000 */
[----:B------:R-:W-:Y:S02]  /*1510*/  @P0 HADD2.F32 R43, -RZ, R28.H1_H1 ;  /* 0x3000001cff2b0230 */ /* 0x000fe40000004100 */
[----:B------:R-:W-:Y:S01]  /*1520*/  FMUL.FTZ R116, R95, R120 ;  /* 0x000000785f747220 */ /* 0x000fe20000410000 */
[----:B------:R-:W-:Y:S01]  /*1530*/  FFMA.FTZ R114, R114, R40, R41 ;  /* 0x0000002872727223 */ /* 0x000fe20000010029 */
[----:B------:R-:W-:Y:S01]  /*1540*/  @P0 FADD.FTZ R113, R113, R42 ;  /* 0x0000002a71710221 */ /* 0x000fe20000010000 */
[----:B------:R-:W-:-:S02]  /*1550*/  @P0 HADD2.F32 R0, -RZ, R29.H0_H0 ;  /* 0x2000001dff000230 */ /* 0x000fc40000004100 */
[C---:B------:R-:W-:Y:S01]  /*1560*/  FMUL.FTZ R115, R95.reuse, R118 ;  /* 0x000000765f737220 */ /* 0x040fe20000410000 */
[----:B------:R-:W-:Y:S02]  /*1570*/  @P0 HADD2.F32 R42, -RZ, R29.H1_H1 ;  /* 0x3000001dff2a0230 */ /* 0x000fe40000004100 */
[----:B------:R-:W-:Y:S01]  /*1580*/  FMUL.FTZ R117, R95, R112 ;  /* 0x000000705f757220 */ /* 0x000fe20000410000 */
[----:B------:R-:W-:Y:S01]  /*1590*/  FMUL.FTZ R96, R113, UR16 ;  /* 0x0000001071607c20 */ /* 0x000fe20008410000 */
[----:B------:R-:W-:Y:S01]  /*15a0*/  @P0 FADD.FTZ R116, R116, R43 ;  /* 0x0000002b74740221 */ /* 0x000fe20000010000 */
[----:B------:R-:W-:Y:S01]  /*15b0*/  FADD.FTZ R114, R109, -R114 ;  /* 0x800000726d727221 */ /* 0x000fe20000010000 */
[----:B------:R-:W-:Y:S01]  /*15c0*/  @P0 FADD.FTZ R115, R115, R0 ;  /* 0x0000000073730221 */ /* 0x000fe20000010000 */
[----:B------:R-:W-:Y:S01]  /*15d0*/  @P0 FADD.FTZ R117, R117, R42 ;  /* 0x0000002a75750221 */ /* 0x000fe20000010000 */
[----:B------:R-:W-:Y:S01]  /*15e0*/  FMUL.FTZ R42, R116, UR16 ;  /* 0x00000010742a7c20 */ /* 0x000fe20008410000 */
[----:B------:R-:W-:Y:S01]  /*15f0*/  FSEL R0, R96, RZ, P2 ;  /* 0x000000ff60007208 */ /* 0x000fe20001000000 */
[----:B------:R-:W-:Y:S01]  /*1600*/  @P0 HADD2.F32 R43, -RZ, R30.H0_H0 ;  /* 0x2000001eff2b0230 */ /* 0x000fe20000004100 */
[----:B------:R-:W-:Y:S01]  /*1610*/  LOP3.LUT P2, RZ, R76, 0xff00, RZ, 0xc0, !PT ;  /* 0x0000ff004cff7812 */ /* 0x000fe2000784c0ff */
[----:B------:R-:W-:Y:S01]  /*1620*/  FMUL.FTZ R114, R95, R114 ;  /* 0x000000725f727220 */ /* 0x000fe20000410000 */
[----:B------:R-:W-:Y:S01]  /*1630*/  @P1 FSEL R96, R96, RZ, P6 ;  /* 0x000000ff60601208 */ /* 0x000fe20003000000 */
[----:B------:R-:W-:Y:S01]  /*1640*/  FFMA.FTZ R111, R111, R40, R41 ;  /* 0x000000286f6f7223 */ /* 0x000fe20000010029 */
[----:B------:R-:W-:Y:S01]  /*1650*/  @P1 LOP3.LUT P6, RZ, R70, 0xff00, RZ, 0xc0, !PT ;  /* 0x0000ff0046ff1812 */ /* 0x000fe200078cc0ff */
[----:B------:R-:W-:Y:S01]  /*1660*/  FMUL.FTZ R46, R115, UR16 ;  /* 0x00000010732e7c20 */ /* 0x000fe20008410000 */
[----:B------:R-:W-:Y:S01]  /*1670*/  FSEL R45, R42, RZ, P2 ;  /* 0x000000ff2a2d7208 */ /* 0x000fe20001000000 */
[----:B------:R-:W-:Y:S01]  /*1680*/  @P0 FADD.FTZ R114, R114, R43 ;  /* 0x0000002b72720221 */ /* 0x000fe20000010000 */
[----:B------:R-:W-:Y:S01]  /*1690*/  LOP3.LUT P2, RZ, R76, 0xff0000, RZ, 0xc0, !PT ;  /* 0x00ff00004cff7812 */ /* 0x000fe2000784c0ff */
[----:B------:R-:W-:Y:S01]  /*16a0*/  FADD.FTZ R108, R108, -R111 ;  /* 0x8000006f6c6c7221 */ /* 0x000fe20000010000 */
[----:B------:R-:W-:Y:S01]  /*16b0*/  @P1 FSEL R43, R42, RZ, P6 ;  /* 0x000000ff2a2b1208 */ /* 0x000fe20003000000 */
[----:B------:R-:W-:Y:S01]  /*16c0*/  FMUL.FTZ R111, R117, UR16 ;  /* 0x00000010756f7c20 */ /* 0x000fe20008410000 */
[----:B------:R-:W-:Y:S01]  /*16d0*/  @P1 LOP3.LUT P6, RZ, R70, 0xff0000, RZ, 0xc0, !PT ;  /* 0x00ff000046ff1812 */ /* 0x000fe200078cc0ff */
[----:B------:R-:W-:Y:S01]  /*16e0*/  FMUL.FTZ R112, R95, R108 ;  /* 0x0000006c5f707220 */ /* 0x000fe20000410000 */
[----:B------:R-:W-:Y:S01]  /*16f0*/  FSEL R44, R46, RZ, P2 ;  /* 0x000000ff2e2c7208 */ /* 0x000fe20001000000 */
[-C--:B------:R-:W-:Y:S01]  /*1700*/  FFMA.FTZ R120, R107, R40.reuse, R41 ;  /* 0x000000286b787223 */ /* 0x080fe20000010029 */
[----:B------:R-:W-:Y:S01]  /*1710*/  LOP3.LUT P2, RZ, R76, 0xff000000, RZ, 0xc0, !PT ;  /* 0xff0000004cff7812 */ /* 0x000fe2000784c0ff */
[----:B------:R-:W-:Y:S01]  /*1720*/  @P0 FADD.FTZ R112, R112, R47 ;  /* 0x0000002f70700221 */ /* 0x000fe20000010000 */
[----:B------:R-:W-:Y:S01]  /*1730*/  @P1 FSEL R76, R46, RZ, P6 ;  /* 0x000000ff2e4c1208 */ /* 0x000fe20003000000 */
[----:B------:R-:W-:Y:S01]  /*1740*/  FMUL.FTZ R46, R114, UR16 ;  /* 0x00000010722e7c20 */ /* 0x000fe20008410000 */
[----:B------:R-:W-:Y:S01]  /*1750*/  @P1 LOP3.LUT P6, RZ, R70, 0xff000000, RZ, 0xc0, !PT ;  /* 0xff00000046ff1812 */ /* 0x000fe200078cc0ff */
[----:B------:R-:W-:Y:S01]  /*1760*/  FMUL.FTZ R108, R112, UR16 ;  /* 0x00000010706c7c20 */ /* 0x000fe20008410000 */
[----:B------:R-:W-:Y:S01]  /*1770*/  FSEL R47, R111, RZ, P2 ;  /* 0x000000ff6f2f7208 */ /* 0x000fe20001000000 */
[-CC-:B------:R-:W-:Y:S01]  /*1780*/  FFMA.FTZ R107, R104, R40.reuse, R41.reuse ;  /* 0x00000028686b7223 */ /* 0x180fe20000010029 */
[----:B------:R-:W-:Y:S01]  /*1790*/  LOP3.LUT P2, RZ, R77, 0xff, RZ, 0xc0, !PT ;  /* 0x000000ff4dff7812 */ /* 0x000fe2000784c0ff */
[-CC-:B------:R-:W-:Y:S01]  /*17a0*/  FFMA.FTZ R100, R100, R40.reuse, R41.reuse ;  /* 0x0000002864647223 */ /* 0x180fe20000010029 */
[----:B------:R-:W-:Y:S01]  /*17b0*/  @P1 FSEL R111, R111, RZ, P6 ;  /* 0x000000ff6f6f1208 */ /* 0x000fe20003000000 */
[----:B------:R-:W-:Y:S01]  /*17c0*/  FFMA.FTZ R104, R97, R40, R41 ;  /* 0x0000002861687223 */ /* 0x000fe20000010029 */
[----:B------:R-:W-:Y:S01]  /*17d0*/  @P1 LOP3.LUT P6, RZ, R71, 0xff, RZ, 0xc0, !PT ;  /* 0x000000ff47ff1812 */ /* 0x000fe200078cc0ff */
[----:B------:R-:W-:Y:S01]  /*17e0*/  FADD.FTZ R120, R105, -R120 ;  /* 0x8000007869787221 */ /* 0x000fe20000010000 */
[----:B------:R-:W-:Y:S01]  /*17f0*/  FSEL R42, R46, RZ, P2 ;  /* 0x000000ff2e2a7208 */ /* 0x000fe20001000000 */
[----:B------:R-:W-:Y:S01]  /*1800*/  FADD.FTZ R102, R102, -R107 ;  /* 0x8000006b66667221 */ /* 0x000fe20000010000 */
[----:B------:R-:W-:Y:S01]  /*1810*/  LOP3.LUT P2, RZ, R77, 0xff00, RZ, 0xc0, !PT ;  /* 0x0000ff004dff7812 */ /* 0x000fe2000784c0ff */
[----:B------:R-:W-:Y:S01]  /*1820*/  FADD.FTZ R104, R55, -R104 ;  /* 0x8000006837687221 */ /* 0x000fe20000010000 */
[----:B------:R-:W-:-:S02]  /*1830*/  @P1 FSEL R46, R46, RZ, P6 ;  /* 0x000000ff2e2e1208 */ /* 0x000fc40003000000 */
[----:B------:R-:W-:Y:S02]  /*1840*/  @P1 LOP3.LUT P6, RZ, R71, 0xff00, RZ, 0xc0, !PT ;  /* 0x0000ff0047ff1812 */ /* 0x000fe400078cc0ff */
[C---:B------:R-:W-:Y:S02]  /*1850*/  FSEL R109, R108.reuse, RZ, P2 ;  /* 0x000000ff6c6d7208 */ /* 0x040fe40001000000 */
[----:B------:R-:W-:Y:S02]  /*1860*/  @P1 FSEL R108, R108, RZ, P6 ;  /* 0x000000ff6c6c1208 */ /* 0x000fe40003000000 */
[C---:B------:R-:W-:Y:S02]  /*1870*/  LOP3.LUT P2, RZ, R77.reuse, 0xff0000, RZ, 0xc0, !PT ;  /* 0x00ff00004dff7812 */ /* 0x040fe4000784c0ff */
[----:B------:R-:W-:Y:S01]  /*1880*/  LOP3.LUT P6, RZ, R77, 0xff000000, RZ, 0xc0, !PT ;  /* 0xff0000004dff7812 */ /* 0x000fe200078cc0ff */
[-CC-:B------:R-:W-:Y:S01]  /*1890*/  FFMA.FTZ R77, R110, R40.reuse, R41.reuse ;  /* 0x000000286e4d7223 */ /* 0x180fe20000010029 */
[-CC-:B------:R-:W-:Y:S01]  /*18a0*/  FFMA.FTZ R110, R103, R40.reuse, R41.reuse ;  /* 0x00000028676e7223 */ /* 0x180fe20000010029 */
[----:B------:R-:W-:Y:S01]  /*18b0*/  FFMA.FTZ R103, R98, R40, R41 ;  /* 0x0000002862677223 */ /* 0x000fe20000010029 */
[----:B------:R-:W-:Y:S01]  /*18c0*/  @P1 F2FP.F16.F32.PACK_AB R96, RZ, R96 ;  /* 0x00000060ff60123e */ /* 0x000fe200000000ff */
[----:B------:R-:W-:Y:S01]  /*18d0*/  FADD.FTZ R118, R106, -R77 ;  /* 0x8000004d6a767221 */ /* 0x000fe20000010000 */
[-CC-:B------:R-:W-:Y:S01]  /*18e0*/  FFMA.FTZ R106, R53, R40.reuse, R41.reuse ;  /* 0x00000028356a7223 */ /* 0x180fe20000010029 */
[-CC-:B------:R-:W-:Y:S01]  /*18f0*/  FFMA.FTZ R53, R52, R40.reuse, R41.reuse ;  /* 0x0000002834357223 */ /* 0x180fe20000010029 */
[----:B------:R-:W-:Y:S01]  /*1900*/  FFMA.FTZ R41, R49, R40, R41 ;  /* 0x0000002831297223 */ /* 0x000fe20000010029 */
[----:B------:R-:W-:-:S02]  /*1910*/  @P0 HADD2.F32 R40, -RZ, R31.H0_H0 ;  /* 0x2000001fff280230 */ /* 0x000fc40000004100 */
[C---:B------:R-:W-:Y:S01]  /*1920*/  FMUL.FTZ R49, R95.reuse, R118 ;  /* 0x000000765f317220 */ /* 0x040fe20000410000 */
[----:B------:R-:W-:Y:S01]  /*1930*/  FMUL.FTZ R77, R95, R120 ;  /* 0x000000785f4d7220 */ /* 0x000fe20000410000 */
[----:B------:R-:W-:Y:S01]  /*1940*/  FADD.FTZ R118, R99, -R100 ;  /* 0x8000006463767221 */ /* 0x000fe20000010000 */
[----:B------:R-:W-:Y:S01]  /*1950*/  FADD.FTZ R110, R101, -R110 ;  /* 0x8000006e656e7221 */ /* 0x000fe20000010000 */
[----:B------:R-:W-:Y:S01]  /*1960*/  @P0 FADD.FTZ R49, R49, R40 ;  /* 0x0000002831310221 */ /* 0x000fe20000010000 */
[----:B------:R-:W-:Y:S02]  /*1970*/  @P0 HADD2.F32 R40, -RZ, R31.H1_H1 ;  /* 0x3000001fff280230 */ /* 0x000fe40000004100 */
[----:B------:R-:W-:Y:S01]  /*1980*/  FADD.FTZ R106, R51, -R106 ;  /* 0x8000006a336a7221 */ /* 0x000fe20000010000 */
[----:B------:R-:W-:Y:S01]  /*1990*/  FMUL.FTZ R101, R95, R102 ;  /* 0x000000665f657220 */ /* 0x000fe20000410000 */
[----:B------:R-:W-:Y:S01]  /*19a0*/  FMUL.FTZ R97, R49, UR16 ;  /* 0x0000001031617c20 */ /* 0x000fe20008410000 */
[----:B------:R-:W-:-:S02]  /*19b0*/  @P0 HADD2.F32 R51, -RZ, R25.H0_H0 ;  /* 0x20000019ff330230 */ /* 0x000fc40000004100 */
[----:B------:R-:W-:Y:S01]  /*19c0*/  @P0 FADD.FTZ R77, R77, R40 ;  /* 0x000000284d4d0221 */ /* 0x000fe20000010000 */
[----:B------:R-:W-:Y:S01]  /*19d0*/  MOV R40, R78 ;  /* 0x0000004e00287202 */ /* 0x000fe20000000f00 */
[----:B------:R-:W-:Y:S01]  /*19e0*/  FMUL.FTZ R102, R95, R118 ;  /* 0x000000765f667220 */ /* 0x000fe20000410000 */
[----:B------:R-:W-:Y:S01]  /*19f0*/  FSEL R98, R97, RZ, P2 ;  /* 0x000000ff61627208 */ /* 0x000fe20001000000 */
[----:B------:R-:W-:Y:S01]  /*1a00*/  FMUL.FTZ R52, R77, UR16 ;  /* 0x000000104d347c20 */ /* 0x000fe20008410000 */
[----:B------:R-:W-:Y:S01]  /*1a10*/  @P1 LOP3.LUT P2, RZ, R71, 0xff0000, RZ, 0xc0, !PT ;  /* 0x00ff000047ff1812 */ /* 0x000fe2000784c0ff */
[----:B------:R-:W-:Y:S01]  /*1a20*/  FADD.FTZ R122, R54, -R103 ;  /* 0x80000067367a7221 */ /* 0x000fe20000010000 */
[--C-:B------:R-:W-:Y:S02]  /*1a30*/  @P0 HADD2.F32 R54, -RZ, R24.reuse.H1_H1 ;  /* 0x30000018ff360230 */ /* 0x100fe40000004100 */
[----:B------:R-:W-:Y:S01]  /*1a40*/  FMUL.FTZ R103, R95, R110 ;  /* 0x0000006e5f677220 */ /* 0x000fe20000410000 */
[----:B------:R-:W-:Y:S01]  /*1a50*/  FSEL R99, R52, RZ, P6 ;  /* 0x000000ff34637208 */ /* 0x000fe20003000000 */
[----:B------:R-:W-:Y:S01]  /*1a60*/  @P0 FADD.FTZ R102, R102, R51 ;  /* 0x0000003366660221 */ /* 0x000fe20000010000 */
[----:B------:R-:W-:Y:S01]  /*1a70*/  @P1 LOP3.LUT P6, RZ, R71, 0xff000000, RZ, 0xc0, !PT ;  /* 0xff00000047ff1812 */ /* 0x000fe200078cc0ff */
[----:B------:R-:W-:Y:S01]  /*1a80*/  @P0 HADD2.F32 R51, -RZ, R25.H1_H1 ;  /* 0x30000019ff330230 */ /* 0x000fe20000004100 */
[----:B------:R-:W-:Y:S01]  /*1a90*/  @P1 FSEL R97, R97, RZ, P2 ;  /* 0x000000ff61611208 */ /* 0x000fe20001000000 */
[----:B------:R-:W-:Y:S01]  /*1aa0*/  FMUL.FTZ R120, R95, R104 ;  /* 0x000000685f787220 */ /* 0x000fe20000410000 */
[----:B------:R-:W-:Y:S01]  /*1ab0*/  @P1 FSEL R100, R52, RZ, P6 ;  /* 0x000000ff34641208 */ /* 0x000fe20003000000 */
[----:B------:R-:W-:Y:S01]  /*1ac0*/  @P0 HADD2.F32 R52, -RZ, R24.H0_H0 ;  /* 0x20000018ff340230 */ /* 0x000fe20000004100 */
[----:B------:R-:W-:Y:S01]  /*1ad0*/  LOP3.LUT P2, RZ, R40, 0xff, RZ, 0xc0, !PT ;  /* 0x000000ff28ff7812 */ /* 0x000fe2000784c0ff */
[----:B------:R-:W-:Y:S01]  /*1ae0*/  @P0 FADD.FTZ R103, R103, R54 ;  /* 0x0000003667670221 */ /* 0x000fe20000010000 */
[----:B------:R-:W-:Y:S01]  /*1af0*/  @P1 MOV R40, R72 ;  /* 0x0000004800281202 */ /* 0x000fe20000000f00 */
[----:B------:R-:W-:Y:S01]  /*1b00*/  @P0 FADD.FTZ R120, R120, R51 ;  /* 0x0000003378780221 */ /* 0x000fe20000010000 */
[----:B------:R-:W-:Y:S01]  /*1b10*/  @P0 FADD.FTZ R101, R101, R52 ;  /* 0x0000003465650221 */ /* 0x000fe20000010000 */
[----:B------:R-:W-:Y:S01]  /*1b20*/  FMUL.FTZ R119, R95, R106 ;  /* 0x0000006a5f777220 */ /* 0x000fe20000410000 */
[----:B------:R-:W-:Y:S01]  /*1b30*/  @P1 LOP3.LUT P6, RZ, R40, 0xff, RZ, 0xc0, !PT ;  /* 0x000000ff28ff1812 */ /* 0x000fe200078cc0ff */
[----:B------:R-:W-:Y:S01]  /*1b40*/  FADD.FTZ R40, R50, -R53 ;  /* 0x8000003532287221 */ /* 0x000fe20000010000 */
[----:B------:R-:W-:Y:S01]  /*1b50*/  FMUL.FTZ R121, R101, UR16 ;  /* 0x0000001065797c20 */ /* 0x000fe20008410000 */
[----:B------:R-:W-:-:S02]  /*1b60*/  @P0 HADD2.F32 R50, -RZ, R26.H1_H1 ;  /* 0x3000001aff320230 */ /* 0x000fc40000004100 */
[----:B------:R-:W-:Y:S01]  /*1b70*/  FMUL.FTZ R110, R103, UR16 ;  /* 0x00000010676e7c20 */ /* 0x000fe20008410000 */
[----:B------:R-:W-:Y:S01]  /*1b80*/  FMUL.FTZ R105, R102, UR16 ;  /* 0x0000001066697c20 */ /* 0x000fe20008410000 */
[----:B------:R-:W-:Y:S01]  /*1b90*/  @P0 HADD2.F32 R53, -RZ, R26.H0_H0 ;  /* 0x2000001aff350230 */ /* 0x000fe20000004100 */
[----:B------:R-:W-:Y:S01]  /*1ba0*/  FSEL R51, R121, RZ, P2 ;  /* 0x000000ff79337208 */ /* 0x000fe20001000000 */
[----:B------:R-:W-:Y:S01]  /*1bb0*/  @P0 FADD.FTZ R119, R119, R50 ;  /* 0x0000003277770221 */ /* 0x000fe20000010000 */
[----:B------:R-:W-:Y:S01]  /*1bc0*/  LOP3.LUT P2, RZ, R78, 0xff00, RZ, 0xc0, !PT ;  /* 0x0000ff004eff7812 */ /* 0x000fe2000784c0ff */
[----:B------:R-:W-:Y:S01]  /*1bd0*/  FMUL.FTZ R118, R95, R122 ;  /* 0x0000007a5f767220 */ /* 0x000fe20000410000 */
[----:B------:R-:W-:Y:S01]  /*1be0*/  @P1 FSEL R121, R121, RZ, P6 ;  /* 0x000000ff79791208 */ /* 0x000fe20003000000 */
[----:B------:R-:W-:Y:S01]  /*1bf0*/  FMUL.FTZ R107, R120, UR16 ;  /* 0x00000010786b7c20 */ /* 0x000fe20008410000 */
[----:B------:R-:W-:Y:S01]  /*1c00*/  FSEL R50, R110, RZ, P2 ;  /* 0x000000ff6e327208 */ /* 0x000fe20001000000 */
[----:B------:R-:W-:Y:S01]  /*1c10*/  @P0 FADD.FTZ R118, R118, R53 ;  /* 0x0000003576760221 */ /* 0x000fe20000010000 */
[----:B------:R-:W-:Y:S01]  /*1c20*/  LOP3.LUT P2, RZ, R78, 0xff0000, RZ, 0xc0, !PT ;  /* 0x00ff00004eff7812 */ /* 0x000fe2000784c0ff */
[----:B------:R-:W-:Y:S01]  /*1c30*/  FMUL.FTZ R106, R119, UR16 ;  /* 0x00000010776a7c20 */ /* 0x000fe20008410000 */
[----:B------:R-:W-:Y:S01]  /*1c40*/  @P1 LOP3.LUT P6, RZ, R72, 0xff00, RZ, 0xc0, !PT ;  /* 0x0000ff0048ff1812 */ /* 0x000fe200078cc0ff */
[----:B------:R-:W-:Y:S01]  /*1c50*/  FMUL.FTZ R104, R118, UR16 ;  /* 0x0000001076687c20 */ /* 0x000fe20008410000 */
[----:B------:R-:W-:-:S02]  /*1c60*/  FSEL R52, R105, RZ, P2 ;  /* 0x000000ff69347208 */ /* 0x000fc40001000000 */
[----:B------:R-:W-:Y:S01]  /*1c70*/  LOP3.LUT P2, RZ, R78, 0xff000000, RZ, 0xc0, !PT ;  /* 0xff0000004eff7812 */ /* 0x000fe2000784c0ff */
[----:B------:R-:W-:Y:S01]  /*1c80*/  FADD.FTZ R78, R48, -R41 ;  /* 0x80000029304e7221 */ /* 0x000fe20000010000 */
[----:B------:R-:W-:Y:S01]  /*1c90*/  @P1 FSEL R110, R110, RZ, P6 ;  /* 0x000000ff6e6e1208 */ /* 0x000fe20003000000 */
[--C-:B------:R-:W-:Y:S01]  /*1ca0*/  @P0 HADD2.F32 R41, -RZ, R27.reuse.H0_H0 ;  /* 0x2000001bff290230 */ /* 0x100fe20000004100 */
[----:B------:R-:W-:Y:S01]  /*1cb0*/  @P1 LOP3.LUT P6, RZ, R72, 0xff0000, RZ, 0xc0, !PT ;  /* 0x00ff000048ff1812 */ /* 0x000fe200078cc0ff */
[----:B------:R-:W-:Y:S01]  /*1cc0*/  FMUL.FTZ R48, R95, R40 ;  /* 0x000000285f307220 */ /* 0x000fe20000410000 */
[----:B------:R-:W-:Y:S01]  /*1cd0*/  FSEL R53, R107, RZ, P2 ;  /* 0x000000ff6b357208 */ /* 0x000fe20001000000 */
[----:B------:R-:W-:Y:S01]  /*1ce0*/  FMUL.FTZ R123, R95, R78 ;  /* 0x0000004e5f7b7220 */ /* 0x000fe20000410000 */
[----:B------:R-:W-:Y:S01]  /*1cf0*/  LOP3.LUT P2, RZ, R79, 0xff, RZ, 0xc0, !PT ;  /* 0x000000ff4fff7812 */ /* 0x000fe2000784c0ff */
[----:B------:R-:W-:Y:S01]  /*1d00*/  @P0 FADD.FTZ R48, R48, R41 ;  /* 0x0000002930300221 */ /* 0x000fe20000010000 */
[----:B------:R-:W-:Y:S01]  /*1d10*/  @P1 FSEL R105, R105, RZ, P6 ;  /* 0x000000ff69691208 */ /* 0x000fe20003000000 */
[----:B------:R-:W-:Y:S01]  /*1d20*/  @P0 HADD2.F32 R40, -RZ, R27.H1_H1 ;  /* 0x3000001bff280230 */ /* 0x000fe20000004100 */
[----:B------:R-:W-:Y:S01]  /*1d30*/  @P1 LOP3.LUT P6, RZ, R72, 0xff000000, RZ, 0xc0, !PT ;  /* 0xff00000048ff1812 */ /* 0x000fe200078cc0ff */
[----:B------:R-:W-:Y:S01]  /*1d40*/  FMUL.FTZ R95, R48, UR16 ;  /* 0x00000010305f7c20 */ /* 0x000fe20008410000 */
[----:B------:R-:W-:-:S02]  /*1d50*/  FSEL R55, R104, RZ, P2 ;  /* 0x000000ff68377208 */ /* 0x000fc40001000000 */
[----:B------:R-:W-:Y:S01]  /*1d60*/  LOP3.LUT P2, RZ, R79, 0xff00, RZ, 0xc0, !PT ;  /* 0x0000ff004fff7812 */ /* 0x000fe2000784c0ff */
[----:B------:R-:W-:Y:S01]  /*1d70*/  @P0 FADD.FTZ R123, R123, R40 ;  /* 0x000000287b7b0221 */ /* 0x000fe20000010000 */
[----:B------:R-:W-:Y:S02]  /*1d80*/  @P1 FSEL R107, R107, RZ, P6 ;  /* 0x000000ff6b6b1208 */ /* 0x000fe40003000000 */
[----:B------:R-:W-:Y:S02]  /*1d90*/  @P1 LOP3.LUT P6, RZ, R73, 0xff, RZ, 0xc0, !PT ;  /* 0x000000ff49ff1812 */ /* 0x000fe400078cc0ff */
[----:B------:R-:W-:Y:S02]  /*1da0*/  FSEL R54, R106, RZ, P2 ;  /* 0x000000ff6a367208 */ /* 0x000fe40001000000 */
[----:B------:R-:W-:Y:S02]  /*1db0*/  LOP3.LUT P2, RZ, R79, 0xff0000, RZ, 0xc0, !PT ;  /* 0x00ff00004fff7812 */ /* 0x000fe4000784c0ff */
[----:B------:R-:W-:-:S02]  /*1dc0*/  @P1 FSEL R104, R104, RZ, P6 ;  /* 0x000000ff68681208 */ /* 0x000fc40003000000 */
[----:B------:R-:W-:Y:S02]  /*1dd0*/  @P1 LOP3.LUT P6, RZ, R73, 0xff00, RZ, 0xc0, !PT ;  /* 0x0000ff0049ff1812 */ /* 0x000fe400078cc0ff */
[----:B------:R-:W-:Y:S02]  /*1de0*/  FSEL R78, R95, RZ, P2 ;  /* 0x000000ff5f4e7208 */ /* 0x000fe40001000000 */
[----:B------:R-:W-:Y:S02]  /*1df0*/  @P1 LOP3.LUT P2, RZ, R73, 0xff0000, RZ, 0xc0, !PT ;  /* 0x00ff000049ff1812 */ /* 0x000fe4000784c0ff */
[----:B------:R-:W-:Y:S02]  /*1e00*/  @P1 FSEL R106, R106, RZ, P6 ;  /* 0x000000ff6a6a1208 */ /* 0x000fe40003000000 */
[----:B------:R-:W-:Y:S01]  /*1e10*/  LOP3.LUT P6, RZ, R79, 0xff000000, RZ, 0xc0, !PT ;  /* 0xff0000004fff7812 */ /* 0x000fe200078cc0ff */
[----:B------:R-:W-:Y:S01]  /*1e20*/  FMUL.FTZ R79, R123, UR16 ;  /* 0x000000107b4f7c20 */ /* 0x000fe20008410000 */
[----:B------:R-:W-:-:S02]  /*1e30*/  @P1 FSEL R95, R95, RZ, P2 ;  /* 0x000000ff5f5f1208 */ /* 0x000fc40001000000 */
[----:B------:R-:W-:Y:S02]  /*1e40*/  @P1 LOP3.LUT P2, RZ, R73, 0xff000000, RZ, 0xc0, !PT ;  /* 0xff00000049ff1812 */ /* 0x000fe4000784c0ff */
[----:B------:R-:W-:Y:S02]  /*1e50*/  @P1 F2FP.F16.F32.PACK_AB R97, RZ, R97 ;  /* 0x00000061ff61123e */ /* 0x000fe400000000ff */
[----:B------:R-:W-:Y:S02]  /*1e60*/  @P1 FSEL R122, R79, RZ, P2 ;  /* 0x000000ff4f7a1208 */ /* 0x000fe40001000000 */
[----:B------:R-:W-:Y:S02]  /*1e70*/  ISETP.NE.U32.AND P2, PT, RZ, UR14, PT ;  /* 0x0000000eff007c0c */ /* 0x000fe4000bf45070 */
[----:B------:R-:W-:Y:S02]  /*1e80*/  @P1 F2FP.F16.F32.PACK_AB R111, RZ, R111 ;  /* 0x0000006fff6f123e */ /* 0x000fe400000000ff */
[----:B------:R-:W-:-:S02]  /*1e90*/  ISETP.NE.AND.EX P2, PT, RZ, UR15, PT, P2 ;  /* 0x0000000fff007c0c */ /* 0x000fc4000bf45320 */
[----:B------:R-:W-:Y:S02]  /*1ea0*/  @P1 F2FP.F16.F32.PACK_AB R108, RZ, R108 ;  /* 0x0000006cff6c123e */ /* 0x000fe400000000ff */
[----:B------:R-:W-:Y:S02]  /*1eb0*/  @P1 F2FP.F16.F32.PACK_AB R100, RZ, R100 ;  /* 0x00000064ff64123e */ /* 0x000fe400000000ff */
[----:B------:R-:W-:Y:S02]  /*1ec0*/  @P1 PRMT R32, R96, 0x7610, R32 ;  /* 0x0000761060201816 */ /* 0x000fe40000000020 */
[----:B------:R-:W-:Y:S02]  /*1ed0*/  @P1 PRMT R35, R97, 0x7610, R35 ;  /* 0x0000761061231816 */ /* 0x000fe40000000023 */
[----:B------:R-:W-:Y:S02]  /*1ee0*/  F2FP.F16.F32.PACK_AB R42, R109, R42 ;  /* 0x0000002a6d2a723e */ /* 0x000fe400000000ff */
[----:B------:R-:W-:Y:S01]  /*1ef0*/  @P1 PRMT R35, R35, 0x5410, R100 ;  /* 0x0000541023231816 */ /* 0x000fe20000000064 */
[----:B------:R-:W0:Y:S01]  /*1f00*/  @P2 LDC.64 R40, c[0x0][0x308] ;  /* 0x0000c200ff282b82 */ /* 0x000e220000000a00 */
[----:B------:R-:W-:-:S02]  /*1f10*/  @P2 F2FP.F16.F32.PACK_AB R114, RZ, R114 ;  /* 0x00000072ff72223e */ /* 0x000fc400000000ff */
[----:B------:R-:W-:Y:S02]  /*1f20*/  @P2 F2FP.F16.F32.PACK_AB R49, RZ, R49 ;  /* 0x00000031ff31223e */ /* 0x000fe400000000ff */
[----:B------:R-:W-:Y:S02]  /*1f30*/  @P2 F2FP.F16.F32.PACK_AB R113, RZ, R113 ;  /* 0x00000071ff71223e */ /* 0x000fe400000000ff */
[----:B------:R-:W-:Y:S02]  /*1f40*/  @P2 F2FP.F16.F32.PACK_AB R115, RZ, R115 ;  /* 0x00000073ff73223e */ /* 0x000fe400000000ff */
[----:B------:R-:W-:Y:S02]  /*1f50*/  @P2 F2FP.F16.F32.PACK_AB R77, RZ, R77 ;  /* 0x0000004dff4d223e */ /* 0x000fe400000000ff */
[----:B------:R-:W-:Y:S02]  /*1f60*/  @P2 F2FP.F16.F32.PACK_AB R112, RZ, R112 ;  /* 0x00000070ff70223e */ /* 0x000fe400000000ff */
[----:B------:R-:W-:-:S02]  /*1f70*/  @P2 PRMT R38, R114, 0x7610, R38 ;  /* 0x0000761072262816 */ /* 0x000fc40000000026 */
[----:B------:R-:W-:Y:S02]  /*1f80*/  @P2 PRMT R39, R49, 0x7610, R39 ;  /* 0x0000761031272816 */ /* 0x000fe40000000027 */
[----:B------:R-:W-:Y:S02]  /*1f90*/  @P2 F2FP.F16.F32.PACK_AB R116, RZ, R116 ;  /* 0x00000074ff74223e */ /* 0x000fe400000000ff */
[----:B------:R-:W-:Y:S02]  /*1fa0*/  @P2 F2FP.F16.F32.PACK_AB R117, RZ, R117 ;  /* 0x00000075ff75223e */ /* 0x000fe400000000ff */
[----:B------:R-:W-:Y:S02]  /*1fb0*/  @P2 PRMT R36, R113, 0x7610, R36 ;  /* 0x0000761071242816 */ /* 0x000fe40000000024 */
[----:B------:R-:W-:Y:S01]  /*1fc0*/  @P2 PRMT R37, R115, 0x7610, R37 ;  /* 0x0000761073252816 */ /* 0x000fe20000000025 */
[----:B0-----:R-:W-:Y:S01]  /*1fd0*/  @P2 IMAD.WIDE.U32 R40, R68, 0x10, R40 ;  /* 0x0000001044282825 */ /* 0x001fe200078e0028 */
[----:B------:R-:W-:-:S02]  /*1fe0*/  @P2 PRMT R38, R38, 0x5410, R112 ;  /* 0x0000541026262816 */ /* 0x000fc40000000070 */
[----:B------:R-:W-:Y:S02]  /*1ff0*/  @P2 PRMT R39, R39, 0x5410, R77 ;  /* 0x0000541027272816 */ /* 0x000fe4000000004d */
[----:B------:R-:W-:Y:S02]  /*2000*/  @P1 F2FP.F16.F32.PACK_AB R114, RZ, R76 ;  /* 0x0000004cff72123e */ /* 0x000fe400000000ff */
[----:B------:R-:W-:Y:S01]  /*2010*/  @P2 F2FP.F16.F32.PACK_AB R112, RZ, R48 ;  /* 0x00000030ff70223e */ /* 0x000fe200000000ff */
[----:B------:R-:W0:Y:S01]  /*2020*/  LDC.64 R76, c[0x0][0x2f8] ;  /* 0x0000be00ff4c7b82 */ /* 0x000e220000000a00 */
[----:B------:R-:W-:Y:S02]  /*2030*/  @P2 PRMT R36, R36, 0x5410, R116 ;  /* 0x0000541024242816 */ /* 0x000fe40000000074 */
[----:B------:R-:W-:Y:S02]  /*2040*/  @P2 PRMT R37, R37, 0x5410, R117 ;  /* 0x0000541025252816 */ /* 0x000fe40000000075 */
[----:B------:R-:W-:-:S02]  /*2050*/  @P1 F2FP.F16.F32.PACK_AB R115, RZ, R46 ;  /* 0x0000002eff73123e */ /* 0x000fc400000000ff */
[----:B------:R-:W-:Y:S01]  /*2060*/  @P1 F2FP.F16.F32.PACK_AB R113, RZ, R43 ;  /* 0x0000002bff71123e */ /* 0x000fe200000000ff */
[----:B------:R-:W1:Y:S01]  /*2070*/  @P1 LDC.64 R48, c[0x0][0x300] ;  /* 0x0000c000ff301b82 */ /* 0x000e620000000a00 */
[----:B------:R2:W-:Y:S01]  /*2080*/  @P2 STG.E.128 desc[UR6][R40.64], R36 ;  /* 0x0000002428002986 */ /* 0x0005e2000c101d06 */
[----:B------:R-:W-:Y:S02]  /*2090*/  @P1 PRMT R33, R114, 0x7610, R33 ;  /* 0x0000761072211816 */ /* 0x000fe40000000021 */
[----:B------:R-:W-:Y:S02]  /*20a0*/  @P1 PRMT R34, R115, 0x7610, R34 ;  /* 0x0000761073221816 */ /* 0x000fe40000000022 */
[----:B------:R-:W-:Y:S02]  /*20b0*/  F2FP.F16.F32.PACK_AB R46, R54, R55 ;  /* 0x00000037362e723e */ /* 0x000fe400000000ff */
[----:B------:R-:W-:Y:S02]  /*20c0*/  F2FP.F16.F32.PACK_AB R43, R99, R98 ;  /* 0x00000062632b723e */ /* 0x000fe400000000ff */
[----:B------:R-:W-:-:S02]  /*20d0*/  @P2 F2FP.F16.F32.PACK_AB R101, RZ, R101 ;  /* 0x00000065ff65223e */ /* 0x000fc400000000ff */
[----:B------:R-:W-:Y:S02]  /*20e0*/  @P2 F2FP.F16.F32.PACK_AB R102, RZ, R102 ;  /* 0x00000066ff66223e */ /* 0x000fe400000000ff */
[----:B------:R-:W-:Y:S01]  /*20f0*/  @P2 F2FP.F16.F32.PACK_AB R118, RZ, R118 ;  /* 0x00000076ff76223e */ /* 0x000fe200000000ff */
[----:B0-----:R-:W-:Y:S01]  /*2100*/  IMAD.WIDE.U32 R54, R68, 0x10, R76 ;  /* 0x0000001044367825 */ /* 0x001fe200078e004c */
[----:B------:R-:W-:Y:S02]  /*2110*/  @P1 PRMT R32, R32, 0x5410, R113 ;  /* 0x0000541020201816 */ /* 0x000fe40000000071 */
[----:B--2---:R-:W-:Y:S01]  /*2120*/  F2FP.F16.F32.PACK_AB R41, R47, R44 ;  /* 0x0000002c2f29723e */ /* 0x004fe200000000ff */
[----:B------:R-:W-:Y:S01]  /*2130*/  IMAD.WIDE.U32 R76, R67, 0x10, R76 ;  /* 0x00000010434c7825 */ /* 0x000fe200078e004c */
[----:B------:R-:W-:Y:S02]  /*2140*/  F2FP.F16.F32.PACK_AB R44, R50, R51 ;  /* 0x00000033322c723e */ /* 0x000fe400000000ff */
[----:B------:R-:W-:Y:S01]  /*2150*/  F2FP.F16.F32.PACK_AB R40, R45, R0 ;  /* 0x000000002d28723e */ /* 0x000fe200000000ff */
[----:B------:R-:W0:Y:S01]  /*2160*/  @P2 LDC.64 R50, c[0x0][0x308] ;  /* 0x0000c200ff322b82 */ /* 0x000e220000000a00 */
[----:B------:R-:W-:Y:S01]  /*2170*/  F2FP.F16.F32.PACK_AB R45, R53, R52 ;  /* 0x00000034352d723e */ /* 0x000fe200000000ff */
[----:B-1----:R-:W-:Y:S01]  /*2180*/  @P1 IMAD.WIDE.U32 R48, R68, 0x10, R48 ;  /* 0x0000001044301825 */ /* 0x002fe200078e0030 */
[----:B------:R-:W-:Y:S01]  /*2190*/  @P1 PRMT R33, R33, 0x5410, R111 ;  /* 0x0000541021211816 */ /* 0x000fe2000000006f */
[----:B------:R-:W-:Y:S01]  /*21a0*/  STG.E.128 desc[UR6][R54.64], R40 ;  /* 0x0000002836007986 */ /* 0x000fe2000c101d06 */
[----:B------:R-:W-:-:S02]  /*21b0*/  @P1 PRMT R34, R34, 0x5410, R108 ;  /* 0x0000541022221816 */ /* 0x000fc4000000006c */
[----:B------:R-:W-:Y:S01]  /*21c0*/  @P1 F2FP.F16.F32.PACK_AB R121, RZ, R121 ;  /* 0x00000079ff79123e */ /* 0x000fe200000000ff */
[----:B------:R-:W1:Y:S01]  /*21d0*/  @P1 LDC.64 R52, c[0x0][0x300] ;  /* 0x0000c000ff341b82 */ /* 0x000e620000000a00 */
[----:B------:R-:W-:Y:S01]  /*21e0*/  @P1 F2FP.F16.F32.PACK_AB R105, RZ, R105 ;  /* 0x00000069ff69123e */ /* 0x000fe200000000ff */
[----:B------:R2:W-:Y:S01]  /*21f0*/  @P1 STG.E.128 desc[UR6][R48.64], R32 ;  /* 0x0000002030001986 */ /* 0x0005e2000c101d06 */
[----:B------:R-:W-:Y:S02]  /*2200*/  @P1 F2FP.F16.F32.PACK_AB R104, RZ, R104 ;  /* 0x00000068ff68123e */ /* 0x000fe400000000ff */
[----:B------:R-:W-:Y:S02]  /*2210*/  @P1 F2FP.F16.F32.PACK_AB R95, RZ, R95 ;  /* 0x0000005fff5f123e */ /* 0x000fe400000000ff */
[----:B------:R-:W-:Y:S02]  /*2220*/  @P2 F2FP.F16.F32.PACK_AB R103, RZ, R103 ;  /* 0x00000067ff67223e */ /* 0x000fe400000000ff */
[----:B------:R-:W-:-:S02]  /*2230*/  @P2 F2FP.F16.F32.PACK_AB R120, RZ, R120 ;  /* 0x00000078ff78223e */ /* 0x000fc400000000ff */
[----:B------:R-:W-:Y:S02]  /*2240*/  @P2 F2FP.F16.F32.PACK_AB R119, RZ, R119 ;  /* 0x00000077ff77223e */ /* 0x000fe400000000ff */
[----:B------:R-:W-:Y:S02]  /*2250*/  @P2 F2FP.F16.F32.PACK_AB R123, RZ, R123 ;  /* 0x0000007bff7b223e */ /* 0x000fe400000000ff */
[----:B------:R-:W-:Y:S01]  /*2260*/  @P2 PRMT R36, R101, 0x7610, R36 ;  /* 0x0000761065242816 */ /* 0x000fe20000000024 */
[----:B0-----:R-:W-:Y:S01]  /*2270*/  @P2 IMAD.WIDE.U32 R50, R67, 0x10, R50 ;  /* 0x0000001043322825 */ /* 0x001fe200078e0032 */
[----:B------:R-:W-:Y:S02]  /*2280*/  @P2 PRMT R37, R102, 0x7610, R37 ;  /* 0x0000761066252816 */ /* 0x000fe40000000025 */
[----:B------:R-:W-:Y:S02]  /*2290*/  @P2 PRMT R38, R118, 0x7610, R38 ;  /* 0x0000761076262816 */ /* 0x000fe40000000026 */
[----:B------:R-:W-:-:S02]  /*22a0*/  @P2 PRMT R39, R112, 0x7610, R39 ;  /* 0x0000761070272816 */ /* 0x000fc40000000027 */
[----:B------:R-:W-:Y:S01]  /*22b0*/  FSEL R79, R79, RZ, P6 ;  /* 0x000000ff4f4f7208 */ /* 0x000fe20003000000 */
[----:B-1----:R-:W-:Y:S01]  /*22c0*/  @P1 IMAD.WIDE.U32 R52, R67, 0x10, R52 ;  /* 0x0000001043341825 */ /* 0x002fe200078e0034 */
[----:B------:R-:W-:Y:S02]  /*22d0*/  @P1 F2FP.F16.F32.PACK_AB R110, RZ, R110 ;  /* 0x0000006eff6e123e */ /* 0x000fe400000000ff */
[----:B------:R-:W-:Y:S02]  /*22e0*/  @P1 F2FP.F16.F32.PACK_AB R107, RZ, R107 ;  /* 0x0000006bff6b123e */ /* 0x000fe400000000ff */
[----:B------:R-:W-:Y:S02]  /*22f0*/  @P1 F2FP.F16.F32.PACK_AB R106, RZ, R106 ;  /* 0x0000006aff6a123e */ /* 0x000fe400000000ff */
[----:B------:R-:W-:Y:S02]  /*2300*/  @P1 F2FP.F16.F32.PACK_AB R122, RZ, R122 ;  /* 0x0000007aff7a123e */ /* 0x000fe400000000ff */
[----:B--2---:R-:W-:-:S02]  /*2310*/  @P1 PRMT R32, R121, 0x7610, R32 ;  /* 0x0000761079201816 */ /* 0x004fc40000000020 */
[----:B------:R-:W-:Y:S02]  /*2320*/  @P1 PRMT R33, R105, 0x7610, R33 ;  /* 0x0000761069211816 */ /* 0x000fe40000000021 */
[----:B------:R-:W-:Y:S02]  /*2330*/  @P1 PRMT R34, R104, 0x7610, R34 ;  /* 0x0000761068221816 */ /* 0x000fe40000000022 */
[----:B------:R-:W-:Y:S02]  /*2340*/  @P1 PRMT R35, R95, 0x7610, R35 ;  /* 0x000076105f231816 */ /* 0x000fe40000000023 */
[----:B------:R-:W-:Y:S02]  /*2350*/  @P2 PRMT R36, R36, 0x5410, R103 ;  /* 0x0000541024242816 */ /* 0x000fe40000000067 */
[----:B------:R-:W-:Y:S02]  /*2360*/  @P2 PRMT R37, R37, 0x5410, R120 ;  /* 0x0000541025252816 */ /* 0x000fe40000000078 */
[----:B------:R-:W-:-:S02]  /*2370*/  @P2 PRMT R38, R38, 0x5410, R119 ;  /* 0x0000541026262816 */ /* 0x000fc40000000077 */
[----:B------:R-:W-:Y:S02]  /*2380*/  @P2 PRMT R39, R39, 0x5410, R123 ;  /* 0x0000541027272816 */ /* 0x000fe4000000007b */
[----:B------:R-:W-:Y:S02]  /*2390*/  F2FP.F16.F32.PACK_AB R47, R79, R78 ;  /* 0x0000004e4f2f723e */ /* 0x000fe400000000ff */
[----:B------:R-:W-:Y:S01]  /*23a0*/  @P1 PRMT R32, R32, 0x5410, R110 ;  /* 0x0000541020201816 */ /* 0x000fe2000000006e */
[----:B------:R0:W-:Y:S01]  /*23b0*/  @P2 STG.E.128 desc[UR6][R50.64], R36 ;  /* 0x0000002432002986 */ /* 0x0001e2000c101d06 */
[----:B------:R-:W-:Y:S02]  /*23c0*/  @P1 PRMT R33, R33, 0x5410, R107 ;  /* 0x0000541021211816 */ /* 0x000fe4000000006b */
[----:B------:R-:W-:Y:S01]  /*23d0*/  @P1 PRMT R34, R34, 0x5410, R106 ;  /* 0x0000541022221816 */ /* 0x000fe2000000006a */
[----:B------:R0:W-:Y:S01]  /*23e0*/  STG.E.128 desc[UR6][R76.64], R44 ;  /* 0x0000002c4c007986 */ /* 0x0001e2000c101d06 */
        /* <DEDUP_REMOVED lines=36> */
.L_x_556:
        /* <DEDUP_REMOVED lines=18> */
.L_x_557:
[----:B------:R-:W-:Y:S01]  /*2750*/  HFMA2.MMA R44, -RZ, RZ, 0, 9.5367431640625e-07 ;  /* 0x00000010ff2c7435 */ /* 0x000fe200000001ff */
[----:B------:R-:W-:Y:S02]  /*2760*/  MOV R125, R43 ;  /* 0x0000002b007d7202 */ /* 0x000fe40000000f00 */
[----:B------:R-:W-:Y:S02]  /*2770*/  MOV R45, 0x1f ;  /* 0x0000001f002d7802 */ /* 0x000fe40000000f00 */
[----:B------:R-:W-:-:S07]  /*2780*/  MOV R46, 0xffffffff ;  /* 0xffffffff002e7802 */ /* 0x000fce0000000f00 */
[----:B-----5:R-:W-:Y:S05]  /*2790*/  WARPSYNC.COLLECTIVE R46, `(.L_x_560) ;  /* 0x000000002e087348 */ /* 0x020fea0003c00000 */
[----:B------:R0:W1:Y:S02]  /*27a0*/  SHFL.DOWN P3, R123, R125, R44, R45 ;  /* 0x0800002c7d7b7389 */ /* 0x000064000006002d */
[----:B01---5:R-:W-:Y:S01]  /*27b0*/  ENDCOLLECTIVE ;  /* 0x000000000000791b */ /* 0x023fe20003800000 */
.L_x_560:
[----:B------:R-:W-:Y:S02]  /*27c0*/  MOV R125, R40 ;  /* 0x00000028007d7202 */ /* 0x000fe40000000f00 */
[----:B------:R-:W-:-:S07]  /*27d0*/  MOV R42, R123 ;  /* 0x0000007b002a7202 */ /* 0x000fce0000000f00 */
[----:B------:R-:W-:Y:S05]  /*27e0*/  WARPSYNC.COLLECTIVE R46, `(.L_x_561) ;  /* 0x000000002e087348 */ /* 0x000fea0003c00000 */
[----:B------:R0:W1:Y:S02]  /*27f0*/  SHFL.DOWN P3, R123, R125, R44, R45 ;  /* 0x0800002c7d7b7389 */ /* 0x000064000006002d */
[----:B01----:R-:W-:Y:S01]  /*2800*/  ENDCOLLECTIVE ;  /* 0x000000000000791b */ /* 0x003fe20003800000 */
.L_x_561:
[----:B------:R-:W-:Y:S01]  /*2810*/  FADD.FTZ R42, R43, R42 ;  /* 0x0000002a2b2a7221 */ /* 0x000fe20000010000 */
[----:B------:R-:W-:-:S04]  /*2820*/  HFMA2.MMA R44, -RZ, RZ, 0, 4.76837158203125e-07 ;  /* 0x00000008ff2c7435 */ /* 0x000fc800000001ff */
[----:B------:R-:W-:Y:S02]  /*2830*/  MOV R125, R42 ;  /* 0x0000002a007d7202 */ /* 0x000fe40000000f00 */
[----:B------:R-:W-:-:S07]  /*2840*/  MOV R41, R123 ;  /* 0x0000007b00297202 */ /* 0x000fce0000000f00 */
[----:B------:R-:W-:Y:S05]  /*2850*/  WARPSYNC.COLLECTIVE R46, `(.L_x_562) ;  /* 0x000000002e087348 */ /* 0x000fea0003c00000 */
[----:B------:R0:W1:Y:S02]  /*2860*/  SHFL.DOWN P3, R123, R125, R44, R45 ;  /* 0x0800002c7d7b7389 */ /* 0x000064000006002d */
[----:B01----:R-:W-:Y:S01]  /*2870*/  ENDCOLLECTIVE ;  /* 0x000000000000791b */ /* 0x003fe20003800000 */
.L_x_562:
[----:B------:R-:W-:-:S05]  /*2880*/  FADD.FTZ R47, R40, R41 ;  /* 0x00000029282f7221 */ /* 0x000fca0000010000 */
[----:B------:R-:W-:Y:S02]  /*2890*/  MOV R125, R47 ;  /* 0x0000002f007d7202 */ /* 0x000fe40000000f00 */
[----:B------:R-:W-:-:S07]  /*28a0*/  MOV R41, R123 ;  /* 0x0000007b00297202 */ /* 0x000fce0000000f00 */
[----:B------:R-:W-:Y:S05]  /*28b0*/  WARPSYNC.COLLECTIVE R46, `(.L_x_563) ;  /* 0x000000002e087348 */ /* 0x000fea0003c00000 */
[----:B------:R0:W1:Y:S02]  /*28c0*/  SHFL.DOWN P3, R123, R125, R44, R45 ;  /* 0x0800002c7d7b7389 */ /* 0x000064000006002d */
[----:B01----:R-:W-:Y:S01]  /*28d0*/  ENDCOLLECTIVE ;  /* 0x000000000000791b */ /* 0x003fe20003800000 */
.L_x_563:
[----:B------:R-:W-:Y:S01]  /*28e0*/  FADD.FTZ R119, R42, R41 ;  /* 0x000000292a777221 */ /* 0x000fe20000010000 */
[----:B------:R-:W-:-:S04]  /*28f0*/  HFMA2.MMA R44, -RZ, RZ, 0, 2.384185791015625e-07 ;  /* 0x00000004ff2c7435 */ /* 0x000fc800000001ff */
[----:B------:R-:W-:Y:S02]  /*2900*/  MOV R125, R119 ;  /* 0x00000077007d7202 */ /* 0x000fe40000000f00 */
[----:B------:R-:W-:-:S07]  /*2910*/  MOV R122, R123 ;  /* 0x0000007b007a7202 */ /* 0x000fce0000000f00 */
[----:B------:R-:W-:Y:S05]  /*2920*/  WARPSYNC.COLLECTIVE R46, `(.L_x_564) ;  /* 0x000000002e087348 */ /* 0x000fea0003c00000 */
[----:B------:R0:W1:Y:S02]  /*2930*/  SHFL.DOWN P3, R123, R125, R44, R45 ;  /* 0x0800002c7d7b7389 */ /* 0x000064000006002d */
[----:B01----:R-:W-:Y:S01]  /*2940*/  ENDCOLLECTIVE ;  /* 0x000000000000791b */ /* 0x003fe20003800000 */
.L_x_564:
[----:B------:R-:W-:-:S05]  /*2950*/  FADD.FTZ R122, R47, R122 ;  /* 0x0000007a2f7a7221 */ /* 0x000fca0000010000 */
[----:B------:R-:W-:Y:S02]  /*2960*/  MOV R125, R122 ;  /* 0x0000007a007d7202 */ /* 0x000fe40000000f00 */
[----:B------:R-:W-:-:S07]  /*2970*/  MOV R124, R123 ;  /* 0x0000007b007c7202 */ /* 0x000fce0000000f00 */
[----:B------:R-:W-:Y:S05]  /*2980*/  WARPSYNC.COLLECTIVE R46, `(.L_x_565) ;  /* 0x000000002e087348 */ /* 0x000fea0003c00000 */
[----:B------:R0:W1:Y:S02]  /*2990*/  SHFL.DOWN P3, R123, R125, R44, R45 ;  /* 0x0800002c7d7b7389 */ /* 0x000064000006002d */
[----:B01----:R-:W-:Y:S01]  /*29a0*/  ENDCOLLECTIVE ;  /* 0x000000000000791b */ /* 0x003fe20003800000 */
.L_x_565:
[----:B------:R-:W-:Y:S01]  /*29b0*/  FADD.FTZ R124, R119, R124 ;  /* 0x0000007c777c7221 */ /* 0x000fe20000010000 */
[----:B------:R-:W-:-:S04]  /*29c0*/  HFMA2.MMA R44, -RZ, RZ, 0, 1.1920928955078125e-07 ;  /* 0x00000002ff2c7435 */ /* 0x000fc800000001ff */
[----:B------:R-:W-:Y:S02]  /*29d0*/  MOV R125, R124 ;  /* 0x0000007c007d7202 */ /* 0x000fe40000000f00 */
[----:B------:R-:W-:-:S07]  /*29e0*/  MOV R41, R123 ;  /* 0x0000007b00297202 */ /* 0x000fce0000000f00 */
[----:B------:R-:W-:Y:S05]  /*29f0*/  WARPSYNC.COLLECTIVE R46, `(.L_x_566) ;  /* 0x000000002e087348 */ /* 0x000fea0003c00000 */
[----:B------:R0:W1:Y:S02]  /*2a00*/  SHFL.DOWN P3, R123, R125, R44, R45 ;  /* 0x0800002c7d7b7389 */ /* 0x000064000006002d */
[----:B01----:R-:W-:Y:S01]  /*2a10*/  ENDCOLLECTIVE ;  /* 0x000000000000791b */ /* 0x003fe20003800000 */
.L_x_566:
[----:B------:R-:W-:-:S05]  /*2a20*/  FADD.FTZ R121, R122, R41 ;  /* 0x000000297a797221 */ /* 0x000fca0000010000 */
[----:B------:R-:W-:Y:S02]  /*2a30*/  MOV R125, R121 ;  /* 0x00000079007d7202 */ /* 0x000fe40000000f00 */
[----:B------:R-:W-:-:S07]  /*2a40*/  MOV R41, R123 ;  /* 0x0000007b00297202 */ /* 0x000fce0000000f00 */
[----:B------:R-:W-:Y:S05]  /*2a50*/  WARPSYNC.COLLECTIVE R46, `(.L_x_567) ;  /* 0x000000002e087348 */ /* 0x000fea0003c00000 */
[----:B------:R0:W1:Y:S02]  /*2a60*/  SHFL.DOWN P3, R123, R125, R44, R45 ;  /* 0x0800002c7d7b7389 */ /* 0x000064000006002d */
[----:B01----:R-:W-:Y:S01]  /*2a70*/  ENDCOLLECTIVE ;  /* 0x000000000000791b */ /* 0x003fe20003800000 */
.L_x_567:
[----:B------:R-:W-:Y:S01]  /*2a80*/  FADD.FTZ R40, R124, R41 ;  /* 0x000000297c287221 */ /* 0x000fe20000010000 */
[----:B------:R-:W-:-:S04]  /*2a90*/  HFMA2.MMA R44, -RZ, RZ, 0, 5.9604644775390625e-08 ;  /* 0x00000001ff2c7435 */ /* 0x000fc800000001ff */
[----:B------:R-:W-:Y:S02]  /*2aa0*/  MOV R125, R40 ;  /* 0x00000028007d7202 */ /* 0x000fe40000000f00 */
[----:B------:R-:W-:-:S07]  /*2ab0*/  MOV R43, R123 ;  /* 0x0000007b002b7202 */ /* 0x000fce0000000f00 */
[----:B------:R-:W-:Y:S05]  /*2ac0*/  WARPSYNC.COLLECTIVE R46, `(.L_x_568) ;  /* 0x000000002e087348 */ /* 0x000fea0003c00000 */
[----:B------:R0:W1:Y:S02]  /*2ad0*/  SHFL.DOWN P3, R123, R125, R44, R45 ;  /* 0x0800002c7d7b7389 */ /* 0x000064000006002d */
[----:B01----:R-:W-:Y:S01]  /*2ae0*/  ENDCOLLECTIVE ;  /* 0x000000000000791b */ /* 0x003fe20003800000 */
.L_x_568:
[----:B------:R-:W-:-:S05]  /*2af0*/  FADD.FTZ R41, R121, R43 ;  /* 0x0000002b79297221 */ /* 0x000fca0000010000 */
[----:B------:R-:W-:Y:S02]  /*2b00*/  MOV R125, R41 ;  /* 0x00000029007d7202 */ /* 0x000fe40000000f00 */
[----:B------:R-:W-:-:S07]  /*2b10*/  MOV R43, R123 ;  /* 0x0000007b002b7202 */ /* 0x000fce0000000f00 */
[----:B------:R-:W-:Y:S05]  /*2b20*/  WARPSYNC.COLLECTIVE R46, `(.L_x_569) ;  /* 0x000000002e087348 */ /* 0x000fea0003c00000 */
[----:B------:R0:W1:Y:S02]  /*2b30*/  SHFL.DOWN P3, R123, R125, R44, R45 ;  /* 0x0800002c7d7b7389 */ /* 0x000064000006002d */
[----:B01----:R-:W-:Y:S01]  /*2b40*/  ENDCOLLECTIVE ;  /* 0x000000000000791b */ /* 0x003fe20003800000 */
.L_x_569:
[----:B------:R-:W-:Y:S01]  /*2b50*/  MOV R42, R123 ;  /* 0x0000007b002a7202 */ /* 0x000fe20000000f00 */
[----:B------:R-:W-:Y:S06]  /*2b60*/  BRA `(.L_x_570) ;  /* 0xffffffe400987947 */ /* 0x000fec000383ffff */
.L_x_571:
        /* <DEDUP_REMOVED lines=9> */
.L_x_2947:


//--------------------- .text._ZN10layer_norm31ln_parallel_residual_bwd_kernelINS_13Kernel_traitsIf13__nv_bfloat16S2_S2_fjLj2048ELj1ELj1ELj4ELj16ENS_18Kernel_traits_baseILj2048EfS2_S2_S2_fjLj128EEEEELb0ELb0ELb0EEEvNS_9BwdParamsE --------------------------
	.section	.text._ZN10layer_norm31ln_parallel_residual_bwd_kernelINS_13Kernel_traitsIf13__nv_bfloat16S2_S2_fjLj2048ELj1ELj1ELj4ELj16ENS_18Kernel_traits_baseILj2048EfS2_S2_S2_fjLj128EEEEELb0ELb0ELb0EEEvNS_9BwdParamsE,"ax",@progbits
	.align	128
        .global         _ZN10layer_norm31ln_parallel_residual_bwd_kernelINS_13Kernel_traitsIf13__nv_bfloat16S2_S2_fjLj2048ELj1ELj1ELj4ELj16ENS_18Kernel_traits_baseILj2048EfS2_S2_S2_fjLj128EEEEELb0ELb0ELb0EEEvNS_9BwdParamsE
        .type           _ZN10layer_norm31ln_parallel_residual_bwd_kernelINS_13Kernel_traitsIf13__nv_bfloat16S2_S2_fjLj2048ELj1ELj1ELj4ELj16ENS_18Kernel_traits_baseILj2048EfS2_S2_S2_fjLj128EEEEELb0ELb0ELb0EEEvNS_9BwdParamsE,@function
        .size           _ZN10layer_norm31ln_parallel_residual_bwd_kernelINS_13Kernel_traitsIf13__nv_bfloat16S2_S2_fjLj2048ELj1ELj1ELj4ELj16ENS_18Kernel_traits_baseILj2048EfS2_S2_S2_fjLj128EEEEELb0ELb0ELb0EEEvNS_9BwdParamsE,(.L_x_2948 - _ZN10layer_norm31ln_parallel_residual_bwd_kernelINS_13Kernel_traitsIf13__nv_bfloat16S2_S2_fjLj2048ELj1ELj1ELj4ELj16ENS_18Kernel_traits_baseILj2048EfS2_S2_S2_fjLj128EEEEELb0ELb0ELb0EEEvNS_9BwdParamsE)
        .other          _ZN10layer_norm31ln_parallel_residual_bwd_kernelINS_13Kernel_traitsIf13__nv_bfloat16S2_S2_fjLj2048ELj1ELj1ELj4ELj16ENS_18Kernel_traits_baseILj2048EfS2_S2_S2_fjLj128EEEEELb0ELb0ELb0EEEvNS_9BwdParamsE,@"STO_CUDA_ENTRY STV_DEFAULT"
_ZN10layer_norm31ln_parallel_residual_bwd_kernelINS_13Kernel_traitsIf13__nv_bfloat16S2_S2_fjLj2048ELj1ELj1ELj4ELj16ENS_18Kernel_traits_baseILj2048EfS2_S2_S2_fjLj128EEEEELb0ELb0ELb0EEEvNS_9BwdParamsE:
.text._ZN10layer_norm31ln_parallel_residual_bwd_kernelINS_13Kernel_traitsIf13__nv_bfloat16S2_S2_fjLj2048ELj1ELj1ELj4ELj16ENS_18Kernel_traits_baseILj2048EfS2_S2_S2_fjLj128EEEEELb0ELb0ELb0EEEvNS_9BwdParamsE:
        /* <DEDUP_REMOVED lines=15> */
[----:B0-----:R-:W-:-:S04]  /*00f0*/  LOP3.LUT R4, R0, 0x7f, RZ, 0xc, !PT ;  /* 0x0000007f00047812 */ /* 0x001fc800078e0cff */
[----:B------:R-:W-:-:S04]  /*0100*/  LEA.HI.SX32 R3, R3, R4, 0x1d ;  /* 0x0000000403037211 */ /* 0x000fc800078feaff */
[C---:B------:R-:W-:Y:S02]  /*0110*/  LOP3.LUT P3, RZ, R3.reuse, 0xffffff80, RZ, 0xc0, !PT ;  /* 0xffffff8003ff7812 */ /* 0x040fe4000786c0ff */
[----:B------:R-:W-:Y:S02]  /*0120*/  ISETP.GE.U32.AND P4, PT, R3, 0x100, PT ;  /* 0x000001000300780c */ /* 0x000fe40003f86070 */
[----:B------:R-:W-:-:S04]  /*0130*/  LOP3.LUT R3, R0, 0x7f, RZ, 0xc0, !PT ;  /* 0x0000007f00037812 */ /* 0x000fc800078ec0ff */
[----:B------:R-:W-:-:S05]  /*0140*/  MOV R13, R3 ;  /* 0x00000003000d7202 */ /* 0x000fca0000000f00 */
[----:B------:R-:W0:Y:S08]  /*0150*/  @P3 LDC.64 R4, c[0x0][0x260] ;  /* 0x00009800ff043b82 */ /* 0x000e300000000a00 */
[----:B------:R-:W2:Y:S08]  /*0160*/  @P3 LDC.64 R6, c[0x0][0x268] ;  /* 0x00009a00ff063b82 */ /* 0x000eb00000000a00 */
[----:B------:R-:W3:Y:S08]  /*0170*/  @P4 LDC.64 R8, c[0x0][0x260] ;  /* 0x00009800ff084b82 */ /* 0x000ef00000000a00 */
[----:B------:R-:W4:Y:S01]  /*0180*/  @P4 LDC.64 R10, c[0x0][0x268] ;  /* 0x00009a00ff0a4b82 */ /* 0x000f220000000a00 */
[----:B0-----:R-:W-:-:S05]  /*0190*/  @P3 IMAD.WIDE.U32 R4, R13, 0x20, R4 ;  /* 0x000000200d043825 */ /* 0x001fca00078e0004 */
[----:B------:R-:W5:Y:S01]  /*01a0*/  @P3 LDG.E.128 R112, desc[UR4][R4.64] ;  /* 0x0000000404703981 */ /* 0x000f62000c1e1d00 */
[C---:B--2---:R-:W-:Y:S01]  /*01b0*/  @P3 IMAD.WIDE.U32 R6, R13.reuse, 0x20, R6 ;  /* 0x000000200d063825 */ /* 0x044fe200078e0006 */
[----:B------:R-:W-:Y:S02]  /*01c0*/  @P3 LOP3.LUT R13, R13, 0x80, RZ, 0xfc, !PT ;  /* 0x000000800d0d3812 */ /* 0x000fe400078efcff */
[----:B------:R1:W5:Y:S04]  /*01d0*/  @P3 LDG.E.128 R108, desc[UR4][R4.64+0x10] ;  /* 0x00001004046c3981 */ /* 0x000368000c1e1d00 */
[----:B------:R0:W5:Y:S01]  /*01e0*/  @P3 LDG.E.128 R104, desc[UR4][R6.64] ;  /* 0x0000000406683981 */ /* 0x000162000c1e1d00 */
[----:B---3--:R-:W-:-:S03]  /*01f0*/  @P4 IMAD.WIDE.U32 R8, R13, 0x20, R8 ;  /* 0x000000200d084825 */ /* 0x008fc600078e0008 */
[----:B------:R0:W5:Y:S04]  /*0200*/  @P3 LDG.E.128 R100, desc[UR4][R6.64+0x10] ;  /* 0x0000100406643981 */ /* 0x000168000c1e1d00 */
[----:B------:R0:W5:Y:S01]  /*0210*/  @P4 LDG.E.128 R96, desc[UR4][R8.64] ;  /* 0x0000000408604981 */ /* 0x000162000c1e1d00 */
[----:B----4-:R-:W-:-:S03]  /*0220*/  @P4 IMAD.WIDE.U32 R10, R13, 0x20, R10 ;  /* 0x000000200d0a4825 */ /* 0x010fc600078e000a */
[----:B------:R0:W5:Y:S04]  /*0230*/  @P4 LDG.E.128 R92, desc[UR4][R8.64+0x10] ;  /* 0x00001004085c4981 */ /* 0x000168000c1e1d00 */
[----:B------:R0:W5:Y:S04]  /*0240*/  @P4 LDG.E.128 R88, desc[UR4][R10.64] ;  /* 0x000000040a584981 */ /* 0x000168000c1e1d00 */
[----:B------:R0:W5:Y:S01]  /*0250*/  @P4 LDG.E.128 R84, desc[UR4][R10.64+0x10] ;  /* 0x000010040a544981 */ /* 0x000162000c1e1d00 */
[----:B-1----:R-:W-:-:S04]  /*0260*/  LEA.HI R5, R0, UR6, RZ, 0x19 ;  /* 0x0000000600057c11 */ /* 0x002fc8000f8fc8ff */
[----:B------:R-:W-:Y:S01]  /*0270*/  ISETP.GE.AND P0, PT, R5, UR7, PT ;  /* 0x0000000705007c0c */ /* 0x000fe2000bf06270 */
[----:B------:R-:W-:Y:S01]  /*0280*/  ULDC.64 UR6, c[0x0][0x210] ;  /* 0x0000840000067ab9 */ /* 0x000fe20000000a00 */
        /* <DEDUP_REMOVED lines=31> */
[----:B------:R-:W-:Y:S01]  /*0480*/  CS2R R22, SRZ ;  /* 0x0000000000167805 */ /* 0x000fe2000001ff00 */
[----:B0-----:R-:W-:Y:S06]  /*0490*/  @P0 BRA `(.L_x_572) ;  /* 0x0000002000800947 */ /* 0x001fec0003800000 */
[----:B------:R-:W0:Y:S01]  /*04a0*/  LDC.U8 R4, c[0x0][0x2a0] ;  /* 0x0000a800ff047b82 */ /* 0x000e220000000000 */
[----:B------:R-:W-:Y:S01]  /*04b0*/  HFMA2.MMA R6, -RZ, RZ, 0, 5.9604644775390625e-08 ;  /* 0x00000001ff067435 */ /* 0x000fe200000001ff */
[----:B------:R-:W-:-:S10]  /*04c0*/  MOV R81, RZ ;  /* 0x000000ff00517202 */ /* 0x000fd40000000f00 */
.L_x_582:
[----:B01----:R-:W1:Y:S08]  /*04d0*/  LDC.64 R126, c[0x0][0x250] ;  /* 0x00009400ff7e7b82 */ /* 0x003e700000000a00 */
[----:B------:R-:W2:Y:S01]  /*04e0*/  LDC.64 R124, c[0x0][0x258] ;  /* 0x00009600ff7c7b82 */ /* 0x000ea20000000a00 */
[----:B-1----:R-:W-:-:S05]  /*04f0*/  IMAD.WIDE R126, R5, 0x4, R126 ;  /* 0x00000004057e7825 */ /* 0x002fca00078e027e */
[----:B-----5:R1:W5:Y:S01]  /*0500*/  LDG.E R159, desc[UR4][R126.64] ;  /* 0x000000047e9f7981 */ /* 0x020362000c1e1900 */
[----:B--2---:R-:W-:-:S05]  /*0510*/  IMAD.WIDE R124, R5, 0x4, R124 ;  /* 0x00000004057c7825 */ /* 0x004fca00078e027c */
        /* <DEDUP_REMOVED lines=11> */
[----:B-1----:R-:W-:Y:S06]  /*05d0*/  @!P3 BRA `(.L_x_574) ;  /* 0x000000080014b947 */ /* 0x002fec0003800000 */
[----:B------:R-:W1:Y:S01]  /*05e0*/  LDC.64 R128, c[0x0][0x2c0] ;  /* 0x0000b000ff807b82 */ /* 0x000e620000000a00 */
[----:B------:R-:W-:-:S04]  /*05f0*/  LEA R124, P0, R6, UR10, 0x4 ;  /* 0x0000000a067c7c11 */ /* 0x000fc8000f8020ff */
[----:B------:R-:W-:-:S03]  /*0600*/  LEA.HI.X R125, R6, UR11, RZ, 0x4, P0 ;  /* 0x0000000b067d7c11 */ /* 0x000fc600080f24ff */
[----:B------:R-:W2:Y:S03]  /*0610*/  LDC.64 R132, c[0x0][0x2b8] ;  /* 0x0000ae00ff847b82 */ /* 0x000ea60000000a00 */
[----:B------:R-:W3:Y:S01]  /*0620*/  LDG.E.128 R124, desc[UR4][R124.64] ;  /* 0x000000047c7c7981 */ /* 0x000ee2000c1e1d00 */
[----:B-1----:R-:W-:-:S06]  /*0630*/  IMAD.WIDE.U32 R128, R6, 0x10, R128 ;  /* 0x0000001006807825 */ /* 0x002fcc00078e0080 */
[----:B------:R-:W4:Y:S01]  /*0640*/  LDG.E.128 R128, desc[UR4][R128.64] ;  /* 0x0000000480807981 */ /* 0x000f22000c1e1d00 */
[----:B--2---:R-:W-:-:S06]  /*0650*/  IMAD.WIDE.U32 R132, R6, 0x10, R132 ;  /* 0x0000001006847825 */ /* 0x004fcc00078e0084 */
[----:B------:R-:W2:Y:S01]  /*0660*/  LDG.E.128 R132, desc[UR4][R132.64] ;  /* 0x0000000484847981 */ /* 0x000ea2000c1e1d00 */
[----:B------:R-:W-:-:S04]  /*0670*/  ISETP.NE.U32.AND P0, PT, RZ, UR8, PT ;  /* 0x00000008ff007c0c */ /* 0x000fc8000bf05070 */
[----:B------:R-:W-:-:S13]  /*0680*/  ISETP.NE.AND.EX P0, PT, RZ, UR9, PT, P0 ;  /* 0x00000009ff007c0c */ /* 0x000fda000bf05300 */
[----:B------:R-:W-:-:S04]  /*0690*/  @P0 LEA R140, P1, R6, UR8, 0x4 ;  /* 0x00000008068c0c11 */ /* 0x000fc8000f8220ff */
[----:B------:R-:W-:-:S05]  /*06a0*/  @P0 LEA.HI.X R141, R6, UR9, RZ, 0x4, P1 ;  /* 0x00000009068d0c11 */ /* 0x000fca00088f24ff */
[----:B------:R1:W5:Y:S01]  /*06b0*/  @P0 LDG.E.128 R16, desc[UR4][R140.64] ;  /* 0x000000048c100981 */ /* 0x000362000c1e1d00 */
[----:B0-----:R-:W-:Y:S02]  /*06c0*/  ISETP.NE.AND P0, PT, R4, RZ, PT ;  /* 0x000000ff0400720c */ /* 0x001fe40003f05270 */
[C---:B---3--:R-:W-:Y:S02]  /*06d0*/  PRMT R139, R124.reuse, 0x7632, R139 ;  /* 0x000076327c8b7816 */ /* 0x048fe4000000008b */
[C---:B------:R-:W-:Y:S02]  /*06e0*/  PRMT R142, R125.reuse, 0x7632, R142 ;  /* 0x000076327d8e7816 */ /* 0x040fe4000000008e */
[----:B------:R-:W-:Y:S02]  /*06f0*/  SHF.L.U32 R144, R125, 0x10, RZ ;  /* 0x000000107d907819 */ /* 0x000fe400000006ff */
[----:B------:R-:W-:Y:S02]  /*0700*/  SHF.L.U32 R124, R124, 0x10, RZ ;  /* 0x000000107c7c7819 */ /* 0x000fe400000006ff */
[----:B-----5:R-:W-:-:S05]  /*0710*/  FSEL R125, R159, RZ, !P0 ;  /* 0x000000ff9f7d7208 */ /* 0x020fca0004000000 */
[----:B------:R-:W-:Y:S01]  /*0720*/  FADD.FTZ R147, R124, -R125 ;  /* 0x8000007d7c937221 */ /* 0x000fe20000010000 */
[C---:B------:R-:W-:Y:S02]  /*0730*/  PRMT R149, R126.reuse, 0x7632, R149 ;  /* 0x000076327e957816 */ /* 0x040fe40000000095 */
[----:B------:R-:W-:Y:S01]  /*0740*/  SHF.L.U32 R152, R126, 0x10, RZ ;  /* 0x000000107e987819 */ /* 0x000fe200000006ff */
[----:B------:R-:W-:Y:S01]  /*0750*/  FMUL.FTZ R147, R146, R147 ;  /* 0x0000009392937220 */ /* 0x000fe20000410000 */
[----:B----4-:R-:W-:Y:S02]  /*0760*/  SHF.L.U32 R161, R128, 0x10, RZ ;  /* 0x0000001080a17819 */ /* 0x010fe400000006ff */
[----:B------:R-:W-:Y:S01]  /*0770*/  SHF.L.U32 R126, R139, 0x10, RZ ;  /* 0x000000108b7e7819 */ /* 0x000fe200000006ff */
[----:B------:R-:W-:Y:S02]  /*0780*/  FADD.FTZ R145, -R125, R144 ;  /* 0x000000907d917221 */ /* 0x000fe40000010100 */
[-C--:B------:R-:W-:Y:S01]  /*0790*/  FMUL.FTZ R163, R104, R161.reuse ;  /* 0x000000a168a37220 */ /* 0x080fe20000410000 */
[----:B------:R-:W-:Y:S01]  /*07a0*/  FADD.FTZ R32, R32, R161 ;  /* 0x000000a120207221 */ /* 0x000fe20000010000 */
[----:B------:R-:W-:Y:S01]  /*07b0*/  FFMA.FTZ R48, R147, R161, R48 ;  /* 0x000000a193307223 */ /* 0x000fe20000010030 */
[----:B--2---:R-:W-:-:S02]  /*07c0*/  SHF.L.U32 R139, R132, 0x10, RZ ;  /* 0x00000010848b7819 */ /* 0x004fc400000006ff */
[----:B------:R-:W-:Y:S01]  /*07d0*/  SHF.L.U32 R161, R129, 0x10, RZ ;  /* 0x0000001081a17819 */ /* 0x000fe200000006ff */
[----:B------:R-:W-:Y:S01]  /*07e0*/  FMUL.FTZ R145, R146, R145 ;  /* 0x0000009192917220 */ /* 0x000fe20000410000 */
[----:B------:R-:W-:Y:S01]  /*07f0*/  PRMT R128, R128, 0x7632, R128 ;  /* 0x0000763280807816 */ /* 0x000fe20000000080 */
[----:B------:R-:W-:Y:S01]  /*0800*/  FADD.FTZ R64, R64, R139 ;  /* 0x0000008b40407221 */ /* 0x000fe20000010000 */
[----:B------:R-:W-:Y:S01]  /*0810*/  PRMT R153, R127, 0x7632, R153 ;  /* 0x000076327f997816 */ /* 0x000fe20000000099 */
[-C--:B------:R-:W-:Y:S01]  /*0820*/  FFMA.FTZ R80, R147, R139.reuse, R80 ;  /* 0x0000008b93507223 */ /* 0x080fe20000010050 */
[----:B------:R-:W-:Y:S01]  /*0830*/  FFMA.FTZ R144, R112, R139, R163 ;  /* 0x0000008b70907223 */ /* 0x000fe200000100a3 */
[----:B------:R-:W-:Y:S01]  /*0840*/  IMAD.U32 R142, R142, 0x10000, RZ ;  /* 0x000100008e8e7824 */ /* 0x000fe200078e00ff */
[----:B------:R-:W-:Y:S01]  /*0850*/  SHF.L.U32 R139, R133, 0x10, RZ ;  /* 0x00000010858b7819 */ /* 0x000fe200000006ff */
[-C--:B------:R-:W-:Y:S01]  /*0860*/  FMUL.FTZ R163, R106, R161.reuse ;  /* 0x000000a16aa37220 */ /* 0x080fe20000410000 */
[----:B------:R-:W-:Y:S01]  /*0870*/  SHF.L.U32 R124, R149, 0x10, RZ ;  /* 0x00000010957c7819 */ /* 0x000fe200000006ff */
[C---:B------:R-:W-:Y:S01]  /*0880*/  FADD.FTZ R143, -R125.reuse, R152 ;  /* 0x000000987d8f7221 */ /* 0x040fe20000010100 */
[----:B------:R-:W-:Y:S01]  /*0890*/  PRMT R132, R132, 0x7632, R132 ;  /* 0x0000763284847816 */ /* 0x000fe20000000084 */
[----:B------:R-:W-:Y:S01]  /*08a0*/  FADD.FTZ R149, -R125, R126 ;  /* 0x0000007e7d957221 */ /* 0x000fe20000010100 */
[----:B------:R-:W-:Y:S01]  /*08b0*/  SHF.L.U32 R128, R128, 0x10, RZ ;  /* 0x0000001080807819 */ /* 0x000fe200000006ff */
[----:B------:R-:W-:Y:S01]  /*08c0*/  FADD.FTZ R34, R34, R161 ;  /* 0x000000a122227221 */ /* 0x000fe20000010000 */
[----:B-1----:R-:W-:Y:S01]  /*08d0*/  SHF.L.U32 R140, R153, 0x10, RZ ;  /* 0x00000010998c7819 */ /* 0x002fe200000006ff */
[----:B------:R-:W-:Y:S01]  /*08e0*/  FFMA.FTZ R50, R145, R161, R50 ;  /* 0x000000a191327223 */ /* 0x000fe20000010032 */
[----:B------:R-:W-:Y:S01]  /*08f0*/  PRMT R129, R129, 0x7632, R129 ;  /* 0x0000763281817816 */ /* 0x000fe20000000081 */
[----:B------:R-:W-:Y:S01]  /*0900*/  FADD.FTZ R153, -R125, R142 ;  /* 0x0000008e7d997221 */ /* 0x000fe20000010100 */
[----:B------:R-:W-:Y:S01]  /*0910*/  IMAD.U32 R161, R130, 0x10000, RZ ;  /* 0x0001000082a17824 */ /* 0x000fe200078e00ff */
[----:B------:R-:W-:Y:S01]  /*0920*/  SHF.L.U32 R156, R127, 0x10, RZ ;  /* 0x000000107f9c7819 */ /* 0x000fe200000006ff */
[----:B------:R-:W-:Y:S01]  /*0930*/  FADD.FTZ R66, R66, R139 ;  /* 0x0000008b42427221 */ /* 0x000fe20000010000 */
[-C--:B------:R-:W-:Y:S01]  /*0940*/  FFMA.FTZ R82, R145, R139.reuse, R82 ;  /* 0x0000008b91527223 */ /* 0x080fe20000010052 */
[----:B------:R-:W-:Y:S01]  /*0950*/  FFMA.FTZ R142, R114, R139, R163 ;  /* 0x0000008b728e7223 */ /* 0x000fe200000100a3 */
[----:B------:R-:W-:Y:S01]  /*0960*/  FADD.FTZ R127, -R125, R124 ;  /* 0x0000007c7d7f7221 */ /* 0x000fe20000010100 */
[----:B------:R-:W-:Y:S01]  /*0970*/  SHF.L.U32 R139, R134, 0x10, RZ ;  /* 0x00000010868b7819 */ /* 0x000fe200000006ff */
[----:B------:R-:W-:Y:S01]  /*0980*/  FMUL.FTZ R143, R146, R143 ;  /* 0x0000008f928f7220 */ /* 0x000fe20000410000 */
[----:B------:R-:W-:Y:S01]  /*0990*/  SHF.L.U32 R132, R132, 0x10, RZ ;  /* 0x0000001084847819 */ /* 0x000fe200000006ff */
[----:B------:R-:W-:Y:S01]  /*09a0*/  FMUL.FTZ R152, R146, R149 ;  /* 0x0000009592987220 */ /* 0x000fe20000410000 */
[----:B------:R-:W-:Y:S01]  /*09b0*/  FMUL.FTZ R124, R105, R128 ;  /* 0x00000080697c7220 */ /* 0x000fe20000410000 */
[----:B------:R-:W-:Y:S01]  /*09c0*/  PRMT R133, R133, 0x7632, R133 ;  /* 0x0000763285857816 */ /* 0x000fe20000000085 */
[----:B------:R-:W-:Y:S01]  /*09d0*/  FMUL.FTZ R163, R100, R161 ;  /* 0x000000a164a37220 */ /* 0x000fe20000410000 */
[----:B------:R-:W-:-:S02]  /*09e0*/  SHF.L.U32 R126, R129, 0x10, RZ ;  /* 0x00000010817e7819 */ /* 0x000fc400000006ff */
[----:B------:R-:W-:Y:S01]  /*09f0*/  PRMT R130, R130, 0x7632, R130 ;  /* 0x0000763282827816 */ /* 0x000fe20000000082 */
[----:B------:R-:W-:Y:S01]  /*0a00*/  FADD.FTZ R141, -R125, R156 ;  /* 0x0000009c7d8d7221 */ /* 0x000fe20000010100 */
[----:B------:R-:W-:Y:S01]  /*0a10*/  FADD.FTZ R60, R60, R139 ;  /* 0x0000008b3c3c7221 */ /* 0x000fe20000010000 */
[-C--:B------:R-:W-:Y:S01]  /*0a20*/  FFMA.FTZ R76, R143, R139.reuse, R76 ;  /* 0x0000008b8f4c7223 */ /* 0x080fe2000001004c */
[----:B------:R-:W-:Y:S01]  /*0a30*/  FFMA.FTZ R149, R113, R132, R124 ;  /* 0x0000008471957223 */ /* 0x000fe2000001007c */
[----:B------:R-:W-:Y:S01]  /*0a40*/  FADD.FTZ R33, R33, R128 ;  /* 0x0000008021217221 */ /* 0x000fe20000010000 */
[----:B------:R-:W-:Y:S01]  /*0a50*/  FFMA.FTZ R49, R152, R128, R49 ;  /* 0x0000008098317223 */ /* 0x000fe20000010031 */
[----:B------:R-:W-:Y:S01]  /*0a60*/  PRMT R134, R134, 0x7632, R134 ;  /* 0x0000763286867816 */ /* 0x000fe20000000086 */
[----:B------:R-:W-:Y:S01]  /*0a70*/  FFMA.FTZ R139, R108, R139, R163 ;  /* 0x0000008b6c8b7223 */ /* 0x000fe200000100a3 */
[----:B------:R-:W-:Y:S02]  /*0a80*/  IMAD.U32 R124, R133, 0x10000, RZ ;  /* 0x00010000857c7824 */ /* 0x000fe400078e00ff */
[----:B------:R-:W-:Y:S01]  /*0a90*/  FMUL.FTZ R156, R146, R153 ;  /* 0x00000099929c7220 */ /* 0x000fe20000410000 */
[----:B------:R-:W-:Y:S01]  /*0aa0*/  FMUL.FTZ R128, R107, R126 ;  /* 0x0000007e6b807220 */ /* 0x000fe20000410000 */
[----:B------:R-:W-:-:S02]  /*0ab0*/  SHF.L.U32 R130, R130, 0x10, RZ ;  /* 0x0000001082827819 */ /* 0x000fc400000006ff */
[C---:B------:R-:W-:Y:S02]  /*0ac0*/  SHF.L.U32 R163, R131.reuse, 0x10, RZ ;  /* 0x0000001083a37819 */ /* 0x040fe400000006ff */
[----:B------:R-:W-:Y:S01]  /*0ad0*/  PRMT R131, R131, 0x7632, R131 ;  /* 0x0000763283837816 */ /* 0x000fe20000000083 */
[----:B------:R-:W-:Y:S01]  /*0ae0*/  FADD.FTZ R28, R28, R161 ;  /* 0x000000a11c1c7221 */ /* 0x000fe20000010000 */
[----:B------:R-:W-:Y:S01]  /*0af0*/  SHF.L.U32 R134, R134, 0x10, RZ ;  /* 0x0000001086867819 */ /* 0x000fe200000006ff */
[----:B------:R-:W-:Y:S01]  /*0b00*/  FFMA.FTZ R44, R143, R161, R44 ;  /* 0x000000a18f2c7223 */ /* 0x000fe2000001002c */
[----:B------:R-:W-:Y:S01]  /*0b10*/  FADD.FTZ R67, R67, R124 ;  /* 0x0000007c43437221 */ /* 0x000fe20000010000 */
[-C--:B------:R-:W-:Y:S01]  /*0b20*/  FFMA.FTZ R83, R156, R124.reuse, R83 ;  /* 0x0000007c9c537223 */ /* 0x080fe20000010053 */
[----:B------:R-:W-:Y:S01]  /*0b30*/  FFMA.FTZ R153, R115, R124, R128 ;  /* 0x0000007c73997223 */ /* 0x000fe20000010080 */
[----:B------:R-:W-:Y:S01]  /*0b40*/  FMUL.FTZ R160, R146, R127 ;  /* 0x0000007f92a07220 */ /* 0x000fe20000410000 */
[----:B------:R-:W-:Y:S01]  /*0b50*/  SHF.L.U32 R161, R135, 0x10, RZ ;  /* 0x0000001087a17819 */ /* 0x000fe200000006ff */
[----:B------:R-:W-:Y:S01]  /*0b60*/  FADD.FTZ R35, R35, R126 ;  /* 0x0000007e23237221 */ /* 0x000fe20000010000 */
[----:B------:R-:W-:Y:S01]  /*0b70*/  FFMA.FTZ R51, R156, R126, R51 ;  /* 0x0000007e9c337223 */ /* 0x000fe20000010033 */
[----:B------:R-:W-:Y:S01]  /*0b80*/  FMUL.FTZ R124, R101, R130 ;  /* 0x00000082657c7220 */ /* 0x000fe20000410000 */
[----:B------:R-:W-:Y:S01]  /*0b90*/  PRMT R135, R135, 0x7632, R135 ;  /* 0x0000763287877816 */ /* 0x000fe20000000087 */
[----:B------:R-:W-:Y:S01]  /*0ba0*/  FADD.FTZ R125, -R125, R140 ;  /* 0x0000008c7d7d7221 */ /* 0x000fe20000010100 */
[----:B------:R-:W-:Y:S01]  /*0bb0*/  SHF.L.U32 R126, R131, 0x10, RZ ;  /* 0x00000010837e7819 */ /* 0x000fe200000006ff */
[----:B------:R-:W-:Y:S01]  /*0bc0*/  FADD.FTZ R61, R61, R134 ;  /* 0x000000863d3d7221 */ /* 0x000fe20000010000 */
[-C--:B------:R-:W-:Y:S01]  /*0bd0*/  FFMA.FTZ R77, R160, R134.reuse, R77 ;  /* 0x00000086a04d7223 */ /* 0x080fe2000001004d */
[----:B------:R-:W-:Y:S01]  /*0be0*/  FFMA.FTZ R134, R109, R134, R124 ;  /* 0x000000866d867223 */ /* 0x000fe2000001007c */
[----:B------:R-:W-:Y:S01]  /*0bf0*/  SHF.L.U32 R124, R135, 0x10, RZ ;  /* 0x00000010877c7819 */ /* 0x000fe200000006ff */
[----:B------:R-:W-:Y:S01]  /*0c00*/  FMUL.FTZ R164, R146, R125 ;  /* 0x0000007d92a47220 */ /* 0x000fe20000410000 */
[----:B------:R-:W-:Y:S01]  /*0c10*/  FMUL.FTZ R128, R103, R126 ;  /* 0x0000007e67807220 */ /* 0x000fe20000410000 */
[----:B------:R-:W-:-:S02]  /*0c20*/  FFMA.FTZ R125, R147, R144, RZ ;  /* 0x00000090937d7223 */ /* 0x000fc400000100ff */
[----:B------:R-:W-:Y:S01]  /*0c30*/  FADD.FTZ R63, R63, R124 ;  /* 0x0000007c3f3f7221 */ /* 0x000fe20000010000 */
[-C--:B------:R-:W-:Y:S01]  /*0c40*/  FFMA.FTZ R79, R164, R124.reuse, R79 ;  /* 0x0000007ca44f7223 */ /* 0x080fe2000001004f */
[----:B------:R-:W-:Y:S01]  /*0c50*/  FFMA.FTZ R135, R111, R124, R128 ;  /* 0x0000007c6f877223 */ /* 0x000fe20000010080 */
[----:B------:R-:W-:-:S04]  /*0c60*/  FADD.FTZ R124, RZ, R144 ;  /* 0x00000090ff7c7221 */ /* 0x000fc80000010000 */
        /* <DEDUP_REMOVED lines=8> */
[----:B------:R-:W-:Y:S02]  /*0cf0*/  FMUL.FTZ R165, R102, R163 ;  /* 0x000000a366a57220 */ /* 0x000fe40000410000 */
[----:B------:R-:W-:Y:S01]  /*0d00*/  FADD.FTZ R125, R126, R139 ;  /* 0x0000008b7e7d7221 */ /* 0x000fe20000010000 */
[----:B------:R-:W-:Y:S01]  /*0d10*/  FFMA.FTZ R127, R143, R139, R124 ;  /* 0x0000008b8f7f7223 */ /* 0x000fe2000001007c */
[----:B------:R-:W-:Y:S01]  /*0d20*/  FMUL.FTZ R141, R146, R141 ;  /* 0x0000008d928d7220 */ /* 0x000fe20000410000 */
[----:B------:R-:W-:Y:S01]  /*0d30*/  FFMA.FTZ R140, R110, R161, R165 ;  /* 0x000000a16e8c7223 */ /* 0x000fe200000100a5 */
[----:B------:R-:W-:Y:S01]  /*0d40*/  FADD.FTZ R125, R125, R134 ;  /* 0x000000867d7d7221 */ /* 0x000fe20000010000 */
[----:B------:R-:W-:-:S03]  /*0d50*/  FFMA.FTZ R124, R160, R134, R127 ;  /* 0x00000086a07c7223 */ /* 0x000fc6000001007f */
        /* <DEDUP_REMOVED lines=13> */
.L_x_574:
[----:B------:R-:W-:Y:S05]  /*0e30*/  BSYNC B0 ;  /* 0x0000000000007941 */ /* 0x000fea0003800000 */
.L_x_573:
[----:B------:R-:W-:Y:S04]  /*0e40*/  BSSY B0, `(.L_x_575) ;  /* 0x0000086000007945 */ /* 0x000fe80003800000 */
[----:B------:R-:W-:Y:S05]  /*0e50*/  @!P4 BRA `(.L_x_576) ;  /* 0x000000080010c947 */ /* 0x000fea0003800000 */
        /* <DEDUP_REMOVED lines=14> */
[----:B0-----:R-:W-:-:S04]  /*0f40*/  ISETP.NE.AND P0, PT, R4, RZ, PT ;  /* 0x000000ff0400720c */ /* 0x001fc80003f05270 */
[----:B-----5:R-:W-:Y:S02]  /*0f50*/  FSEL R157, R159, RZ, !P0 ;  /* 0x000000ff9f9d7208 */ /* 0x020fe40004000000 */
[C---:B---3--:R-:W-:Y:S02]  /*0f60*/  SHF.L.U32 R132, R8.reuse, 0x10, RZ ;  /* 0x0000001008847819 */ /* 0x048fe400000006ff */
[----:B------:R-:W-:Y:S02]  /*0f70*/  PRMT R8, R8, 0x7632, R8 ;  /* 0x0000763208087816 */ /* 0x000fe40000000008 */
[----:B------:R-:W-:Y:S01]  /*0f80*/  PRMT R150, R10, 0x7632, R150 ;  /* 0x000076320a967816 */ /* 0x000fe20000000096 */
[----:B------:R-:W-:Y:S01]  /*0f90*/  FADD.FTZ R7, -R157, R132 ;  /* 0x000000849d077221 */ /* 0x000fe20000010100 */
[----:B------:R-:W-:Y:S01]  /*0fa0*/  SHF.L.U32 R8, R8, 0x10, RZ ;  /* 0x0000001008087819 */ /* 0x000fe200000006ff */
[C---:B------:R-:W-:Y:S01]  /*0fb0*/  IMAD.U32 R148, R9.reuse, 0x10000, RZ ;  /* 0x0001000009947824 */ /* 0x040fe200078e00ff */
[----:B------:R-:W-:Y:S01]  /*0fc0*/  SHF.L.U32 R10, R10, 0x10, RZ ;  /* 0x000000100a0a7819 */ /* 0x000fe200000006ff */
[----:B------:R-:W-:Y:S01]  /*0fd0*/  FMUL.FTZ R7, R146, R7 ;  /* 0x0000000792077220 */ /* 0x000fe20000410000 */
[----:B------:R-:W-:-:S02]  /*0fe0*/  PRMT R138, R9, 0x7632, R138 ;  /* 0x00007632098a7816 */ /* 0x000fc4000000008a */
[----:B------:R-:W-:Y:S02]  /*0ff0*/  PRMT R151, R11, 0x7632, R151 ;  /* 0x000076320b977816 */ /* 0x000fe40000000097 */
[----:B------:R-:W-:Y:S01]  /*1000*/  SHF.L.U32 R150, R150, 0x10, RZ ;  /* 0x0000001096967819 */ /* 0x000fe200000006ff */
[C---:B----4-:R-:W-:Y:S01]  /*1010*/  IMAD.U32 R165, R124.reuse, 0x10000, RZ ;  /* 0x000100007ca57824 */ /* 0x050fe200078e00ff */
[----:B------:R-:W-:Y:S01]  /*1020*/  PRMT R124, R124, 0x7632, R124 ;  /* 0x000076327c7c7816 */ /* 0x000fe2000000007c */
[----:B------:R-:W-:Y:S01]  /*1030*/  FADD.FTZ R9, -R157, R148 ;  /* 0x000000949d097221 */ /* 0x000fe20000010100 */
[----:B------:R-:W-:Y:S01]  /*1040*/  SHF.L.U32 R154, R11, 0x10, RZ ;  /* 0x000000100b9a7819 */ /* 0x000fe200000006ff */
[----:B------:R-:W-:Y:S01]  /*1050*/  FADD.FTZ R159, -R157, R8 ;  /* 0x000000089d9f7221 */ /* 0x000fe20000010100 */
[----:B------:R-:W-:Y:S02]  /*1060*/  SHF.L.U32 R124, R124, 0x10, RZ ;  /* 0x000000107c7c7819 */ /* 0x000fe400000006ff */
[----:B--2---:R-:W-:-:S02]  /*1070*/  SHF.L.U32 R163, R128, 0x10, RZ ;  /* 0x0000001080a37819 */ /* 0x004fc400000006ff */
[----:B------:R-:W-:Y:S01]  /*1080*/  PRMT R128, R128, 0x7632, R128 ;  /* 0x0000763280807816 */ /* 0x000fe20000000080 */
[----:B------:R-:W-:Y:S01]  /*1090*/  FADD.FTZ R11, -R157, R10 ;  /* 0x0000000a9d0b7221 */ /* 0x000fe20000010100 */
[----:B------:R-:W-:Y:S01]  /*10a0*/  SHF.L.U32 R138, R138, 0x10, RZ ;  /* 0x000000108a8a7819 */ /* 0x000fe200000006ff */
[-C--:B------:R-:W-:Y:S01]  /*10b0*/  FMUL.FTZ R8, R88, R165.reuse ;  /* 0x000000a558087220 */ /* 0x080fe20000410000 */
[----:B------:R-:W-:Y:S01]  /*10c0*/  SHF.L.U32 R10, R151, 0x10, RZ ;  /* 0x00000010970a7819 */ /* 0x000fe200000006ff */
[----:B------:R-:W-:Y:S01]  /*10d0*/  FADD.FTZ R24, R24, R165 ;  /* 0x000000a518187221 */ /* 0x000fe20000010000 */
        /* <DEDUP_REMOVED lines=8> */
[C---:B-1----:R-:W-:Y:S01]  /*1160*/  FADD.FTZ R137, -R157.reuse, R154 ;  /* 0x0000009a9d897221 */ /* 0x042fe20000010100 */
[----:B------:R-:W-:Y:S01]  /*1170*/  FADD.FTZ R151, -R157, R138 ;  /* 0x0000008a9d977221 */ /* 0x000fe20000010100 */
[----:B------:R-:W-:Y:S01]  /*1180*/  FADD.FTZ R56, R56, R163 ;  /* 0x000000a338387221 */ /* 0x000fe20000010000 */
[-C--:B------:R-:W-:Y:S01]  /*1190*/  FFMA.FTZ R72, R7, R163.reuse, R72 ;  /* 0x000000a307487223 */ /* 0x080fe20000010048 */
[----:B------:R-:W-:Y:S01]  /*11a0*/  FFMA.FTZ R8, R96, R163, R8 ;  /* 0x000000a360087223 */ /* 0x000fe20000010008 */
[----:B------:R-:W-:Y:S01]  /*11b0*/  FADD.FTZ R157, -R157, R10 ;  /* 0x0000000a9d9d7221 */ /* 0x000fe20000010100 */
[----:B------:R-:W-:Y:S01]  /*11c0*/  SHF.L.U32 R163, R129, 0x10, RZ ;  /* 0x0000001081a37819 */ /* 0x000fe200000006ff */
[-C--:B------:R-:W-:Y:S01]  /*11d0*/  FMUL.FTZ R10, R90, R165.reuse ;  /* 0x000000a55a0a7220 */ /* 0x080fe20000410000 */
[----:B------:R-:W-:Y:S01]  /*11e0*/  FADD.FTZ R26, R26, R165 ;  /* 0x000000a51a1a7221 */ /* 0x000fe20000010000 */
[----:B------:R-:W-:Y:S01]  /*11f0*/  FFMA.FTZ R42, R9, R165, R42 ;  /* 0x000000a5092a7223 */ /* 0x000fe2000001002a */
[----:B------:R-:W-:Y:S01]  /*1200*/  FADD.FTZ R57, R57, R128 ;  /* 0x0000008039397221 */ /* 0x000fe20000010000 */
[-C--:B------:R-:W-:Y:S01]  /*1210*/  FFMA.FTZ R73, R150, R128.reuse, R73 ;  /* 0x0000008096497223 */ /* 0x080fe20000010049 */
[----:B------:R-:W-:Y:S01]  /*1220*/  FFMA.FTZ R148, R97, R128, R148 ;  /* 0x0000008061947223 */ /* 0x000fe20000010094 */
[----:B------:R-:W-:Y:S01]  /*1230*/  SHF.L.U32 R165, R126, 0x10, RZ ;  /* 0x000000107ea57819 */ /* 0x000fe200000006ff */
[----:B------:R-:W-:Y:S01]  /*1240*/  FMUL.FTZ R11, R146, R11 ;  /* 0x0000000b920b7220 */ /* 0x000fe20000410000 */
[----:B------:R-:W-:-:S02]  /*1250*/  PRMT R129, R129, 0x7632, R129 ;  /* 0x0000763281817816 */ /* 0x000fc40000000081 */
[----:B------:R-:W-:Y:S02]  /*1260*/  SHF.L.U32 R128, R125, 0x10, RZ ;  /* 0x000000107d807819 */ /* 0x000fe400000006ff */
[----:B------:R-:W-:Y:S01]  /*1270*/  PRMT R126, R126, 0x7632, R126 ;  /* 0x000076327e7e7816 */ /* 0x000fe2000000007e */
[----:B------:R-:W-:Y:S01]  /*1280*/  FADD.FTZ R58, R58, R163 ;  /* 0x000000a33a3a7221 */ /* 0x000fe20000010000 */
[-C--:B------:R-:W-:Y:S01]  /*1290*/  FFMA.FTZ R74, R9, R163.reuse, R74 ;  /* 0x000000a3094a7223 */ /* 0x080fe2000001004a */
[----:B------:R-:W-:Y:S01]  /*12a0*/  FFMA.FTZ R10, R98, R163, R10 ;  /* 0x000000a3620a7223 */ /* 0x000fe2000001000a */
[----:B------:R-:W-:Y:S01]  /*12b0*/  FADD.FTZ R25, R25, R124 ;  /* 0x0000007c19197221 */ /* 0x000fe20000010000 */
[----:B------:R-:W-:Y:S01]  /*12c0*/  FFMA.FTZ R41, R150, R124, R41 ;  /* 0x0000007c96297223 */ /* 0x000fe20000010029 */
[----:B------:R-:W-:Y:S01]  /*12d0*/  SHF.L.U32 R163, R130, 0x10, RZ ;  /* 0x0000001082a37819 */ /* 0x000fe200000006ff */
[-C--:B------:R-:W-:Y:S01]  /*12e0*/  FMUL.FTZ R136, R84, R165.reuse ;  /* 0x000000a554887220 */ /* 0x080fe20000410000 */
[----:B------:R-:W-:Y:S01]  /*12f0*/  SHF.L.U32 R124, R129, 0x10, RZ ;  /* 0x00000010817c7819 */ /* 0x000fe200000006ff */
[----:B------:R-:W-:Y:S01]  /*1300*/  FADD.FTZ R20, R20, R165 ;  /* 0x000000a514147221 */ /* 0x000fe20000010000 */
[----:B------:R-:W-:Y:S01]  /*1310*/  FFMA.FTZ R36, R11, R165, R36 ;  /* 0x000000a50b247223 */ /* 0x000fe20000010024 */
[----:B------:R-:W-:Y:S01]  /*1320*/  FMUL.FTZ R154, R146, R151 ;  /* 0x00000097929a7220 */ /* 0x000fe20000410000 */
[----:B------:R-:W-:Y:S01]  /*1330*/  FMUL.FTZ R132, R91, R128 ;  /* 0x000000805b847220 */ /* 0x000fe20000410000 */
[----:B------:R-:W-:-:S02]  /*1340*/  PRMT R130, R130, 0x7632, R130 ;  /* 0x0000763282827816 */ /* 0x000fc40000000082 */
[----:B------:R-:W-:Y:S01]  /*1350*/  SHF.L.U32 R126, R126, 0x10, RZ ;  /* 0x000000107e7e7819 */ /* 0x000fe200000006ff */
[----:B------:R-:W-:Y:S01]  /*1360*/  FMUL.FTZ R158, R146, R155 ;  /* 0x0000009b929e7220 */ /* 0x000fe20000410000 */
[C---:B------:R-:W-:Y:S02]  /*1370*/  SHF.L.U32 R165, R127.reuse, 0x10, RZ ;  /* 0x000000107fa57819 */ /* 0x040fe400000006ff */
[----:B------:R-:W-:Y:S01]  /*1380*/  PRMT R127, R127, 0x7632, R127 ;  /* 0x000076327f7f7816 */ /* 0x000fe2000000007f */
[----:B------:R-:W-:Y:S01]  /*1390*/  FADD.FTZ R52, R52, R163 ;  /* 0x000000a334347221 */ /* 0x000fe20000010000 */
[-C--:B------:R-:W-:Y:S01]  /*13a0*/  FFMA.FTZ R68, R11, R163.reuse, R68 ;  /* 0x000000a30b447223 */ /* 0x080fe20000010044 */
[----:B------:R-:W-:Y:S01]  /*13b0*/  FFMA.FTZ R136, R92, R163, R136 ;  /* 0x000000a35c887223 */ /* 0x000fe20000010088 */
[----:B------:R-:W-:Y:S01]  /*13c0*/  FADD.FTZ R59, R59, R124 ;  /* 0x0000007c3b3b7221 */ /* 0x000fe20000010000 */
[-C--:B------:R-:W-:Y:S01]  /*13d0*/  FFMA.FTZ R75, R154, R124.reuse, R75 ;  /* 0x0000007c9a4b7223 */ /* 0x080fe2000001004b */
[----:B------:R-:W-:Y:S01]  /*13e0*/  FFMA.FTZ R151, R99, R124, R132 ;  /* 0x0000007c63977223 */ /* 0x000fe20000010084 */
[----:B------:R-:W-:Y:S01]  /*13f0*/  SHF.L.U32 R130, R130, 0x10, RZ ;  /* 0x0000001082827819 */ /* 0x000fe200000006ff */
[----:B------:R-:W-:-:S02]  /*1400*/  IMAD.U32 R163, R131, 0x10000, RZ ;  /* 0x0001000083a37824 */ /* 0x000fc400078e00ff */
[-C--:B------:R-:W-:Y:S01]  /*1410*/  FMUL.FTZ R124, R85, R126.reuse ;  /* 0x0000007e557c7220 */ /* 0x080fe20000410000 */
[----:B------:R-:W-:Y:S01]  /*1420*/  FADD.FTZ R21, R21, R126 ;  /* 0x0000007e15157221 */ /* 0x000fe20000010000 */
[----:B------:R-:W-:Y:S01]  /*1430*/  FFMA.FTZ R37, R158, R126, R37 ;  /* 0x0000007e9e257223 */ /* 0x000fe20000010025 */
[----:B------:R-:W-:Y:S01]  /*1440*/  PRMT R131, R131, 0x7632, R131 ;  /* 0x0000763283837816 */ /* 0x000fe20000000083 */
[----:B------:R-:W-:Y:S02]  /*1450*/  IMAD.U32 R126, R127, 0x10000, RZ ;  /* 0x000100007f7e7824 */ /* 0x000fe400078e00ff */
[----:B------:R-:W-:Y:S01]  /*1460*/  FFMA.FTZ R155, R93, R130, R124 ;  /* 0x000000825d9b7223 */ /* 0x000fe2000001007c */
[----:B------:R-:W-:Y:S01]  /*1470*/  FADD.FTZ R27, R27, R128 ;  /* 0x000000801b1b7221 */ /* 0x000fe20000010000 */
[----:B------:R-:W-:Y:S01]  /*1480*/  FFMA.FTZ R43, R154, R128, R43 ;  /* 0x000000809a2b7223 */ /* 0x000fe2000001002b */
[----:B------:R-:W-:Y:S01]  /*1490*/  SHF.L.U32 R124, R131, 0x10, RZ ;  /* 0x00000010837c7819 */ /* 0x000fe200000006ff */
[----:B------:R-:W-:Y:S01]  /*14a0*/  FMUL.FTZ R162, R146, R157 ;  /* 0x0000009d92a27220 */ /* 0x000fe20000410000 */
[----:B------:R-:W-:Y:S01]  /*14b0*/  FMUL.FTZ R128, R87, R126 ;  /* 0x0000007e57807220 */ /* 0x000fe20000410000 */
[----:B------:R-:W-:Y:S01]  /*14c0*/  FADD.FTZ R161, R161, R8 ;  /* 0x00000008a1a17221 */ /* 0x000fe20000010000 */
[----:B------:R-:W-:Y:S01]  /*14d0*/  FFMA.FTZ R133, R7, R8, R133 ;  /* 0x0000000807857223 */ /* 0x000fe20000010085 */
        /* <DEDUP_REMOVED lines=28> */
.L_x_576:
[----:B------:R-:W-:Y:S05]  /*16a0*/  BSYNC B0 ;  /* 0x0000000000007941 */ /* 0x000fea0003800000 */
.L_x_575:
        /* <DEDUP_REMOVED lines=8> */
[----:B------:R-:W1:Y:S04]  /*1730*/  SHFL.DOWN PT, R130, R161, 0x10, 0x1f ;  /* 0x0a001f00a1827f89 */ /* 0x000e6800000e0000 */
[----:B------:R-:W2:Y:S01]  /*1740*/  SHFL.DOWN PT, R132, R133, 0x10, 0x1f ;  /* 0x0a001f0085847f89 */ /* 0x000ea200000e0000 */
[----:B-1----:R-:W-:Y:S01]  /*1750*/  FADD.FTZ R130, R130, R161 ;  /* 0x000000a182827221 */ /* 0x002fe20000010000 */
[----:B--2---:R-:W-:-:S04]  /*1760*/  FADD.FTZ R132, R132, R133 ;  /* 0x0000008584847221 */ /* 0x004fc80000010000 */
[----:B------:R-:W1:Y:S04]  /*1770*/  SHFL.DOWN PT, R129, R130, 0x8, 0x1f ;  /* 0x09001f0082817f89 */ /* 0x000e6800000e0000 */
[----:B------:R-:W2:Y:S01]  /*1780*/  SHFL.DOWN PT, R131, R132, 0x8, 0x1f ;  /* 0x09001f0084837f89 */ /* 0x000ea200000e0000 */
[----:B-1----:R-:W-:Y:S01]  /*1790*/  FADD.FTZ R129, R130, R129 ;  /* 0x0000008182817221 */ /* 0x002fe20000010000 */
[----:B--2---:R-:W-:-:S04]  /*17a0*/  FADD.FTZ R131, R132, R131 ;  /* 0x0000008384837221 */ /* 0x004fc80000010000 */
[----:B-----5:R-:W1:Y:S04]  /*17b0*/  SHFL.DOWN PT, R159, R129, 0x4, 0x1f ;  /* 0x08801f00819f7f89 */ /* 0x020e6800000e0000 */
[----:B------:R-:W2:Y:S01]  /*17c0*/  SHFL.DOWN PT, R163, R131, 0x4, 0x1f ;  /* 0x08801f0083a37f89 */ /* 0x000ea200000e0000 */
[----:B-1----:R-:W-:Y:S01]  /*17d0*/  FADD.FTZ R159, R129, R159 ;  /* 0x0000009f819f7221 */ /* 0x002fe20000010000 */
[----:B--2---:R-:W-:-:S04]  /*17e0*/  FADD.FTZ R163, R131, R163 ;  /* 0x000000a383a37221 */ /* 0x004fc80000010000 */
[----:B------:R-:W1:Y:S04]  /*17f0*/  SHFL.DOWN PT, R133, R159, 0x2, 0x1f ;  /* 0x08401f009f857f89 */ /* 0x000e6800000e0000 */
[----:B------:R-:W2:Y:S01]  /*1800*/  SHFL.DOWN PT, R165, R163, 0x2, 0x1f ;  /* 0x08401f00a3a57f89 */ /* 0x000ea200000e0000 */
[----:B-1----:R-:W-:Y:S01]  /*1810*/  FADD.FTZ R159, R159, R133 ;  /* 0x000000859f9f7221 */ /* 0x002fe20000010000 */
[----:B--2---:R-:W-:-:S04]  /*1820*/  FADD.FTZ R133, R163, R165 ;  /* 0x000000a5a3857221 */ /* 0x004fc80000010000 */
[----:B------:R1:W2:Y:S04]  /*1830*/  SHFL.DOWN PT, R132, R159, 0x1, 0x1f ;  /* 0x08201f009f847f89 */ /* 0x0002a800000e0000 */
[----:B------:R1:W3:Y:S02]  /*1840*/  SHFL.DOWN PT, R130, R133, 0x1, 0x1f ;  /* 0x08201f0085827f89 */ /* 0x0002e400000e0000 */
.L_x_595:
[----:B------:R-:W4:Y:S01]  /*1850*/  S2R R127, SR_CgaCtaId ;  /* 0x00000000007f7919 */ /* 0x000f220000008800 */
[----:B------:R-:W-:Y:S01]  /*1860*/  @!P0 LOP3.LUT R125, R125, 0x3, RZ, 0xc0, !PT ;  /* 0x000000037d7d8812 */ /* 0x000fe200078ec0ff */
[----:B--2---:R-:W-:Y:S01]  /*1870*/  FADD.FTZ R132, R159, R132 ;  /* 0x000000849f847221 */ /* 0x004fe20000010000 */
[----:B------:R-:W-:Y:S01]  /*1880*/  MOV R126, 0x400 ;  /* 0x00000400007e7802 */ /* 0x000fe20000000f00 */
[----:B-1-3--:R-:W-:Y:S01]  /*1890*/  FADD.FTZ R133, R133, R130 ;  /* 0x0000008285857221 */ /* 0x00afe20000010000 */
[----:B------:R-:W-:Y:S01]  /*18a0*/  @!P0 IADD3 R125, R124, R125, RZ ;  /* 0x0000007d7c7d8210 */ /* 0x000fe20007ffe0ff */
[----:B------:R-:W-:Y:S05]  /*18b0*/  WARPSYNC.ALL ;  /* 0x0000000000007948 */ /* 0x000fea0003800000 */
[----:B------:R-:W-:Y:S01]  /*18c0*/  BSSY B0, `(.L_x_578) ;  /* 0x0000077000007945 */ /* 0x000fe20003800000 */
[----:B----4-:R-:W-:-:S04]  /*18d0*/  LEA R126, R127, R126, 0x18 ;  /* 0x0000007e7f7e7211 */ /* 0x010fc800078ec0ff */
[-C--:B------:R-:W-:Y:S02]  /*18e0*/  @!P0 LEA R159, R125, R126.reuse, 0x3 ;  /* 0x0000007e7d9f8211 */ /* 0x080fe400078e18ff */
[----:B------:R-:W-:-:S03]  /*18f0*/  LEA R161, R124, R126, 0x3 ;  /* 0x0000007e7ca17211 */ /* 0x000fc600078e18ff */
[----:B------:R-:W-:Y:S01]  /*1900*/  @!P0 STS.64 [R159+0x2000], R132 ;  /* 0x002000849f008388 */ /* 0x000fe20000000a00 */
[----:B------:R-:W-:Y:S01]  /*1910*/  BAR.SYNC.DEFER_BLOCKING 0x0 ;  /* 0x0000000000007b1d */ /* 0x000fe20000010000 */
[----:B0-----:R-:W-:-:S05]  /*1920*/  ISETP.NE.AND P0, PT, R4, RZ, PT ;  /* 0x000000ff0400720c */ /* 0x001fca0003f05270 */
        /* <DEDUP_REMOVED lines=16> */
[----:B------:R-:W-:Y:S01]  /*1a30*/  ISETP.NE.U32.AND P2, PT, RZ, UR16, PT ;  /* 0x00000010ff007c0c */ /* 0x000fe2000bf45070 */
[-CC-:B------:R-:W-:Y:S01]  /*1a40*/  FFMA.FTZ R124, R152, R130.reuse, R131.reuse ;  /* 0x00000082987c7223 */ /* 0x180fe20000010083 */
[----:B------:R-:W-:Y:S01]  /*1a50*/  ISETP.NE.AND.EX P0, PT, RZ, UR9, PT, P0 ;  /* 0x00000009ff007c0c */ /* 0x000fe2000bf05300 */
[----:B------:R-:W-:Y:S01]  /*1a60*/  FADD.FTZ R163, R139, -R128 ;  /* 0x800000808ba37221 */ /* 0x000fe20000010000 */
[----:B------:R-:W-:Y:S01]  /*1a70*/  ISETP.NE.U32.AND P1, PT, RZ, UR14, PT ;  /* 0x0000000eff007c0c */ /* 0x000fe2000bf25070 */
[----:B------:R-:W-:Y:S01]  /*1a80*/  FADD.FTZ R127, R149, -R124 ;  /* 0x8000007c957f7221 */ /* 0x000fe20000010000 */
[----:B------:R-:W-:Y:S01]  /*1a90*/  ISETP.NE.AND.EX P2, PT, RZ, UR17, PT, P2 ;  /* 0x00000011ff007c0c */ /* 0x000fe2000bf45320 */
[-CC-:B------:R-:W-:Y:S01]  /*1aa0*/  FFMA.FTZ R126, R156, R130.reuse, R131.reuse ;  /* 0x000000829c7e7223 */ /* 0x180fe20000010083 */
[----:B------:R-:W-:Y:S01]  /*1ab0*/  ISETP.NE.AND.EX P1, PT, RZ, UR15, PT, P1 ;  /* 0x0000000fff007c0c */ /* 0x000fe2000bf25310 */
[-C--:B------:R-:W-:Y:S01]  /*1ac0*/  FFMA.FTZ R129, R147, R130.reuse, R131 ;  /* 0x0000008293817223 */ /* 0x080fe20000010083 */
[C---:B------:R-:W-:Y:S01]  /*1ad0*/  FMUL.FTZ R163, R146.reuse, R163 ;  /* 0x000000a392a37220 */ /* 0x040fe20000410000 */
[----:B------:R-:W-:Y:S01]  /*1ae0*/  FADD.FTZ R125, R153, -R126 ;  /* 0x8000007e997d7221 */ /* 0x000fe20000010000 */
[----:B------:R-:W-:Y:S01]  /*1af0*/  FMUL.FTZ R127, R146, R127 ;  /* 0x0000007f927f7220 */ /* 0x000fe20000410000 */
[----:B------:R-:W-:Y:S01]  /*1b00*/  FADD.FTZ R129, R144, -R129 ;  /* 0x8000008190817221 */ /* 0x000fe20000010000 */
[----:B------:R-:W-:Y:S01]  /*1b10*/  FFMA.FTZ R133, R145, R130, R131 ;  /* 0x0000008291857223 */ /* 0x000fe20000010083 */
[----:B------:R-:W-:Y:S01]  /*1b20*/  @P0 PRMT R124, R16, 0x7632, R124 ;  /* 0x00007632107c0816 */ /* 0x000fe2000000007c */
[----:B------:R-:W-:Y:S01]  /*1b30*/  FMUL.FTZ R125, R146, R125 ;  /* 0x0000007d927d7220 */ /* 0x000fe20000410000 */
[----:B------:R-:W-:Y:S01]  /*1b40*/  @P0 SHF.L.U32 R132, R18, 0x10, RZ ;  /* 0x0000001012840819 */ /* 0x000fe200000006ff */
[----:B------:R-:W-:Y:S01]  /*1b50*/  FADD.FTZ R133, R142, -R133 ;  /* 0x800000858e857221 */ /* 0x000fe20000010000 */
[----:B------:R-:W-:Y:S01]  /*1b60*/  @P0 PRMT R126, R17, 0x7632, R126 ;  /* 0x00007632117e0816 */ /* 0x000fe2000000007e */
[----:B------:R-:W-:-:S02]  /*1b70*/  @P0 IMAD.U32 R124, R124, 0x10000, RZ ;  /* 0x000100007c7c0824 */ /* 0x000fc400078e00ff */
[----:B------:R-:W-:Y:S01]  /*1b80*/  @P0 FADD.FTZ R163, R163, R132 ;  /* 0x00000084a3a30221 */ /* 0x000fe20000010000 */
[----:B------:R-:W-:Y:S01]  /*1b90*/  @P0 SHF.L.U32 R126, R126, 0x10, RZ ;  /* 0x000000107e7e0819 */ /* 0x000fe200000006ff */
[----:B------:R-:W-:Y:S01]  /*1ba0*/  @P0 FADD.FTZ R127, R127, R124 ;  /* 0x0000007c7f7f0221 */ /* 0x000fe20000010000 */
[----:B------:R-:W-:Y:S01]  /*1bb0*/  FMUL.FTZ R124, R146, R129 ;  /* 0x00000081927c7220 */ /* 0x000fe20000410000 */
[----:B------:R-:W-:Y:S02]  /*1bc0*/  @P0 SHF.L.U32 R129, R16, 0x10, RZ ;  /* 0x0000001010810819 */ /* 0x000fe400000006ff */
[-C--:B------:R-:W-:Y:S01]  /*1bd0*/  @P2 F2FP.BF16.F32.PACK_AB R159, RZ, R163.reuse ;  /* 0x000000a3ff9f223e */ /* 0x080fe200000010ff */
[----:B------:R-:W-:Y:S01]  /*1be0*/  @P0 FADD.FTZ R125, R125, R126 ;  /* 0x0000007e7d7d0221 */ /* 0x000fe20000010000 */
[----:B------:R-:W-:Y:S01]  /*1bf0*/  @P1 F2FP.BF16.F32.PACK_AB R132, RZ, R163 ;  /* 0x000000a3ff84123e */ /* 0x000fe200000010ff */
[----:B------:R-:W-:Y:S01]  /*1c00*/  FMUL.FTZ R126, R146, R133 ;  /* 0x00000085927e7220 */ /* 0x000fe20000410000 */
[----:B------:R-:W-:Y:S01]  /*1c10*/  @P2 PRMT R122, R159, 0x7610, R122 ;  /* 0x000076109f7a2816 */ /* 0x000fe2000000007a */
[----:B------:R-:W-:Y:S01]  /*1c20*/  @P0 FADD.FTZ R124, R124, R129 ;  /* 0x000000817c7c0221 */ /* 0x000fe20000010000 */
[----:B------:R-:W-:Y:S01]  /*1c30*/  @P0 SHF.L.U32 R133, R17, 0x10, RZ ;  /* 0x0000001011850819 */ /* 0x000fe200000006ff */
[----:B------:R-:W-:Y:S01]  /*1c40*/  FFMA.FTZ R159, R160, R130, R131 ;  /* 0x00000082a09f7223 */ /* 0x000fe20000010083 */
[----:B------:R-:W-:-:S02]  /*1c50*/  @P1 PRMT R118, R132, 0x7610, R118 ;  /* 0x0000761084761816 */ /* 0x000fc40000000076 */
[----:B------:R-:W-:Y:S01]  /*1c60*/  @P0 PRMT R132, R18, 0x7632, R132 ;  /* 0x0000763212840816 */ /* 0x000fe20000000084 */
[----:B------:R-:W-:Y:S01]  /*1c70*/  FADD.FTZ R159, R134, -R159 ;  /* 0x8000009f869f7221 */ /* 0x000fe20000010000 */
[----:B------:R-:W-:Y:S01]  /*1c80*/  @P0 FADD.FTZ R126, R126, R133 ;  /* 0x000000857e7e0221 */ /* 0x000fe20000010000 */
[-C--:B------:R-:W-:Y:S02]  /*1c90*/  @P2 F2FP.BF16.F32.PACK_AB R129, RZ, R124.reuse ;  /* 0x0000007cff81223e */ /* 0x080fe400000010ff */
[----:B------:R-:W-:Y:S01]  /*1ca0*/  @P0 SHF.L.U32 R132, R132, 0x10, RZ ;  /* 0x0000001084840819 */ /* 0x000fe200000006ff */
[----:B------:R-:W-:Y:S01]  /*1cb0*/  FMUL.FTZ R165, R146, R159 ;  /* 0x0000009f92a57220 */ /* 0x000fe20000410000 */
[----:B------:R-:W-:Y:S02]  /*1cc0*/  @P2 PRMT R120, R129, 0x7610, R120 ;  /* 0x0000761081782816 */ /* 0x000fe40000000078 */
[----:B------:R-:W-:Y:S01]  /*1cd0*/  @P1 F2FP.BF16.F32.PACK_AB R128, RZ, R124 ;  /* 0x0000007cff80123e */ /* 0x000fe200000010ff */
[----:B------:R-:W-:Y:S01]  /*1ce0*/  @P0 FADD.FTZ R165, R165, R132 ;  /* 0x00000084a5a50221 */ /* 0x000fe20000010000 */
[----:B------:R-:W-:-:S02]  /*1cf0*/  @P1 F2FP.BF16.F32.PACK_AB R129, RZ, R126 ;  /* 0x0000007eff81123e */ /* 0x000fc400000010ff */
[----:B------:R-:W-:Y:S02]  /*1d00*/  @P2 F2FP.BF16.F32.PACK_AB R133, RZ, R126 ;  /* 0x0000007eff85223e */ /* 0x000fe400000010ff */
[----:B------:R-:W-:Y:S02]  /*1d10*/  @P1 PRMT R116, R128, 0x7610, R116 ;  /* 0x0000761080741816 */ /* 0x000fe40000000074 */
[----:B------:R-:W-:Y:S02]  /*1d20*/  @P1 PRMT R117, R129, 0x7610, R117 ;  /* 0x0000761081751816 */ /* 0x000fe40000000075 */
[----:B------:R-:W-:Y:S02]  /*1d30*/  @P2 PRMT R121, R133, 0x7610, R121 ;  /* 0x0000761085792816 */ /* 0x000fe40000000079 */
[----:B------:R-:W-:Y:S02]  /*1d40*/  @P1 F2FP.BF16.F32.PACK_AB R128, RZ, R127 ;  /* 0x0000007fff80123e */ /* 0x000fe400000010ff */
[----:B------:R-:W-:-:S02]  /*1d50*/  F2FP.BF16.F32.PACK_AB R124, R127, R124 ;  /* 0x0000007c7f7c723e */ /* 0x000fc400000010ff */
[-C--:B------:R-:W-:Y:S02]  /*1d60*/  @P1 F2FP.BF16.F32.PACK_AB R129, RZ, R125.reuse ;  /* 0x0000007dff81123e */ /* 0x080fe400000010ff */
[----:B------:R-:W-:Y:S02]  /*1d70*/  @P2 F2FP.BF16.F32.PACK_AB R133, RZ, R125 ;  /* 0x0000007dff85223e */ /* 0x000fe400000010ff */
[----:B------:R-:W-:Y:S02]  /*1d80*/  @P2 F2FP.BF16.F32.PACK_AB R127, RZ, R127 ;  /* 0x0000007fff7f223e */ /* 0x000fe400000010ff */
[----:B------:R-:W-:Y:S02]  /*1d90*/  F2FP.BF16.F32.PACK_AB R125, R125, R126 ;  /* 0x0000007e7d7d723e */ /* 0x000fe400000010ff */
[----:B------:R-:W-:Y:S02]  /*1da0*/  @P1 F2FP.BF16.F32.PACK_AB R126, RZ, R165 ;  /* 0x000000a5ff7e123e */ /* 0x000fe400000010ff */
[----:B------:R-:W-:Y:S01]  /*1db0*/  @P2 PRMT R120, R120, 0x5410, R127 ;  /* 0x0000541078782816 */ /* 0x000fe2000000007f */
[-CC-:B------:R-:W-:Y:S01]  /*1dc0*/  FFMA.FTZ R127, R141, R130.reuse, R131.reuse ;  /* 0x000000828d7f7223 */ /* 0x180fe20000010083 */
[----:B------:R-:W-:Y:S01]  /*1dd0*/  @P1 PRMT R118, R118, 0x5410, R126 ;  /* 0x0000541076761816 */ /* 0x000fe2000000007e */
[----:B------:R-:W-:Y:S01]  /*1de0*/  FFMA.FTZ R126, R164, R130, R131 ;  /* 0x00000082a47e7223 */ /* 0x000fe20000010083 */
[----:B------:R-:W-:Y:S01]  /*1df0*/  @P1 PRMT R116, R116, 0x5410, R128 ;  /* 0x0000541074741816 */ /* 0x000fe20000000080 */
[----:B------:R-:W-:Y:S01]  /*1e00*/  FADD.FTZ R127, R140, -R127 ;  /* 0x8000007f8c7f7221 */ /* 0x000fe20000010000 */
[----:B------:R-:W-:Y:S01]  /*1e10*/  @P0 SHF.L.U32 R128, R19, 0x10, RZ ;  /* 0x0000001013800819 */ /* 0x000fe200000006ff */
[--C-:B------:R-:W-:Y:S01]  /*1e20*/  FADD.FTZ R161, R135, -R126.reuse ;  /* 0x8000007e87a17221 */ /* 0x100fe20000010000 */
[----:B------:R-:W-:Y:S01]  /*1e30*/  @P0 PRMT R126, R19, 0x7632, R126 ;  /* 0x00007632137e0816 */ /* 0x000fe2000000007e */
[C---:B------:R-:W-:Y:S01]  /*1e40*/  FMUL.FTZ R159, R146.reuse, R127 ;  /* 0x0000007f929f7220 */ /* 0x040fe20000410000 */
[----:B------:R-:W-:Y:S01]  /*1e50*/  @P1 PRMT R117, R117, 0x5410, R129 ;  /* 0x0000541075751816 */ /* 0x000fe20000000081 */
[----:B------:R-:W-:Y:S01]  /*1e60*/  FMUL.FTZ R161, R146, R161 ;  /* 0x000000a192a17220 */ /* 0x000fe20000410000 */
[----:B------:R-:W-:Y:S01]  /*1e70*/  @P2 F2FP.BF16.F32.PACK_AB R132, RZ, R165 ;  /* 0x000000a5ff84223e */ /* 0x000fe200000010ff */
[----:B------:R-:W-:-:S02]  /*1e80*/  @P0 IMAD.U32 R126, R126, 0x10000, RZ ;  /* 0x000100007e7e0824 */ /* 0x000fc400078e00ff */
[----:B------:R-:W-:Y:S01]  /*1e90*/  @P0 FADD.FTZ R159, R159, R128 ;  /* 0x000000809f9f0221 */ /* 0x000fe20000010000 */
[----:B------:R-:W-:Y:S01]  /*1ea0*/  @P2 PRMT R121, R121, 0x5410, R133 ;  /* 0x0000541079792816 */ /* 0x000fe20000000085 */
[----:B------:R-:W-:Y:S01]  /*1eb0*/  @P0 FADD.FTZ R161, R161, R126 ;  /* 0x0000007ea1a10221 */ /* 0x000fe20000010000 */
[----:B------:R-:W-:Y:S02]  /*1ec0*/  ISETP.NE.U32.AND P0, PT, RZ, UR14, PT ;  /* 0x0000000eff007c0c */ /* 0x000fe4000bf05070 */
[----:B------:R-:W-:Y:S02]  /*1ed0*/  @P1 F2FP.BF16.F32.PACK_AB R126, RZ, R159 ;  /* 0x0000009fff7e123e */ /* 0x000fe400000010ff */
[----:B------:R-:W-:Y:S02]  /*1ee0*/  ISETP.NE.AND.EX P0, PT, RZ, UR15, PT, P0 ;  /* 0x0000000fff007c0c */ /* 0x000fe4000bf05300 */
[----:B------:R-:W-:Y:S02]  /*1ef0*/  @P1 PRMT R119, R126, 0x7610, R119 ;  /* 0x000076107e771816 */ /* 0x000fe40000000077 */
[----:B------:R-:W-:-:S02]  /*1f00*/  @P1 F2FP.BF16.F32.PACK_AB R126, RZ, R161 ;  /* 0x000000a1ff7e123e */ /* 0x000fc400000010ff */
[----:B------:R-:W-:Y:S02]  /*1f10*/  @P2 F2FP.BF16.F32.PACK_AB R133, RZ, R161 ;  /* 0x000000a1ff85223e */ /* 0x000fe400000010ff */
[----:B------:R-:W-:Y:S02]  /*1f20*/  @P1 PRMT R119, R119, 0x5410, R126 ;  /* 0x0000541077771816 */ /* 0x000fe4000000007e */
[----:B------:R-:W-:Y:S02]  /*1f30*/  @P2 F2FP.BF16.F32.PACK_AB R126, RZ, R159 ;  /* 0x0000009fff7e223e */ /* 0x000fe400000010ff */
[----:B------:R-:W-:Y:S02]  /*1f40*/  @P2 PRMT R122, R122, 0x5410, R132 ;  /* 0x000054107a7a2816 */ /* 0x000fe40000000084 */
[----:B------:R-:W-:Y:S02]  /*1f50*/  @P2 PRMT R123, R126, 0x7610, R123 ;  /* 0x000076107e7b2816 */ /* 0x000fe4000000007b */
[----:B------:R-:W0:Y:S02]  /*1f60*/  @P0 LDC.64 R126, c[0x0][0x308] ;  /* 0x0000c200ff7e0b82 */ /* 0x000e240000000a00 */
[----:B------:R-:W-:Y:S01]  /*1f70*/  @P2 PRMT R123, R123, 0x5410, R133 ;  /* 0x000054107b7b2816 */ /* 0x000fe20000000085 */
[----:B0-----:R-:W-:Y:S01]  /*1f80*/  @P0 IMAD.WIDE.U32 R128, R6, 0x10, R126 ;  /* 0x0000001006800825 */ /* 0x001fe200078e007e */
[----:B------:R-:W-:-:S02]  /*1f90*/  F2FP.BF16.F32.PACK_AB R126, R165, R163 ;  /* 0x000000a3a57e723e */ /* 0x000fc400000010ff */
[----:B------:R-:W-:Y:S02]  /*1fa0*/  F2FP.BF16.F32.PACK_AB R127, R161, R159 ;  /* 0x0000009fa17f723e */ /* 0x000fe400000010ff */
[----:B------:R0:W-:Y:S01]  /*1fb0*/  @P0 STG.E.128 desc[UR4][R128.64], R116 ;  /* 0x0000007480000986 */ /* 0x0001e2000c101d04 */
[----:B------:R-:W-:-:S04]  /*1fc0*/  @P2 LEA R132, P0, R6, UR16, 0x4 ;  /* 0x0000001006842c11 */ /* 0x000fc8000f8020ff */
[C---:B------:R-:W-:Y:S01]  /*1fd0*/  @P2 LEA.HI.X R133, R6.reuse, UR17, RZ, 0x4, P0 ;  /* 0x0000001106852c11 */ /* 0x040fe200080f24ff */
[----:B0-----:R-:W0:Y:S02]  /*1fe0*/  LDC.64 R128, c[0x0][0x2f8] ;  /* 0x0000be00ff807b82 */ /* 0x001e240000000a00 */
[C---:B0-----:R-:W-:Y:S01]  /*1ff0*/  IMAD.WIDE.U32 R128, R6.reuse, 0x10, R128 ;  /* 0x0000001006807825 */ /* 0x041fe200078e0080 */
[----:B------:R-:W-:-:S04]  /*2000*/  IADD3 R6, R6, 0x80, RZ ;  /* 0x0000008006067810 */ /* 0x000fc80007ffe0ff */
[----:B------:R0:W-:Y:S04]  /*2010*/  STG.E.128 desc[UR4][R128.64], R124 ;  /* 0x0000007c80007986 */ /* 0x0001e8000c101d04 */
[----:B------:R0:W-:Y:S02]  /*2020*/  @P2 STG.E.128 desc[UR4][R132.64], R120 ;  /* 0x0000007884002986 */ /* 0x0001e4000c101d04 */
.L_x_579:
[----:B------:R-:W-:Y:S05]  /*2030*/  BSYNC B0 ;  /* 0x0000000000007941 */ /* 0x000fea0003800000 */
.L_x_578:
[----:B------:R-:W-:Y:S04]  /*2040*/  BSSY B0, `(.L_x_580) ;  /* 0x0000063000007945 */ /* 0x000fe80003800000 */
[----:B------:R-:W-:Y:S05]  /*2050*/  @!P4 BRA `(.L_x_581) ;  /* 0x000000040084c947 */ /* 0x000fea0003800000 */
[----:B------:R-:W-:Y:S01]  /*2060*/  ISETP.NE.U32.AND P0, PT, RZ, UR8, PT ;  /* 0x00000008ff007c0c */ /* 0x000fe2000bf05070 */
[-CC-:B0-----:R-:W-:Y:S01]  /*2070*/  FFMA.FTZ R125, R7, R130.reuse, R131.reuse ;  /* 0x00000082077d7223 */ /* 0x181fe20000010083 */
[-CC-:B------:R-:W-:Y:S01]  /*2080*/  FFMA.FTZ R124, R158, R130.reuse, R131.reuse ;  /* 0x000000829e7c7223 */ /* 0x180fe20000010083 */
[-CC-:B------:R-:W-:Y:S01]  /*2090*/  FFMA.FTZ R163, R150, R130.reuse, R131.reuse ;  /* 0x0000008296a37223 */ /* 0x180fe20000010083 */
[----:B------:R-:W-:Y:S01]  /*20a0*/  ISETP.NE.AND.EX P0, PT, RZ, UR9, PT, P0 ;  /* 0x00000009ff007c0c */ /* 0x000fe2000bf05300 */
        /* <DEDUP_REMOVED lines=10> */
[----:B------:R-:W-:Y:S01]  /*2150*/  FADD.FTZ R129, R157, -R130 ;  /* 0x800000829d817221 */ /* 0x000fe20000010000 */
[----:B------:R-:W-:Y:S01]  /*2160*/  FMUL.FTZ R131, R146, R163 ;  /* 0x000000a392837220 */ /* 0x000fe20000410000 */
[----:B------:R-:W-:Y:S01]  /*2170*/  @P0 PRMT R124, R12, 0x7632, R124 ;  /* 0x000076320c7c0816 */ /* 0x000fe2000000007c */
[----:B------:R-:W-:Y:S01]  /*2180*/  FADD.FTZ R133, R10, -R133 ;  /* 0x800000850a857221 */ /* 0x000fe20000010000 */
[C---:B------:R-:W-:Y:S01]  /*2190*/  FMUL.FTZ R130, R146.reuse, R125 ;  /* 0x0000007d92827220 */ /* 0x040fe20000410000 */
[----:B------:R-:W-:Y:S01]  /*21a0*/  FMUL.FTZ R132, R146, R159 ;  /* 0x0000009f92847220 */ /* 0x000fe20000410000 */
[----:B------:R-:W-:Y:S01]  /*21b0*/  @P0 SHF.L.U32 R124, R124, 0x10, RZ ;  /* 0x000000107c7c0819 */ /* 0x000fe200000006ff */
[----:B------:R-:W-:Y:S01]  /*21c0*/  FMUL.FTZ R133, R146, R133 ;  /* 0x0000008592857220 */ /* 0x000fe20000410000 */
[----:B------:R-:W-:Y:S01]  /*21d0*/  FADD.FTZ R161, R136, -R161 ;  /* 0x800000a188a17221 */ /* 0x000fe20000010000 */
[----:B------:R-:W-:Y:S01]  /*21e0*/  FADD.FTZ R127, R138, -R127 ;  /* 0x8000007f8a7f7221 */ /* 0x000fe20000010000 */
[----:B------:R-:W-:Y:S01]  /*21f0*/  ISETP.NE.U32.AND P1, PT, RZ, UR14, PT ;  /* 0x0000000eff007c0c */ /* 0x000fe2000bf25070 */
[--C-:B------:R-:W-:Y:S01]  /*2200*/  @P0 FADD.FTZ R131, R131, R124.reuse ;  /* 0x0000007c83830221 */ /* 0x100fe20000010000 */
[C---:B------:R-:W-:Y:S01]  /*2210*/  @P0 PRMT R124, R13.reuse, 0x7632, R124 ;  /* 0x000076320d7c0816 */ /* 0x040fe2000000007c */
[----:B------:R-:W-:Y:S01]  /*2220*/  FMUL.FTZ R161, R146, R161 ;  /* 0x000000a192a17220 */ /* 0x000fe20000410000 */
[----:B------:R-:W-:Y:S01]  /*2230*/  @P0 PRMT R128, R14, 0x7632, R128 ;  /* 0x000076320e800816 */ /* 0x000fe20000000080 */
[----:B------:R-:W-:Y:S01]  /*2240*/  FMUL.FTZ R127, R146, R127 ;  /* 0x0000007f927f7220 */ /* 0x000fe20000410000 */
[----:B------:R-:W-:Y:S01]  /*2250*/  @P0 SHF.L.U32 R125, R124, 0x10, RZ ;  /* 0x000000107c7d0819 */ /* 0x000fe200000006ff */
[----:B------:R-:W-:Y:S01]  /*2260*/  FMUL.FTZ R146, R146, R129 ;  /* 0x0000008192927220 */ /* 0x000fe20000410000 */
[----:B------:R-:W-:-:S02]  /*2270*/  @P0 SHF.L.U32 R124, R13, 0x10, RZ ;  /* 0x000000100d7c0819 */ /* 0x000fc400000006ff */
[----:B------:R-:W-:Y:S01]  /*2280*/  ISETP.NE.AND.EX P1, PT, RZ, UR15, PT, P1 ;  /* 0x0000000fff007c0c */ /* 0x000fe2000bf25310 */
[----:B------:R-:W-:Y:S01]  /*2290*/  @P0 FADD.FTZ R132, R132, R125 ;  /* 0x0000007d84840221 */ /* 0x000fe20000010000 */
[----:B------:R-:W-:Y:S01]  /*22a0*/  @P0 SHF.L.U32 R125, R12, 0x10, RZ ;  /* 0x000000100c7d0819 */ /* 0x000fe200000006ff */
[--C-:B------:R-:W-:Y:S01]  /*22b0*/  @P0 FADD.FTZ R133, R133, R124.reuse ;  /* 0x0000007c85850221 */ /* 0x100fe20000010000 */
[C---:B------:R-:W-:Y:S02]  /*22c0*/  @P0 PRMT R124, R15.reuse, 0x7632, R124 ;  /* 0x000076320f7c0816 */ /* 0x040fe4000000007c */
[----:B------:R-:W-:Y:S01]  /*22d0*/  @P0 SHF.L.U32 R129, R128, 0x10, RZ ;  /* 0x0000001080810819 */ /* 0x000fe200000006ff */
[----:B------:R-:W-:Y:S01]  /*22e0*/  @P0 FADD.FTZ R126, R126, R125 ;  /* 0x0000007d7e7e0221 */ /* 0x000fe20000010000 */
[----:B------:R-:W-:Y:S01]  /*22f0*/  @P0 SHF.L.U32 R125, R124, 0x10, RZ ;  /* 0x000000107c7d0819 */ /* 0x000fe200000006ff */
[----:B------:R-:W-:Y:S01]  /*2300*/  @P0 IMAD.U32 R128, R14, 0x10000, RZ ;  /* 0x000100000e800824 */ /* 0x000fe200078e00ff */
[----:B------:R-:W-:Y:S01]  /*2310*/  @P0 SHF.L.U32 R124, R15, 0x10, RZ ;  /* 0x000000100f7c0819 */ /* 0x000fe200000006ff */
[----:B------:R-:W-:-:S02]  /*2320*/  @P0 FADD.FTZ R130, R130, R129 ;  /* 0x0000008182820221 */ /* 0x000fc40000010000 */
[----:B------:R-:W-:Y:S01]  /*2330*/  @P0 FADD.FTZ R161, R161, R128 ;  /* 0x00000080a1a10221 */ /* 0x000fe20000010000 */
[----:B------:R-:W-:Y:S01]  /*2340*/  @P0 FADD.FTZ R146, R146, R125 ;  /* 0x0000007d92920221 */ /* 0x000fe20000010000 */
[----:B------:R-:W-:Y:S01]  /*2350*/  @P0 FADD.FTZ R127, R127, R124 ;  /* 0x0000007c7f7f0221 */ /* 0x000fe20000010000 */
[----:B------:R-:W-:Y:S02]  /*2360*/  ISETP.NE.U32.AND P0, PT, RZ, UR14, PT ;  /* 0x0000000eff007c0c */ /* 0x000fe4000bf05070 */
[----:B------:R-:W-:Y:S02]  /*2370*/  @P1 F2FP.BF16.F32.PACK_AB R124, RZ, R126 ;  /* 0x0000007eff7c123e */ /* 0x000fe400000010ff */
[----:B------:R-:W-:Y:S02]  /*2380*/  ISETP.NE.AND.EX P0, PT, RZ, UR15, PT, P0 ;  /* 0x0000000fff007c0c */ /* 0x000fe4000bf05300 */
[----:B------:R-:W-:Y:S02]  /*2390*/  @P1 F2FP.BF16.F32.PACK_AB R125, RZ, R133 ;  /* 0x00000085ff7d123e */ /* 0x000fe400000010ff */
[----:B------:R-:W-:-:S02]  /*23a0*/  @P1 PRMT R116, R124, 0x7610, R116 ;  /* 0x000076107c741816 */ /* 0x000fc40000000074 */
[----:B------:R-:W-:Y:S02]  /*23b0*/  @P1 PRMT R117, R125, 0x7610, R117 ;  /* 0x000076107d751816 */ /* 0x000fe40000000075 */
[----:B------:R-:W-:Y:S02]  /*23c0*/  @P1 F2FP.BF16.F32.PACK_AB R124, RZ, R131 ;  /* 0x00000083ff7c123e */ /* 0x000fe400000010ff */
[----:B------:R-:W-:Y:S02]  /*23d0*/  @P1 F2FP.BF16.F32.PACK_AB R125, RZ, R132 ;  /* 0x00000084ff7d123e */ /* 0x000fe400000010ff */
[----:B------:R-:W-:Y:S02]  /*23e0*/  @P1 PRMT R116, R116, 0x5410, R124 ;  /* 0x0000541074741816 */ /* 0x000fe4000000007c */
[----:B------:R-:W-:Y:S02]  /*23f0*/  @P1 PRMT R117, R117, 0x5410, R125 ;  /* 0x0000541075751816 */ /* 0x000fe4000000007d */
[----:B------:R-:W0:Y:S01]  /*2400*/  @P0 LDC.64 R124, c[0x0][0x308] ;  /* 0x0000c200ff7c0b82 */ /* 0x000e220000000a00 */
[----:B------:R-:W-:-:S02]  /*2410*/  @P1 F2FP.BF16.F32.PACK_AB R128, RZ, R161 ;  /* 0x000000a1ff80123e */ /* 0x000fc400000010ff */
[----:B------:R-:W-:Y:S02]  /*2420*/  @P1 F2FP.BF16.F32.PACK_AB R129, RZ, R127 ;  /* 0x0000007fff81123e */ /* 0x000fe400000010ff */
[----:B------:R-:W-:Y:S02]  /*2430*/  @P1 PRMT R118, R128, 0x7610, R118 ;  /* 0x0000761080761816 */ /* 0x000fe40000000076 */
[----:B------:R-:W-:Y:S02]  /*2440*/  @P1 PRMT R119, R129, 0x7610, R119 ;  /* 0x0000761081771816 */ /* 0x000fe40000000077 */
[----:B------:R-:W-:Y:S02]  /*2450*/  @P1 F2FP.BF16.F32.PACK_AB R128, RZ, R130 ;  /* 0x00000082ff80123e */ /* 0x000fe400000010ff */
[----:B------:R-:W-:Y:S02]  /*2460*/  @P1 F2FP.BF16.F32.PACK_AB R129, RZ, R146 ;  /* 0x00000092ff81123e */ /* 0x000fe400000010ff */
[----:B------:R-:W-:-:S02]  /*2470*/  @P1 PRMT R118, R118, 0x5410, R128 ;  /* 0x0000541076761816 */ /* 0x000fc40000000080 */
[----:B------:R-:W-:Y:S02]  /*2480*/  @P1 PRMT R119, R119, 0x5410, R129 ;  /* 0x0000541077771816 */ /* 0x000fe40000000081 */
[----:B------:R-:W-:-:S04]  /*2490*/  ISETP.NE.U32.AND P1, PT, RZ, UR16, PT ;  /* 0x00000010ff007c0c */ /* 0x000fc8000bf25070 */
[----:B------:R-:W-:Y:S01]  /*24a0*/  ISETP.NE.AND.EX P1, PT, RZ, UR17, PT, P1 ;  /* 0x00000011ff007c0c */ /* 0x000fe2000bf25310 */
[----:B0-----:R-:W-:Y:S01]  /*24b0*/  @P0 IMAD.WIDE.U32 R128, R6, 0x10, R124 ;  /* 0x0000001006800825 */ /* 0x001fe200078e007c */
[----:B------:R-:W-:-:S04]  /*24c0*/  F2FP.BF16.F32.PACK_AB R124, R131, R126 ;  /* 0x0000007e837c723e */ /* 0x000fc800000010ff */
[----:B------:R0:W-:Y:S07]  /*24d0*/  @P0 STG.E.128 desc[UR4][R128.64], R116 ;  /* 0x0000007480000986 */ /* 0x0001ee000c101d04 */
[----:B------:R-:W-:Y:S02]  /*24e0*/  @P1 F2FP.BF16.F32.PACK_AB R125, RZ, R126 ;  /* 0x0000007eff7d123e */ /* 0x000fe400000010ff */
[----:B------:R-:W-:Y:S02]  /*24f0*/  @P1 F2FP.BF16.F32.PACK_AB R159, RZ, R127 ;  /* 0x0000007fff9f123e */ /* 0x000fe400000010ff */
[----:B------:R-:W-:-:S02]  /*2500*/  @P1 PRMT R120, R125, 0x7610, R120 ;  /* 0x000076107d781816 */ /* 0x000fc40000000078 */
[----:B------:R-:W-:Y:S02]  /*2510*/  F2FP.BF16.F32.PACK_AB R125, R132, R133 ;  /* 0x00000085847d723e */ /* 0x000fe400000010ff */
[----:B------:R-:W-:Y:S02]  /*2520*/  F2FP.BF16.F32.PACK_AB R126, R130, R161 ;  /* 0x000000a1827e723e */ /* 0x000fe400000010ff */
[----:B------:R-:W-:Y:S02]  /*2530*/  F2FP.BF16.F32.PACK_AB R127, R146, R127 ;  /* 0x0000007f927f723e */ /* 0x000fe400000010ff */
[----:B------:R-:W-:Y:S02]  /*2540*/  @P1 F2FP.BF16.F32.PACK_AB R131, RZ, R131 ;  /* 0x00000083ff83123e */ /* 0x000fe400000010ff */
[----:B0-----:R-:W-:Y:S02]  /*2550*/  @P1 F2FP.BF16.F32.PACK_AB R129, RZ, R133 ;  /* 0x00000085ff81123e */ /* 0x001fe400000010ff */
[----:B------:R-:W-:-:S02]  /*2560*/  @P1 F2FP.BF16.F32.PACK_AB R133, RZ, R161 ;  /* 0x000000a1ff85123e */ /* 0x000fc400000010ff */
[----:B------:R-:W-:Y:S02]  /*2570*/  @P1 PRMT R121, R129, 0x7610, R121 ;  /* 0x0000761081791816 */ /* 0x000fe40000000079 */
[----:B------:R-:W0:Y:S01]  /*2580*/  LDC.64 R128, c[0x0][0x2f8] ;  /* 0x0000be00ff807b82 */ /* 0x000e220000000a00 */
[----:B------:R-:W-:Y:S02]  /*2590*/  @P1 F2FP.BF16.F32.PACK_AB R132, RZ, R132 ;  /* 0x00000084ff84123e */ /* 0x000fe400000010ff */
[----:B------:R-:W-:Y:S02]  /*25a0*/  @P1 PRMT R122, R133, 0x7610, R122 ;  /* 0x00007610857a1816 */ /* 0x000fe4000000007a */
[----:B------:R-:W-:Y:S02]  /*25b0*/  @P1 PRMT R123, R159, 0x7610, R123 ;  /* 0x000076109f7b1816 */ /* 0x000fe4000000007b */
[----:B------:R-:W-:Y:S02]  /*25c0*/  @P1 F2FP.BF16.F32.PACK_AB R146, RZ, R146 ;  /* 0x00000092ff92123e */ /* 0x000fe400000010ff */
[----:B------:R-:W-:-:S02]  /*25d0*/  @P1 PRMT R120, R120, 0x5410, R131 ;  /* 0x0000541078781816 */ /* 0x000fc40000000083 */
[----:B------:R-:W-:Y:S02]  /*25e0*/  @P1 PRMT R121, R121, 0x5410, R132 ;  /* 0x0000541079791816 */ /* 0x000fe40000000084 */
[----:B------:R-:W-:Y:S01]  /*25f0*/  @P1 PRMT R123, R123, 0x5410, R146 ;  /* 0x000054107b7b1816 */ /* 0x000fe20000000092 */
[----:B0-----:R-:W-:-:S05]  /*2600*/  IMAD.WIDE.U32 R128, R6, 0x10, R128 ;  /* 0x0000001006807825 */ /* 0x001fca00078e0080 */
[----:B------:R0:W-:Y:S02]  /*2610*/  STG.E.128 desc[UR4][R128.64], R124 ;  /* 0x0000007c80007986 */ /* 0x0001e4000c101d04 */
[----:B0-----:R-:W-:Y:S02]  /*2620*/  @P1 F2FP.BF16.F32.PACK_AB R129, RZ, R130 ;  /* 0x00000082ff81123e */ /* 0x001fe400000010ff */
[----:B------:R-:W-:Y:S02]  /*2630*/  @P1 LEA R130, P0, R6, UR16, 0x4 ;  /* 0x0000001006821c11 */ /* 0x000fe4000f8020ff */
[----:B------:R-:W-:Y:S02]  /*2640*/  @P1 PRMT R122, R122, 0x5410, R129 ;  /* 0x000054107a7a1816 */ /* 0x000fe40000000081 */
[----:B------:R-:W-:-:S05]  /*2650*/  @P1 LEA.HI.X R131, R6, UR17, RZ, 0x4, P0 ;  /* 0x0000001106831c11 */ /* 0x000fca00080f24ff */
[----:B------:R1:W-:Y:S04]  /*2660*/  @P1 STG.E.128 desc[UR4][R130.64], R120 ;  /* 0x0000007882001986 */ /* 0x0003e8000c101d04 */
.L_x_581:
[----:B------:R-:W-:Y:S05]  /*2670*/  BSYNC B0 ;  /* 0x0000000000007941 */ /* 0x000fea0003800000 */
.L_x_580:
[----:B------:R-:W-:Y:S01]  /*2680*/  SEL R6, RZ, 0x1, P5 ;  /* 0x00000001ff067807 */ /* 0x000fe20002800000 */
[----:B------:R-:W-:Y:S06]  /*2690*/  @!P6 BRA `(.L_x_582) ;  /* 0xffffffdc008ce947 */ /* 0x000fec000383ffff */
.L_x_572:
        /* <DEDUP_REMOVED lines=10> */
[----:B------:R-:W0:Y:S01]  /*2740*/  LDC.64 R8, c[0x0][0x2e8] ;  /* 0x0000ba00ff087b82 */ /* 0x000e220000000a00 */
        /* <DEDUP_REMOVED lines=8> */
[C---:B0-----:R-:W-:Y:S01]  /*27d0*/  IMAD.WIDE.U32 R8, R11.reuse, 0x20, R8 ;  /* 0x000000200b087825 */ /* 0x041fe200078e0008 */
[----:B------:R-:W-:Y:S02]  /*27e0*/  IADD3 R11, R11, 0x80, RZ ;  /* 0x000000800b0b7810 */ /* 0x000fe40007ffe0ff */
[----:B------:R2:W-:Y:S04]  /*27f0*/  STG.E.128 desc[UR4][R6.64+0x10], R28 ;  /* 0x0000101c06007986 */ /* 0x0005e8000c101d04 */
[----:B------:R2:W-:Y:S04]  /*2800*/  STG.E.128 desc[UR4][R8.64], R48 ;  /* 0x0000003008007986 */ /* 0x0005e8000c101d04 */
[----:B------:R2:W-:Y:S02]  /*2810*/  STG.E.128 desc[UR4][R8.64+0x10], R44 ;  /* 0x0000102c08007986 */ /* 0x0005e4000c101d04 */
.L_x_584:
[----:B------:R-:W-:Y:S05]  /*2820*/  BSYNC B0 ;  /* 0x0000000000007941 */ /* 0x000fea0003800000 */
.L_x_583:
[----:B------:R-:W-:Y:S05]  /*2830*/  @!P4 EXIT ;  /* 0x000000000000c94d */ /* 0x000fea0003800000 */
[----:B--2---:R-:W2:Y:S08]  /*2840*/  LDC.64 R2, c[0x0][0x2d0] ;  /* 0x0000b400ff027b82 */ /* 0x004eb00000000a00 */
[----:B------:R-:W3:Y:S08]  /*2850*/  LDC.64 R4, c[0x0][0x2d8] ;  /* 0x0000b600ff047b82 */ /* 0x000ef00000000a00 */
[----:B------:R-:W4:Y:S08]  /*2860*/  LDC.64 R6, c[0x0][0x2e0] ;  /* 0x0000b800ff067b82 */ /* 0x000f300000000a00 */
[----:B------:R-:W0:Y:S01]  /*2870*/  LDC.64 R8, c[0x0][0x2e8] ;  /* 0x0000ba00ff087b82 */ /* 0x000e220000000a00 */
        /* <DEDUP_REMOVED lines=8> */
[----:B0-----:R-:W-:-:S03]  /*2900*/  IMAD.WIDE.U32 R8, R11, 0x20, R8 ;  /* 0x000000200b087825 */ /* 0x001fc600078e0008 */
[----:B------:R-:W-:Y:S04]  /*2910*/  STG.E.128 desc[UR4][R6.64+0x10], R20 ;  /* 0x0000101406007986 */ /* 0x000fe8000c101d04 */
[----:B------:R-:W-:Y:S04]  /*2920*/  STG.E.128 desc[UR4][R8.64], R40 ;  /* 0x0000002808007986 */ /* 0x000fe8000c101d04 */
[----:B------:R-:W-:Y:S01]  /*2930*/  STG.E.128 desc[UR4][R8.64+0x10], R36 ;  /* 0x0000102408007986 */ /* 0x000fe2000c101d04 */
[----:B------:R-:W-:Y:S05]  /*2940*/  EXIT ;  /* 0x000000000000794d */ /* 0x000fea0003800000 */
.L_x_577:
[----:B------:R-:W-:Y:S01]  /*2950*/  HFMA2.MMA R128, -RZ, RZ, 0, 9.5367431640625e-07 ;  /* 0x00000010ff807435 */ /* 0x000fe200000001ff */
[----:B------:R-:W-:Y:S02]  /*2960*/  MOV R127, 0x1f ;  /* 0x0000001f007f7802 */ /* 0x000fe40000000f00 */
[----:B------:R-:W-:-:S08]  /*2970*/  MOV R126, 0xffffffff ;  /* 0xffffffff007e7802 */ /* 0x000fd00000000f00 */
[----:B0----5:R-:W-:Y:S05]  /*2980*/  WARPSYNC.COLLECTIVE R126, `(.L_x_585) ;  /* 0x000000007e087348 */ /* 0x021fea0003c00000 */
[----:B------:R1:W2:Y:S02]  /*2990*/  SHFL.DOWN P1, R165, R161, R128, R127 ;  /* 0x08000080a1a57389 */ /* 0x0002a4000002007f */
[----:B012--5:R-:W-:Y:S01]  /*29a0*/  ENDCOLLECTIVE ;  /* 0x000000000000791b */ /* 0x027fe20003800000 */
.L_x_585:
[----:B------:R-:W-:-:S04]  /*29b0*/  IMAD.MOV.U32 R130, RZ, RZ, R165 ;  /* 0x000000ffff827224 */ /* 0x000fc800078e00a5 */
[----:B------:R-:W-:Y:S01]  /*29c0*/  FADD.FTZ R130, R130, R161 ;  /* 0x000000a182827221 */ /* 0x000fe20000010000 */
[----:B------:R-:W-:-:S07]  /*29d0*/  MOV R161, R133 ;  /* 0x0000008500a17202 */ /* 0x000fce0000000f00 */
[----:B------:R-:W-:Y:S05]  /*29e0*/  WARPSYNC.COLLECTIVE R126, `(.L_x_586) ;  /* 0x000000007e087348 */ /* 0x000fea0003c00000 */
[----:B------:R0:W1:Y:S02]  /*29f0*/  SHFL.DOWN P1, R165, R161, R128, R127 ;  /* 0x08000080a1a57389 */ /* 0x000064000002007f */
[----:B01----:R-:W-:Y:S01]  /*2a00*/  ENDCOLLECTIVE ;  /* 0x000000000000791b */ /* 0x003fe20003800000 */
.L_x_586:
[----:B------:R-:W-:Y:S01]  /*2a10*/  HFMA2.MMA R128, -RZ, RZ, 0, 4.76837158203125e-07 ;  /* 0x00000008ff807435 */ /* 0x000fe200000001ff */
[----:B------:R-:W-:Y:S02]  /*2a20*/  MOV R161, R130 ;  /* 0x0000008200a17202 */ /* 0x000fe40000000f00 */
[----:B------:R-:W-:-:S08]  /*2a30*/  MOV R132, R165 ;  /* 0x000000a500847202 */ /* 0x000fd00000000f00 */
[----:B------:R-:W-:Y:S05]  /*2a40*/  WARPSYNC.COLLECTIVE R126, `(.L_x_587) ;  /* 0x000000007e087348 */ /* 0x000fea0003c00000 */
[----:B------:R0:W1:Y:S02]  /*2a50*/  SHFL.DOWN P1, R165, R161, R128, R127 ;  /* 0x08000080a1a57389 */ /* 0x000064000002007f */
[----:B01----:R-:W-:Y:S01]  /*2a60*/  ENDCOLLECTIVE ;  /* 0x000000000000791b */ /* 0x003fe20003800000 */
.L_x_587:
[----:B------:R-:W-:-:S05]  /*2a70*/  FADD.FTZ R132, R132, R133 ;  /* 0x0000008584847221 */ /* 0x000fca0000010000 */
[----:B------:R-:W-:Y:S02]  /*2a80*/  MOV R161, R132 ;  /* 0x0000008400a17202 */ /* 0x000fe40000000f00 */
[----:B------:R-:W-:-:S07]  /*2a90*/  MOV R129, R165 ;  /* 0x000000a500817202 */ /* 0x000fce0000000f00 */
[----:B------:R-:W-:Y:S05]  /*2aa0*/  WARPSYNC.COLLECTIVE R126, `(.L_x_588) ;  /* 0x000000007e087348 */ /* 0x000fea0003c00000 */
[----:B------:R0:W1:Y:S02]  /*2ab0*/  SHFL.DOWN P1, R165, R161, R128, R127 ;  /* 0x08000080a1a57389 */ /* 0x000064000002007f */
[----:B01----:R-:W-:Y:S01]  /*2ac0*/  ENDCOLLECTIVE ;  /* 0x000000000000791b */ /* 0x003fe20003800000 */
.L_x_588:
[----:B------:R-:W-:Y:S01]  /*2ad0*/  FADD.FTZ R129, R130, R129 ;  /* 0x0000008182817221 */ /* 0x000fe20000010000 */
[----:B------:R-:W-:-:S04]  /*2ae0*/  HFMA2.MMA R128, -RZ, RZ, 0, 2.384185791015625e-07 ;  /* 0x00000004ff807435 */ /* 0x000fc800000001ff */
[----:B------:R-:W-:Y:S01]  /*2af0*/  MOV R161, R129 ;  /* 0x0000008100a17202 */ /* 0x000fe20000000f00 */
[----:B------:R-:W-:-:S07]  /*2b00*/  IMAD.MOV.U32 R131, RZ, RZ, R165 ;  /* 0x000000ffff837224 */ /* 0x000fce00078e00a5 */
[----:B------:R-:W-:Y:S05]  /*2b10*/  WARPSYNC.COLLECTIVE R126, `(.L_x_589) ;  /* 0x000000007e087348 */ /* 0x000fea0003c00000 */
[----:B------:R0:W1:Y:S02]  /*2b20*/  SHFL.DOWN P1, R165, R161, R128, R127 ;  /* 0x08000080a1a57389 */ /* 0x000064000002007f */
[----:B01----:R-:W-:Y:S01]  /*2b30*/  ENDCOLLECTIVE ;  /* 0x000000000000791b */ /* 0x003fe20003800000 */
.L_x_589:
[----:B------:R-:W-:-:S05]  /*2b40*/  FADD.FTZ R131, R132, R131 ;  /* 0x0000008384837221 */ /* 0x000fca0000010000 */
[----:B------:R-:W-:Y:S02]  /*2b50*/  MOV R161, R131 ;  /* 0x0000008300a17202 */ /* 0x000fe40000000f00 */
[----:B------:R-:W-:-:S07]  /*2b60*/  MOV R159, R165 ;  /* 0x000000a5009f7202 */ /* 0x000fce0000000f00 */
[----:B------:R-:W-:Y:S05]  /*2b70*/  WARPSYNC.COLLECTIVE R126, `(.L_x_590) ;  /* 0x000000007e087348 */ /* 0x000fea0003c00000 */
[----:B------:R0:W1:Y:S02]  /*2b80*/  SHFL.DOWN P1, R165, R161, R128, R127 ;  /* 0x08000080a1a57389 */ /* 0x000064000002007f */
[----:B01----:R-:W-:Y:S01]  /*2b90*/  ENDCOLLECTIVE ;  /* 0x000000000000791b */ /* 0x003fe20003800000 */
.L_x_590:
[----:B------:R-:W-:-:S05]  /*2ba0*/  FADD.FTZ R159, R129, R159 ;  /* 0x0000009f819f7221 */ /* 0x000fca0000010000 */
[----:B------:R-:W-:Y:S01]  /*2bb0*/  MOV R161, R159 ;  /* 0x0000009f00a17202 */ /* 0x000fe20000000f00 */
[----:B------:R-:W-:Y:S01]  /*2bc0*/  IMAD.MOV.U32 R128, RZ, RZ, 0x2 ;  /* 0x00000002ff807424 */ /* 0x000fe200078e00ff */
[----:B------:R-:W-:-:S07]  /*2bd0*/  MOV R163, R165 ;  /* 0x000000a500a37202 */ /* 0x000fce0000000f00 */
[----:B------:R-:W-:Y:S05]  /*2be0*/  WARPSYNC.COLLECTIVE R126, `(.L_x_591) ;  /* 0x000000007e087348 */ /* 0x000fea0003c00000 */
[----:B------:R0:W1:Y:S02]  /*2bf0*/  SHFL.DOWN P1, R165, R161, R128, R127 ;  /* 0x08000080a1a57389 */ /* 0x000064000002007f */
[----:B01----:R-:W-:Y:S01]  /*2c00*/  ENDCOLLECTIVE ;  /* 0x000000000000791b */ /* 0x003fe20003800000 */
.L_x_591:
[----:B------:R-:W-:-:S05]  /*2c10*/  FADD.FTZ R163, R131, R163 ;  /* 0x000000a383a37221 */ /* 0x000fca0000010000 */
[----:B------:R-:W-:Y:S02]  /*2c20*/  MOV R161, R163 ;  /* 0x000000a300a17202 */ /* 0x000fe40000000f00 */
[----:B------:R-:W-:-:S07]  /*2c30*/  MOV R133, R165 ;  /* 0x000000a500857202 */ /* 0x000fce0000000f00 */
[----:B------:R-:W-:Y:S05]  /*2c40*/  WARPSYNC.COLLECTIVE R126, `(.L_x_592) ;  /* 0x000000007e087348 */ /* 0x000fea0003c00000 */
[----:B------:R0:W1:Y:S02]  /*2c50*/  SHFL.DOWN P1, R165, R161, R128, R127 ;  /* 0x08000080a1a57389 */ /* 0x000064000002007f */
[----:B01----:R-:W-:Y:S01]  /*2c60*/  ENDCOLLECTIVE ;  /* 0x000000000000791b */ /* 0x003fe20003800000 */
.L_x_592:
[----:B------:R-:W-:Y:S01]  /*2c70*/  FADD.FTZ R159, R159, R133 ;  /* 0x000000859f9f7221 */ /* 0x000fe20000010000 */
[----:B------:R-:W-:-:S04]  /*2c80*/  HFMA2.MMA R128, -RZ, RZ, 0, 5.9604644775390625e-08 ;  /* 0x00000001ff807435 */ /* 0x000fc800000001ff */
[----:B------:R-:W-:Y:S01]  /*2c90*/  MOV R161, R159 ;  /* 0x0000009f00a17202 */ /* 0x000fe20000000f00 */
[----:B------:R-:W-:-:S07]  /*2ca0*/  FADD.FTZ R133, R163, R165 ;  /* 0x000000a5a3857221 */ /* 0x000fce0000010000 */
[----:B------:R-:W-:Y:S05]  /*2cb0*/  WARPSYNC.COLLECTIVE R126, `(.L_x_593) ;  /* 0x000000007e087348 */ /* 0x000fea0003c00000 */
[----:B------:R0:W1:Y:S02]  /*2cc0*/  SHFL.DOWN P1, R165, R161, R128, R127 ;  /* 0x08000080a1a57389 */ /* 0x000064000002007f */
[----:B01----:R-:W-:Y:S01]  /*2cd0*/  ENDCOLLECTIVE ;  /* 0x000000000000791b */ /* 0x003fe20003800000 */
.L_x_593:
[----:B------:R-:W-:Y:S02]  /*2ce0*/  MOV R161, R133 ;  /* 0x0000008500a17202 */ /* 0x000fe40000000f00 */
[----:B------:R-:W-:-:S07]  /*2cf0*/  MOV R132, R165 ;  /* 0x000000a500847202 */ /* 0x000fce0000000f00 */
[----:B------:R-:W-:Y:S05]  /*2d00*/  WARPSYNC.COLLECTIVE R126, `(.L_x_594) ;  /* 0x000000007e087348 */ /* 0x000fea0003c00000 */
[----:B------:R0:W1:Y:S02]  /*2d10*/  SHFL.DOWN P1, R165, R161, R128, R127 ;  /* 0x08000080a1a57389 */ /* 0x000064000002007f */
[----:B01----:R-:W-:Y:S01]  /*2d20*/  ENDCOLLECTIVE ;  /* 0x000000000000791b */ /* 0x003fe20003800000 */
.L_x_594:
[----:B------:R-:W-:Y:S01]  /*2d30*/  MOV R130, R165 ;  /* 0x000000a500827202 */ /* 0x000fe20000000f00 */
[----:B------:R-:W-:Y:S06]  /*2d40*/  BRA `(.L_x_595) ;  /* 0xffffffe800c07947 */ /* 0x000fec000383ffff */
.L_x_596:
        /* <DEDUP_REMOVED lines=11> */
.L_x_2948:


//--------------------- .text._ZN10layer_norm31ln_parallel_residual_bwd_kernelINS_13Kernel_traitsIf13__nv_bfloat16S2_S2_fjLj2048ELj1ELj1ELj4ELj16ENS_18Kernel_traits_baseILj2048EfS2_S2_S2_fjLj128EEEEELb0ELb0ELb1EEEvNS_9BwdParamsE --------------------------
	.section	.text._ZN10layer_norm31ln_parallel_residual_bwd_kernelINS_13Kernel_traitsIf13__nv_bfloat16S2_S2_fjLj2048ELj1ELj1ELj4ELj16ENS_18Kernel_traits_baseILj2048EfS2_S2_S2_fjLj128EEEEELb0ELb0ELb1EEEvNS_9BwdParamsE,"ax",@progbits
	.align	128
        .global         _ZN10layer_norm31ln_parallel_residual_bwd_kernelINS_13Kernel_traitsIf13__nv_bfloat16S2_S2_fjLj2048ELj1ELj1ELj4ELj16ENS_18Kernel_traits_baseILj2048EfS2_S2_S2_fjLj128EEEEELb0ELb0ELb1EEEvNS_9BwdParamsE
        .type           _ZN10layer_norm31ln_parallel_residual_bwd_kernelINS_13Kernel_traitsIf13__nv_bfloat16S2_S2_fjLj2048ELj1ELj1ELj4ELj16ENS_18Kernel_traits_baseILj2048EfS2_S2_S2_fjLj128EEEEELb0ELb0ELb1EEEvNS_9BwdParamsE,@function
        .size           _ZN10layer_norm31ln_parallel_residual_bwd_kernelINS_13Kernel_traitsIf13__nv_bfloat16S2_S2_fjLj2048ELj1ELj1ELj4ELj16ENS_18Kernel_traits_baseILj2048EfS2_S2_S2_fjLj128EEEEELb0ELb0ELb1EEEvNS_9BwdParamsE,(.L_x_2949 - _ZN10layer_norm31ln_parallel_residual_bwd_kernelINS_13Kernel_traitsIf13__nv_bfloat16S2_S2_fjLj2048ELj1ELj1ELj4ELj16ENS_18Kernel_traits_baseILj2048EfS2_S2_S2_fjLj128EEEEELb0ELb0ELb1EEEvNS_9BwdParamsE)
        .other          _ZN10layer_norm31ln_parallel_residual_bwd_kernelINS_13Kernel_traitsIf13__nv_bfloat16S2_S2_fjLj2048ELj1ELj1ELj4ELj16ENS_18Kernel_traits_baseILj2048EfS2_S2_S2_fjLj128EEEEELb0ELb0ELb1EEEvNS_9BwdParamsE,@"STO_CUDA_ENTRY STV_DEFAULT"
_ZN10layer_norm31ln_parallel_residual_bwd_kernelINS_13Kernel_traitsIf13__nv_bfloat16S2_S2_fjLj2048ELj1ELj1ELj4ELj16ENS_18Kernel_traits_baseILj2048EfS2_S2_S2_fjLj128EEEEELb0ELb0ELb1EEEvNS_9BwdParamsE:
.text._ZN10layer_norm31ln_parallel_residual_bwd_kernelINS_13Kernel_traitsIf13__nv_bfloat16S2_S2_fjLj2048ELj1ELj1ELj4ELj16ENS_18Kernel_traits_baseILj2048EfS2_S2_S2_fjLj128EEEEELb0ELb0ELb1EEEvNS_9BwdParamsE:
[----:B------:R-:W-:Y:S01]  /*0000*/  LDC R1, c[0x0][0x28] ;  /* 0x00000a00ff017b82 */ /* 0x000fe20000000800 */
[----:B------:R-:W0:Y:S07]  /*0010*/  S2R R77, SR_TID.X ;  /* 0x00000000004d7919 */ /* 0x000e2e0000002100 */
[----:B------:R-:W1:Y:S01]  /*0020*/  S2UR UR4, SR_CTAID.X ;  /* 0x00000000000479c3 */ /* 0x000e620000002500 */
[----:B------:R-:W-:Y:S01]  /*0030*/  ULDC UR6, c[0x0][0x214] ;  /* 0x0000850000067ab9 */ /* 0x000fe20000000800 */
[----:B------:R-:W-:Y:S01]  /*0040*/  ULDC UR10, c[0x0][0x218] ;  /* 0x00008600000a7ab9 */ /* 0x000fe20000000800 */
[----:B------:R-:W-:Y:S01]  /*0050*/  ULDC.U8 UR11, c[0x0][0x2a0] ;  /* 0x0000a800000b7ab9 */ /* 0x000fe20000000000 */
[----:B------:R-:W-:Y:S01]  /*0060*/  ULDC UR16, c[0x0][0x290] ;  /* 0x0000a40000107ab9 */ /* 0x000fe20000000800 */
[----:B------:R-:W-:Y:S01]  /*0070*/  ULDC.64 UR12, c[0x0][0x210] ;  /* 0x00008400000c7ab9 */ /* 0x000fe20000000a00 */
[----:B------:R-:W-:Y:S01]  /*0080*/  ULDC.64 UR14, c[0x0][0x238] ;  /* 0x00008e00000e7ab9 */ /* 0x000fe20000000a00 */
[----:B------:R-:W-:Y:S01]  /*0090*/  ULDC.64 UR18, c[0x0][0x308] ;  /* 0x0000c20000127ab9 */ /* 0x000fe20000000a00 */
[----:B------:R-:W-:Y:S01]  /*00a0*/  ULDC.64 UR20, c[0x0][0x300] ;  /* 0x0000c00000147ab9 */ /* 0x000fe20000000a00 */
[----:B------:R-:W-:Y:S01]  /*00b0*/  ULDC.64 UR22, c[0x0][0x2f8] ;  /* 0x0000be0000167ab9 */ /* 0x000fe20000000a00 */
[----:B0-----:R-:W-:-:S04]  /*00c0*/  SHF.R.U32.HI R146, RZ, 0x7, R77 ;  /* 0x00000007ff927819 */ /* 0x001fc8000001164d */
[----:B-1----:R-:W-:Y:S01]  /*00d0*/  IADD3 R147, R146, UR4, RZ ;  /* 0x0000000492937c10 */ /* 0x002fe2000fffe0ff */
[----:B------:R-:W-:-:S03]  /*00e0*/  ULDC.64 UR4, c[0x0][0x208] ;  /* 0x0000820000047ab9 */ /* 0x000fc60000000a00 */
        /* <DEDUP_REMOVED lines=35> */
.L_x_597:
[----:B------:R-:W-:Y:S01]  /*0320*/  IMAD.SHL.U32 R0, R77, 0x20, RZ ;  /* 0x000000204d007824 */ /* 0x000fe200078e00ff */
[----:B------:R-:W-:Y:S01]  /*0330*/  ULDC.64 UR8, c[0x0][0x268] ;  /* 0x00009a0000087ab9 */ /* 0x000fe20000000a00 */
[----:B------:R-:W-:-:S03]  /*0340*/  ULDC.64 UR6, c[0x0][0x260] ;  /* 0x0000980000067ab9 */ /* 0x000fc60000000a00 */
[----:B------:R-:W-:-:S04]  /*0350*/  LOP3.LUT R0, R0, 0xfe0, RZ, 0xc0, !PT ;  /* 0x00000fe000007812 */ /* 0x000fc800078ec0ff */
[C---:B------:R-:W-:Y:S02]  /*0360*/  IADD3 R36, P1, R0.reuse, UR8, RZ ;  /* 0x0000000800247c10 */ /* 0x040fe4000ff3e0ff */
[----:B------:R-:W-:-:S03]  /*0370*/  IADD3 R2, P0, R0, UR6, RZ ;  /* 0x0000000600027c10 */ /* 0x000fc6000ff1e0ff */
[----:B------:R-:W-:Y:S01]  /*0380*/  IMAD.X R37, RZ, RZ, UR9, P1 ;  /* 0x00000009ff257e24 */ /* 0x000fe200088e06ff */
[----:B------:R-:W-:Y:S01]  /*0390*/  IADD3.X R3, RZ, UR7, RZ, P0, !PT ;  /* 0x00000007ff037c10 */ /* 0x000fe200087fe4ff */
[----:B------:R-:W-:-:S03]  /*03a0*/  ULDC.64 UR6, c[0x0][0x2c8] ;  /* 0x0000b20000067ab9 */ /* 0x000fc60000000a00 */
[----:B------:R-:W5:Y:S04]  /*03b0*/  LDG.E.128 R16, desc[UR4][R36.64] ;  /* 0x0000000424107981 */ /* 0x000f68000c1e1d00 */
[----:B------:R-:W5:Y:S04]  /*03c0*/  LDG.E.128 R12, desc[UR4][R36.64+0x10] ;  /* 0x00001004240c7981 */ /* 0x000f68000c1e1d00 */
[----:B------:R-:W5:Y:S04]  /*03d0*/  LDG.E.128 R8, desc[UR4][R36.64+0x1000] ;  /* 0x0010000424087981 */ /* 0x000f68000c1e1d00 */
[----:B------:R-:W5:Y:S01]  /*03e0*/  LDG.E.128 R4, desc[UR4][R36.64+0x1010] ;  /* 0x0010100424047981 */ /* 0x000f62000c1e1d00 */
[----:B------:R-:W-:-:S02]  /*03f0*/  ISETP.NE.U32.AND P0, PT, RZ, UR6, PT ;  /* 0x00000006ff007c0c */ /* 0x000fc4000bf05070 */
[----:B------:R-:W-:Y:S01]  /*0400*/  SHF.R.U32.HI R143, RZ, 0x5, R77 ;  /* 0x00000005ff8f7819 */ /* 0x000fe2000001164d */
[----:B------:R-:W-:Y:S01]  /*0410*/  HFMA2.MMA R151, -RZ, RZ, 0, 5.9604644775390625e-08 ;  /* 0x00000001ff977435 */ /* 0x000fe200000001ff */
[----:B------:R-:W5:Y:S01]  /*0420*/  LDG.E.128 R32, desc[UR4][R2.64] ;  /* 0x0000000402207981 */ /* 0x000f62000c1e1d00 */
[----:B------:R-:W-:Y:S01]  /*0430*/  HFMA2.MMA R145, -RZ, RZ, 0, 0 ;  /* 0x00000000ff917435 */ /* 0x000fe200000001ff */
[----:B------:R-:W-:Y:S01]  /*0440*/  ISETP.NE.AND.EX P0, PT, RZ, UR7, PT, P0 ;  /* 0x00000007ff007c0c */ /* 0x000fe2000bf05300 */
[----:B------:R-:W-:Y:S01]  /*0450*/  IMAD.MOV.U32 R76, RZ, RZ, RZ ;  /* 0x000000ffff4c7224 */ /* 0x000fe200078e00ff */
[----:B------:R-:W5:Y:S01]  /*0460*/  LDG.E.128 R28, desc[UR4][R2.64+0x10] ;  /* 0x00001004021c7981 */ /* 0x000f62000c1e1d00 */
[----:B------:R-:W-:Y:S02]  /*0470*/  LEA R146, R146, 0x4, 0x2 ;  /* 0x0000000492927811 */ /* 0x000fe400078e10ff */
[----:B------:R-:W-:Y:S02]  /*0480*/  CS2R R94, SRZ ;  /* 0x00000000005e7805 */ /* 0x000fe4000001ff00 */
[----:B------:R-:W-:Y:S01]  /*0490*/  MOV R0, RZ ;  /* 0x000000ff00007202 */ /* 0x000fe20000000f00 */
[----:B------:R-:W5:Y:S01]  /*04a0*/  LDG.E.128 R24, desc[UR4][R2.64+0x1000] ;  /* 0x0010000402187981 */ /* 0x000f62000c1e1d00 */
[----:B------:R-:W-:-:S02]  /*04b0*/  CS2R R90, SRZ ;  /* 0x00000000005a7805 */ /* 0x000fc4000001ff00 */
[----:B------:R-:W-:Y:S02]  /*04c0*/  CS2R R102, SRZ ;  /* 0x0000000000667805 */ /* 0x000fe4000001ff00 */
[----:B------:R-:W-:Y:S01]  /*04d0*/  CS2R R98, SRZ ;  /* 0x0000000000627805 */ /* 0x000fe2000001ff00 */
[----:B------:R0:W5:Y:S01]  /*04e0*/  LDG.E.128 R20, desc[UR4][R2.64+0x1010] ;  /* 0x0010100402147981 */ /* 0x000162000c1e1d00 */
        /* <DEDUP_REMOVED lines=9> */
[----:B0-----:R-:W-:-:S02]  /*0580*/  CS2R R2, SRZ ;  /* 0x0000000000027805 */ /* 0x001fc4000001ff00 */
        /* <DEDUP_REMOVED lines=12> */
[----:B------:R-:W-:Y:S01]  /*0650*/  CS2R R128, SRZ ;  /* 0x0000000000807805 */ /* 0x000fe2000001ff00 */
[----:B------:R-:W-:Y:S01]  /*0660*/  IMAD.MOV.U32 R140, RZ, RZ, RZ ;  /* 0x000000ffff8c7224 */ /* 0x000fe200078e00ff */
[----:B------:R-:W-:Y:S02]  /*0670*/  CS2R R136, SRZ ;  /* 0x0000000000887805 */ /* 0x000fe4000001ff00 */
[----:B------:R-:W-:Y:S02]  /*0680*/  CS2R R86, SRZ ;  /* 0x0000000000567805 */ /* 0x000fe4000001ff00 */
[----:B------:R-:W-:Y:S02]  /*0690*/  CS2R R88, SRZ ;  /* 0x0000000000587805 */ /* 0x000fe4000001ff00 */
[----:B------:R-:W-:Y:S02]  /*06a0*/  LOP3.LUT R144, R77, 0x7f, RZ, 0xc0, !PT ;  /* 0x0000007f4d907812 */ /* 0x000fe400078ec0ff */
[----:B------:R-:W-:-:S07]  /*06b0*/  LOP3.LUT R143, R143, 0x3, RZ, 0xc0, !PT ;  /* 0x000000038f8f7812 */ /* 0x000fce00078ec0ff */
.L_x_600:
[----:B0-----:R-:W-:Y:S01]  /*06c0*/  IMAD R52, R147, UR10, RZ ;  /* 0x0000000a93347c24 */ /* 0x001fe2000f8e02ff */
[----:B------:R-:W0:Y:S04]  /*06d0*/  LDC.64 R54, c[0x0][0x250] ;  /* 0x00009400ff367b82 */ /* 0x000e280000000a00 */
[----:B------:R-:W-:-:S04]  /*06e0*/  SHF.R.S32.HI R53, RZ, 0x1f, R52 ;  /* 0x0000001fff357819 */ /* 0x000fc80000011434 */
[----:B------:R-:W1:Y:S01]  /*06f0*/  LDC.64 R68, c[0x0][0x2c0] ;  /* 0x0000b000ff447b82 */ /* 0x000e620000000a00 */
[----:B------:R-:W-:-:S04]  /*0700*/  LEA.HI R53, R53, R52, RZ, 0x3 ;  /* 0x0000003435357211 */ /* 0x000fc800078f18ff */
[----:B------:R-:W-:-:S03]  /*0710*/  LEA.HI.SX32 R153, R53, R144, 0x1d ;  /* 0x0000009035997211 */ /* 0x000fc600078feaff */
[----:B------:R-:W2:Y:S01]  /*0720*/  LDC.64 R72, c[0x0][0x2b8] ;  /* 0x0000ae00ff487b82 */ /* 0x000ea20000000a00 */
[----:B------:R-:W-:Y:S01]  /*0730*/  SHF.R.U32.HI R148, RZ, 0x1c, R153 ;  /* 0x0000001cff947819 */ /* 0x000fe20000011699 */
[----:B------:R-:W-:-:S05]  /*0740*/  IMAD.SHL.U32 R149, R153, 0x10, RZ ;  /* 0x0000001099957824 */ /* 0x000fca00078e00ff */
[----:B------:R-:W-:Y:S01]  /*0750*/  IADD3 R52, P1, R149, UR14, RZ ;  /* 0x0000000e95347c10 */ /* 0x000fe2000ff3e0ff */
[----:B------:R-:W3:Y:S01]  /*0760*/  LDC.64 R110, c[0x0][0x258] ;  /* 0x00009600ff6e7b82 */ /* 0x000ee20000000a00 */
[----:B0-----:R-:W-:Y:S02]  /*0770*/  IMAD.WIDE R64, R147, 0x4, R54 ;  /* 0x0000000493407825 */ /* 0x001fe400078e0236 */
[----:B------:R-:W-:-:S03]  /*0780*/  IADD3.X R53, R148, UR15, RZ, P1, !PT ;  /* 0x0000000f94357c10 */ /* 0x000fc60008ffe4ff */
[----:B------:R-:W4:Y:S01]  /*0790*/  LDG.E R159, desc[UR4][R64.64] ;  /* 0x00000004409f7981 */ /* 0x000f22000c1e1900 */
[C---:B-1----:R-:W-:Y:S01]  /*07a0*/  IMAD.WIDE.U32 R56, R153.reuse, 0x10, R68 ;  /* 0x0000001099387825 */ /* 0x042fe200078e0044 */
[----:B------:R-:W0:Y:S02]  /*07b0*/  @P0 LDC.64 R112, c[0x0][0x2c8] ;  /* 0x0000b200ff700b82 */ /* 0x000e240000000a00 */
[----:B------:R-:W4:Y:S04]  /*07c0*/  LDG.E.128 R52, desc[UR4][R52.64] ;  /* 0x0000000434347981 */ /* 0x000f28000c1e1d00 */
[----:B------:R-:W4:Y:S01]  /*07d0*/  LDG.E.128 R56, desc[UR4][R56.64] ;  /* 0x0000000438387981 */ /* 0x000f22000c1e1d00 */
[----:B--2---:R-:W-:-:S06]  /*07e0*/  IMAD.WIDE.U32 R60, R153, 0x10, R72 ;  /* 0x00000010993c7825 */ /* 0x004fcc00078e0048 */
[----:B------:R-:W2:Y:S01]  /*07f0*/  LDG.E.128 R60, desc[UR4][R60.64] ;  /* 0x000000043c3c7981 */ /* 0x000ea2000c1e1d00 */
[----:B---3--:R-:W-:-:S05]  /*0800*/  IMAD.WIDE R110, R147, 0x4, R110 ;  /* 0x00000004936e7825 */ /* 0x008fca00078e026e */
[----:B------:R1:W3:Y:S01]  /*0810*/  LDG.E R150, desc[UR4][R110.64] ;  /* 0x000000046e967981 */ /* 0x0002e2000c1e1900 */
[----:B------:R-:W-:-:S05]  /*0820*/  IADD3 R155, R153, 0x80, RZ ;  /* 0x00000080999b7810 */ /* 0x000fca0007ffe0ff */
[----:B------:R-:W-:Y:S01]  /*0830*/  IMAD.SHL.U32 R142, R155, 0x10, RZ ;  /* 0x000000109b8e7824 */ /* 0x000fe200078e00ff */
[----:B------:R-:W-:Y:S01]  /*0840*/  SHF.R.U32.HI R141, RZ, 0x1c, R155 ;  /* 0x0000001cff8d7819 */ /* 0x000fe2000001169b */
[----:B-1----:R-:W1:Y:S03]  /*0850*/  @P0 LDC.64 R110, c[0x0][0x2c8] ;  /* 0x0000b200ff6e0b82 */ /* 0x002e660000000a00 */
[----:B------:R-:W-:-:S04]  /*0860*/  IADD3 R64, P1, R142, UR14, RZ ;  /* 0x0000000e8e407c10 */ /* 0x000fc8000ff3e0ff */
[----:B------:R-:W-:Y:S01]  /*0870*/  IADD3.X R65, R141, UR15, RZ, P1, !PT ;  /* 0x0000000f8d417c10 */ /* 0x000fe20008ffe4ff */
[----:B------:R-:W-:-:S05]  /*0880*/  IMAD.WIDE.U32 R68, R155, 0x10, R68 ;  /* 0x000000109b447825 */ /* 0x000fca00078e0044 */
[----:B------:R-:W3:Y:S04]  /*0890*/  LDG.E.128 R64, desc[UR4][R64.64] ;  /* 0x0000000440407981 */ /* 0x000ee8000c1e1d00 */
[----:B------:R-:W3:Y:S01]  /*08a0*/  LDG.E.128 R68, desc[UR4][R68.64] ;  /* 0x0000000444447981 */ /* 0x000ee2000c1e1d00 */
[----:B------:R-:W-:-:S06]  /*08b0*/  IMAD.WIDE.U32 R72, R155, 0x10, R72 ;  /* 0x000000109b487825 */ /* 0x000fcc00078e0048 */
[----:B------:R-:W3:Y:S01]  /*08c0*/  LDG.E.128 R72, desc[UR4][R72.64] ;  /* 0x0000000448487981 */ /* 0x000ee2000c1e1d00 */
[----:B------:R-:W-:Y:S02]  /*08d0*/  ISETP.NE.AND P2, PT, RZ, UR11, PT ;  /* 0x0000000bff007c0c */ /* 0x000fe4000bf45270 */
[----:B-1----:R-:W-:-:S04]  /*08e0*/  @P0 LEA R152, P1, R153, R110, 0x4 ;  /* 0x0000006e99980211 */ /* 0x002fc800078220ff */
[----:B------:R-:W-:Y:S02]  /*08f0*/  @P0 LEA.HI.X R153, R153, R111, RZ, 0x4, P1 ;  /* 0x0000006f99990211 */ /* 0x000fe400008f24ff */
[----:B0-----:R-:W-:Y:S02]  /*0900*/  @P0 LEA R112, P1, R155, R112, 0x4 ;  /* 0x000000709b700211 */ /* 0x001fe400078220ff */
[----:B------:R-:W-:Y:S01]  /*0910*/  LOP3.LUT P4, RZ, R151, 0xff, RZ, 0xc0, !PT ;  /* 0x000000ff97ff7812 */ /* 0x000fe2000788c0ff */
[----:B-----5:R-:W5:Y:S01]  /*0920*/  @P0 LDG.E.128 R36, desc[UR4][R152.64] ;  /* 0x0000000498240981 */ /* 0x020f62000c1e1d00 */
[----:B------:R-:W-:-:S05]  /*0930*/  @P0 LEA.HI.X R113, R155, R113, RZ, 0x4, P1 ;  /* 0x000000719b710211 */ /* 0x000fca00008f24ff */
[----:B------:R0:W5:Y:S01]  /*0940*/  @P0 LDG.E.128 R40, desc[UR4][R112.64] ;  /* 0x0000000470280981 */ /* 0x000162000c1e1d00 */
[----:B------:R-:W-:Y:S01]  /*0950*/  UMOV UR6, 0xffffffff ;  /* 0xffffffff00067882 */ /* 0x000fe20000000000 */
[----:B------:R-:W-:-:S04]  /*0960*/  IADD3 R147, R147, UR12, RZ ;  /* 0x0000000c93937c10 */ /* 0x000fc8000fffe0ff */
[----:B------:R-:W-:Y:S02]  /*0970*/  ISETP.GE.AND P3, PT, R147, UR13, PT ;  /* 0x0000000d93007c0c */ /* 0x000fe4000bf66270 */
[----:B----4-:R-:W-:Y:S02]  /*0980*/  FSEL R159, R159, RZ, !P2 ;  /* 0x000000ff9f9f7208 */ /* 0x010fe40005000000 */
[----:B------:R-:W-:Y:S01]  /*0990*/  SHF.L.U32 R110, R52, 0x10, RZ ;  /* 0x00000010346e7819 */ /* 0x000fe200000006ff */
[----:B------:R-:W-:-:S04]  /*09a0*/  IMAD.U32 R155, R56, 0x10000, RZ ;  /* 0x00010000389b7824 */ /* 0x000fc800078e00ff */
[----:B------:R-:W-:Y:S01]  /*09b0*/  FADD.FTZ R111, R110, -R159 ;  /* 0x8000009f6e6f7221 */ /* 0x000fe20000010000 */
[----:B0-----:R-:W-:Y:S01]  /*09c0*/  IMAD.U32 R112, R53, 0x10000, RZ ;  /* 0x0001000035707824 */ /* 0x001fe200078e00ff */
[----:B--2---:R-:W-:Y:S02]  /*09d0*/  SHF.L.U32 R151, R60, 0x10, RZ ;  /* 0x000000103c977819 */ /* 0x004fe400000006ff */
[----:B---3--:R-:W-:Y:S01]  /*09e0*/  FMUL.FTZ R110, R150, R111 ;  /* 0x0000006f966e7220 */ /* 0x008fe20000410000 */
[----:B------:R-:W-:-:S04]  /*09f0*/  FMUL.FTZ R111, R16, R155 ;  /* 0x0000009b106f7220 */ /* 0x000fc80000410000 */
[----:B------:R-:W-:Y:S01]  /*0a00*/  FFMA.FTZ R153, R32, R151, R111 ;  /* 0x0000009720997223 */ /* 0x000fe2000001006f */
[----:B------:R-:W-:Y:S01]  /*0a10*/  FADD.FTZ R111, -R159, R112 ;  /* 0x000000709f6f7221 */ /* 0x000fe20000010100 */
[----:B------:R-:W-:-:S03]  /*0a20*/  SHF.L.U32 R112, R57, 0x10, RZ ;  /* 0x0000001039707819 */ /* 0x000fc600000006ff */
[----:B------:R-:W-:Y:S01]  /*0a30*/  FMUL.FTZ R154, R150, R111 ;  /* 0x0000006f969a7220 */ /* 0x000fe20000410000 */
[----:B------:R-:W-:Y:S01]  /*0a40*/  FADD.FTZ R140, R151, R140 ;  /* 0x0000008c978c7221 */ /* 0x000fe20000010000 */
[----:B------:R-:W-:Y:S01]  /*0a50*/  FFMA.FTZ R145, R110, R151, R145 ;  /* 0x000000976e917223 */ /* 0x000fe20000010091 */
[----:B------:R-:W-:Y:S02]  /*0a60*/  IMAD.U32 R151, R61, 0x10000, RZ ;  /* 0x000100003d977824 */ /* 0x000fe400078e00ff */
[-C--:B------:R-:W-:Y:S01]  /*0a70*/  FMUL.FTZ R111, R18, R112.reuse ;  /* 0x00000070126f7220 */ /* 0x080fe20000410000 */
[----:B------:R-:W-:Y:S01]  /*0a80*/  FADD.FTZ R130, R112, R130 ;  /* 0x0000008270827221 */ /* 0x000fe20000010000 */
[----:B------:R-:W-:Y:S01]  /*0a90*/  FFMA.FTZ R131, R154, R112, R131 ;  /* 0x000000709a837223 */ /* 0x000fe20000010083 */
[----:B------:R-:W-:Y:S01]  /*0aa0*/  SHF.L.U32 R112, R54, 0x10, RZ ;  /* 0x0000001036707819 */ /* 0x000fe200000006ff */
[----:B------:R-:W-:Y:S01]  /*0ab0*/  FADD.FTZ R132, R151, R132 ;  /* 0x0000008497847221 */ /* 0x000fe20000010000 */
[-C--:B------:R-:W-:Y:S01]  /*0ac0*/  FFMA.FTZ R133, R154, R151.reuse, R133 ;  /* 0x000000979a857223 */ /* 0x080fe20000010085 */
[----:B------:R-:W-:-:S02]  /*0ad0*/  FFMA.FTZ R151, R34, R151, R111 ;  /* 0x0000009722977223 */ /* 0x000fc4000001006f */
[----:B------:R-:W-:Y:S01]  /*0ae0*/  FADD.FTZ R111, -R159, R112 ;  /* 0x000000709f6f7221 */ /* 0x000fe20000010100 */
[----:B------:R-:W-:Y:S01]  /*0af0*/  IMAD.U32 R112, R58, 0x10000, RZ ;  /* 0x000100003a707824 */ /* 0x000fe200078e00ff */
[----:B------:R-:W-:Y:S02]  /*0b00*/  SHF.L.U32 R113, R62, 0x10, RZ ;  /* 0x000000103e717819 */ /* 0x000fe400000006ff */
[----:B------:R-:W-:Y:S01]  /*0b10*/  FMUL.FTZ R152, R150, R111 ;  /* 0x0000006f96987220 */ /* 0x000fe20000410000 */
[-C--:B------:R-:W-:Y:S01]  /*0b20*/  FMUL.FTZ R111, R12, R112.reuse ;  /* 0x000000700c6f7220 */ /* 0x080fe20000410000 */
[----:B------:R-:W-:Y:S02]  /*0b30*/  FADD.FTZ R122, R112, R122 ;  /* 0x0000007a707a7221 */ /* 0x000fe40000010000 */
[C---:B------:R-:W-:Y:S01]  /*0b40*/  FFMA.FTZ R123, R152.reuse, R112, R123 ;  /* 0x00000070987b7223 */ /* 0x040fe2000001007b */
[----:B------:R-:W-:Y:S02]  /*0b50*/  IMAD.U32 R112, R55, 0x10000, RZ ;  /* 0x0001000037707824 */ /* 0x000fe400078e00ff */
[----:B------:R-:W-:Y:S01]  /*0b60*/  FADD.FTZ R124, R113, R124 ;  /* 0x0000007c717c7221 */ /* 0x000fe20000010000 */
[-C--:B------:R-:W-:Y:S01]  /*0b70*/  FFMA.FTZ R125, R152, R113.reuse, R125 ;  /* 0x00000071987d7223 */ /* 0x080fe2000001007d */
[----:B------:R-:W-:Y:S01]  /*0b80*/  FFMA.FTZ R113, R28, R113, R111 ;  /* 0x000000711c717223 */ /* 0x000fe2000001006f */
[----:B------:R-:W-:Y:S01]  /*0b90*/  FADD.FTZ R111, -R159, R112 ;  /* 0x000000709f6f7221 */ /* 0x000fe20000010100 */
[----:B------:R-:W-:-:S02]  /*0ba0*/  SHF.L.U32 R156, R59, 0x10, RZ ;  /* 0x000000103b9c7819 */ /* 0x000fc400000006ff */
[----:B------:R-:W-:Y:S01]  /*0bb0*/  PRMT R52, R52, 0x7632, R52 ;  /* 0x0000763234347816 */ /* 0x000fe20000000034 */
[----:B------:R-:W-:Y:S01]  /*0bc0*/  FADD.FTZ R138, R155, R138 ;  /* 0x0000008a9b8a7221 */ /* 0x000fe20000010000 */
[----:B------:R-:W-:Y:S01]  /*0bd0*/  FFMA.FTZ R139, R110, R155, R139 ;  /* 0x0000009b6e8b7223 */ /* 0x000fe2000001008b */
[----:B------:R-:W-:Y:S01]  /*0be0*/  FMUL.FTZ R112, R150, R111 ;  /* 0x0000006f96707220 */ /* 0x000fe20000410000 */
[----:B------:R-:W-:Y:S02]  /*0bf0*/  IMAD.U32 R155, R63, 0x10000, RZ ;  /* 0x000100003f9b7824 */ /* 0x000fe400078e00ff */
[----:B------:R-:W-:Y:S01]  /*0c00*/  FMUL.FTZ R111, R14, R156 ;  /* 0x0000009c0e6f7220 */ /* 0x000fe20000410000 */
[----:B------:R-:W-:Y:S02]  /*0c10*/  SHF.L.U32 R52, R52, 0x10, RZ ;  /* 0x0000001034347819 */ /* 0x000fe400000006ff */
[----:B------:R-:W-:Y:S01]  /*0c20*/  PRMT R56, R56, 0x7632, R56 ;  /* 0x0000763238387816 */ /* 0x000fe20000000038 */
[----:B------:R-:W-:Y:S01]  /*0c30*/  FADD.FTZ R116, R155, R116 ;  /* 0x000000749b747221 */ /* 0x000fe20000010000 */
[-C--:B------:R-:W-:Y:S01]  /*0c40*/  FFMA.FTZ R117, R112, R155.reuse, R117 ;  /* 0x0000009b70757223 */ /* 0x080fe20000010075 */
[----:B------:R-:W-:Y:S01]  /*0c50*/  FFMA.FTZ R111, R30, R155, R111 ;  /* 0x0000009b1e6f7223 */ /* 0x000fe2000001006f */
[----:B------:R-:W-:Y:S01]  /*0c60*/  PRMT R60, R60, 0x7632, R60 ;  /* 0x000076323c3c7816 */ /* 0x000fe2000000003c */
[----:B------:R-:W-:Y:S01]  /*0c70*/  FADD.FTZ R155, -R159, R52 ;  /* 0x000000349f9b7221 */ /* 0x000fe20000010100 */
[----:B------:R-:W-:-:S02]  /*0c80*/  IMAD.U32 R56, R56, 0x10000, RZ ;  /* 0x0001000038387824 */ /* 0x000fc400078e00ff */
[----:B------:R-:W-:Y:S01]  /*0c90*/  FADD.FTZ R114, R156, R114 ;  /* 0x000000729c727221 */ /* 0x000fe20000010000 */
        /* <DEDUP_REMOVED lines=8> */
[----:B------:R-:W-:Y:S01]  /*0d20*/  PRMT R57, R57, 0x7632, R57 ;  /* 0x0000763239397816 */ /* 0x000fe20000000039 */
[----:B------:R-:W-:-:S02]  /*0d30*/  IMAD.U32 R52, R53, 0x10000, RZ ;  /* 0x0001000035347824 */ /* 0x000fc400078e00ff */
[----:B------:R-:W-:Y:S01]  /*0d40*/  FADD.FTZ R134, R56, R134 ;  /* 0x0000008638867221 */ /* 0x000fe20000010000 */
[----:B------:R-:W-:Y:S01]  /*0d50*/  FFMA.FTZ R135, R156, R56, R135 ;  /* 0x000000389c877223 */ /* 0x000fe20000010087 */
[----:B------:R-:W-:Y:S01]  /*0d60*/  PRMT R61, R61, 0x7632, R61 ;  /* 0x000076323d3d7816 */ /* 0x000fe2000000003d */
[----:B------:R-:W-:Y:S01]  /*0d70*/  FADD.FTZ R53, -R159, R52 ;  /* 0x000000349f357221 */ /* 0x000fe20000010100 */
[----:B------:R-:W-:Y:S02]  /*0d80*/  PRMT R54, R54, 0x7632, R54 ;  /* 0x0000763236367816 */ /* 0x000fe40000000036 */
[----:B------:R-:W-:Y:S01]  /*0d90*/  SHF.L.U32 R56, R57, 0x10, RZ ;  /* 0x0000001039387819 */ /* 0x000fe200000006ff */
[----:B------:R-:W-:Y:S01]  /*0da0*/  IMAD.U32 R61, R61, 0x10000, RZ ;  /* 0x000100003d3d7824 */ /* 0x000fe200078e00ff */
[----:B------:R-:W-:Y:S01]  /*0db0*/  SHF.L.U32 R54, R54, 0x10, RZ ;  /* 0x0000001036367819 */ /* 0x000fe200000006ff */
[----:B------:R-:W-:Y:S01]  /*0dc0*/  FMUL.FTZ R158, R150, R53 ;  /* 0x00000035969e7220 */ /* 0x000fe20000410000 */
[----:B------:R-:W-:Y:S01]  /*0dd0*/  PRMT R58, R58, 0x7632, R58 ;  /* 0x000076323a3a7816 */ /* 0x000fe2000000003a */
[----:B------:R-:W-:Y:S01]  /*0de0*/  FMUL.FTZ R52, R19, R56 ;  /* 0x0000003813347220 */ /* 0x000fe20000410000 */
[----:B------:R-:W-:Y:S01]  /*0df0*/  PRMT R62, R62, 0x7632, R62 ;  /* 0x000076323e3e7816 */ /* 0x000fe2000000003e */
[----:B------:R-:W-:Y:S01]  /*0e00*/  FADD.FTZ R128, R61, R128 ;  /* 0x000000803d807221 */ /* 0x000fe20000010000 */
[-C--:B------:R-:W-:Y:S01]  /*0e10*/  FFMA.FTZ R129, R158, R61.reuse, R129 ;  /* 0x0000003d9e817223 */ /* 0x080fe20000010081 */
[----:B------:R-:W-:Y:S01]  /*0e20*/  FADD.FTZ R53, -R159, R54 ;  /* 0x000000369f357221 */ /* 0x000fe20000010100 */
[----:B------:R-:W-:Y:S01]  /*0e30*/  FFMA.FTZ R61, R35, R61, R52 ;  /* 0x0000003d233d7223 */ /* 0x000fe20000010034 */
[----:B------:R-:W-:Y:S01]  /*0e40*/  IMAD.U32 R52, R58, 0x10000, RZ ;  /* 0x000100003a347824 */ /* 0x000fe200078e00ff */
[----:B------:R-:W-:Y:S01]  /*0e50*/  SHF.L.U32 R58, R62, 0x10, RZ ;  /* 0x000000103e3a7819 */ /* 0x000fe200000006ff */
[----:B------:R-:W-:Y:S01]  /*0e60*/  FMUL.FTZ R62, R150, R53 ;  /* 0x00000035963e7220 */ /* 0x000fe20000410000 */
[----:B------:R-:W-:Y:S01]  /*0e70*/  PRMT R55, R55, 0x7632, R55 ;  /* 0x0000763237377816 */ /* 0x000fe20000000037 */
[-C--:B------:R-:W-:Y:S01]  /*0e80*/  FMUL.FTZ R54, R13, R52.reuse ;  /* 0x000000340d367220 */ /* 0x080fe20000410000 */
[----:B------:R-:W-:Y:S01]  /*0e90*/  PRMT R59, R59, 0x7632, R59 ;  /* 0x000076323b3b7816 */ /* 0x000fe2000000003b */
[----:B------:R-:W-:Y:S01]  /*0ea0*/  FADD.FTZ R118, R52, R118 ;  /* 0x0000007634767221 */ /* 0x000fe20000010000 */
[----:B------:R-:W-:Y:S01]  /*0eb0*/  FFMA.FTZ R119, R62, R52, R119 ;  /* 0x000000343e777223 */ /* 0x000fe20000010077 */
[----:B------:R-:W-:Y:S01]  /*0ec0*/  FADD.FTZ R120, R58, R120 ;  /* 0x000000783a787221 */ /* 0x000fe20000010000 */
[-C--:B------:R-:W-:Y:S01]  /*0ed0*/  FFMA.FTZ R121, R62, R58.reuse, R121 ;  /* 0x0000003a3e797223 */ /* 0x080fe20000010079 */
[----:B------:R-:W-:Y:S01]  /*0ee0*/  SHF.L.U32 R52, R55, 0x10, RZ ;  /* 0x0000001037347819 */ /* 0x000fe200000006ff */
[----:B------:R-:W-:Y:S01]  /*0ef0*/  FFMA.FTZ R58, R29, R58, R54 ;  /* 0x0000003a1d3a7223 */ /* 0x000fe20000010036 */
[----:B------:R-:W-:Y:S01]  /*0f00*/  PRMT R63, R63, 0x7632, R63 ;  /* 0x000076323f3f7816 */ /* 0x000fe2000000003f */
[----:B------:R-:W-:-:S02]  /*0f10*/  IMAD.U32 R54, R59, 0x10000, RZ ;  /* 0x000100003b367824 */ /* 0x000fc400078e00ff */
[----:B------:R-:W-:Y:S01]  /*0f20*/  FADD.FTZ R53, -R159, R52 ;  /* 0x000000349f357221 */ /* 0x000fe20000010100 */
[----:B------:R-:W-:Y:S01]  /*0f30*/  SHF.L.U32 R63, R63, 0x10, RZ ;  /* 0x000000103f3f7819 */ /* 0x000fe200000006ff */
[----:B------:R-:W-:-:S04]  /*0f40*/  FMUL.FTZ R52, R15, R54 ;  /* 0x000000360f347220 */ /* 0x000fc80000410000 */
[--C-:B------:R-:W-:Y:S01]  /*0f50*/  FFMA.FTZ R59, R31, R63, R52.reuse ;  /* 0x0000003f1f3b7223 */ /* 0x100fe20000010034 */
[----:B------:R-:W-:Y:S01]  /*0f60*/  PRMT R52, R64, 0x7632, R52 ;  /* 0x0000763240347816 */ /* 0x000fe20000000034 */
[----:B------:R-:W-:Y:S01]  /*0f70*/  FMUL.FTZ R160, R150, R53 ;  /* 0x0000003596a07220 */ /* 0x000fe20000410000 */
[----:B------:R-:W-:Y:S02]  /*0f80*/  SHF.L.U32 R64, R64, 0x10, RZ ;  /* 0x0000001040407819 */ /* 0x000fe400000006ff */
[C---:B------:R-:W-:Y:S01]  /*0f90*/  SHF.L.U32 R162, R67.reuse, 0x10, RZ ;  /* 0x0000001043a27819 */ /* 0x040fe200000006ff */
[----:B------:R-:W-:Y:S01]  /*0fa0*/  IMAD.U32 R52, R52, 0x10000, RZ ;  /* 0x0001000034347824 */ /* 0x000fe200078e00ff */
[----:B------:R-:W-:Y:S01]  /*0fb0*/  PRMT R57, R67, 0x7632, R57 ;  /* 0x0000763243397816 */ /* 0x000fe20000000039 */
[----:B------:R-:W-:Y:S01]  /*0fc0*/  FADD.FTZ R106, R54, R106 ;  /* 0x0000006a366a7221 */ /* 0x000fe20000010000 */
[----:B------:R-:W-:Y:S01]  /*0fd0*/  FFMA.FTZ R107, R160, R54, R107 ;  /* 0x00000036a06b7223 */ /* 0x000fe2000001006b */
[----:B------:R-:W-:Y:S01]  /*0fe0*/  FADD.FTZ R67, -R159, R64 ;  /* 0x000000409f437221 */ /* 0x000fe20000010100 */
[----:B------:R-:W-:Y:S01]  /*0ff0*/  IMAD.U32 R54, R65, 0x10000, RZ ;  /* 0x0001000041367824 */ /* 0x000fe200078e00ff */
[C---:B------:R-:W-:Y:S01]  /*1000*/  PRMT R55, R66.reuse, 0x7632, R55 ;  /* 0x0000763242377816 */ /* 0x040fe20000000037 */
[C---:B------:R-:W-:Y:S01]  /*1010*/  FADD.FTZ R157, -R159.reuse, R52 ;  /* 0x000000349f9d7221 */ /* 0x040fe20000010100 */
[----:B------:R-:W-:Y:S01]  /*1020*/  SHF.L.U32 R66, R66, 0x10, RZ ;  /* 0x0000001042427819 */ /* 0x000fe200000006ff */
[----:B------:R-:W-:Y:S01]  /*1030*/  FADD.FTZ R155, -R159, R162 ;  /* 0x000000a29f9b7221 */ /* 0x000fe20000010100 */
[----:B------:R-:W-:Y:S01]  /*1040*/  SHF.L.U32 R52, R68, 0x10, RZ ;  /* 0x0000001044347819 */ /* 0x000fe200000006ff */
[----:B------:R-:W-:Y:S01]  /*1050*/  FADD.FTZ R108, R63, R108 ;  /* 0x0000006c3f6c7221 */ /* 0x000fe20000010000 */
[----:B------:R-:W-:Y:S01]  /*1060*/  FFMA.FTZ R109, R160, R63, R109 ;  /* 0x0000003fa06d7223 */ /* 0x000fe2000001006d */
[----:B------:R-:W-:Y:S01]  /*1070*/  FMUL.FTZ R162, R150, R67 ;  /* 0x0000004396a27220 */ /* 0x000fe20000410000 */
[----:B------:R-:W-:Y:S01]  /*1080*/  FADD.FTZ R63, -R159, R54 ;  /* 0x000000369f3f7221 */ /* 0x000fe20000010100 */
[----:B------:R-:W-:Y:S01]  /*1090*/  PRMT R53, R65, 0x7632, R53 ;  /* 0x0000763241357816 */ /* 0x000fe20000000035 */
[----:B------:R-:W-:Y:S01]  /*10a0*/  FADD.FTZ R65, -R159, R66 ;  /* 0x000000429f417221 */ /* 0x000fe20000010100 */
[-C--:B------:R-:W-:Y:S01]  /*10b0*/  FMUL.FTZ R67, R8, R52.reuse ;  /* 0x0000003408437220 */ /* 0x080fe20000410000 */
[----:B------:R-:W-:Y:S01]  /*10c0*/  FADD.FTZ R102, R52, R102 ;  /* 0x0000006634667221 */ /* 0x000fe20000010000 */
[----:B------:R-:W-:Y:S01]  /*10d0*/  FFMA.FTZ R103, R162, R52, R103 ;  /* 0x00000034a2677223 */ /* 0x000fe20000010067 */
[----:B------:R-:W-:Y:S01]  /*10e0*/  FADD.FTZ R126, R56, R126 ;  /* 0x0000007e387e7221 */ /* 0x000fe20000010000 */
[----:B------:R-:W-:Y:S01]  /*10f0*/  FFMA.FTZ R127, R158, R56, R127 ;  /* 0x000000389e7f7223 */ /* 0x000fe2000001007f */
[----:B------:R-:W-:-:S02]  /*1100*/  IMAD.U32 R52, R69, 0x10000, RZ ;  /* 0x0001000045347824 */ /* 0x000fc400078e00ff */
[----:B------:R-:W-:Y:S01]  /*1110*/  FMUL.FTZ R66, R150, R63 ;  /* 0x0000003f96427220 */ /* 0x000fe20000410000 */
[----:B------:R-:W-:Y:S01]  /*1120*/  SHF.L.U32 R54, R53, 0x10, RZ ;  /* 0x0000001035367819 */ /* 0x000fe200000006ff */
[----:B------:R-:W-:Y:S01]  /*1130*/  IMAD.U32 R64, R57, 0x10000, RZ ;  /* 0x0001000039407824 */ /* 0x000fe200078e00ff */
[----:B------:R-:W-:Y:S01]  /*1140*/  SHF.L.U32 R56, R55, 0x10, RZ ;  /* 0x0000001037387819 */ /* 0x000fe200000006ff */
[-C--:B------:R-:W-:Y:S01]  /*1150*/  FMUL.FTZ R63, R10, R52.reuse ;  /* 0x000000340a3f7220 */ /* 0x080fe20000410000 */
[----:B------:R-:W-:Y:S01]  /*1160*/  FADD.FTZ R94, R52, R94 ;  /* 0x0000005e345e7221 */ /* 0x000fe20000010000 */
[----:B------:R-:W-:Y:S01]  /*1170*/  FFMA.FTZ R95, R66, R52, R95 ;  /* 0x00000034425f7223 */ /* 0x000fe2000001005f */
[----:B------:R-:W-:Y:S01]  /*1180*/  PRMT R52, R68, 0x7632, R52 ;  /* 0x0000763244347816 */ /* 0x000fe20000000034 */
[C---:B------:R-:W-:Y:S01]  /*1190*/  FADD.FTZ R57, -R159.reuse, R54 ;  /* 0x000000369f397221 */ /* 0x040fe20000010100 */
[C---:B------:R-:W-:Y:S01]  /*11a0*/  FADD.FTZ R55, -R159.reuse, R56 ;  /* 0x000000389f377221 */ /* 0x040fe20000010100 */
[----:B------:R-:W-:Y:S01]  /*11b0*/  FADD.FTZ R53, -R159, R64 ;  /* 0x000000409f357221 */ /* 0x000fe20000010100 */
[----:B------:R-:W-:-:S02]  /*11c0*/  SHF.L.U32 R159, R72, 0x10, RZ ;  /* 0x00000010489f7819 */ /* 0x000fc400000006ff */
[----:B------:R-:W-:Y:S02]  /*11d0*/  PRMT R72, R72, 0x7632, R72 ;  /* 0x0000763248487816 */ /* 0x000fe40000000048 */
[----:B------:R-:W-:Y:S01]  /*11e0*/  SHF.L.U32 R52, R52, 0x10, RZ ;  /* 0x0000001034347819 */ /* 0x000fe200000006ff */
[----:B------:R-:W-:Y:S01]  /*11f0*/  FMUL.FTZ R164, R150, R157 ;  /* 0x0000009d96a47220 */ /* 0x000fe20000410000 */
[----:B------:R-:W-:Y:S01]  /*1200*/  SHF.L.U32 R72, R72, 0x10, RZ ;  /* 0x0000001048487819 */ /* 0x000fe200000006ff */
[----:B------:R-:W-:Y:S01]  /*1210*/  FADD.FTZ R104, R159, R104 ;  /* 0x000000689f687221 */ /* 0x000fe20000010000 */
[----:B------:R-:W-:Y:S01]  /*1220*/  PRMT R69, R69, 0x7632, R69 ;  /* 0x0000763245457816 */ /* 0x000fe20000000045 */
[----:B------:R-:W-:Y:S01]  /*1230*/  FMUL.FTZ R54, R9, R52 ;  /* 0x0000003409367220 */ /* 0x000fe20000410000 */
[-C--:B------:R-:W-:Y:S01]  /*1240*/  FFMA.FTZ R105, R162, R159.reuse, R105 ;  /* 0x0000009fa2697223 */ /* 0x080fe20000010069 */
[----:B------:R-:W-:Y:S01]  /*1250*/  FFMA.FTZ R67, R24, R159, R67 ;  /* 0x0000009f18437223 */ /* 0x000fe20000010043 */
[----:B------:R-:W-:Y:S01]  /*1260*/  SHF.L.U32 R159, R73, 0x10, RZ ;  /* 0x00000010499f7819 */ /* 0x000fe200000006ff */
[----:B------:R-:W-:Y:S01]  /*1270*/  FADD.FTZ R100, R72, R100 ;  /* 0x0000006448647221 */ /* 0x000fe20000010000 */
[-C--:B------:R-:W-:Y:S01]  /*1280*/  FFMA.FTZ R101, R164, R72.reuse, R101 ;  /* 0x00000048a4657223 */ /* 0x080fe20000010065 */
[----:B------:R-:W-:Y:S01]  /*1290*/  FFMA.FTZ R72, R25, R72, R54 ;  /* 0x0000004819487223 */ /* 0x000fe20000010036 */
[----:B------:R-:W-:-:S02]  /*12a0*/  PRMT R73, R73, 0x7632, R73 ;  /* 0x0000763249497816 */ /* 0x000fc40000000049 */
[----:B------:R-:W-:Y:S01]  /*12b0*/  SHF.L.U32 R54, R69, 0x10, RZ ;  /* 0x0000001045367819 */ /* 0x000fe200000006ff */
[----:B------:R-:W-:Y:S01]  /*12c0*/  FADD.FTZ R98, R52, R98 ;  /* 0x0000006234627221 */ /* 0x000fe20000010000 */
[----:B------:R-:W-:Y:S01]  /*12d0*/  FFMA.FTZ R99, R164, R52, R99 ;  /* 0x00000034a4637223 */ /* 0x000fe20000010063 */
[----:B------:R-:W-:Y:S01]  /*12e0*/  FADD.FTZ R96, R159, R96 ;  /* 0x000000609f607221 */ /* 0x000fe20000010000 */
[-C--:B------:R-:W-:Y:S01]  /*12f0*/  FFMA.FTZ R97, R66, R159.reuse, R97 ;  /* 0x0000009f42617223 */ /* 0x080fe20000010061 */
[----:B------:R-:W-:Y:S01]  /*1300*/  FFMA.FTZ R64, R26, R159, R63 ;  /* 0x0000009f1a407223 */ /* 0x000fe2000001003f */
[----:B------:R-:W-:Y:S01]  /*1310*/  IMAD.U32 R52, R73, 0x10000, RZ ;  /* 0x0001000049347824 */ /* 0x000fe200078e00ff */
[----:B------:R-:W-:Y:S01]  /*1320*/  SHF.L.U32 R159, R70, 0x10, RZ ;  /* 0x00000010469f7819 */ /* 0x000fe200000006ff */
[----:B------:R-:W-:Y:S01]  /*1330*/  FMUL.FTZ R73, R150, R57 ;  /* 0x0000003996497220 */ /* 0x000fe20000410000 */
[----:B------:R-:W-:Y:S01]  /*1340*/  FMUL.FTZ R56, R11, R54 ;  /* 0x000000360b387220 */ /* 0x000fe20000410000 */
[----:B------:R-:W-:Y:S01]  /*1350*/  PRMT R70, R70, 0x7632, R70 ;  /* 0x0000763246467816 */ /* 0x000fe20000000046 */
[----:B------:R-:W-:-:S02]  /*1360*/  IMAD.U32 R63, R74, 0x10000, RZ ;  /* 0x000100004a3f7824 */ /* 0x000fc400078e00ff */
[----:B------:R-:W-:Y:S01]  /*1370*/  FMUL.FTZ R65, R150, R65 ;  /* 0x0000004196417220 */ /* 0x000fe20000410000 */
[----:B------:R-:W-:Y:S01]  /*1380*/  FADD.FTZ R92, R52, R92 ;  /* 0x0000005c345c7221 */ /* 0x000fe20000010000 */
[-C--:B------:R-:W-:Y:S01]  /*1390*/  FFMA.FTZ R93, R73, R52.reuse, R93 ;  /* 0x00000034495d7223 */ /* 0x080fe2000001005d */
[----:B------:R-:W-:Y:S01]  /*13a0*/  FFMA.FTZ R69, R27, R52, R56 ;  /* 0x000000341b457223 */ /* 0x000fe20000010038 */
[----:B------:R-:W-:Y:S02]  /*13b0*/  PRMT R74, R74, 0x7632, R74 ;  /* 0x000076324a4a7816 */ /* 0x000fe4000000004a */
[----:B------:R-:W-:Y:S01]  /*13c0*/  SHF.L.U32 R52, R70, 0x10, RZ ;  /* 0x0000001046347819 */ /* 0x000fe200000006ff */
[-C--:B------:R-:W-:Y:S01]  /*13d0*/  FMUL.FTZ R161, R4, R159.reuse ;  /* 0x0000009f04a17220 */ /* 0x080fe20000410000 */
[----:B------:R-:W-:Y:S01]  /*13e0*/  FADD.FTZ R2, R159, R2 ;  /* 0x000000029f027221 */ /* 0x000fe20000010000 */
[----:B------:R-:W-:Y:S01]  /*13f0*/  FFMA.FTZ R80, R65, R159, R80 ;  /* 0x0000009f41507223 */ /* 0x000fe20000010050 */
[----:B------:R-:W-:Y:S01]  /*1400*/  SHF.L.U32 R70, R74, 0x10, RZ ;  /* 0x000000104a467819 */ /* 0x000fe200000006ff */
[----:B------:R-:W-:-:S02]  /*1410*/  IMAD.U32 R159, R71, 0x10000, RZ ;  /* 0x00010000479f7824 */ /* 0x000fc400078e00ff */
[----:B------:R-:W-:Y:S01]  /*1420*/  FADD.FTZ R90, R54, R90 ;  /* 0x0000005a365a7221 */ /* 0x000fe20000010000 */
[----:B------:R-:W-:Y:S01]  /*1430*/  FFMA.FTZ R91, R73, R54, R91 ;  /* 0x00000036495b7223 */ /* 0x000fe2000001005b */
[----:B------:R-:W-:Y:S01]  /*1440*/  FMUL.FTZ R74, R150, R55 ;  /* 0x00000037964a7220 */ /* 0x000fe20000410000 */
[----:B------:R-:W-:Y:S01]  /*1450*/  FMUL.FTZ R54, R5, R52 ;  /* 0x0000003405367220 */ /* 0x000fe20000410000 */
[----:B------:R-:W-:Y:S01]  /*1460*/  PRMT R71, R71, 0x7632, R71 ;  /* 0x0000763247477816 */ /* 0x000fe20000000047 */
[----:B------:R-:W-:Y:S01]  /*1470*/  FADD.FTZ R85, R70, R85 ;  /* 0x0000005546557221 */ /* 0x000fe20000010000 */
[----:B------:R-:W-:Y:S01]  /*1480*/  SHF.L.U32 R157, R75, 0x10, RZ ;  /* 0x000000104b9d7819 */ /* 0x000fe200000006ff */
[-C--:B------:R-:W-:Y:S01]  /*1490*/  FFMA.FTZ R89, R74, R70.reuse, R89 ;  /* 0x000000464a597223 */ /* 0x080fe20000010059 */
[----:B------:R-:W-:Y:S01]  /*14a0*/  FFMA.FTZ R70, R21, R70, R54 ;  /* 0x0000004615467223 */ /* 0x000fe20000010036 */
[----:B------:R-:W-:Y:S01]  /*14b0*/  PRMT R75, R75, 0x7632, R75 ;  /* 0x000076324b4b7816 */ /* 0x000fe2000000004b */
[----:B------:R-:W-:-:S02]  /*14c0*/  IMAD.U32 R54, R71, 0x10000, RZ ;  /* 0x0001000047367824 */ /* 0x000fc400078e00ff */
[----:B------:R-:W-:Y:S01]  /*14d0*/  FADD.FTZ R0, R52, R0 ;  /* 0x0000000034007221 */ /* 0x000fe20000010000 */
[----:B------:R-:W-:Y:S01]  /*14e0*/  FFMA.FTZ R81, R74, R52, R81 ;  /* 0x000000344a517223 */ /* 0x000fe20000010051 */
[----:B------:R-:W-:Y:S01]  /*14f0*/  SHF.L.U32 R52, R75, 0x10, RZ ;  /* 0x000000104b347819 */ /* 0x000fe200000006ff */
[----:B------:R-:W-:Y:S01]  /*1500*/  FMUL.FTZ R71, R150, R53 ;  /* 0x0000003596477220 */ /* 0x000fe20000410000 */
[----:B------:R-:W-:Y:S01]  /*1510*/  FMUL.FTZ R56, R7, R54 ;  /* 0x0000003607387220 */ /* 0x000fe20000410000 */
[----:B------:R-:W-:Y:S01]  /*1520*/  FADD.FTZ R55, RZ, R153 ;  /* 0x00000099ff377221 */ /* 0x000fe20000010000 */
[----:B------:R-:W-:Y:S01]  /*1530*/  FFMA.FTZ R53, R110, R153, RZ ;  /* 0x000000996e357223 */ /* 0x000fe200000100ff */
[----:B------:R-:W-:Y:S01]  /*1540*/  FADD.FTZ R83, R52, R83 ;  /* 0x0000005334537221 */ /* 0x000fe20000010000 */
[-C--:B------:R-:W-:Y:S01]  /*1550*/  FFMA.FTZ R87, R71, R52.reuse, R87 ;  /* 0x0000003447577223 */ /* 0x080fe20000010057 */
[----:B------:R-:W-:Y:S01]  /*1560*/  FFMA.FTZ R75, R23, R52, R56 ;  /* 0x00000034174b7223 */ /* 0x000fe20000010038 */
[----:B------:R-:W-:Y:S01]  /*1570*/  FADD.FTZ R52, R60, R55 ;  /* 0x000000373c347221 */ /* 0x000fe20000010000 */
[----:B------:R-:W-:-:S03]  /*1580*/  FFMA.FTZ R53, R156, R60, R53 ;  /* 0x0000003c9c357223 */ /* 0x000fc60000010035 */
        /* <DEDUP_REMOVED lines=21> */
[-C--:B------:R-:W-:Y:S01]  /*16e0*/  FFMA.FTZ R88, R65, R63.reuse, R88 ;  /* 0x0000003f41587223 */ /* 0x080fe20000010058 */
[----:B------:R-:W-:Y:S01]  /*16f0*/  FFMA.FTZ R63, R20, R63, R161 ;  /* 0x0000003f143f7223 */ /* 0x000fe200000100a1 */
[----:B------:R-:W-:Y:S01]  /*1700*/  FADD.FTZ R52, R52, R69 ;  /* 0x0000004534347221 */ /* 0x000fe20000010000 */
[----:B------:R-:W-:Y:S01]  /*1710*/  FFMA.FTZ R54, R73, R69, R54 ;  /* 0x0000004549367223 */ /* 0x000fe20000010036 */
[----:B------:R-:W-:-:S02]  /*1720*/  FMUL.FTZ R161, R6, R159 ;  /* 0x0000009f06a17220 */ /* 0x000fc40000410000 */
[----:B------:R-:W-:Y:S01]  /*1730*/  FADD.FTZ R53, R52, R63 ;  /* 0x0000003f34357221 */ /* 0x000fe20000010000 */
[----:B------:R-:W-:Y:S01]  /*1740*/  FFMA.FTZ R55, R65, R63, R54 ;  /* 0x0000003f41377223 */ /* 0x000fe20000010036 */
[----:B------:R-:W-:Y:S01]  /*1750*/  SHF.R.U32.HI R54, RZ, 0x7, R77 ;  /* 0x00000007ff367819 */ /* 0x000fe2000001164d */
[----:B------:R-:W-:Y:S01]  /*1760*/  FMUL.FTZ R155, R150, R155 ;  /* 0x0000009b969b7220 */ /* 0x000fe20000410000 */
[-C--:B------:R-:W-:Y:S01]  /*1770*/  FFMA.FTZ R68, R22, R157.reuse, R161 ;  /* 0x0000009d16447223 */ /* 0x080fe200000100a1 */
[----:B------:R-:W-:Y:S01]  /*1780*/  FADD.FTZ R57, R53, R70 ;  /* 0x0000004635397221 */ /* 0x000fe20000010000 */
[----:B------:R-:W-:Y:S01]  /*1790*/  FFMA.FTZ R52, R74, R70, R55 ;  /* 0x000000464a347223 */ /* 0x000fe20000010037 */
[----:B------:R-:W-:Y:S02]  /*17a0*/  IMAD.SHL.U32 R53, R54, 0x4, RZ ;  /* 0x0000000436357824 */ /* 0x000fe400078e00ff */
[----:B------:R-:W-:Y:S01]  /*17b0*/  FADD.FTZ R54, R57, R68 ;  /* 0x0000004439367221 */ /* 0x000fe20000010000 */
[----:B------:R-:W-:Y:S01]  /*17c0*/  FFMA.FTZ R56, R155, R68, R52 ;  /* 0x000000449b387223 */ /* 0x000fe20000010034 */
[----:B------:R-:W-:Y:S01]  /*17d0*/  FADD.FTZ R82, R157, R82 ;  /* 0x000000529d527221 */ /* 0x000fe20000010000 */
[----:B------:R-:W-:Y:S01]  /*17e0*/  FFMA.FTZ R86, R155, R157, R86 ;  /* 0x0000009d9b567223 */ /* 0x000fe20000010056 */
[----:B------:R-:W-:Y:S01]  /*17f0*/  FADD.FTZ R76, R159, R76 ;  /* 0x0000004c9f4c7221 */ /* 0x000fe20000010000 */
[----:B------:R-:W-:Y:S01]  /*1800*/  FFMA.FTZ R78, R155, R159, R78 ;  /* 0x0000009f9b4e7223 */ /* 0x000fe2000001004e */
[----:B------:R-:W-:Y:S01]  /*1810*/  SEL R52, R146, R53, !P4 ;  /* 0x0000003592347207 */ /* 0x000fe20006000000 */
        /* <DEDUP_REMOVED lines=21> */
.L_x_611:
[----:B------:R-:W3:Y:S01]  /*1970*/  S2R R54, SR_CgaCtaId ;  /* 0x0000000000367919 */ /* 0x000ee20000008800 */
[----:B------:R-:W-:Y:S01]  /*1980*/  LOP3.LUT P1, RZ, R77, 0x1f, RZ, 0xc0, !PT ;  /* 0x0000001f4dff7812 */ /* 0x000fe2000782c0ff */
[----:B01----:R-:W-:Y:S01]  /*1990*/  FADD.FTZ R56, R56, R53 ;  /* 0x0000003538387221 */ /* 0x003fe20000010000 */
[----:B------:R-:W-:Y:S01]  /*19a0*/  MOV R53, 0x400 ;  /* 0x0000040000357802 */ /* 0x000fe20000000f00 */
[----:B--2---:R-:W-:Y:S01]  /*19b0*/  FADD.FTZ R57, R57, R161 ;  /* 0x000000a139397221 */ /* 0x004fe20000010000 */
[----:B------:R-:W-:Y:S05]  /*19c0*/  WARPSYNC.ALL ;  /* 0x0000000000007948 */ /* 0x000fea0003800000 */
[----:B---3--:R-:W-:-:S04]  /*19d0*/  LEA R54, R54, R53, 0x18 ;  /* 0x0000003536367211 */ /* 0x008fc800078ec0ff */
[----:B------:R-:W-:Y:S01]  /*19e0*/  @!P1 IADD3 R53, R143, R52, RZ ;  /* 0x000000348f359210 */ /* 0x000fe20007ffe0ff */
[----:B------:R-:W-:-:S03]  /*19f0*/  IMAD R159, R52, 0x8, R54 ;  /* 0x00000008349f7824 */ /* 0x000fc600078e0236 */
[----:B------:R-:W-:-:S05]  /*1a00*/  @!P1 LEA R157, R53, R54, 0x3 ;  /* 0x00000036359d9211 */ /* 0x000fca00078e18ff */
[----:B------:R-:W-:Y:S01]  /*1a10*/  @!P1 STS.64 [R157+0x2000], R56 ;  /* 0x002000389d009388 */ /* 0x000fe20000000a00 */
[----:B------:R-:W-:Y:S01]  /*1a20*/  BAR.SYNC.DEFER_BLOCKING 0x0 ;  /* 0x0000000000007b1d */ /* 0x000fe20000010000 */
[----:B------:R-:W-:-:S04]  /*1a30*/  ISETP.NE.U32.AND P1, PT, RZ, UR18, PT ;  /* 0x00000012ff007c0c */ /* 0x000fc8000bf25070 */
[----:B------:R-:W-:Y:S01]  /*1a40*/  ISETP.NE.AND.EX P1, PT, RZ, UR19, PT, P1 ;  /* 0x00000013ff007c0c */ /* 0x000fe2000bf25310 */
[----:B------:R-:W0:Y:S02]  /*1a50*/  LDS.128 R52, [R159+0x2000] ;  /* 0x002000009f347984 */ /* 0x000e240000000c00 */
[----:B0-----:R-:W-:Y:S01]  /*1a60*/  FADD.FTZ R161, RZ, R52 ;  /* 0x00000034ffa17221 */ /* 0x001fe20000010000 */
[----:B------:R-:W-:-:S03]  /*1a70*/  FADD.FTZ R52, RZ, R53 ;  /* 0x00000035ff347221 */ /* 0x000fc60000010000 */
[----:B------:R-:W-:Y:S01]  /*1a80*/  FADD.FTZ R161, R54, R161 ;  /* 0x000000a136a17221 */ /* 0x000fe20000010000 */
[----:B------:R-:W-:Y:S02]  /*1a90*/  FADD.FTZ R163, R55, R52 ;  /* 0x0000003437a37221 */ /* 0x000fe40000010000 */
[----:B------:R-:W0:Y:S02]  /*1aa0*/  LDS.128 R52, [R159+0x2010] ;  /* 0x002010009f347984 */ /* 0x000e240000000c00 */
[----:B0-----:R-:W-:Y:S01]  /*1ab0*/  FADD.FTZ R161, R161, R52 ;  /* 0x00000034a1a17221 */ /* 0x001fe20000010000 */
        /* <DEDUP_REMOVED lines=10> */
[-C--:B------:R-:W-:Y:S01]  /*1b60*/  FFMA.FTZ R56, R65, R52.reuse, R53 ;  /* 0x0000003441387223 */ /* 0x080fe20000010035 */
        /* <DEDUP_REMOVED lines=12> */
[----:B------:R-:W-:Y:S01]  /*1c30*/  FADD.FTZ R111, R111, -R112 ;  /* 0x800000706f6f7221 */ /* 0x000fe20000010000 */
[----:B------:R-:W-:Y:S01]  /*1c40*/  FFMA.FTZ R52, R71, R52, R53 ;  /* 0x0000003447347223 */ /* 0x000fe20000010035 */
[----:B------:R-:W-:Y:S01]  /*1c50*/  FADD.FTZ R71, R58, -R57 ;  /* 0x800000393a477221 */ /* 0x000fe20000010000 */
[----:B-----5:R-:W-:Y:S01]  /*1c60*/  @P0 SHF.L.U32 R60, R39, 0x10, RZ ;  /* 0x00000010273c0819 */ /* 0x020fe200000006ff */
[C---:B------:R-:W-:Y:S01]  /*1c70*/  FMUL.FTZ R57, R150.reuse, R55 ;  /* 0x0000003796397220 */ /* 0x040fe20000410000 */
[----:B------:R-:W-:Y:S01]  /*1c80*/  FMUL.FTZ R55, R150, R111 ;  /* 0x0000006f96377220 */ /* 0x000fe20000410000 */
[----:B------:R-:W-:Y:S01]  /*1c90*/  FADD.FTZ R73, R59, -R160 ;  /* 0x800000a03b497221 */ /* 0x000fe20000010000 */
[----:B------:R-:W-:Y:S01]  /*1ca0*/  FADD.FTZ R155, R68, -R155 ;  /* 0x8000009b449b7221 */ /* 0x000fe20000010000 */
[----:B------:R-:W-:Y:S01]  /*1cb0*/  @P0 PRMT R68, R39, 0x7632, R68 ;  /* 0x0000763227440816 */ /* 0x000fe20000000044 */
[--C-:B------:R-:W-:Y:S01]  /*1cc0*/  @P0 FADD.FTZ R55, R55, R60.reuse ;  /* 0x0000003c37370221 */ /* 0x100fe20000010000 */
[----:B------:R-:W-:Y:S01]  /*1cd0*/  @P0 PRMT R60, R38, 0x7632, R60 ;  /* 0x00007632263c0816 */ /* 0x000fe2000000003c */
[----:B------:R-:W-:Y:S01]  /*1ce0*/  FADD.FTZ R53, R151, -R154 ;  /* 0x8000009a97357221 */ /* 0x000fe20000010000 */
[----:B------:R-:W-:Y:S01]  /*1cf0*/  FMUL.FTZ R58, R150, R73 ;  /* 0x00000049963a7220 */ /* 0x000fe20000410000 */
[----:B------:R-:W-:Y:S01]  /*1d00*/  @P0 SHF.L.U32 R73, R68, 0x10, RZ ;  /* 0x0000001044490819 */ /* 0x000fe200000006ff */
[----:B------:R-:W-:Y:S01]  /*1d10*/  FADD.FTZ R61, R61, -R158 ;  /* 0x8000009e3d3d7221 */ /* 0x000fe20000010000 */
[----:B------:R-:W-:Y:S01]  /*1d20*/  @P0 SHF.L.U32 R68, R60, 0x10, RZ ;  /* 0x000000103c440819 */ /* 0x000fe200000006ff */
[----:B------:R-:W-:Y:S01]  /*1d30*/  FADD.FTZ R113, R113, -R152 ;  /* 0x8000009871717221 */ /* 0x000fe20000010000 */
[----:B------:R-:W-:Y:S01]  /*1d40*/  @P0 SHF.L.U32 R60, R37, 0x10, RZ ;  /* 0x00000010253c0819 */ /* 0x000fe200000006ff */
[C---:B------:R-:W-:Y:S01]  /*1d50*/  FMUL.FTZ R53, R150.reuse, R53 ;  /* 0x0000003596357220 */ /* 0x040fe20000410000 */
[----:B------:R-:W-:Y:S01]  /*1d60*/  FADD.FTZ R151, R63, -R56 ;  /* 0x800000383f977221 */ /* 0x000fe20000010000 */
[C---:B------:R-:W-:Y:S01]  /*1d70*/  FMUL.FTZ R56, R150.reuse, R61 ;  /* 0x0000003d96387220 */ /* 0x040fe20000410000 */
[----:B------:R-:W-:Y:S01]  /*1d80*/  FADD.FTZ R69, R69, -R54 ;  /* 0x8000003645457221 */ /* 0x000fe20000010000 */
[----:B------:R-:W-:Y:S01]  /*1d90*/  FMUL.FTZ R59, R150, R71 ;  /* 0x00000047963b7220 */ /* 0x000fe20000410000 */
[----:B------:R-:W-:Y:S01]  /*1da0*/  @P0 PRMT R61, R37, 0x7632, R61 ;  /* 0x00007632253d0816 */ /* 0x000fe2000000003d */
[----:B------:R-:W-:Y:S01]  /*1db0*/  FADD.FTZ R65, R70, -R65 ;  /* 0x8000004146417221 */ /* 0x000fe20000010000 */
[----:B------:R-:W-:Y:S01]  /*1dc0*/  FMUL.FTZ R54, R150, R113 ;  /* 0x0000007196367220 */ /* 0x000fe20000410000 */
[----:B------:R-:W-:-:S02]  /*1dd0*/  @P0 IMAD.U32 R71, R38, 0x10000, RZ ;  /* 0x0001000026470824 */ /* 0x000fc400078e00ff */
[--C-:B------:R-:W-:Y:S01]  /*1de0*/  @P0 FADD.FTZ R53, R53, R60.reuse ;  /* 0x0000003c35350221 */ /* 0x100fe20000010000 */
[----:B------:R-:W-:Y:S01]  /*1df0*/  @P0 PRMT R60, R36, 0x7632, R60 ;  /* 0x00007632243c0816 */ /* 0x000fe2000000003c */
[----:B------:R-:W-:Y:S01]  /*1e00*/  FADD.FTZ R157, R72, -R157 ;  /* 0x8000009d489d7221 */ /* 0x000fe20000010000 */
[----:B------:R-:W-:Y:S01]  /*1e10*/  @P0 PRMT R70, R40, 0x7632, R70 ;  /* 0x0000763228460816 */ /* 0x000fe20000000046 */
[----:B------:R-:W-:Y:S02]  /*1e20*/  @P0 IMAD.U32 R61, R61, 0x10000, RZ ;  /* 0x000100003d3d0824 */ /* 0x000fe400078e00ff */
[----:B------:R-:W-:Y:S01]  /*1e30*/  @P0 FADD.FTZ R54, R54, R71 ;  /* 0x0000004736360221 */ /* 0x000fe20000010000 */
[----:B------:R-:W-:Y:S01]  /*1e40*/  @P0 SHF.L.U32 R60, R60, 0x10, RZ ;  /* 0x000000103c3c0819 */ /* 0x000fe200000006ff */
[----:B------:R-:W-:Y:S01]  /*1e50*/  FADD.FTZ R153, R153, -R110 ;  /* 0x8000006e99997221 */ /* 0x000fe20000010000 */
[----:B------:R-:W-:Y:S01]  /*1e60*/  @P0 SHF.L.U32 R71, R70, 0x10, RZ ;  /* 0x0000001046470819 */ /* 0x000fe200000006ff */
[----:B------:R-:W-:Y:S01]  /*1e70*/  FADD.FTZ R67, R67, -R162 ;  /* 0x800000a243437221 */ /* 0x000fe20000010000 */
[----:B------:R-:W-:Y:S01]  /*1e80*/  FMUL.FTZ R66, R150, R157 ;  /* 0x0000009d96427220 */ /* 0x000fe20000410000 */
[----:B------:R-:W-:Y:S01]  /*1e90*/  ISETP.NE.AND.EX P2, PT, RZ, UR21, PT, P2 ;  /* 0x00000015ff007c0c */ /* 0x000fe2000bf45320 */
[----:B------:R-:W-:Y:S01]  /*1ea0*/  @P0 FADD.FTZ R56, R56, R61 ;  /* 0x0000003d38380221 */ /* 0x000fe20000010000 */
[----:B------:R-:W-:Y:S01]  /*1eb0*/  FADD.FTZ R75, R75, -R52 ;  /* 0x800000344b4b7221 */ /* 0x000fe20000010000 */
[----:B------:R-:W-:Y:S01]  /*1ec0*/  @P0 FADD.FTZ R59, R59, R68 ;  /* 0x000000443b3b0221 */ /* 0x000fe20000010000 */
[----:B------:R-:W-:Y:S01]  /*1ed0*/  @P0 SHF.L.U32 R61, R36, 0x10, RZ ;  /* 0x00000010243d0819 */ /* 0x000fe200000006ff */
[C---:B------:R-:W-:Y:S01]  /*1ee0*/  FMUL.FTZ R52, R150.reuse, R153 ;  /* 0x0000009996347220 */ /* 0x040fe20000410000 */
[----:B------:R-:W-:Y:S01]  /*1ef0*/  FMUL.FTZ R63, R150, R67 ;  /* 0x00000043963f7220 */ /* 0x000fe20000410000 */
[----:B------:R-:W-:-:S02]  /*1f00*/  @P0 IMAD.U32 R68, R40, 0x10000, RZ ;  /* 0x0001000028440824 */ /* 0x000fc400078e00ff */
[--C-:B------:R-:W-:Y:S01]  /*1f10*/  @P0 FADD.FTZ R57, R57, R60.reuse ;  /* 0x0000003c39390221 */ /* 0x100fe20000010000 */
[----:B------:R-:W-:Y:S01]  /*1f20*/  @P0 FADD.FTZ R66, R66, R71 ;  /* 0x0000004742420221 */ /* 0x000fe20000010000 */
[----:B------:R-:W-:Y:S01]  /*1f30*/  FADD.FTZ R159, R64, -R159 ;  /* 0x8000009f409f7221 */ /* 0x000fe20000010000 */
[----:B------:R-:W-:Y:S01]  /*1f40*/  @P0 PRMT R60, R41, 0x7632, R60 ;  /* 0x00007632293c0816 */ /* 0x000fe2000000003c */
[----:B------:R-:W-:Y:S01]  /*1f50*/  @P0 FADD.FTZ R58, R58, R73 ;  /* 0x000000493a3a0221 */ /* 0x000fe20000010000 */
[----:B------:R-:W-:Y:S01]  /*1f60*/  @P0 PRMT R71, R43, 0x7632, R71 ;  /* 0x000076322b470816 */ /* 0x000fe20000000047 */
[C---:B------:R-:W-:Y:S01]  /*1f70*/  FMUL.FTZ R67, R150.reuse, R69 ;  /* 0x0000004596437220 */ /* 0x040fe20000410000 */
[----:B------:R-:W-:Y:S01]  /*1f80*/  FMUL.FTZ R62, R150, R65 ;  /* 0x00000041963e7220 */ /* 0x000fe20000410000 */
[----:B------:R-:W-:Y:S01]  /*1f90*/  @P0 SHF.L.U32 R73, R41, 0x10, RZ ;  /* 0x0000001029490819 */ /* 0x000fe200000006ff */
[--C-:B------:R-:W-:Y:S01]  /*1fa0*/  @P0 FADD.FTZ R52, R52, R61.reuse ;  /* 0x0000003d34340221 */ /* 0x100fe20000010000 */
[----:B------:R-:W-:Y:S01]  /*1fb0*/  @P0 FADD.FTZ R63, R63, R68 ;  /* 0x000000443f3f0221 */ /* 0x000fe20000010000 */
[C---:B------:R-:W-:Y:S01]  /*1fc0*/  FMUL.FTZ R64, R150.reuse, R159 ;  /* 0x0000009f96407220 */ /* 0x040fe20000410000 */
[C---:B------:R-:W-:Y:S01]  /*1fd0*/  FMUL.FTZ R69, R150.reuse, R151 ;  /* 0x0000009796457220 */ /* 0x040fe20000410000 */
[----:B------:R-:W-:Y:S01]  /*1fe0*/  FMUL.FTZ R65, R150, R155 ;  /* 0x0000009b96417220 */ /* 0x000fe20000410000 */
[----:B------:R-:W-:Y:S01]  /*1ff0*/  @P0 PRMT R61, R42, 0x7632, R61 ;  /* 0x000076322a3d0816 */ /* 0x000fe2000000003d */
[----:B------:R-:W-:Y:S01]  /*2000*/  FMUL.FTZ R150, R150, R75 ;  /* 0x0000004b96967220 */ /* 0x000fe20000410000 */
[----:B------:R-:W-:Y:S01]  /*2010*/  @P0 SHF.L.U32 R68, R42, 0x10, RZ ;  /* 0x000000102a440819 */ /* 0x000fe200000006ff */
[----:B------:R-:W-:Y:S01]  /*2020*/  @P0 IMAD.U32 R60, R60, 0x10000, RZ ;  /* 0x000100003c3c0824 */ /* 0x000fe200078e00ff */
[----:B------:R-:W-:Y:S01]  /*2030*/  @P0 SHF.L.U32 R71, R71, 0x10, RZ ;  /* 0x0000001047470819 */ /* 0x000fe200000006ff */
[----:B------:R-:W-:Y:S01]  /*2040*/  @P0 FADD.FTZ R64, R64, R73 ;  /* 0x0000004940400221 */ /* 0x000fe20000010000 */
[----:B------:R-:W-:Y:S01]  /*2050*/  @P0 SHF.L.U32 R61, R61, 0x10, RZ ;  /* 0x000000103d3d0819 */ /* 0x000fe200000006ff */
[----:B------:R-:W-:-:S02]  /*2060*/  @P0 IMAD.U32 R70, R43, 0x10000, RZ ;  /* 0x000100002b460824 */ /* 0x000fc400078e00ff */
[----:B------:R-:W-:Y:S01]  /*2070*/  @P0 FADD.FTZ R67, R67, R60 ;  /* 0x0000003c43430221 */ /* 0x000fe20000010000 */
[----:B------:R-:W-:Y:S01]  /*2080*/  @P0 FADD.FTZ R69, R69, R68 ;  /* 0x0000004445450221 */ /* 0x000fe20000010000 */
[----:B------:R-:W-:Y:S01]  /*2090*/  @P0 FADD.FTZ R150, R150, R71 ;  /* 0x0000004796960221 */ /* 0x000fe20000010000 */
[-C--:B------:R-:W-:Y:S01]  /*20a0*/  @P1 F2FP.BF16.F32.PACK_AB R73, RZ, R55.reuse ;  /* 0x00000037ff49123e */ /* 0x080fe200000010ff */
[----:B------:R-:W-:Y:S01]  /*20b0*/  @P0 FADD.FTZ R62, R62, R61 ;  /* 0x0000003d3e3e0221 */ /* 0x000fe20000010000 */
[----:B------:R-:W-:Y:S01]  /*20c0*/  @P2 F2FP.BF16.F32.PACK_AB R152, RZ, R55 ;  /* 0x00000037ff98223e */ /* 0x000fe200000010ff */
[----:B------:R-:W-:Y:S01]  /*20d0*/  @P0 FADD.FTZ R65, R65, R70 ;  /* 0x0000004641410221 */ /* 0x000fe20000010000 */
[-C--:B------:R-:W-:Y:S02]  /*20e0*/  @P1 F2FP.BF16.F32.PACK_AB R74, RZ, R58.reuse ;  /* 0x0000003aff4a123e */ /* 0x080fe400000010ff */
[----:B------:R-:W-:Y:S02]  /*20f0*/  @P2 F2FP.BF16.F32.PACK_AB R153, RZ, R58 ;  /* 0x0000003aff99223e */ /* 0x000fe400000010ff */
[----:B------:R-:W-:-:S02]  /*2100*/  @P1 F2FP.BF16.F32.PACK_AB R71, RZ, R54 ;  /* 0x00000036ff47123e */ /* 0x000fc400000010ff */
[----:B------:R-:W-:Y:S02]  /*2110*/  @P1 F2FP.BF16.F32.PACK_AB R68, RZ, R53 ;  /* 0x00000035ff44123e */ /* 0x000fe400000010ff */
[----:B------:R-:W-:Y:S02]  /*2120*/  @P1 F2FP.BF16.F32.PACK_AB R60, RZ, R52 ;  /* 0x00000034ff3c123e */ /* 0x000fe400000010ff */
[----:B------:R-:W-:Y:S02]  /*2130*/  F2FP.BF16.F32.PACK_AB R55, R58, R55 ;  /* 0x000000373a37723e */ /* 0x000fe400000010ff */
[----:B------:R-:W-:Y:S02]  /*2140*/  @P1 IADD3 R58, P6, R149, UR18, RZ ;  /* 0x00000012953a1c10 */ /* 0x000fe4000ffde0ff */
[----:B------:R-:W-:Y:S02]  /*2150*/  @P2 F2FP.BF16.F32.PACK_AB R113, RZ, R54 ;  /* 0x00000036ff71223e */ /* 0x000fe400000010ff */
[----:B------:R-:W-:-:S02]  /*2160*/  @P2 F2FP.BF16.F32.PACK_AB R111, RZ, R53 ;  /* 0x00000035ff6f223e */ /* 0x000fc400000010ff */
[----:B------:R-:W-:Y:S02]  /*2170*/  @P2 F2FP.BF16.F32.PACK_AB R75, RZ, R52 ;  /* 0x00000034ff4b223e */ /* 0x000fe400000010ff */
[-C--:B------:R-:W-:Y:S02]  /*2180*/  @P1 F2FP.BF16.F32.PACK_AB R72, RZ, R59.reuse ;  /* 0x0000003bff48123e */ /* 0x080fe400000010ff */
[----:B------:R-:W-:Y:S02]  /*2190*/  @P2 F2FP.BF16.F32.PACK_AB R151, RZ, R59 ;  /* 0x0000003bff97223e */ /* 0x000fe400000010ff */
[-C--:B------:R-:W-:Y:S02]  /*21a0*/  @P1 F2FP.BF16.F32.PACK_AB R70, RZ, R56.reuse ;  /* 0x00000038ff46123e */ /* 0x080fe400000010ff */
[----:B------:R-:W-:Y:S02]  /*21b0*/  @P2 F2FP.BF16.F32.PACK_AB R112, RZ, R56 ;  /* 0x00000038ff70223e */ /* 0x000fe400000010ff */
[----:B------:R-:W-:-:S02]  /*21c0*/  @P1 F2FP.BF16.F32.PACK_AB R61, RZ, R57 ;  /* 0x00000039ff3d123e */ /* 0x000fc400000010ff */
[----:B------:R-:W-:Y:S02]  /*21d0*/  F2FP.BF16.F32.PACK_AB R54, R59, R54 ;  /* 0x000000363b36723e */ /* 0x000fe400000010ff */
[----:B------:R-:W-:Y:S02]  /*21e0*/  F2FP.BF16.F32.PACK_AB R53, R56, R53 ;  /* 0x000000353835723e */ /* 0x000fe400000010ff */
[----:B------:R-:W-:Y:S02]  /*21f0*/  @P1 PRMT R47, R73, 0x7610, R47 ;  /* 0x00007610492f1816 */ /* 0x000fe4000000002f */
[----:B------:R-:W-:Y:S02]  /*2200*/  @P1 PRMT R46, R71, 0x7610, R46 ;  /* 0x00007610472e1816 */ /* 0x000fe4000000002e */
[----:B------:R-:W-:Y:S02]  /*2210*/  @P1 PRMT R45, R68, 0x7610, R45 ;  /* 0x00007610442d1816 */ /* 0x000fe4000000002d */
[----:B------:R-:W-:-:S02]  /*2220*/  @P1 PRMT R44, R60, 0x7610, R44 ;  /* 0x000076103c2c1816 */ /* 0x000fc4000000002c */
[----:B------:R-:W-:Y:S02]  /*2230*/  IADD3 R56, P5, R149, UR22, RZ ;  /* 0x0000001695387c10 */ /* 0x000fe4000ffbe0ff */
[----:B------:R-:W-:Y:S02]  /*2240*/  @P1 IADD3.X R59, R148, UR19, RZ, P6, !PT ;  /* 0x00000013943b1c10 */ /* 0x000fe4000b7fe4ff */
[----:B------:R-:W-:Y:S02]  /*2250*/  @P2 F2FP.BF16.F32.PACK_AB R110, RZ, R57 ;  /* 0x00000039ff6e223e */ /* 0x000fe400000010ff */
[----:B------:R-:W-:Y:S02]  /*2260*/  @P2 PRMT R51, R152, 0x7610, R51 ;  /* 0x0000761098332816 */ /* 0x000fe40000000033 */
[----:B------:R-:W-:Y:S02]  /*2270*/  @P2 PRMT R50, R113, 0x7610, R50 ;  /* 0x0000761071322816 */ /* 0x000fe40000000032 */
[----:B------:R-:W-:-:S02]  /*2280*/  @P2 PRMT R49, R111, 0x7610, R49 ;  /* 0x000076106f312816 */ /* 0x000fc40000000031 */
[----:B------:R-:W-:Y:S02]  /*2290*/  @P2 PRMT R48, R75, 0x7610, R48 ;  /* 0x000076104b302816 */ /* 0x000fe40000000030 */
[----:B------:R-:W-:Y:S02]  /*22a0*/  @P2 IADD3 R60, P6, R149, UR20, RZ ;  /* 0x00000014953c2c10 */ /* 0x000fe4000ffde0ff */
[----:B------:R-:W-:Y:S02]  /*22b0*/  F2FP.BF16.F32.PACK_AB R52, R57, R52 ;  /* 0x000000343934723e */ /* 0x000fe400000010ff */
[----:B------:R-:W-:Y:S02]  /*22c0*/  @P1 PRMT R47, R47, 0x5410, R74 ;  /* 0x000054102f2f1816 */ /* 0x000fe4000000004a */
[----:B------:R-:W-:Y:S02]  /*22d0*/  @P1 PRMT R46, R46, 0x5410, R72 ;  /* 0x000054102e2e1816 */ /* 0x000fe40000000048 */
[----:B------:R-:W-:-:S02]  /*22e0*/  @P1 PRMT R45, R45, 0x5410, R70 ;  /* 0x000054102d2d1816 */ /* 0x000fc40000000046 */
[----:B------:R-:W-:Y:S02]  /*22f0*/  @P1 PRMT R44, R44, 0x5410, R61 ;  /* 0x000054102c2c1816 */ /* 0x000fe4000000003d */
[----:B------:R-:W-:Y:S02]  /*2300*/  IADD3.X R57, R148, UR23, RZ, P5, !PT ;  /* 0x0000001794397c10 */ /* 0x000fe4000affe4ff */
[----:B------:R-:W-:Y:S01]  /*2310*/  @P2 PRMT R51, R51, 0x5410, R153 ;  /* 0x0000541033332816 */ /* 0x000fe20000000099 */
[----:B------:R0:W-:Y:S01]  /*2320*/  @P1 STG.E.128 desc[UR4][R58.64], R44 ;  /* 0x0000002c3a001986 */ /* 0x0001e2000c101d04 */
[----:B------:R-:W-:Y:S02]  /*2330*/  @P2 PRMT R50, R50, 0x5410, R151 ;  /* 0x0000541032322816 */ /* 0x000fe40000000097 */
[----:B------:R-:W-:Y:S01]  /*2340*/  @P2 PRMT R49, R49, 0x5410, R112 ;  /* 0x0000541031312816 */ /* 0x000fe20000000070 */
[----:B------:R1:W-:Y:S01]  /*2350*/  STG.E.128 desc[UR4][R56.64], R52 ;  /* 0x0000003438007986 */ /* 0x0003e2000c101d04 */
[----:B------:R-:W-:-:S02]  /*2360*/  @P2 PRMT R48, R48, 0x5410, R110 ;  /* 0x0000541030302816 */ /* 0x000fc4000000006e */
[----:B------:R-:W-:Y:S02]  /*2370*/  @P2 IADD3.X R61, R148, UR21, RZ, P6, !PT ;  /* 0x00000015943d2c10 */ /* 0x000fe4000b7fe4ff */
[----:B------:R-:W-:Y:S02]  /*2380*/  @P1 F2FP.BF16.F32.PACK_AB R70, RZ, R69 ;  /* 0x00000045ff46123e */ /* 0x000fe400000010ff */
[----:B------:R-:W-:Y:S01]  /*2390*/  @P1 F2FP.BF16.F32.PACK_AB R72, RZ, R65 ;  /* 0x00000041ff48123e */ /* 0x000fe200000010ff */
[----:B------:R2:W-:Y:S01]  /*23a0*/  @P2 STG.E.128 desc[UR4][R60.64], R48 ;  /* 0x000000303c002986 */ /* 0x0005e2000c101d04 */
[----:B------:R-:W-:Y:S02]  /*23b0*/  @P1 F2FP.BF16.F32.PACK_AB R68, RZ, R67 ;  /* 0x00000043ff44123e */ /* 0x000fe400000010ff */
[----:B------:R-:W-:Y:S02]  /*23c0*/  @P1 F2FP.BF16.F32.PACK_AB R71, RZ, R62 ;  /* 0x0000003eff47123e */ /* 0x000fe400000010ff */
[----:B------:R-:W-:-:S02]  /*23d0*/  @P1 F2FP.BF16.F32.PACK_AB R73, RZ, R150 ;  /* 0x00000096ff49123e */ /* 0x000fc400000010ff */
[----:B0-----:R-:W-:Y:S02]  /*23e0*/  @P1 F2FP.BF16.F32.PACK_AB R59, RZ, R66 ;  /* 0x00000042ff3b123e */ /* 0x001fe400000010ff */
[----:B------:R-:W-:Y:S02]  /*23f0*/  @P1 PRMT R46, R70, 0x7610, R46 ;  /* 0x00007610462e1816 */ /* 0x000fe4000000002e */
[----:B-1----:R-:W-:Y:S02]  /*2400*/  @P1 F2FP.BF16.F32.PACK_AB R57, RZ, R63 ;  /* 0x0000003fff39123e */ /* 0x002fe400000010ff */
[----:B------:R-:W-:Y:S02]  /*2410*/  @P1 IADD3 R58, P5, R142, UR18, RZ ;  /* 0x000000128e3a1c10 */ /* 0x000fe4000ffbe0ff */
[----:B------:R-:W-:Y:S02]  /*2420*/  @P1 PRMT R44, R57, 0x7610, R44 ;  /* 0x00007610392c1816 */ /* 0x000fe4000000002c */
[----:B------:R-:W-:-:S02]  /*2430*/  @P1 PRMT R47, R72, 0x7610, R47 ;  /* 0x00007610482f1816 */ /* 0x000fc4000000002f */
[----:B--2---:R-:W-:Y:S02]  /*2440*/  @P1 F2FP.BF16.F32.PACK_AB R61, RZ, R64 ;  /* 0x00000040ff3d123e */ /* 0x004fe400000010ff */
[----:B------:R-:W-:Y:S02]  /*2450*/  @P1 PRMT R44, R44, 0x5410, R59 ;  /* 0x000054102c2c1816 */ /* 0x000fe4000000003b */
[----:B------:R-:W-:Y:S02]  /*2460*/  @P1 PRMT R45, R61, 0x7610, R45 ;  /* 0x000076103d2d1816 */ /* 0x000fe4000000002d */
[----:B------:R-:W-:Y:S02]  /*2470*/  @P1 IADD3.X R59, R141, UR19, RZ, P5, !PT ;  /* 0x000000138d3b1c10 */ /* 0x000fe4000affe4ff */
[----:B------:R-:W-:Y:S02]  /*2480*/  @P1 PRMT R45, R45, 0x5410, R68 ;  /* 0x000054102d2d1816 */ /* 0x000fe40000000044 */
[----:B------:R-:W-:-:S02]  /*2490*/  @P1 PRMT R46, R46, 0x5410, R71 ;  /* 0x000054102e2e1816 */ /* 0x000fc40000000047 */
[----:B------:R-:W-:Y:S02]  /*24a0*/  @P1 PRMT R47, R47, 0x5410, R73 ;  /* 0x000054102f2f1816 */ /* 0x000fe40000000049 */
[----:B------:R-:W-:Y:S02]  /*24b0*/  F2FP.BF16.F32.PACK_AB R55, R150, R65 ;  /* 0x000000419637723e */ /* 0x000fe400000010ff */
[----:B------:R-:W-:Y:S01]  /*24c0*/  F2FP.BF16.F32.PACK_AB R54, R62, R69 ;  /* 0x000000453e36723e */ /* 0x000fe200000010ff */
[----:B------:R0:W-:Y:S01]  /*24d0*/  @P1 STG.E.128 desc[UR4][R58.64], R44 ;  /* 0x0000002c3a001986 */ /* 0x0001e2000c101d04 */
[----:B------:R-:W-:Y:S02]  /*24e0*/  F2FP.BF16.F32.PACK_AB R53, R67, R64 ;  /* 0x000000404335723e */ /* 0x000fe400000010ff */
[----:B------:R-:W-:Y:S02]  /*24f0*/  F2FP.BF16.F32.PACK_AB R52, R66, R63 ;  /* 0x0000003f4234723e */ /* 0x000fe400000010ff */
[----:B------:R-:W-:-:S02]  /*2500*/  @P2 F2FP.BF16.F32.PACK_AB R65, RZ, R65 ;  /* 0x00000041ff41223e */ /* 0x000fc400000010ff */
[----:B------:R-:W-:Y:S02]  /*2510*/  @P2 F2FP.BF16.F32.PACK_AB R69, RZ, R69 ;  /* 0x00000045ff45223e */ /* 0x000fe400000010ff */
[----:B------:R-:W-:Y:S02]  /*2520*/  @P2 F2FP.BF16.F32.PACK_AB R64, RZ, R64 ;  /* 0x00000040ff40223e */ /* 0x000fe400000010ff */
[----:B------:R-:W-:Y:S02]  /*2530*/  @P2 F2FP.BF16.F32.PACK_AB R63, RZ, R63 ;  /* 0x0000003fff3f223e */ /* 0x000fe400000010ff */
[----:B------:R-:W-:Y:S02]  /*2540*/  IADD3 R56, P6, R142, UR22, RZ ;  /* 0x000000168e387c10 */ /* 0x000fe4000ffde0ff */
[----:B------:R-:W-:Y:S02]  /*2550*/  @P2 F2FP.BF16.F32.PACK_AB R150, RZ, R150 ;  /* 0x00000096ff96223e */ /* 0x000fe400000010ff */
[----:B------:R-:W-:-:S02]  /*2560*/  @P2 F2FP.BF16.F32.PACK_AB R62, RZ, R62 ;  /* 0x0000003eff3e223e */ /* 0x000fc400000010ff */
[----:B------:R-:W-:Y:S02]  /*2570*/  @P2 F2FP.BF16.F32.PACK_AB R67, RZ, R67 ;  /* 0x00000043ff43223e */ /* 0x000fe400000010ff */
[----:B------:R-:W-:Y:S02]  /*2580*/  @P2 F2FP.BF16.F32.PACK_AB R66, RZ, R66 ;  /* 0x00000042ff42223e */ /* 0x000fe400000010ff */
[----:B------:R-:W-:Y:S02]  /*2590*/  @P2 PRMT R51, R65, 0x7610, R51 ;  /* 0x0000761041332816 */ /* 0x000fe40000000033 */
[----:B0-----:R-:W-:Y:S02]  /*25a0*/  @P2 IADD3 R58, P1, R142, UR20, RZ ;  /* 0x000000148e3a2c10 */ /* 0x001fe4000ff3e0ff */
[----:B------:R-:W-:Y:S02]  /*25b0*/  @P2 PRMT R50, R69, 0x7610, R50 ;  /* 0x0000761045322816 */ /* 0x000fe40000000032 */
[----:B------:R-:W-:-:S02]  /*25c0*/  @P2 PRMT R49, R64, 0x7610, R49 ;  /* 0x0000761040312816 */ /* 0x000fc40000000031 */
[----:B------:R-:W-:Y:S02]  /*25d0*/  @P2 PRMT R48, R63, 0x7610, R48 ;  /* 0x000076103f302816 */ /* 0x000fe40000000030 */
[C---:B------:R-:W-:Y:S02]  /*25e0*/  IADD3.X R57, R141.reuse, UR23, RZ, P6, !PT ;  /* 0x000000178d397c10 */ /* 0x040fe4000b7fe4ff */
[----:B------:R-:W-:Y:S02]  /*25f0*/  @P2 IADD3.X R59, R141, UR21, RZ, P1, !PT ;  /* 0x000000158d3b2c10 */ /* 0x000fe40008ffe4ff */
[----:B------:R-:W-:Y:S01]  /*2600*/  @P2 PRMT R51, R51, 0x5410, R150 ;  /* 0x0000541033332816 */ /* 0x000fe20000000096 */
[----:B------:R0:W-:Y:S01]  /*2610*/  STG.E.128 desc[UR4][R56.64], R52 ;  /* 0x0000003438007986 */ /* 0x0001e2000c101d04 */
[----:B------:R-:W-:Y:S02]  /*2620*/  @P2 PRMT R50, R50, 0x5410, R62 ;  /* 0x0000541032322816 */ /* 0x000fe4000000003e */
[----:B------:R-:W-:-:S02]  /*2630*/  @P2 PRMT R49, R49, 0x5410, R67 ;  /* 0x0000541031312816 */ /* 0x000fc40000000043 */
[----:B------:R-:W-:Y:S02]  /*2640*/  @P2 PRMT R48, R48, 0x5410, R66 ;  /* 0x0000541030302816 */ /* 0x000fe40000000042 */
[----:B------:R-:W-:-:S03]  /*2650*/  SEL R151, RZ, 0x1, P4 ;  /* 0x00000001ff977807 */ /* 0x000fc60002000000 */
[----:B------:R0:W-:Y:S01]  /*2660*/  @P2 STG.E.128 desc[UR4][R58.64], R48 ;  /* 0x000000303a002986 */ /* 0x0001e2000c101d04 */
[----:B------:R-:W-:Y:S05]  /*2670*/  @!P3 BRA `(.L_x_600) ;  /* 0xffffffe00010b947 */ /* 0x000fea000383ffff */
[----:B------:R-:W-:Y:S01]  /*2680*/  IMAD.MOV.U32 R39, RZ, RZ, R91 ;  /* 0x000000ffff277224 */ /* 0x000fe200078e005b */
        /* <DEDUP_REMOVED lines=57> */
.L_x_598:
        /* <DEDUP_REMOVED lines=31> */
.L_x_599:
[----:B------:R-:W-:Y:S01]  /*2c10*/  HFMA2.MMA R54, -RZ, RZ, 0, 1.847743988037109375e-06 ;  /* 0x0000001fff367435 */ /* 0x000fe200000001ff */
[----:B------:R-:W-:Y:S01]  /*2c20*/  IMAD.MOV.U32 R55, RZ, RZ, 0x10 ;  /* 0x00000010ff377424 */ /* 0x000fe200078e00ff */
[----:B------:R-:W-:-:S09]  /*2c30*/  MOV R159, 0xffffffff ;  /* 0xffffffff009f7802 */ /* 0x000fd20000000f00 */
[----:B-----5:R-:W-:Y:S05]  /*2c40*/  WARPSYNC.COLLECTIVE R159, `(.L_x_601) ;  /* 0x000000009f087348 */ /* 0x020fea0003c00000 */
[----:B------:R0:W1:Y:S02]  /*2c50*/  SHFL.DOWN P1, R161, R157, R55, R54 ;  /* 0x080000379da17389 */ /* 0x0000640000020036 */
[----:B01---5:R-:W-:Y:S01]  /*2c60*/  ENDCOLLECTIVE ;  /* 0x000000000000791b */ /* 0x023fe20003800000 */
.L_x_601:
[----:B------:R-:W-:Y:S01]  /*2c70*/  FADD.FTZ R53, R157, R161 ;  /* 0x000000a19d357221 */ /* 0x000fe20000010000 */
[----:B------:R-:W-:-:S07]  /*2c80*/  IMAD.MOV.U32 R157, RZ, RZ, R56 ;  /* 0x000000ffff9d7224 */ /* 0x000fce00078e0038 */
[----:B------:R-:W-:Y:S05]  /*2c90*/  WARPSYNC.COLLECTIVE R159, `(.L_x_602) ;  /* 0x000000009f087348 */ /* 0x000fea0003c00000 */
[----:B------:R0:W1:Y:S02]  /*2ca0*/  SHFL.DOWN P1, R161, R157, R55, R54 ;  /* 0x080000379da17389 */ /* 0x0000640000020036 */
[----:B01----:R-:W-:Y:S01]  /*2cb0*/  ENDCOLLECTIVE ;  /* 0x000000000000791b */ /* 0x003fe20003800000 */
.L_x_602:
[----:B------:R-:W-:Y:S01]  /*2cc0*/  MOV R157, R53 ;  /* 0x00000035009d7202 */ /* 0x000fe20000000f00 */
[----:B------:R-:W-:Y:S01]  /*2cd0*/  IMAD.MOV.U32 R55, RZ, RZ, 0x8 ;  /* 0x00000008ff377424 */ /* 0x000fe200078e00ff */
[----:B------:R-:W-:-:S07]  /*2ce0*/  MOV R57, R161 ;  /* 0x000000a100397202 */ /* 0x000fce0000000f00 */
[----:B------:R-:W-:Y:S05]  /*2cf0*/  WARPSYNC.COLLECTIVE R159, `(.L_x_603) ;  /* 0x000000009f087348 */ /* 0x000fea0003c00000 */
[----:B------:R0:W1:Y:S02]  /*2d00*/  SHFL.DOWN P1, R161, R157, R55, R54 ;  /* 0x080000379da17389 */ /* 0x0000640000020036 */
[----:B01----:R-:W-:Y:S01]  /*2d10*/  ENDCOLLECTIVE ;  /* 0x000000000000791b */ /* 0x003fe20003800000 */
.L_x_603:
[----:B------:R-:W-:-:S05]  /*2d20*/  FADD.FTZ R57, R56, R57 ;  /* 0x0000003938397221 */ /* 0x000fca0000010000 */
[----:B------:R-:W-:Y:S01]  /*2d30*/  MOV R157, R57 ;  /* 0x00000039009d7202 */ /* 0x000fe20000000f00 */
[----:B------:R-:W-:-:S07]  /*2d40*/  FADD.FTZ R163, R53, R161 ;  /* 0x000000a135a37221 */ /* 0x000fce0000010000 */
[----:B------:R-:W-:Y:S05]  /*2d50*/  WARPSYNC.COLLECTIVE R159, `(.L_x_604) ;  /* 0x000000009f087348 */ /* 0x000fea0003c00000 */
[----:B------:R0:W1:Y:S02]  /*2d60*/  SHFL.DOWN P1, R161, R157, R55, R54 ;  /* 0x080000379da17389 */ /* 0x0000640000020036 */
[----:B01----:R-:W-:Y:S01]  /*2d70*/  ENDCOLLECTIVE ;  /* 0x000000000000791b */ /* 0x003fe20003800000 */
.L_x_604:
[----:B------:R-:W-:Y:S01]  /*2d80*/  HFMA2.MMA R55, -RZ, RZ, 0, 2.384185791015625e-07 ;  /* 0x00000004ff377435 */ /* 0x000fe200000001ff */
[----:B------:R-:W-:Y:S01]  /*2d90*/  IMAD.MOV.U32 R157, RZ, RZ, R163 ;  /* 0x000000ffff9d7224 */ /* 0x000fe200078e00a3 */
[----:B------:R-:W-:-:S09]  /*2da0*/  MOV R165, R161 ;  /* 0x000000a100a57202 */ /* 0x000fd20000000f00 */
[----:B------:R-:W-:Y:S05]  /*2db0*/  WARPSYNC.COLLECTIVE R159, `(.L_x_605) ;  /* 0x000000009f087348 */ /* 0x000fea0003c00000 */
[----:B------:R0:W1:Y:S02]  /*2dc0*/  SHFL.DOWN P1, R161, R157, R55, R54 ;  /* 0x080000379da17389 */ /* 0x0000640000020036 */
[----:B01----:R-:W-:Y:S01]  /*2dd0*/  ENDCOLLECTIVE ;  /* 0x000000000000791b */ /* 0x003fe20003800000 */
.L_x_605:
[----:B------:R-:W-:-:S05]  /*2de0*/  FADD.FTZ R53, R57, R165 ;  /* 0x000000a539357221 */ /* 0x000fca0000010000 */
[----:B------:R-:W-:Y:S01]  /*2df0*/  MOV R157, R53 ;  /* 0x00000035009d7202 */ /* 0x000fe20000000f00 */
[----:B------:R-:W-:-:S07]  /*2e00*/  FADD.FTZ R165, R163, R161 ;  /* 0x000000a1a3a57221 */ /* 0x000fce0000010000 */
[----:B------:R-:W-:Y:S05]  /*2e10*/  WARPSYNC.COLLECTIVE R159, `(.L_x_606) ;  /* 0x000000009f087348 */ /* 0x000fea0003c00000 */
[----:B------:R0:W1:Y:S02]  /*2e20*/  SHFL.DOWN P1, R161, R157, R55, R54 ;  /* 0x080000379da17389 */ /* 0x0000640000020036 */
[----:B01----:R-:W-:Y:S01]  /*2e30*/  ENDCOLLECTIVE ;  /* 0x000000000000791b */ /* 0x003fe20003800000 */
.L_x_606:
[----:B------:R-:W-:Y:S01]  /*2e40*/  HFMA2.MMA R55, -RZ, RZ, 0, 1.1920928955078125e-07 ;  /* 0x00000002ff377435 */ /* 0x000fe200000001ff */
[----:B------:R-:W-:Y:S01]  /*2e50*/  MOV R157, R165 ;  /* 0x000000a5009d7202 */ /* 0x000fe20000000f00 */
[----:B------:R-:W-:-:S09]  /*2e60*/  IMAD.MOV.U32 R56, RZ, RZ, R161 ;  /* 0x000000ffff387224 */ /* 0x000fd200078e00a1 */
[----:B------:R-:W-:Y:S05]  /*2e70*/  WARPSYNC.COLLECTIVE R159, `(.L_x_607) ;  /* 0x000000009f087348 */ /* 0x000fea0003c00000 */
[----:B------:R0:W1:Y:S02]  /*2e80*/  SHFL.DOWN P1, R161, R157, R55, R54 ;  /* 0x080000379da17389 */ /* 0x0000640000020036 */
[----:B01----:R-:W-:Y:S01]  /*2e90*/  ENDCOLLECTIVE ;  /* 0x000000000000791b */ /* 0x003fe20003800000 */
.L_x_607:
[----:B------:R-:W-:-:S04]  /*2ea0*/  FADD.FTZ R163, R53, R56 ;  /* 0x0000003835a37221 */ /* 0x000fc80000010000 */
[----:B------:R-:W-:Y:S02]  /*2eb0*/  IMAD.MOV.U32 R157, RZ, RZ, R163 ;  /* 0x000000ffff9d7224 */ /* 0x000fe400078e00a3 */
[----:B------:R-:W-:-:S07]  /*2ec0*/  FADD.FTZ R56, R165, R161 ;  /* 0x000000a1a5387221 */ /* 0x000fce0000010000 */
[----:B------:R-:W-:Y:S05]  /*2ed0*/  WARPSYNC.COLLECTIVE R159, `(.L_x_608) ;  /* 0x000000009f087348 */ /* 0x000fea0003c00000 */
[----:B------:R0:W1:Y:S02]  /*2ee0*/  SHFL.DOWN P1, R161, R157, R55, R54 ;  /* 0x080000379da17389 */ /* 0x0000640000020036 */
[----:B01----:R-:W-:Y:S01]  /*2ef0*/  ENDCOLLECTIVE ;  /* 0x000000000000791b */ /* 0x003fe20003800000 */
.L_x_608:
[----:B------:R-:W-:Y:S01]  /*2f00*/  MOV R157, R56 ;  /* 0x00000038009d7202 */ /* 0x000fe20000000f00 */
[----:B------:R-:W-:Y:S01]  /*2f10*/  IMAD.MOV.U32 R55, RZ, RZ, 0x1 ;  /* 0x00000001ff377424 */ /* 0x000fe200078e00ff */
[----:B------:R-:W-:-:S07]  /*2f20*/  MOV R57, R161 ;  /* 0x000000a100397202 */ /* 0x000fce0000000f00 */
[----:B------:R-:W-:Y:S05]  /*2f30*/  WARPSYNC.COLLECTIVE R159, `(.L_x_609) ;  /* 0x000000009f087348 */ /* 0x000fea0003c00000 */
[----:B------:R0:W1:Y:S02]  /*2f40*/  SHFL.DOWN P1, R161, R157, R55, R54 ;  /* 0x080000379da17389 */ /* 0x0000640000020036 */
[----:B01----:R-:W-:Y:S01]  /*2f50*/  ENDCOLLECTIVE ;  /* 0x000000000000791b */ /* 0x003fe20003800000 */
.L_x_609:
[----:B------:R-:W-:-:S05]  /*2f60*/  FADD.FTZ R57, R163, R57 ;  /* 0x00000039a3397221 */ /* 0x000fca0000010000 */
[----:B------:R-:W-:Y:S02]  /*2f70*/  MOV R157, R57 ;  /* 0x00000039009d7202 */ /* 0x000fe40000000f00 */
[----:B------:R-:W-:-:S07]  /*2f80*/  MOV R53, R161 ;  /* 0x000000a100357202 */ /* 0x000fce0000000f00 */
[----:B------:R-:W-:Y:S05]  /*2f90*/  WARPSYNC.COLLECTIVE R159, `(.L_x_610) ;  /* 0x000000009f087348 */ /* 0x000fea0003c00000 */
[----:B------:R0:W1:Y:S02]  /*2fa0*/  SHFL.DOWN P1, R161, R157, R55, R54 ;  /* 0x080000379da17389 */ /* 0x0000640000020036 */
[----:B01----:R-:W-:Y:S01]  /*2fb0*/  ENDCOLLECTIVE ;  /* 0x000000000000791b */ /* 0x003fe20003800000 */
.L_x_610:
[----:B------:R-:W-:Y:S05]  /*2fc0*/  BRA `(.L_x_611) ;  /* 0xffffffe800687947 */ /* 0x000fea000383ffff */
.L_x_612:
        /* <DEDUP_REMOVED lines=11> */
.L_x_2949:


//--------------------- .text._ZN10layer_norm31ln_parallel_residual_bwd_kernelINS_13Kernel_traitsIf13__nv_bfloat16S2_S2_fjLj2048ELj1ELj1ELj4ELj16ENS_18Kernel_traits_baseILj2048EfS2_S2_S2_fjLj128EEEEELb0ELb1ELb0EEEvNS_9BwdParamsE --------------------------
	.section	.text._ZN10layer_norm31ln_parallel_residual_bwd_kernelINS_13Kernel_traitsIf13__nv_bfloat16S2_S2_fjLj2048ELj1ELj1ELj4ELj16ENS_18Kernel_traits_baseILj2048EfS2_S2_S2_fjLj128EEEEELb0ELb1ELb0EEEvNS_9BwdParamsE,"ax",@progbits
	.align	128
        .global         _ZN10layer_norm31ln_parallel_residual_bwd_kernelINS_13Kernel_traitsIf13__nv_bfloat16S2_S2_fjLj2048ELj1ELj1ELj4ELj16ENS_18Kernel_traits_baseILj2048EfS2_S2_S2_fjLj128EEEEELb0ELb1ELb0EEEvNS_9BwdParamsE
        .type           _ZN10layer_norm31ln_parallel_residual_bwd_kernelINS_13Kernel_traitsIf13__nv_bfloat16S2_S2_fjLj2048ELj1ELj1ELj4ELj16ENS_18Kernel_traits_baseILj2048EfS2_S2_S2_fjLj128EEEEELb0ELb1ELb0EEEvNS_9BwdParamsE,@function
        .size           _ZN10layer_norm31ln_parallel_residual_bwd_kernelINS_13Kernel_traitsIf13__nv_bfloat16S2_S2_fjLj2048ELj1ELj1ELj4ELj16ENS_18Kernel_traits_baseILj2048EfS2_S2_S2_fjLj128EEEEELb0ELb1ELb0EEEvNS_9BwdParamsE,(.L_x_2950 - _ZN10layer_norm31ln_parallel_residual_bwd_kernelINS_13Kernel_traitsIf13__nv_bfloat16S2_S2_fjLj2048ELj1ELj1ELj4ELj16ENS_18Kernel_traits_baseILj2048EfS2_S2_S2_fjLj128EEEEELb0ELb1ELb0EEEvNS_9BwdParamsE)
        .other          _ZN10layer_norm31ln_parallel_residual_bwd_kernelINS_13Kernel_traitsIf13__nv_bfloat16S2_S2_fjLj2048ELj1ELj1ELj4ELj16ENS_18Kernel_traits_baseILj2048EfS2_S2_S2_fjLj128EEEEELb0ELb1ELb0EEEvNS_9BwdParamsE,@"STO_CUDA_ENTRY STV_DEFAULT"
_ZN10layer_norm31ln_parallel_residual_bwd_kernelINS_13Kernel_traitsIf13__nv_bfloat16S2_S2_fjLj2048ELj1ELj1ELj4ELj16ENS_18Kernel_traits_baseILj2048EfS2_S2_S2_fjLj128EEEEELb0ELb1ELb0EEEvNS_9BwdParamsE:
.text._ZN10layer_norm31ln_parallel_residual_bwd_kernelINS_13Kernel_traitsIf13__nv_bfloat16S2_S2_fjLj2048ELj1ELj1ELj4ELj16ENS_18Kernel_traits_baseILj2048EfS2_S2_S2_fjLj128EEEEELb0ELb1ELb0EEEvNS_9BwdParamsE:
        /* <DEDUP_REMOVED lines=24> */
[----:B------:R-:W2:Y:S01]  /*0180*/  @P2 LDC.64 R6, c[0x0][0x260] ;  /* 0x00009800ff062b82 */ /* 0x000ea20000000a00 */
[C---:B0-----:R-:W-:Y:S01]  /*0190*/  @P1 IMAD.WIDE.U32 R4, R9.reuse, 0x20, R4 ;  /* 0x0000002009041825 */ /* 0x041fe200078e0004 */
[----:B------:R-:W-:-:S04]  /*01a0*/  @P1 LOP3.LUT R9, R9, 0x80, RZ, 0xfc, !PT ;  /* 0x0000008009091812 */ /* 0x000fc800078efcff */
[----:B------:R-:W5:Y:S01]  /*01b0*/  @P1 LDG.E.128 R16, desc[UR4][R4.64] ;  /* 0x0000000404101981 */ /* 0x000f62000c1e1d00 */
[----:B--2---:R-:W-:-:S03]  /*01c0*/  @P2 IMAD.WIDE.U32 R6, R9, 0x20, R6 ;  /* 0x0000002009062825 */ /* 0x004fc600078e0006 */
[----:B------:R1:W5:Y:S04]  /*01d0*/  @P1 LDG.E.128 R20, desc[UR4][R4.64+0x10] ;  /* 0x0000100404141981 */ /* 0x000368000c1e1d00 */
[----:B------:R0:W5:Y:S04]  /*01e0*/  @P2 LDG.E.128 R24, desc[UR4][R6.64] ;  /* 0x0000000406182981 */ /* 0x000168000c1e1d00 */
        /* <DEDUP_REMOVED lines=23> */
[----:B------:R-:W-:-:S05]  /*0360*/  IMAD.MOV.U32 R33, RZ, RZ, RZ ;  /* 0x000000ffff217224 */ /* 0x000fca00078e00ff */
[----:B------:R-:W-:-:S13]  /*0370*/  PLOP3.LUT P3, PT, PT, PT, UP0, 0x80, 0x0 ;  /* 0x000000000000781c */ /* 0x000fda0003f6f008 */
.L_x_623:
        /* <DEDUP_REMOVED lines=9> */
[----:B------:R-:W-:Y:S02]  /*0410*/  CS2R R114, SRZ ;  /* 0x0000000000727805 */ /* 0x000fe4000001ff00 */
[----:B------:R-:W-:Y:S01]  /*0420*/  SHF.R.U32.HI R103, RZ, 0x5, R0 ;  /* 0x00000005ff677819 */ /* 0x000fe20000011600 */
[C---:B------:R-:W-:Y:S01]  /*0430*/  IMAD R84, R5.reuse, R2, RZ ;  /* 0x0000000205547224 */ /* 0x040fe200078e02ff */
[----:B------:R-:W-:Y:S02]  /*0440*/  IADD3 R5, R5, UR8, RZ ;  /* 0x0000000805057c10 */ /* 0x000fe4000fffe0ff */
        /* <DEDUP_REMOVED lines=20> */
[----:B------:R-:W-:Y:S02]  /*0590*/  VIADD R117, R4, 0x80 ;  /* 0x0000008004757836 */ /* 0x000fe40000000000 */
[----:B--2---:R-:W-:Y:S01]  /*05a0*/  IMAD.U32 R85, R8, 0x10000, RZ ;  /* 0x0001000008557824 */ /* 0x004fe200078e00ff */
[C---:B------:R-:W-:Y:S02]  /*05b0*/  PRMT R81, R9.reuse, 0x7632, R81 ;  /* 0x0000763209517816 */ /* 0x040fe40000000051 */
[----:B------:R-:W-:Y:S01]  /*05c0*/  SHF.L.U32 R9, R9, 0x10, RZ ;  /* 0x0000001009097819 */ /* 0x000fe200000006ff */
[----:B0-----:R-:W-:Y:S01]  /*05d0*/  FADD.FTZ R6, -R102, R85 ;  /* 0x0000005566067221 */ /* 0x001fe20000010100 */
[----:B------:R-:W-:Y:S02]  /*05e0*/  PRMT R83, R8, 0x7632, R83 ;  /* 0x0000763208537816 */ /* 0x000fe40000000053 */
[----:B------:R-:W-:Y:S01]  /*05f0*/  SHF.L.U32 R87, R10, 0x10, RZ ;  /* 0x000000100a577819 */ /* 0x000fe200000006ff */
[----:B-----5:R-:W-:Y:S01]  /*0600*/  FMUL.FTZ R111, R91, R6 ;  /* 0x000000065b6f7220 */ /* 0x020fe20000410000 */
[----:B------:R-:W-:Y:S01]  /*0610*/  FADD.FTZ R6, -R102, R9 ;  /* 0x0000000966067221 */ /* 0x000fe20000010100 */
[----:B------:R-:W-:-:S02]  /*0620*/  PRMT R82, R11, 0x7632, R82 ;  /* 0x000076320b527816 */ /* 0x000fc40000000052 */
[----:B------:R-:W-:Y:S01]  /*0630*/  SHF.L.U32 R89, R11, 0x10, RZ ;  /* 0x000000100b597819 */ /* 0x000fe200000006ff */
[----:B------:R-:W-:Y:S01]  /*0640*/  FMUL.FTZ R11, R91, R6 ;  /* 0x000000065b0b7220 */ /* 0x000fe20000410000 */
[----:B------:R-:W-:Y:S01]  /*0650*/  SHF.L.U32 R83, R83, 0x10, RZ ;  /* 0x0000001053537819 */ /* 0x000fe200000006ff */
[----:B------:R-:W-:Y:S01]  /*0660*/  FADD.FTZ R6, -R102, R87 ;  /* 0x0000005766067221 */ /* 0x000fe20000010100 */
[----:B------:R-:W-:Y:S02]  /*0670*/  PRMT R80, R10, 0x7632, R80 ;  /* 0x000076320a507816 */ /* 0x000fe40000000050 */
[----:B------:R-:W-:Y:S01]  /*0680*/  SHF.L.U32 R81, R81, 0x10, RZ ;  /* 0x0000001051517819 */ /* 0x000fe200000006ff */
[C---:B---3--:R-:W-:Y:S01]  /*0690*/  IMAD.U32 R109, R12.reuse, 0x10000, RZ ;  /* 0x000100000c6d7824 */ /* 0x048fe200078e00ff */
[----:B------:R-:W-:Y:S01]  /*06a0*/  PRMT R8, R12, 0x7632, R8 ;  /* 0x000076320c087816 */ /* 0x000fe20000000008 */
[----:B------:R-:W-:Y:S01]  /*06b0*/  FMUL.FTZ R9, R91, R6 ;  /* 0x000000065b097220 */ /* 0x000fe20000410000 */
[----:B------:R-:W-:Y:S01]  /*06c0*/  SHF.L.U32 R7, R14, 0x10, RZ ;  /* 0x000000100e077819 */ /* 0x000fe200000006ff */
[C---:B------:R-:W-:Y:S01]  /*06d0*/  FADD.FTZ R112, -R102.reuse, R83 ;  /* 0x0000005366707221 */ /* 0x040fe20000010100 */
[----:B------:R-:W-:Y:S01]  /*06e0*/  FADD.FTZ R6, -R102, R89 ;  /* 0x0000005966067221 */ /* 0x000fe20000010100 */
[C---:B------:R-:W-:Y:S01]  /*06f0*/  PRMT R88, R13.reuse, 0x7632, R88 ;  /* 0x000076320d587816 */ /* 0x040fe20000000058 */
[----:B------:R-:W-:Y:S01]  /*0700*/  IMAD.U32 R12, R8, 0x10000, RZ ;  /* 0x00010000080c7824 */ /* 0x000fe200078e00ff */
[----:B------:R-:W-:Y:S01]  /*0710*/  SHF.L.U32 R13, R13, 0x10, RZ ;  /* 0x000000100d0d7819 */ /* 0x000fe200000006ff */
[----:B------:R-:W-:Y:S01]  /*0720*/  FADD.FTZ R48, R48, R109 ;  /* 0x0000006d30307221 */ /* 0x000fe20000010000 */
[----:B------:R-:W-:Y:S01]  /*0730*/  PRMT R84, R15, 0x7632, R84 ;  /* 0x000076320f547816 */ /* 0x000fe20000000054 */
[----:B------:R-:W-:Y:S01]  /*0740*/  FFMA.FTZ R32, R111, R109, R32 ;  /* 0x0000006d6f207223 */ /* 0x000fe20000010020 */
[----:B------:R-:W-:Y:S01]  /*0750*/  SHF.L.U32 R15, R15, 0x10, RZ ;  /* 0x000000100f0f7819 */ /* 0x000fe200000006ff */
[----:B------:R-:W-:Y:S01]  /*0760*/  FADD.FTZ R52, R52, R7 ;  /* 0x0000000734347221 */ /* 0x000fe20000010000 */
[-C--:B------:R-:W-:Y:S01]  /*0770*/  FFMA.FTZ R36, R9, R7.reuse, R36 ;  /* 0x0000000709247223 */ /* 0x080fe20000010024 */
[----:B------:R-:W-:Y:S01]  /*0780*/  FMUL.FTZ R8, R20, R7 ;  /* 0x0000000714087220 */ /* 0x000fe20000410000 */
[C---:B------:R-:W-:Y:S01]  /*0790*/  FMUL.FTZ R112, R91.reuse, R112 ;  /* 0x000000705b707220 */ /* 0x040fe20000410000 */
[----:B------:R-:W-:Y:S01]  /*07a0*/  FMUL.FTZ R109, R16, R109 ;  /* 0x0000006d106d7220 */ /* 0x000fe20000410000 */
[----:B------:R-:W-:Y:S01]  /*07b0*/  FMUL.FTZ R7, R91, R6 ;  /* 0x000000065b077220 */ /* 0x000fe20000410000 */
[----:B------:R-:W-:Y:S01]  /*07c0*/  FADD.FTZ R50, R50, R13 ;  /* 0x0000000d32327221 */ /* 0x000fe20000010000 */
[-C--:B------:R-:W-:Y:S01]  /*07d0*/  FFMA.FTZ R34, R11, R13.reuse, R34 ;  /* 0x0000000d0b227223 */ /* 0x080fe20000010022 */
[----:B------:R-:W-:Y:S01]  /*07e0*/  FMUL.FTZ R10, R18, R13 ;  /* 0x0000000d120a7220 */ /* 0x000fe20000410000 */
[----:B------:R-:W-:Y:S01]  /*07f0*/  FADD.FTZ R49, R49, R12 ;  /* 0x0000000c31317221 */ /* 0x000fe20000010000 */
[-C--:B------:R-:W-:Y:S01]  /*0800*/  FFMA.FTZ R33, R112, R12.reuse, R33 ;  /* 0x0000000c70217223 */ /* 0x080fe20000010021 */
[----:B------:R-:W-:Y:S01]  /*0810*/  FADD.FTZ R54, R54, R15 ;  /* 0x0000000f36367221 */ /* 0x000fe20000010000 */
[-C--:B------:R-:W-:Y:S01]  /*0820*/  FFMA.FTZ R38, R7, R15.reuse, R38 ;  /* 0x0000000f07267223 */ /* 0x080fe20000010026 */
[----:B------:R-:W-:Y:S01]  /*0830*/  FMUL.FTZ R6, R22, R15 ;  /* 0x0000000f16067220 */ /* 0x000fe20000410000 */
[----:B------:R-:W-:Y:S01]  /*0840*/  FMUL.FTZ R12, R17, R12 ;  /* 0x0000000c110c7220 */ /* 0x000fe20000410000 */
[----:B------:R-:W-:Y:S01]  /*0850*/  FADD.FTZ R13, RZ, R109 ;  /* 0x0000006dff0d7221 */ /* 0x000fe20000010000 */
[----:B------:R-:W-:Y:S01]  /*0860*/  FFMA.FTZ R15, R111, R109, RZ ;  /* 0x0000006d6f0f7223 */ /* 0x000fe200000100ff */
[----:B------:R-:W-:Y:S01]  /*0870*/  PRMT R86, R14, 0x7632, R86 ;  /* 0x000076320e567816 */ /* 0x000fe20000000056 */
[----:B------:R-:W-:Y:S01]  /*0880*/  FADD.FTZ R14, -R102, R81 ;  /* 0x00000051660e7221 */ /* 0x000fe20000010100 */
[----:B------:R-:W-:Y:S01]  /*0890*/  SHF.L.U32 R88, R88, 0x10, RZ ;  /* 0x0000001058587819 */ /* 0x000fe200000006ff */
[----:B------:R-:W-:Y:S01]  /*08a0*/  FADD.FTZ R81, R13, R12 ;  /* 0x0000000c0d517221 */ /* 0x000fe20000010000 */
[----:B------:R-:W-:Y:S01]  /*08b0*/  SHF.L.U32 R83, R80, 0x10, RZ ;  /* 0x0000001050537819 */ /* 0x000fe200000006ff */
[----:B------:R-:W-:Y:S01]  /*08c0*/  FFMA.FTZ R80, R112, R12, R15 ;  /* 0x0000000c70507223 */ /* 0x000fe2000001000f */
[----:B------:R-:W-:Y:S01]  /*08d0*/  SHF.L.U32 R85, R82, 0x10, RZ ;  /* 0x0000001052557819 */ /* 0x000fe200000006ff */
[----:B------:R-:W-:Y:S01]  /*08e0*/  FMUL.FTZ R13, R19, R88 ;  /* 0x00000058130d7220 */ /* 0x000fe20000410000 */
[----:B------:R-:W-:Y:S01]  /*08f0*/  FADD.FTZ R82, R81, R10 ;  /* 0x0000000a51527221 */ /* 0x000fe20000010000 */
[----:B------:R-:W-:Y:S01]  /*0900*/  FMUL.FTZ R14, R91, R14 ;  /* 0x0000000e5b0e7220 */ /* 0x000fe20000410000 */
[----:B------:R-:W-:Y:S01]  /*0910*/  FFMA.FTZ R15, R11, R10, R80 ;  /* 0x0000000a0b0f7223 */ /* 0x000fe20000010050 */
[----:B------:R-:W-:Y:S01]  /*0920*/  SHF.L.U32 R86, R86, 0x10, RZ ;  /* 0x0000001056567819 */ /* 0x000fe200000006ff */
[----:B------:R-:W-:Y:S01]  /*0930*/  FADD.FTZ R81, R82, R13 ;  /* 0x0000000d52517221 */ /* 0x000fe20000010000 */
[----:B------:R-:W-:Y:S01]  /*0940*/  FADD.FTZ R90, -R102, R83 ;  /* 0x00000053665a7221 */ /* 0x000fe20000010100 */
[C---:B------:R-:W-:Y:S01]  /*0950*/  FFMA.FTZ R80, R14.reuse, R13, R15 ;  /* 0x0000000d0e507223 */ /* 0x040fe2000001000f */
[----:B------:R-:W-:Y:S01]  /*0960*/  FADD.FTZ R51, R51, R88 ;  /* 0x0000005833337221 */ /* 0x000fe20000010000 */
[----:B------:R-:W-:Y:S01]  /*0970*/  FFMA.FTZ R35, R14, R88, R35 ;  /* 0x000000580e237223 */ /* 0x000fe20000010023 */
[----:B------:R-:W-:Y:S01]  /*0980*/  FADD.FTZ R82, R81, R8 ;  /* 0x0000000851527221 */ /* 0x000fe20000010000 */
[----:B------:R-:W-:Y:S01]  /*0990*/  FMUL.FTZ R88, R91, R90 ;  /* 0x0000005a5b587220 */ /* 0x000fe20000410000 */
[----:B------:R-:W-:Y:S01]  /*09a0*/  FMUL.FTZ R15, R21, R86 ;  /* 0x00000056150f7220 */ /* 0x000fe20000410000 */
[----:B------:R-:W-:Y:S01]  /*09b0*/  FFMA.FTZ R81, R9, R8, R80 ;  /* 0x0000000809517223 */ /* 0x000fe20000010050 */
[----:B------:R-:W-:-:S02]  /*09c0*/  IMAD.U32 R84, R84, 0x10000, RZ ;  /* 0x0001000054547824 */ /* 0x000fc400078e00ff */
[----:B------:R-:W-:Y:S01]  /*09d0*/  FADD.FTZ R90, -R102, R85 ;  /* 0x00000055665a7221 */ /* 0x000fe20000010100 */
[----:B------:R-:W-:Y:S01]  /*09e0*/  FADD.FTZ R83, R82, R15 ;  /* 0x0000000f52537221 */ /* 0x000fe20000010000 */
[C---:B------:R-:W-:Y:S01]  /*09f0*/  FFMA.FTZ R80, R88.reuse, R15, R81 ;  /* 0x0000000f58507223 */ /* 0x040fe20000010051 */
        /* <DEDUP_REMOVED lines=10> */
.L_x_615:
[----:B------:R-:W-:Y:S05]  /*0aa0*/  BSYNC B0 ;  /* 0x0000000000007941 */ /* 0x000fea0003800000 */
.L_x_614:
        /* <DEDUP_REMOVED lines=13> */
[C---:B--2---:R-:W-:Y:S01]  /*0b80*/  PRMT R94, R80.reuse, 0x7632, R94 ;  /* 0x00007632505e7816 */ /* 0x044fe2000000005e */
[----:B------:R-:W-:Y:S01]  /*0b90*/  IMAD.U32 R101, R83, 0x10000, RZ ;  /* 0x0001000053657824 */ /* 0x000fe200078e00ff */
[C---:B------:R-:W-:Y:S02]  /*0ba0*/  PRMT R96, R81.reuse, 0x7632, R96 ;  /* 0x0000763251607816 */ /* 0x040fe40000000060 */
[----:B------:R-:W-:Y:S02]  /*0bb0*/  SHF.L.U32 R95, R80, 0x10, RZ ;  /* 0x00000010505f7819 */ /* 0x000fe400000006ff */
[----:B------:R-:W-:Y:S02]  /*0bc0*/  SHF.L.U32 R97, R81, 0x10, RZ ;  /* 0x0000001051617819 */ /* 0x000fe400000006ff */
[----:B------:R-:W-:Y:S02]  /*0bd0*/  PRMT R98, R83, 0x7632, R98 ;  /* 0x0000763253627816 */ /* 0x000fe40000000062 */
[----:B------:R-:W-:Y:S01]  /*0be0*/  SHF.L.U32 R81, R94, 0x10, RZ ;  /* 0x000000105e517819 */ /* 0x000fe200000006ff */
[----:B------:R-:W-:Y:S01]  /*0bf0*/  FADD.FTZ R94, -R102, R97 ;  /* 0x00000061665e7221 */ /* 0x000fe20000010100 */
[----:B------:R-:W-:-:S02]  /*0c00*/  SHF.L.U32 R83, R96, 0x10, RZ ;  /* 0x0000001060537819 */ /* 0x000fc400000006ff */
[C---:B------:R-:W-:Y:S02]  /*0c10*/  PRMT R80, R82.reuse, 0x7632, R80 ;  /* 0x0000763252507816 */ /* 0x040fe40000000050 */
[----:B------:R-:W-:Y:S01]  /*0c20*/  SHF.L.U32 R99, R82, 0x10, RZ ;  /* 0x0000001052637819 */ /* 0x000fe200000006ff */
[----:B------:R-:W-:Y:S01]  /*0c30*/  FADD.FTZ R82, -R102, R95 ;  /* 0x0000005f66527221 */ /* 0x000fe20000010100 */
[----:B------:R-:W-:Y:S02]  /*0c40*/  IMAD.U32 R95, R98, 0x10000, RZ ;  /* 0x00010000625f7824 */ /* 0x000fe400078e00ff */
[C---:B------:R-:W-:Y:S01]  /*0c50*/  FADD.FTZ R98, -R102.reuse, R81 ;  /* 0x0000005166627221 */ /* 0x040fe20000010100 */
[----:B------:R-:W-:Y:S01]  /*0c60*/  FADD.FTZ R100, -R102, R83 ;  /* 0x0000005366647221 */ /* 0x000fe20000010100 */
[----:B0-----:R-:W-:Y:S01]  /*0c70*/  SHF.L.U32 R93, R80, 0x10, RZ ;  /* 0x00000010505d7819 */ /* 0x001fe200000006ff */
[----:B------:R-:W-:Y:S01]  /*0c80*/  FADD.FTZ R96, -R102, R99 ;  /* 0x0000006366607221 */ /* 0x000fe20000010100 */
[----:B---3--:R-:W-:Y:S01]  /*0c90*/  PRMT R81, R84, 0x7632, R81 ;  /* 0x0000763254517816 */ /* 0x008fe20000000051 */
[----:B------:R-:W-:Y:S01]  /*0ca0*/  FADD.FTZ R80, -R102, R101 ;  /* 0x0000006566507221 */ /* 0x000fe20000010100 */
[----:B------:R-:W-:Y:S01]  /*0cb0*/  SHF.L.U32 R83, R84, 0x10, RZ ;  /* 0x0000001054537819 */ /* 0x000fe200000006ff */
[----:B------:R-:W-:Y:S01]  /*0cc0*/  FADD.FTZ R104, -R102, R93 ;  /* 0x0000005d66687221 */ /* 0x000fe20000010100 */
[C---:B------:R-:W-:Y:S01]  /*0cd0*/  PRMT R99, R86.reuse, 0x7632, R99 ;  /* 0x0000763256637816 */ /* 0x040fe20000000063 */
[----:B-----5:R-:W-:Y:S01]  /*0ce0*/  FMUL.FTZ R93, R91, R82 ;  /* 0x000000525b5d7220 */ /* 0x020fe20000410000 */
[----:B------:R-:W-:Y:S01]  /*0cf0*/  SHF.L.U32 R101, R86, 0x10, RZ ;  /* 0x0000001056657819 */ /* 0x000fe200000006ff */
[-C--:B------:R-:W-:Y:S01]  /*0d00*/  FMUL.FTZ R92, R24, R83.reuse ;  /* 0x00000053185c7220 */ /* 0x080fe20000410000 */
[----:B------:R-:W-:Y:S01]  /*0d10*/  PRMT R84, R85, 0x7632, R84 ;  /* 0x0000763255547816 */ /* 0x000fe20000000054 */
[----:B------:R-:W-:Y:S01]  /*0d20*/  FADD.FTZ R110, -R102, R95 ;  /* 0x0000005f666e7221 */ /* 0x000fe20000010100 */
[----:B------:R-:W-:Y:S01]  /*0d30*/  SHF.L.U32 R86, R81, 0x10, RZ ;  /* 0x0000001051567819 */ /* 0x000fe200000006ff */
[----:B------:R-:W-:Y:S01]  /*0d40*/  FMUL.FTZ R98, R91, R98 ;  /* 0x000000625b627220 */ /* 0x000fe20000410000 */
[----:B------:R-:W-:Y:S01]  /*0d50*/  SHF.L.U32 R102, R84, 0x10, RZ ;  /* 0x0000001054667819 */ /* 0x000fe200000006ff */
[----:B------:R-:W-:Y:S01]  /*0d60*/  FADD.FTZ R84, R115, R92 ;  /* 0x0000005c73547221 */ /* 0x000fe20000010000 */
[----:B------:R-:W-:Y:S01]  /*0d70*/  SHF.L.U32 R106, R99, 0x10, RZ ;  /* 0x00000010636a7819 */ /* 0x000fe200000006ff */
[----:B------:R-:W-:Y:S01]  /*0d80*/  FMUL.FTZ R99, R25, R86 ;  /* 0x0000005619637220 */ /* 0x000fe20000410000 */
[----:B------:R-:W-:Y:S01]  /*0d90*/  SHF.L.U32 R85, R85, 0x10, RZ ;  /* 0x0000001055557819 */ /* 0x000fe200000006ff */
[C---:B------:R-:W-:Y:S01]  /*0da0*/  FFMA.FTZ R81, R93.reuse, R92, R114 ;  /* 0x0000005c5d517223 */ /* 0x040fe20000010072 */
[----:B------:R-:W-:Y:S01]  /*0db0*/  FADD.FTZ R56, R56, R83 ;  /* 0x0000005338387221 */ /* 0x000fe20000010000 */
[----:B------:R-:W-:Y:S01]  /*0dc0*/  FFMA.FTZ R40, R93, R83, R40 ;  /* 0x000000535d287223 */ /* 0x000fe20000010028 */
[C---:B------:R-:W-:Y:S01]  /*0dd0*/  FMUL.FTZ R95, R91.reuse, R94 ;  /* 0x0000005e5b5f7220 */ /* 0x040fe20000410000 */
[----:B------:R-:W-:Y:S01]  /*0de0*/  FMUL.FTZ R97, R91, R96 ;  /* 0x000000605b617220 */ /* 0x000fe20000410000 */
[----:B------:R-:W-:Y:S01]  /*0df0*/  FADD.FTZ R83, R84, R99 ;  /* 0x0000006354537221 */ /* 0x000fe20000010000 */
[----:B------:R-:W-:Y:S01]  /*0e00*/  FMUL.FTZ R94, R26, R85 ;  /* 0x000000551a5e7220 */ /* 0x000fe20000410000 */
[----:B------:R-:W-:Y:S01]  /*0e10*/  FFMA.FTZ R84, R98, R99, R81 ;  /* 0x0000006362547223 */ /* 0x000fe20000010051 */
[----:B------:R-:W-:Y:S01]  /*0e20*/  PRMT R105, R87, 0x7632, R105 ;  /* 0x0000763257697816 */ /* 0x000fe20000000069 */
        /* <DEDUP_REMOVED lines=9> */
[----:B------:R-:W-:-:S02]  /*0ec0*/  IMAD.U32 R82, R105, 0x10000, RZ ;  /* 0x0001000069527824 */ /* 0x000fc400078e00ff */
[C---:B------:R-:W-:Y:S01]  /*0ed0*/  FMUL.FTZ R105, R91.reuse, R80 ;  /* 0x000000505b697220 */ /* 0x040fe20000410000 */
[----:B------:R-:W-:Y:S01]  /*0ee0*/  FADD.FTZ R83, R86, R101 ;  /* 0x0000006556537221 */ /* 0x000fe20000010000 */
[----:B------:R-:W-:Y:S01]  /*0ef0*/  FFMA.FTZ R80, R100, R101, R81 ;  /* 0x0000006564507223 */ /* 0x000fe20000010051 */
[----:B------:R-:W-:Y:S01]  /*0f00*/  FMUL.FTZ R104, R91, R104 ;  /* 0x000000685b687220 */ /* 0x000fe20000410000 */
[----:B------:R-:W-:Y:S02]  /*0f10*/  IMAD.U32 R87, R87, 0x10000, RZ ;  /* 0x0001000057577824 */ /* 0x000fe400078e00ff */
[----:B------:R-:W-:Y:S01]  /*0f20*/  FMUL.FTZ R107, R29, R106 ;  /* 0x0000006a1d6b7220 */ /* 0x000fe20000410000 */
[----:B------:R-:W-:Y:S01]  /*0f30*/  FADD.FTZ R84, R83, R96 ;  /* 0x0000006053547221 */ /* 0x000fe20000010000 */
[----:B------:R-:W-:Y:S01]  /*0f40*/  FFMA.FTZ R81, R97, R96, R80 ;  /* 0x0000006061517223 */ /* 0x000fe20000010050 */
[----:B------:R-:W-:Y:S01]  /*0f50*/  FADD.FTZ R61, R61, R106 ;  /* 0x0000006a3d3d7221 */ /* 0x000fe20000010000 */
[----:B------:R-:W-:Y:S01]  /*0f60*/  FFMA.FTZ R45, R104, R106, R45 ;  /* 0x0000006a682d7223 */ /* 0x000fe2000001002d */
        /* <DEDUP_REMOVED lines=10> */
[----:B------:R-:W-:Y:S01]  /*1010*/  FADD.FTZ R59, R59, R102 ;  /* 0x000000663b3b7221 */ /* 0x000fe20000010000 */
[----:B------:R-:W-:Y:S01]  /*1020*/  FFMA.FTZ R43, R100, R102, R43 ;  /* 0x00000066642b7223 */ /* 0x000fe2000001002b */
[----:B------:R-:W-:Y:S01]  /*1030*/  FFMA.FTZ R46, R105, R87, R46 ;  /* 0x00000057692e7223 */ /* 0x000fe2000001002e */
[----:B------:R-:W-:Y:S01]  /*1040*/  FADD.FTZ R63, R63, R82 ;  /* 0x000000523f3f7221 */ /* 0x000fe20000010000 */
[C---:B------:R-:W-:Y:S01]  /*1050*/  FFMA.FTZ R47, R110.reuse, R82, R47 ;  /* 0x000000526e2f7223 */ /* 0x040fe2000001002f */
[----:B------:R-:W-:Y:S01]  /*1060*/  FADD.FTZ R115, R83, R108 ;  /* 0x0000006c53737221 */ /* 0x000fe20000010000 */
[----:B------:R-:W-:-:S07]  /*1070*/  FFMA.FTZ R114, R110, R108, R81 ;  /* 0x0000006c6e727223 */ /* 0x000fce0000010051 */
.L_x_617:
[----:B------:R-:W-:Y:S05]  /*1080*/  BSYNC B0 ;  /* 0x0000000000007941 */ /* 0x000fea0003800000 */
.L_x_616:
        /* <DEDUP_REMOVED lines=21> */
.L_x_636:
        /* <DEDUP_REMOVED lines=39> */
[C---:B------:R-:W-:Y:S01]  /*1450*/  FMUL.FTZ R86, R91.reuse, R86 ;  /* 0x000000565b567220 */ /* 0x040fe20000410000 */
[----:B------:R-:W-:Y:S01]  /*1460*/  FMUL.FTZ R87, R91, R82 ;  /* 0x000000525b577220 */ /* 0x000fe20000410000 */
[----:B------:R-:W-:Y:S01]  /*1470*/  FADD.FTZ R114, R15, -R114 ;  /* 0x800000720f727221 */ /* 0x000fe20000010000 */
[----:B------:R-:W-:-:S03]  /*1480*/  ISETP.NE.U32.AND P0, PT, RZ, UR16, PT ;  /* 0x00000010ff007c0c */ /* 0x000fc6000bf05070 */
[----:B------:R-:W-:Y:S01]  /*1490*/  FMUL.FTZ R114, R91, R114 ;  /* 0x000000725b727220 */ /* 0x000fe20000410000 */
[----:B------:R-:W-:Y:S02]  /*14a0*/  @P6 SHF.L.U32 R80, R64, 0x10, RZ ;  /* 0x0000001040506819 */ /* 0x000fe400000006ff */
[C---:B------:R-:W-:Y:S02]  /*14b0*/  @P6 SHF.L.U32 R81, R65.reuse, 0x10, RZ ;  /* 0x0000001041516819 */ /* 0x040fe400000006ff */
[----:B------:R-:W-:Y:S01]  /*14c0*/  @P6 PRMT R83, R65, 0x7632, R83 ;  /* 0x0000763241536816 */ /* 0x000fe20000000053 */
[----:B------:R-:W-:Y:S01]  /*14d0*/  @P6 FADD.FTZ R113, R113, R80 ;  /* 0x0000005071716221 */ /* 0x000fe20000010000 */
[-C--:B------:R-:W-:Y:S01]  /*14e0*/  FFMA.FTZ R80, R14, R102.reuse, R103 ;  /* 0x000000660e507223 */ /* 0x080fe20000010067 */
[----:B------:R-:W-:Y:S01]  /*14f0*/  @P6 FADD.FTZ R86, R86, R81 ;  /* 0x0000005156566221 */ /* 0x000fe20000010000 */
[----:B------:R-:W-:Y:S01]  /*1500*/  FFMA.FTZ R81, R112, R102, R103 ;  /* 0x0000006670517223 */ /* 0x000fe20000010067 */
[----:B------:R-:W-:Y:S01]  /*1510*/  @P6 SHF.L.U32 R84, R66, 0x10, RZ ;  /* 0x0000001042546819 */ /* 0x000fe200000006ff */
[--C-:B------:R-:W-:Y:S01]  /*1520*/  FADD.FTZ R82, R13, -R80.reuse ;  /* 0x800000500d527221 */ /* 0x100fe20000010000 */
[----:B------:R-:W-:Y:S01]  /*1530*/  @P6 PRMT R80, R64, 0x7632, R80 ;  /* 0x0000763240506816 */ /* 0x000fe20000000050 */
[----:B------:R-:W-:Y:S01]  /*1540*/  FADD.FTZ R116, R12, -R81 ;  /* 0x800000510c747221 */ /* 0x000fe20000010000 */
[----:B------:R-:W-:Y:S01]  /*1550*/  ISETP.NE.AND.EX P0, PT, RZ, UR17, PT, P0 ;  /* 0x00000011ff007c0c */ /* 0x000fe2000bf05300 */
[----:B------:R-:W-:Y:S01]  /*1560*/  FMUL.FTZ R117, R91, R82 ;  /* 0x000000525b757220 */ /* 0x000fe20000410000 */
[--C-:B------:R-:W-:Y:S01]  /*1570*/  @P6 FADD.FTZ R87, R87, R84.reuse ;  /* 0x0000005457576221 */ /* 0x100fe20000010000 */
[----:B------:R-:W-:Y:S01]  /*1580*/  @P6 IMAD.U32 R81, R80, 0x10000, RZ ;  /* 0x0001000050516824 */ /* 0x000fe200078e00ff */
[----:B------:R-:W-:Y:S01]  /*1590*/  @P6 SHF.L.U32 R80, R83, 0x10, RZ ;  /* 0x0000001053506819 */ /* 0x000fe200000006ff */
[----:B------:R-:W-:Y:S01]  /*15a0*/  FMUL.FTZ R116, R91, R116 ;  /* 0x000000745b747220 */ /* 0x000fe20000410000 */
[----:B------:R-:W-:-:S02]  /*15b0*/  @P6 PRMT R84, R66, 0x7632, R84 ;  /* 0x0000763242546816 */ /* 0x000fc40000000054 */
[----:B------:R-:W-:Y:S01]  /*15c0*/  @P6 PRMT R82, R67, 0x7632, R82 ;  /* 0x0000763243526816 */ /* 0x000fe20000000052 */
[----:B------:R-:W-:Y:S01]  /*15d0*/  @P6 FADD.FTZ R116, R116, R81 ;  /* 0x0000005174746221 */ /* 0x000fe20000010000 */
[----:B------:R-:W-:Y:S01]  /*15e0*/  @P6 FADD.FTZ R117, R117, R80 ;  /* 0x0000005075756221 */ /* 0x000fe20000010000 */
[-CC-:B------:R-:W-:Y:S01]  /*15f0*/  FFMA.FTZ R81, R7, R102.reuse, R103.reuse ;  /* 0x0000006607517223 */ /* 0x180fe20000010067 */
[----:B------:R-:W-:Y:S01]  /*1600*/  FFMA.FTZ R80, R90, R102, R103 ;  /* 0x000000665a507223 */ /* 0x000fe20000010067 */
[----:B------:R-:W-:Y:S01]  /*1610*/  @P6 SHF.L.U32 R83, R84, 0x10, RZ ;  /* 0x0000001054536819 */ /* 0x000fe200000006ff */
[----:B------:R-:W-:Y:S02]  /*1620*/  @P6 IMAD.U32 R82, R82, 0x10000, RZ ;  /* 0x0001000052526824 */ /* 0x000fe400078e00ff */
[----:B------:R-:W-:Y:S01]  /*1630*/  FADD.FTZ R118, R6, -R81 ;  /* 0x8000005106767221 */ /* 0x000fe20000010000 */
[----:B------:R-:W-:Y:S01]  /*1640*/  FADD.FTZ R80, R89, -R80 ;  /* 0x8000005059507221 */ /* 0x000fe20000010000 */
[----:B------:R-:W-:Y:S01]  /*1650*/  @P6 SHF.L.U32 R81, R67, 0x10, RZ ;  /* 0x0000001043516819 */ /* 0x000fe200000006ff */
[----:B------:R-:W-:Y:S01]  /*1660*/  @P6 FADD.FTZ R114, R114, R83 ;  /* 0x0000005372726221 */ /* 0x000fe20000010000 */
[C---:B------:R-:W-:Y:S01]  /*1670*/  FMUL.FTZ R118, R91.reuse, R118 ;  /* 0x000000765b767220 */ /* 0x040fe20000410000 */
[----:B------:R-:W-:Y:S01]  /*1680*/  FMUL.FTZ R115, R91, R80 ;  /* 0x000000505b737220 */ /* 0x000fe20000410000 */
[----:B------:R-:W-:-:S02]  /*1690*/  @P0 F2FP.BF16.F32.PACK_AB R80, RZ, R113 ;  /* 0x00000071ff50023e */ /* 0x000fc400000010ff */
[----:B------:R-:W-:Y:S01]  /*16a0*/  @P6 FADD.FTZ R118, R118, R81 ;  /* 0x0000005176766221 */ /* 0x000fe20000010000 */
[----:B------:R-:W-:Y:S01]  /*16b0*/  @P6 FADD.FTZ R115, R115, R82 ;  /* 0x0000005273736221 */ /* 0x000fe20000010000 */
[----:B------:R-:W-:Y:S02]  /*16c0*/  ISETP.NE.U32.AND P6, PT, RZ, UR16, PT ;  /* 0x00000010ff007c0c */ /* 0x000fe4000bfc5070 */
[----:B------:R-:W-:Y:S02]  /*16d0*/  @P0 PRMT R72, R80, 0x7610, R72 ;  /* 0x0000761050480816 */ /* 0x000fe40000000048 */
[----:B------:R-:W-:Y:S02]  /*16e0*/  ISETP.NE.AND.EX P6, PT, RZ, UR17, PT, P6 ;  /* 0x00000011ff007c0c */ /* 0x000fe4000bfc5360 */
[----:B------:R-:W-:Y:S02]  /*16f0*/  @P0 F2FP.BF16.F32.PACK_AB R82, RZ, R86 ;  /* 0x00000056ff52023e */ /* 0x000fe400000010ff */
[----:B------:R-:W-:-:S02]  /*1700*/  @P0 F2FP.BF16.F32.PACK_AB R83, RZ, R87 ;  /* 0x00000057ff53023e */ /* 0x000fc400000010ff */
[----:B------:R-:W-:Y:S02]  /*1710*/  @P0 F2FP.BF16.F32.PACK_AB R85, RZ, R118 ;  /* 0x00000076ff55023e */ /* 0x000fe400000010ff */
[----:B------:R-:W-:Y:S02]  /*1720*/  @P0 PRMT R73, R82, 0x7610, R73 ;  /* 0x0000761052490816 */ /* 0x000fe40000000049 */
[----:B------:R-:W-:Y:S02]  /*1730*/  @P0 PRMT R74, R83, 0x7610, R74 ;  /* 0x00007610534a0816 */ /* 0x000fe4000000004a */
[----:B------:R-:W-:Y:S01]  /*1740*/  @P0 F2FP.BF16.F32.PACK_AB R82, RZ, R116 ;  /* 0x00000074ff52023e */ /* 0x000fe200000010ff */
[----:B------:R-:W0:Y:S01]  /*1750*/  @P6 LDC.64 R80, c[0x0][0x308] ;  /* 0x0000c200ff506b82 */ /* 0x000e220000000a00 */
[----:B------:R-:W-:Y:S02]  /*1760*/  @P0 F2FP.BF16.F32.PACK_AB R83, RZ, R117 ;  /* 0x00000075ff53023e */ /* 0x000fe400000010ff */
[----:B------:R-:W-:-:S02]  /*1770*/  @P0 F2FP.BF16.F32.PACK_AB R84, RZ, R114 ;  /* 0x00000072ff54023e */ /* 0x000fc400000010ff */
[----:B------:R-:W-:Y:S02]  /*1780*/  @P0 F2FP.BF16.F32.PACK_AB R119, RZ, R115 ;  /* 0x00000073ff77023e */ /* 0x000fe400000010ff */
[----:B------:R-:W-:Y:S02]  /*1790*/  @P0 PRMT R75, R85, 0x7610, R75 ;  /* 0x00007610554b0816 */ /* 0x000fe4000000004b */
[----:B------:R-:W-:Y:S02]  /*17a0*/  @P0 PRMT R72, R72, 0x5410, R82 ;  /* 0x0000541048480816 */ /* 0x000fe40000000052 */
[----:B------:R-:W-:Y:S02]  /*17b0*/  @P0 PRMT R73, R73, 0x5410, R83 ;  /* 0x0000541049490816 */ /* 0x000fe40000000053 */
[----:B------:R-:W-:Y:S02]  /*17c0*/  @P0 PRMT R74, R74, 0x5410, R84 ;  /* 0x000054104a4a0816 */ /* 0x000fe40000000054 */
[----:B------:R-:W-:Y:S01]  /*17d0*/  @P0 PRMT R75, R75, 0x5410, R119 ;  /* 0x000054104b4b0816 */ /* 0x000fe20000000077 */
[----:B------:R-:W1:Y:S01]  /*17e0*/  LDC.64 R84, c[0x0][0x2f8] ;  /* 0x0000be00ff547b82 */ /* 0x000e620000000a00 */
        /* <DEDUP_REMOVED lines=8> */
[-C--:B------:R-:W-:Y:S01]  /*1870*/  F2FP.BF16.F32.PACK_AB R81, R117, R86.reuse ;  /* 0x000000567551723e */ /* 0x080fe200000010ff */
[----:B-1----:R-:W-:Y:S01]  /*1880*/  IMAD.WIDE.U32 R84, R4, 0x10, R84 ;  /* 0x0000001004547825 */ /* 0x002fe200078e0054 */
[----:B------:R-:W-:Y:S02]  /*1890*/  @P0 F2FP.BF16.F32.PACK_AB R117, RZ, R117 ;  /* 0x00000075ff75023e */ /* 0x000fe400000010ff */
[----:B------:R-:W-:Y:S02]  /*18a0*/  @P0 PRMT R76, R76, 0x5410, R116 ;  /* 0x000054104c4c0816 */ /* 0x000fe40000000074 */
[----:B0-----:R-:W-:Y:S02]  /*18b0*/  @P0 F2FP.BF16.F32.PACK_AB R83, RZ, R86 ;  /* 0x00000056ff53023e */ /* 0x001fe400000010ff */
[----:B------:R-:W-:Y:S02]  /*18c0*/  @P0 F2FP.BF16.F32.PACK_AB R86, RZ, R118 ;  /* 0x00000076ff56023e */ /* 0x000fe400000010ff */
[----:B------:R-:W-:-:S02]  /*18d0*/  @P0 PRMT R77, R83, 0x7610, R77 ;  /* 0x00007610534d0816 */ /* 0x000fc4000000004d */
[-C--:B------:R-:W-:Y:S02]  /*18e0*/  @P0 F2FP.BF16.F32.PACK_AB R83, RZ, R87.reuse ;  /* 0x00000057ff53023e */ /* 0x080fe400000010ff */
[----:B------:R-:W-:Y:S02]  /*18f0*/  F2FP.BF16.F32.PACK_AB R82, R114, R87 ;  /* 0x000000577252723e */ /* 0x000fe400000010ff */
[----:B------:R-:W-:Y:S02]  /*1900*/  @P0 PRMT R78, R83, 0x7610, R78 ;  /* 0x00007610534e0816 */ /* 0x000fe4000000004e */
[----:B------:R-:W-:Y:S02]  /*1910*/  F2FP.BF16.F32.PACK_AB R83, R115, R118 ;  /* 0x000000767353723e */ /* 0x000fe400000010ff */
[----:B------:R-:W-:Y:S02]  /*1920*/  @P0 PRMT R79, R86, 0x7610, R79 ;  /* 0x00007610564f0816 */ /* 0x000fe4000000004f */
[----:B------:R-:W-:Y:S01]  /*1930*/  @P0 F2FP.BF16.F32.PACK_AB R114, RZ, R114 ;  /* 0x00000072ff72023e */ /* 0x000fe200000010ff */
[----:B------:R0:W-:Y:S01]  /*1940*/  STG.E.128 desc[UR4][R84.64], R80 ;  /* 0x0000005054007986 */ /* 0x0001e2000c101d04 */
[----:B------:R-:W-:-:S02]  /*1950*/  @P0 F2FP.BF16.F32.PACK_AB R115, RZ, R115 ;  /* 0x00000073ff73023e */ /* 0x000fc400000010ff */
[C---:B------:R-:W-:Y:S02]  /*1960*/  @P0 LEA R86, P6, R4.reuse, UR18, 0x4 ;  /* 0x0000001204560c11 */ /* 0x040fe4000f8c20ff */
[----:B------:R-:W-:Y:S02]  /*1970*/  @P0 PRMT R77, R77, 0x5410, R117 ;  /* 0x000054104d4d0816 */ /* 0x000fe40000000075 */
[----:B------:R-:W-:Y:S02]  /*1980*/  @P0 LEA.HI.X R87, R4, UR19, RZ, 0x4, P6 ;  /* 0x0000001304570c11 */ /* 0x000fe4000b0f24ff */
[----:B------:R-:W-:Y:S02]  /*1990*/  @P0 PRMT R78, R78, 0x5410, R114 ;  /* 0x000054104e4e0816 */ /* 0x000fe40000000072 */
[----:B------:R-:W-:Y:S02]  /*19a0*/  @P0 PRMT R79, R79, 0x5410, R115 ;  /* 0x000054104f4f0816 */ /* 0x000fe40000000073 */
[----:B------:R-:W-:-:S03]  /*19b0*/  IADD3 R4, R4, 0x80, RZ ;  /* 0x0000008004047810 */ /* 0x000fc60007ffe0ff */
[----:B------:R0:W-:Y:S04]  /*19c0*/  @P0 STG.E.128 desc[UR4][R86.64], R76 ;  /* 0x0000004c56000986 */ /* 0x0001e8000c101d04 */
.L_x_620:
[----:B------:R-:W-:Y:S05]  /*19d0*/  BSYNC B0 ;  /* 0x0000000000007941 */ /* 0x000fea0003800000 */
.L_x_619:
        /* <DEDUP_REMOVED lines=9> */
[----:B------:R-:W-:Y:S01]  /*1a70*/  FFMA.FTZ R83, R95, R102, R103 ;  /* 0x000000665f537223 */ /* 0x000fe20000010067 */
[----:B------:R-:W-:Y:S01]  /*1a80*/  FADD.FTZ R120, R106, -R87 ;  /* 0x800000576a787221 */ /* 0x000fe20000010000 */
[----:B-----5:R-:W-:Y:S01]  /*1a90*/  FMUL.FTZ R87, R91, R80 ;  /* 0x000000505b577220 */ /* 0x020fe20000410000 */
[-CC-:B------:R-:W-:Y:S01]  /*1aa0*/  FFMA.FTZ R86, R100, R102.reuse, R103.reuse ;  /* 0x0000006664567223 */ /* 0x180fe20000010067 */
[-CC-:B------:R-:W-:Y:S01]  /*1ab0*/  FFMA.FTZ R116, R104, R102.reuse, R103.reuse ;  /* 0x0000006668747223 */ /* 0x180fe20000010067 */
[----:B------:R-:W-:Y:S01]  /*1ac0*/  FADD.FTZ R82, R99, -R82 ;  /* 0x8000005263527221 */ /* 0x000fe20000010000 */
[----:B------:R-:W-:Y:S01]  /*1ad0*/  FFMA.FTZ R103, R110, R102, R103 ;  /* 0x000000666e677223 */ /* 0x000fe20000010067 */
[----:B------:R-:W-:Y:S01]  /*1ae0*/  FADD.FTZ R114, R96, -R85 ;  /* 0x8000005560727221 */ /* 0x000fe20000010000 */
[----:B------:R-:W-:Y:S01]  /*1af0*/  FADD.FTZ R84, R94, -R83 ;  /* 0x800000535e547221 */ /* 0x000fe20000010000 */
[C---:B------:R-:W-:Y:S01]  /*1b00*/  FMUL.FTZ R102, R91.reuse, R82 ;  /* 0x000000525b667220 */ /* 0x040fe20000410000 */
[----:B------:R-:W-:Y:S01]  /*1b10*/  @P6 SHF.L.U32 R80, R68, 0x10, RZ ;  /* 0x0000001044506819 */ /* 0x000fe200000006ff */
[----:B------:R-:W-:Y:S01]  /*1b20*/  FADD.FTZ R122, R108, -R103 ;  /* 0x800000676c7a7221 */ /* 0x000fe20000010000 */
[----:B------:R-:W-:Y:S01]  /*1b30*/  FMUL.FTZ R114, R91, R114 ;  /* 0x000000725b727220 */ /* 0x000fe20000410000 */
[----:B------:R-:W-:Y:S01]  /*1b40*/  @P6 SHF.L.U32 R82, R69, 0x10, RZ ;  /* 0x0000001045526819 */ /* 0x000fe200000006ff */
[----:B------:R-:W-:-:S02]  /*1b50*/  @P6 IMAD.U32 R81, R70, 0x10000, RZ ;  /* 0x0001000046516824 */ /* 0x000fc400078e00ff */
[--C-:B------:R-:W-:Y:S01]  /*1b60*/  @P6 FADD.FTZ R87, R87, R80.reuse ;  /* 0x0000005057576221 */ /* 0x100fe20000010000 */
[----:B------:R-:W-:Y:S01]  /*1b70*/  FMUL.FTZ R103, R91, R84 ;  /* 0x000000545b677220 */ /* 0x000fe20000410000 */
[----:B------:R-:W-:Y:S01]  /*1b80*/  @P6 PRMT R80, R68, 0x7632, R80 ;  /* 0x0000763244506816 */ /* 0x000fe20000000050 */
[----:B------:R-:W-:Y:S01]  /*1b90*/  @P6 FADD.FTZ R114, R114, R81 ;  /* 0x0000005172726221 */ /* 0x000fe20000010000 */
[----:B------:R-:W-:Y:S01]  /*1ba0*/  FADD.FTZ R86, R101, -R86 ;  /* 0x8000005665567221 */ /* 0x000fe20000010000 */
[----:B------:R-:W-:Y:S01]  /*1bb0*/  @P6 FADD.FTZ R103, R103, R82 ;  /* 0x0000005267676221 */ /* 0x000fe20000010000 */
[----:B------:R-:W-:Y:S01]  /*1bc0*/  @P6 SHF.L.U32 R81, R80, 0x10, RZ ;  /* 0x0000001050516819 */ /* 0x000fe200000006ff */
[----:B------:R-:W-:Y:S01]  /*1bd0*/  FADD.FTZ R118, R107, -R116 ;  /* 0x800000746b767221 */ /* 0x000fe20000010000 */
[----:B------:R-:W-:Y:S01]  /*1be0*/  @P6 PRMT R82, R69, 0x7632, R82 ;  /* 0x0000763245526816 */ /* 0x000fe20000000052 */
[C---:B------:R-:W-:Y:S01]  /*1bf0*/  FMUL.FTZ R116, R91.reuse, R86 ;  /* 0x000000565b747220 */ /* 0x040fe20000410000 */
[----:B------:R-:W-:Y:S01]  /*1c00*/  @P6 PRMT R84, R70, 0x7632, R84 ;  /* 0x0000763246546816 */ /* 0x000fe20000000054 */
[----:B------:R-:W-:Y:S01]  /*1c10*/  FMUL.FTZ R113, R91, R118 ;  /* 0x000000765b717220 */ /* 0x000fe20000410000 */
[----:B------:R-:W-:Y:S01]  /*1c20*/  @P6 PRMT R80, R71, 0x7632, R80 ;  /* 0x0000763247506816 */ /* 0x000fe20000000050 */
[----:B------:R-:W-:Y:S01]  /*1c30*/  FMUL.FTZ R86, R91, R120 ;  /* 0x000000785b567220 */ /* 0x000fe20000410000 */
[----:B------:R-:W-:Y:S01]  /*1c40*/  @P6 SHF.L.U32 R85, R71, 0x10, RZ ;  /* 0x0000001047556819 */ /* 0x000fe200000006ff */
[----:B------:R-:W-:Y:S01]  /*1c50*/  FMUL.FTZ R91, R91, R122 ;  /* 0x0000007a5b5b7220 */ /* 0x000fe20000410000 */
[----:B------:R-:W-:Y:S01]  /*1c60*/  @P6 SHF.L.U32 R83, R82, 0x10, RZ ;  /* 0x0000001052536819 */ /* 0x000fe200000006ff */
[----:B------:R-:W-:Y:S01]  /*1c70*/  @P6 IMAD.U32 R84, R84, 0x10000, RZ ;  /* 0x0001000054546824 */ /* 0x000fe200078e00ff */
[----:B------:R-:W-:Y:S01]  /*1c80*/  @P6 SHF.L.U32 R80, R80, 0x10, RZ ;  /* 0x0000001050506819 */ /* 0x000fe200000006ff */
[----:B------:R-:W-:Y:S01]  /*1c90*/  @P6 FADD.FTZ R86, R86, R85 ;  /* 0x0000005556566221 */ /* 0x000fe20000010000 */
[----:B------:R-:W-:Y:S01]  /*1ca0*/  @P6 FADD.FTZ R102, R102, R81 ;  /* 0x0000005166666221 */ /* 0x000fe20000010000 */
[----:B------:R-:W-:Y:S01]  /*1cb0*/  @P6 FADD.FTZ R116, R116, R83 ;  /* 0x0000005374746221 */ /* 0x000fe20000010000 */
[----:B------:R-:W-:Y:S01]  /*1cc0*/  ISETP.NE.U32.AND P0, PT, RZ, UR16, PT ;  /* 0x00000010ff007c0c */ /* 0x000fe2000bf05070 */
[----:B------:R-:W-:Y:S01]  /*1cd0*/  @P6 FADD.FTZ R113, R113, R84 ;  /* 0x0000005471716221 */ /* 0x000fe20000010000 */
[----:B------:R-:W-:Y:S01]  /*1ce0*/  @P6 FADD.FTZ R91, R91, R80 ;  /* 0x000000505b5b6221 */ /* 0x000fe20000010000 */
[----:B------:R-:W-:-:S02]  /*1cf0*/  ISETP.NE.U32.AND P6, PT, RZ, UR16, PT ;  /* 0x00000010ff007c0c */ /* 0x000fc4000bfc5070 */
        /* <DEDUP_REMOVED lines=49> */
.L_x_622:
[----:B------:R-:W-:Y:S05]  /*2010*/  BSYNC B0 ;  /* 0x0000000000007941 */ /* 0x000fea0003800000 */
.L_x_621:
[----:B------:R-:W-:Y:S01]  /*2020*/  SEL R4, RZ, 0x1, P4 ;  /* 0x00000001ff047807 */ /* 0x000fe20002000000 */
[----:B------:R-:W-:Y:S06]  /*2030*/  @!P5 BRA `(.L_x_623) ;  /* 0xffffffe000d0d947 */ /* 0x000fec000383ffff */
.L_x_613:
        /* <DEDUP_REMOVED lines=16> */
.L_x_625:
[----:B------:R-:W-:Y:S05]  /*2140*/  BSYNC B0 ;  /* 0x0000000000007941 */ /* 0x000fea0003800000 */
.L_x_624:
        /* <DEDUP_REMOVED lines=10> */
.L_x_618:
[----:B------:R-:W-:Y:S01]  /*21f0*/  HFMA2.MMA R118, -RZ, RZ, 0, 9.5367431640625e-07 ;  /* 0x00000010ff767435 */ /* 0x000fe200000001ff */
[----:B------:R-:W-:Y:S01]  /*2200*/  IMAD.MOV.U32 R119, RZ, RZ, 0x1f ;  /* 0x0000001fff777424 */ /* 0x000fe200078e00ff */
[----:B------:R-:W-:-:S09]  /*2210*/  MOV R116, 0xffffffff ;  /* 0xffffffff00747802 */ /* 0x000fd20000000f00 */
[----:B-----5:R-:W-:Y:S05]  /*2220*/  WARPSYNC.COLLECTIVE R116, `(.L_x_626) ;  /* 0x0000000074087348 */ /* 0x020fea0003c00000 */
[----:B------:R0:W1:Y:S02]  /*2230*/  SHFL.DOWN P0, R117, R115, R118, R119 ;  /* 0x0800007673757389 */ /* 0x0000640000000077 */
[----:B01---5:R-:W-:Y:S01]  /*2240*/  ENDCOLLECTIVE ;  /* 0x000000000000791b */ /* 0x023fe20003800000 */
.L_x_626:
[----:B------:R-:W-:-:S05]  /*2250*/  MOV R80, R117 ;  /* 0x0000007500507202 */ /* 0x000fca0000000f00 */
[----:B------:R-:W-:Y:S01]  /*2260*/  FADD.FTZ R80, R80, R115 ;  /* 0x0000007350507221 */ /* 0x000fe20000010000 */
[----:B------:R-:W-:-:S07]  /*2270*/  MOV R115, R114 ;  /* 0x0000007200737202 */ /* 0x000fce0000000f00 */
[----:B------:R-:W-:Y:S05]  /*2280*/  WARPSYNC.COLLECTIVE R116, `(.L_x_627) ;  /* 0x0000000074087348 */ /* 0x000fea0003c00000 */
[----:B------:R0:W1:Y:S02]  /*2290*/  SHFL.DOWN P0, R117, R115, R118, R119 ;  /* 0x0800007673757389 */ /* 0x0000640000000077 */
[----:B01----:R-:W-:Y:S01]  /*22a0*/  ENDCOLLECTIVE ;  /* 0x000000000000791b */ /* 0x003fe20003800000 */
.L_x_627:
[----:B------:R-:W-:Y:S01]  /*22b0*/  HFMA2.MMA R118, -RZ, RZ, 0, 4.76837158203125e-07 ;  /* 0x00000008ff767435 */ /* 0x000fe200000001ff */
[----:B------:R-:W-:Y:S01]  /*22c0*/  MOV R115, R80 ;  /* 0x0000005000737202 */ /* 0x000fe20000000f00 */
[----:B------:R-:W-:-:S09]  /*22d0*/  IMAD.MOV.U32 R81, RZ, RZ, R117 ;  /* 0x000000ffff517224 */ /* 0x000fd200078e0075 */
[----:B------:R-:W-:Y:S05]  /*22e0*/  WARPSYNC.COLLECTIVE R116, `(.L_x_628) ;  /* 0x0000000074087348 */ /* 0x000fea0003c00000 */
[----:B------:R0:W1:Y:S02]  /*22f0*/  SHFL.DOWN P0, R117, R115, R118, R119 ;  /* 0x0800007673757389 */ /* 0x0000640000000077 */
[----:B01----:R-:W-:Y:S01]  /*2300*/  ENDCOLLECTIVE ;  /* 0x000000000000791b */ /* 0x003fe20003800000 */
.L_x_628:
[----:B------:R-:W-:-:S04]  /*2310*/  FADD.FTZ R81, R81, R114 ;  /* 0x0000007251517221 */ /* 0x000fc80000010000 */
[----:B------:R-:W-:Y:S01]  /*2320*/  IMAD.MOV.U32 R115, RZ, RZ, R81 ;  /* 0x000000ffff737224 */ /* 0x000fe200078e0051 */
[----:B------:R-:W-:-:S07]  /*2330*/  MOV R83, R117 ;  /* 0x0000007500537202 */ /* 0x000fce0000000f00 */
[----:B------:R-:W-:Y:S05]  /*2340*/  WARPSYNC.COLLECTIVE R116, `(.L_x_629) ;  /* 0x0000000074087348 */ /* 0x000fea0003c00000 */
[----:B------:R0:W1:Y:S02]  /*2350*/  SHFL.DOWN P0, R117, R115, R118, R119 ;  /* 0x0800007673757389 */ /* 0x0000640000000077 */
[----:B01----:R-:W-:Y:S01]  /*2360*/  ENDCOLLECTIVE ;  /* 0x000000000000791b */ /* 0x003fe20003800000 */
.L_x_629:
[----:B------:R-:W-:Y:S01]  /*2370*/  FADD.FTZ R83, R80, R83 ;  /* 0x0000005350537221 */ /* 0x000fe20000010000 */
[----:B------:R-:W-:-:S04]  /*2380*/  HFMA2.MMA R118, -RZ, RZ, 0, 2.384185791015625e-07 ;  /* 0x00000004ff767435 */ /* 0x000fc800000001ff */
[----:B------:R-:W-:Y:S02]  /*2390*/  MOV R115, R83 ;  /* 0x0000005300737202 */ /* 0x000fe40000000f00 */
[----:B------:R-:W-:-:S07]  /*23a0*/  MOV R82, R117 ;  /* 0x0000007500527202 */ /* 0x000fce0000000f00 */
[----:B------:R-:W-:Y:S05]  /*23b0*/  WARPSYNC.COLLECTIVE R116, `(.L_x_630) ;  /* 0x0000000074087348 */ /* 0x000fea0003c00000 */
[----:B------:R0:W1:Y:S02]  /*23c0*/  SHFL.DOWN P0, R117, R115, R118, R119 ;  /* 0x0800007673757389 */ /* 0x0000640000000077 */
[----:B01----:R-:W-:Y:S01]  /*23d0*/  ENDCOLLECTIVE ;  /* 0x000000000000791b */ /* 0x003fe20003800000 */
.L_x_630:
[----:B------:R-:W-:-:S05]  /*23e0*/  FADD.FTZ R82, R81, R82 ;  /* 0x0000005251527221 */ /* 0x000fca0000010000 */
[----:B------:R-:W-:Y:S01]  /*23f0*/  MOV R115, R82 ;  /* 0x0000005200737202 */ /* 0x000fe20000000f00 */
[----:B------:R-:W-:-:S07]  /*2400*/  IMAD.MOV.U32 R84, RZ, RZ, R117 ;  /* 0x000000ffff547224 */ /* 0x000fce00078e0075 */
[----:B------:R-:W-:Y:S05]  /*2410*/  WARPSYNC.COLLECTIVE R116, `(.L_x_631) ;  /* 0x0000000074087348 */ /* 0x000fea0003c00000 */
[----:B------:R0:W1:Y:S02]  /*2420*/  SHFL.DOWN P0, R117, R115, R118, R119 ;  /* 0x0800007673757389 */ /* 0x0000640000000077 */
[----:B01----:R-:W-:Y:S01]  /*2430*/  ENDCOLLECTIVE ;  /* 0x000000000000791b */ /* 0x003fe20003800000 */
.L_x_631:
[----:B------:R-:W-:-:S05]  /*2440*/  FADD.FTZ R84, R83, R84 ;  /* 0x0000005453547221 */ /* 0x000fca0000010000 */
[----:B------:R-:W-:Y:S01]  /*2450*/  MOV R115, R84 ;  /* 0x0000005400737202 */ /* 0x000fe20000000f00 */
[----:B------:R-:W-:Y:S01]  /*2460*/  IMAD.MOV.U32 R118, RZ, RZ, 0x2 ;  /* 0x00000002ff767424 */ /* 0x000fe200078e00ff */
[----:B------:R-:W-:-:S07]  /*2470*/  MOV R85, R117 ;  /* 0x0000007500557202 */ /* 0x000fce0000000f00 */
[----:B------:R-:W-:Y:S05]  /*2480*/  WARPSYNC.COLLECTIVE R116, `(.L_x_632) ;  /* 0x0000000074087348 */ /* 0x000fea0003c00000 */
[----:B------:R0:W1:Y:S02]  /*2490*/  SHFL.DOWN P0, R117, R115, R118, R119 ;  /* 0x0800007673757389 */ /* 0x0000640000000077 */
[----:B01----:R-:W-:Y:S01]  /*24a0*/  ENDCOLLECTIVE ;  /* 0x000000000000791b */ /* 0x003fe20003800000 */
.L_x_632:
[----:B------:R-:W-:-:S05]  /*24b0*/  FADD.FTZ R85, R82, R85 ;  /* 0x0000005552557221 */ /* 0x000fca0000010000 */
[----:B------:R-:W-:Y:S02]  /*24c0*/  MOV R115, R85 ;  /* 0x0000005500737202 */ /* 0x000fe40000000f00 */
[----:B------:R-:W-:-:S07]  /*24d0*/  MOV R87, R117 ;  /* 0x0000007500577202 */ /* 0x000fce0000000f00 */
[----:B------:R-:W-:Y:S05]  /*24e0*/  WARPSYNC.COLLECTIVE R116, `(.L_x_633) ;  /* 0x0000000074087348 */ /* 0x000fea0003c00000 */
[----:B------:R0:W1:Y:S02]  /*24f0*/  SHFL.DOWN P0, R117, R115, R118, R119 ;  /* 0x0800007673757389 */ /* 0x0000640000000077 */
[----:B01----:R-:W-:Y:S01]  /*2500*/  ENDCOLLECTIVE ;  /* 0x000000000000791b */ /* 0x003fe20003800000 */
.L_x_633:
[----:B------:R-:W-:Y:S01]  /*2510*/  FADD.FTZ R87, R84, R87 ;  /* 0x0000005754577221 */ /* 0x000fe20000010000 */
[----:B------:R-:W-:-:S03]  /*2520*/  HFMA2.MMA R118, -RZ, RZ, 0, 5.9604644775390625e-08 ;  /* 0x00000001ff767435 */ /* 0x000fc600000001ff */
[----:B------:R-:W-:Y:S01]  /*2530*/  IMAD.MOV.U32 R115, RZ, RZ, R87 ;  /* 0x000000ffff737224 */ /* 0x000fe200078e0057 */
[----:B------:R-:W-:-:S07]  /*2540*/  MOV R86, R117 ;  /* 0x0000007500567202 */ /* 0x000fce0000000f00 */
[----:B------:R-:W-:Y:S05]  /*2550*/  WARPSYNC.COLLECTIVE R116, `(.L_x_634) ;  /* 0x0000000074087348 */ /* 0x000fea0003c00000 */
[----:B------:R0:W1:Y:S02]  /*2560*/  SHFL.DOWN P0, R117, R115, R118, R119 ;  /* 0x0800007673757389 */ /* 0x0000640000000077 */
[----:B01----:R-:W-:Y:S01]  /*2570*/  ENDCOLLECTIVE ;  /* 0x000000000000791b */ /* 0x003fe20003800000 */
.L_x_634:
[----:B------:R-:W-:-:S05]  /*2580*/  FADD.FTZ R86, R85, R86 ;  /* 0x0000005655567221 */ /* 0x000fca0000010000 */
[----:B------:R-:W-:Y:S02]  /*2590*/  MOV R115, R86 ;  /* 0x0000005600737202 */ /* 0x000fe40000000f00 */
[----:B------:R-:W-:-:S07]  /*25a0*/  MOV R102, R117 ;  /* 0x0000007500667202 */ /* 0x000fce0000000f00 */
[----:B------:R-:W-:Y:S05]  /*25b0*/  WARPSYNC.COLLECTIVE R116, `(.L_x_635) ;  /* 0x0000000074087348 */ /* 0x000fea0003c00000 */
[----:B------:R0:W1:Y:S02]  /*25c0*/  SHFL.DOWN P0, R117, R115, R118, R119 ;  /* 0x0800007673757389 */ /* 0x0000640000000077 */
[----:B01----:R-:W-:Y:S01]  /*25d0*/  ENDCOLLECTIVE ;  /* 0x000000000000791b */ /* 0x003fe20003800000 */
.L_x_635:
[----:B------:R-:W-:Y:S01]  /*25e0*/  MOV R81, R117 ;  /* 0x0000007500517202 */ /* 0x000fe20000000f00 */
[----:B------:R-:W-:Y:S06]  /*25f0*/  BRA `(.L_x_636) ;  /* 0xffffffe800f87947 */ /* 0x000fec000383ffff */
.L_x_637:
        /* <DEDUP_REMOVED lines=16> */
.L_x_2950:


//--------------------- .text._ZN10layer_norm31ln_parallel_residual_bwd_kernelINS_13Kernel_traitsIf13__nv_bfloat16S2_S2_fjLj2048ELj1ELj1ELj4ELj16ENS_18Kernel_traits_baseILj2048EfS2_S2_S2_fjLj128EEEEELb0ELb1ELb1EEEvNS_9BwdParamsE --------------------------
	.section	.text._ZN10layer_norm31ln_parallel_residual_bwd_kernelINS_13Kernel_traitsIf13__nv_bfloat16S2_S2_fjLj2048ELj1ELj1ELj4ELj16ENS_18Kernel_traits_baseILj2048EfS2_S2_S2_fjLj128EEEEELb0ELb1ELb1EEEvNS_9BwdParamsE,"ax",@progbits
	.align	128
        .global         _ZN10layer_norm31ln_parallel_residual_bwd_kernelINS_13Kernel_traitsIf13__nv_bfloat16S2_S2_fjLj2048ELj1ELj1ELj4ELj16ENS_18Kernel_traits_baseILj2048EfS2_S2_S2_fjLj128EEEEELb0ELb1ELb1EEEvNS_9BwdParamsE
        .type           _ZN10layer_norm31ln_parallel_residual_bwd_kernelINS_13Kernel_traitsIf13__nv_bfloat16S2_S2_fjLj2048ELj1ELj1ELj4ELj16ENS_18Kernel_traits_baseILj2048EfS2_S2_S2_fjLj128EEEEELb0ELb1ELb1EEEvNS_9BwdParamsE,@function
        .size           _ZN10layer_norm31ln_parallel_residual_bwd_kernelINS_13Kernel_traitsIf13__nv_bfloat16S2_S2_fjLj2048ELj1ELj1ELj4ELj16ENS_18Kernel_traits_baseILj2048EfS2_S2_S2_fjLj128EEEEELb0ELb1ELb1EEEvNS_9BwdParamsE,(.L_x_2951 - _ZN10layer_norm31ln_parallel_residual_bwd_kernelINS_13Kernel_traitsIf13__nv_bfloat16S2_S2_fjLj2048ELj1ELj1ELj4ELj16ENS_18Kernel_traits_baseILj2048EfS2_S2_S2_fjLj128EEEEELb0ELb1ELb1EEEvNS_9BwdParamsE)
        .other          _ZN10layer_norm31ln_parallel_residual_bwd_kernelINS_13Kernel_traitsIf13__nv_bfloat16S2_S2_fjLj2048ELj1ELj1ELj4ELj16ENS_18Kernel_traits_baseILj2048EfS2_S2_S2_fjLj128EEEEELb0ELb1ELb1EEEvNS_9BwdParamsE,@"STO_CUDA_ENTRY STV_DEFAULT"
_ZN10layer_norm31ln_parallel_residual_bwd_kernelINS_13Kernel_traitsIf13__nv_bfloat16S2_S2_fjLj2048ELj1ELj1ELj4ELj16ENS_18Kernel_traits_baseILj2048EfS2_S2_S2_fjLj128EEEEELb0ELb1ELb1EEEvNS_9BwdParamsE:
.text._ZN10layer_norm31ln_parallel_residual_bwd_kernelINS_13Kernel_traitsIf13__nv_bfloat16S2_S2_fjLj2048ELj1ELj1ELj4ELj16ENS_18Kernel_traits_baseILj2048EfS2_S2_S2_fjLj128EEEEELb0ELb1ELb1EEEvNS_9BwdParamsE:
        /* <DEDUP_REMOVED lines=32> */
.L_x_638:
[----:B------:R-:W0:Y:S01]  /*0200*/  LDC.64 R2, c[0x0][0x260] ;  /* 0x00009800ff027b82 */ /* 0x000e220000000a00 */
[----:B------:R-:W-:Y:S01]  /*0210*/  ULDC.64 UR4, c[0x0][0x2c8] ;  /* 0x0000b20000047ab9 */ /* 0x000fe20000000a00 */
[----:B0-----:R-:W-:-:S05]  /*0220*/  IMAD.WIDE.U32 R2, R55, 0x20, R2 ;  /* 0x0000002037027825 */ /* 0x001fca00078e0002 */
[----:B------:R0:W5:Y:S04]  /*0230*/  LDG.E.128 R16, desc[UR6][R2.64] ;  /* 0x0000000602107981 */ /* 0x000168000c1e1d00 */
[----:B------:R0:W5:Y:S04]  /*0240*/  LDG.E.128 R12, desc[UR6][R2.64+0x10] ;  /* 0x00001006020c7981 */ /* 0x000168000c1e1d00 */
[----:B------:R0:W5:Y:S04]  /*0250*/  LDG.E.128 R8, desc[UR6][R2.64+0x1000] ;  /* 0x0010000602087981 */ /* 0x000168000c1e1d00 */
[----:B------:R0:W5:Y:S01]  /*0260*/  LDG.E.128 R4, desc[UR6][R2.64+0x1010] ;  /* 0x0010100602047981 */ /* 0x000162000c1e1d00 */
        /* <DEDUP_REMOVED lines=17> */
[----:B------:R-:W-:-:S02]  /*0380*/  CS2R R64, SRZ ;  /* 0x0000000000407805 */ /* 0x000fc4000001ff00 */
[----:B------:R-:W-:Y:S02]  /*0390*/  CS2R R62, SRZ ;  /* 0x00000000003e7805 */ /* 0x000fe4000001ff00 */
[----:B------:R-:W-:Y:S02]  /*03a0*/  CS2R R60, SRZ ;  /* 0x00000000003c7805 */ /* 0x000fe4000001ff00 */
[----:B------:R-:W-:Y:S02]  /*03b0*/  CS2R R58, SRZ ;  /* 0x00000000003a7805 */ /* 0x000fe4000001ff00 */
[----:B------:R-:W-:Y:S02]  /*03c0*/  CS2R R56, SRZ ;  /* 0x0000000000387805 */ /* 0x000fe4000001ff00 */
[----:B0-----:R-:W-:-:S13]  /*03d0*/  PLOP3.LUT P3, PT, PT, PT, UP0, 0x80, 0x0 ;  /* 0x000000000000781c */ /* 0x001fda0003f6f008 */
.L_x_642:
[----:B0-----:R-:W0:Y:S01]  /*03e0*/  LDC.64 R44, c[0x0][0x250] ;  /* 0x00009400ff2c7b82 */ /* 0x001e220000000a00 */
[----:B------:R-:W-:-:S05]  /*03f0*/  IMAD R0, R95, UR8, RZ ;  /* 0x000000085f007c24 */ /* 0x000fca000f8e02ff */
[----:B------:R-:W-:Y:S02]  /*0400*/  SHF.R.S32.HI R37, RZ, 0x1f, R0 ;  /* 0x0000001fff257819 */ /* 0x000fe40000011400 */
[----:B------:R-:W1:Y:S02]  /*0410*/  LDC.64 R2, c[0x0][0x238] ;  /* 0x00008e00ff027b82 */ /* 0x000e640000000a00 */
[----:B------:R-:W-:-:S04]  /*0420*/  LEA.HI R0, R37, R0, RZ, 0x3 ;  /* 0x0000000025007211 */ /* 0x000fc800078f18ff */
[----:B------:R-:W-:Y:S02]  /*0430*/  LEA.HI.SX32 R91, R0, R55, 0x1d ;  /* 0x00000037005b7211 */ /* 0x000fe400078feaff */
[----:B------:R-:W2:Y:S03]  /*0440*/  LDC.64 R48, c[0x0][0x2b8] ;  /* 0x0000ae00ff307b82 */ /* 0x000ea60000000a00 */
[----:B------:R-:W-:Y:S02]  /*0450*/  VIADD R89, R91, 0x80 ;  /* 0x000000805b597836 */ /* 0x000fe40000000000 */
[----:B0-----:R-:W-:-:S03]  /*0460*/  IMAD.WIDE R96, R95, 0x4, R44 ;  /* 0x000000045f607825 */ /* 0x001fc600078e022c */
[----:B------:R-:W0:Y:S02]  /*0470*/  @P0 LDC.64 R52, c[0x0][0x2c8] ;  /* 0x0000b200ff340b82 */ /* 0x000e240000000a00 */
[----:B------:R-:W3:Y:S01]  /*0480*/  LDG.E R0, desc[UR6][R96.64] ;  /* 0x0000000660007981 */ /* 0x000ee2000c1e1900 */
[----:B-1----:R-:W-:-:S04]  /*0490*/  IMAD.WIDE.U32 R36, R91, 0x10, R2 ;  /* 0x000000105b247825 */ /* 0x002fc800078e0002 */
[----:B------:R-:W-:Y:S02]  /*04a0*/  IMAD.WIDE.U32 R44, R89, 0x10, R2 ;  /* 0x00000010592c7825 */ /* 0x000fe400078e0002 */
[----:B------:R-:W1:Y:S01]  /*04b0*/  LDC.64 R2, c[0x0][0x258] ;  /* 0x00009600ff027b82 */ /* 0x000e620000000a00 */
[----:B------:R-:W4:Y:S01]  /*04c0*/  LDG.E.128 R36, desc[UR6][R36.64] ;  /* 0x0000000624247981 */ /* 0x000f22000c1e1d00 */
[----:B--2---:R-:W-:-:S03]  /*04d0*/  IMAD.WIDE.U32 R40, R91, 0x10, R48 ;  /* 0x000000105b287825 */ /* 0x004fc600078e0030 */
[----:B------:R-:W2:Y:S04]  /*04e0*/  LDG.E.128 R44, desc[UR6][R44.64] ;  /* 0x000000062c2c7981 */ /* 0x000ea8000c1e1d00 */
[----:B------:R-:W2:Y:S01]  /*04f0*/  LDG.E.128 R40, desc[UR6][R40.64] ;  /* 0x0000000628287981 */ /* 0x000ea2000c1e1d00 */
[----:B------:R-:W-:-:S06]  /*0500*/  IMAD.WIDE.U32 R48, R89, 0x10, R48 ;  /* 0x0000001059307825 */ /* 0x000fcc00078e0030 */
[----:B------:R-:W2:Y:S01]  /*0510*/  LDG.E.128 R48, desc[UR6][R48.64] ;  /* 0x0000000630307981 */ /* 0x000ea2000c1e1d00 */
[----:B-1----:R-:W-:Y:S02]  /*0520*/  IMAD.WIDE R80, R95, 0x4, R2 ;  /* 0x000000045f507825 */ /* 0x002fe400078e0202 */
[----:B------:R-:W1:Y:S04]  /*0530*/  @P0 LDC.64 R2, c[0x0][0x2c8] ;  /* 0x0000b200ff020b82 */ /* 0x000e680000000a00 */
[----:B------:R-:W2:Y:S01]  /*0540*/  LDG.E R80, desc[UR6][R80.64] ;  /* 0x0000000650507981 */ /* 0x000ea2000c1e1900 */
[----:B0-----:R-:W-:-:S05]  /*0550*/  @P0 IMAD.WIDE.U32 R52, R91, 0x10, R52 ;  /* 0x000000105b340825 */ /* 0x001fca00078e0034 */
[----:B-----5:R-:W5:Y:S01]  /*0560*/  @P0 LDG.E.128 R20, desc[UR6][R52.64] ;  /* 0x0000000634140981 */ /* 0x020f62000c1e1d00 */
[----:B-1----:R-:W-:-:S05]  /*0570*/  @P0 IMAD.WIDE.U32 R2, R89, 0x10, R2 ;  /* 0x0000001059020825 */ /* 0x002fca00078e0002 */
[----:B------:R3:W5:Y:S01]  /*0580*/  @P0 LDG.E.128 R24, desc[UR6][R2.64] ;  /* 0x0000000602180981 */ /* 0x000762000c1e1d00 */
[----:B------:R-:W-:Y:S01]  /*0590*/  VIADD R95, R95, UR10 ;  /* 0x0000000a5f5f7c36 */ /* 0x000fe20008000000 */
[----:B------:R-:W-:Y:S01]  /*05a0*/  UMOV UR4, 0xffffffff ;  /* 0xffffffff00047882 */ /* 0x000fe20000000000 */
[----:B------:R-:W-:-:S03]  /*05b0*/  LOP3.LUT P1, RZ, R54, 0x1f, RZ, 0xc0, !PT ;  /* 0x0000001f36ff7812 */ /* 0x000fc6000782c0ff */
[----:B------:R-:W-:Y:S02]  /*05c0*/  ISETP.GE.AND P4, PT, R95, UR11, PT ;  /* 0x0000000b5f007c0c */ /* 0x000fe4000bf86270 */
[----:B---3--:R-:W-:Y:S02]  /*05d0*/  FSEL R3, R0, RZ, !P3 ;  /* 0x000000ff00037208 */ /* 0x008fe40005800000 */
[C---:B----4-:R-:W-:Y:S02]  /*05e0*/  PRMT R98, R36.reuse, 0x7632, R98 ;  /* 0x0000763224627816 */ /* 0x050fe40000000062 */
[C---:B------:R-:W-:Y:S02]  /*05f0*/  PRMT R99, R37.reuse, 0x7632, R99 ;  /* 0x0000763225637816 */ /* 0x040fe40000000063 */
[----:B------:R-:W-:Y:S02]  /*0600*/  SHF.L.U32 R100, R37, 0x10, RZ ;  /* 0x0000001025647819 */ /* 0x000fe400000006ff */
[----:B------:R-:W-:-:S02]  /*0610*/  SHF.L.U32 R36, R36, 0x10, RZ ;  /* 0x0000001024247819 */ /* 0x000fc400000006ff */
[C---:B------:R-:W-:Y:S02]  /*0620*/  PRMT R37, R38.reuse, 0x7632, R37 ;  /* 0x0000763226257816 */ /* 0x040fe40000000025 */
[C---:B------:R-:W-:Y:S01]  /*0630*/  PRMT R101, R39.reuse, 0x7632, R101 ;  /* 0x0000763227657816 */ /* 0x040fe20000000065 */
[----:B------:R-:W-:Y:S01]  /*0640*/  IMAD.U32 R102, R39, 0x10000, RZ ;  /* 0x0001000027667824 */ /* 0x000fe200078e00ff */
[----:B------:R-:W-:Y:S01]  /*0650*/  SHF.L.U32 R0, R99, 0x10, RZ ;  /* 0x0000001063007819 */ /* 0x000fe200000006ff */
[----:B------:R-:W-:Y:S01]  /*0660*/  FADD.FTZ R121, -R3, R36 ;  /* 0x0000002403797221 */ /* 0x000fe20000010100 */
[----:B------:R-:W-:Y:S01]  /*0670*/  SHF.L.U32 R2, R37, 0x10, RZ ;  /* 0x0000001025027819 */ /* 0x000fe200000006ff */
[----:B------:R-:W-:Y:S01]  /*0680*/  IMAD.U32 R36, R101, 0x10000, RZ ;  /* 0x0001000065247824 */ /* 0x000fe200078e00ff */
[----:B------:R-:W-:Y:S02]  /*0690*/  SHF.L.U32 R38, R38, 0x10, RZ ;  /* 0x0000001026267819 */ /* 0x000fe400000006ff */
[----:B--2---:R-:W-:-:S02]  /*06a0*/  PRMT R96, R40, 0x7632, R96 ;  /* 0x0000763228607816 */ /* 0x004fc40000000060 */
[----:B------:R-:W-:Y:S02]  /*06b0*/  SHF.L.U32 R97, R40, 0x10, RZ ;  /* 0x0000001028617819 */ /* 0x000fe400000006ff */
[C---:B------:R-:W-:Y:S02]  /*06c0*/  PRMT R94, R41.reuse, 0x7632, R94 ;  /* 0x00007632295e7816 */ /* 0x040fe4000000005e */
[----:B------:R-:W-:Y:S02]  /*06d0*/  SHF.L.U32 R107, R41, 0x10, RZ ;  /* 0x00000010296b7819 */ /* 0x000fe400000006ff */
[----:B------:R-:W-:Y:S02]  /*06e0*/  PRMT R39, R44, 0x7632, R39 ;  /* 0x000076322c277816 */ /* 0x000fe40000000027 */
[----:B------:R-:W-:Y:S02]  /*06f0*/  PRMT R40, R45, 0x7632, R40 ;  /* 0x000076322d287816 */ /* 0x000fe40000000028 */
[----:B------:R-:W-:Y:S01]  /*0700*/  PRMT R41, R46, 0x7632, R41 ;  /* 0x000076322e297816 */ /* 0x000fe20000000029 */
[C---:B------:R-:W-:Y:S01]  /*0710*/  IMAD.U32 R104, R47.reuse, 0x10000, RZ ;  /* 0x000100002f687824 */ /* 0x040fe200078e00ff */
[----:B------:R-:W-:Y:S01]  /*0720*/  PRMT R103, R47, 0x7632, R103 ;  /* 0x000076322f677816 */ /* 0x000fe20000000067 */
[C---:B------:R-:W-:Y:S01]  /*0730*/  FADD.FTZ R111, -R3.reuse, R0 ;  /* 0x00000000036f7221 */ /* 0x040fe20000010100 */
[C---:B------:R-:W-:Y:S01]  /*0740*/  PRMT R81, R42.reuse, 0x7632, R81 ;  /* 0x000076322a517816 */ /* 0x040fe20000000051 */
[----:B------:R-:W-:Y:S01]  /*0750*/  FADD.FTZ R47, -R3, R2 ;  /* 0x00000002032f7221 */ /* 0x000fe20000010100 */
[----:B------:R-:W-:-:S02]  /*0760*/  SHF.L.U32 R92, R42, 0x10, RZ ;  /* 0x000000102a5c7819 */ /* 0x000fc400000006ff */
[----:B------:R-:W-:Y:S01]  /*0770*/  SHF.L.U32 R98, R98, 0x10, RZ ;  /* 0x0000001062627819 */ /* 0x000fe200000006ff */
[----:B------:R-:W-:Y:S01]  /*0780*/  FADD.FTZ R117, -R3, R38 ;  /* 0x0000002603757221 */ /* 0x000fe20000010100 */
[----:B------:R-:W-:Y:S01]  /*0790*/  SHF.L.U32 R42, R45, 0x10, RZ ;  /* 0x000000102d2a7819 */ /* 0x000fe200000006ff */
[----:B------:R-:W-:Y:S01]  /*07a0*/  FADD.FTZ R45, -R3, R36 ;  /* 0x00000024032d7221 */ /* 0x000fe20000010100 */
[----:B------:R-:W-:Y:S02]  /*07b0*/  SHF.L.U32 R0, R39, 0x10, RZ ;  /* 0x0000001027007819 */ /* 0x000fe400000006ff */
[----:B------:R-:W-:Y:S02]  /*07c0*/  SHF.L.U32 R44, R44, 0x10, RZ ;  /* 0x000000102c2c7819 */ /* 0x000fe400000006ff */
[----:B------:R-:W-:Y:S02]  /*07d0*/  SHF.L.U32 R46, R46, 0x10, RZ ;  /* 0x000000102e2e7819 */ /* 0x000fe400000006ff */
[----:B------:R-:W-:-:S02]  /*07e0*/  SHF.L.U32 R40, R40, 0x10, RZ ;  /* 0x0000001028287819 */ /* 0x000fc400000006ff */
[----:B------:R-:W-:Y:S02]  /*07f0*/  SHF.L.U32 R2, R41, 0x10, RZ ;  /* 0x0000001029027819 */ /* 0x000fe400000006ff */
[----:B------:R-:W-:Y:S01]  /*0800*/  SHF.L.U32 R36, R103, 0x10, RZ ;  /* 0x0000001067247819 */ /* 0x000fe200000006ff */
[----:B------:R-:W-:Y:S01]  /*0810*/  FADD.FTZ R113, -R3, R98 ;  /* 0x0000006203717221 */ /* 0x000fe20000010100 */
[C---:B------:R-:W-:Y:S01]  /*0820*/  PRMT R52, R43.reuse, 0x7632, R52 ;  /* 0x000076322b347816 */ /* 0x040fe20000000034 */
[----:B------:R-:W-:Y:S02]  /*0830*/  IMAD.U32 R53, R43, 0x10000, RZ ;  /* 0x000100002b357824 */ /* 0x000fe400078e00ff */
[C---:B------:R-:W-:Y:S01]  /*0840*/  FADD.FTZ R103, -R3.reuse, R0 ;  /* 0x0000000003677221 */ /* 0x040fe20000010100 */
[C---:B------:R-:W-:Y:S01]  /*0850*/  FMUL.FTZ R98, R80.reuse, R117 ;  /* 0x0000007550627220 */ /* 0x040fe20000410000 */
        /* <DEDUP_REMOVED lines=8> */
[----:B------:R-:W-:Y:S01]  /*08e0*/  FMUL.FTZ R0, R80, R121 ;  /* 0x0000007950007220 */ /* 0x000fe20000410000 */
[--C-:B------:R-:W-:Y:S01]  /*08f0*/  FADD.FTZ R3, -R3, R36.reuse ;  /* 0x0000002403037221 */ /* 0x100fe20000010100 */
[C---:B------:R-:W-:Y:S01]  /*0900*/  PRMT R36, R51.reuse, 0x7632, R36 ;  /* 0x0000763233247816 */ /* 0x040fe20000000024 */
[----:B------:R-:W-:Y:S01]  /*0910*/  FADD.FTZ R69, R92, R69 ;  /* 0x000000455c457221 */ /* 0x000fe20000010000 */
[----:B------:R-:W-:Y:S01]  /*0920*/  SHF.L.U32 R2, R51, 0x10, RZ ;  /* 0x0000001033027819 */ /* 0x000fe200000006ff */
[-C--:B------:R-:W-:Y:S01]  /*0930*/  FFMA.FTZ R57, R98, R92.reuse, R57 ;  /* 0x0000005c62397223 */ /* 0x080fe20000010039 */
[----:B------:R-:W-:Y:S01]  /*0940*/  SHF.L.U32 R46, R81, 0x10, RZ ;  /* 0x00000010512e7819 */ /* 0x000fe200000006ff */
[----:B------:R-:W-:Y:S01]  /*0950*/  FMUL.FTZ R81, R12, R92 ;  /* 0x0000005c0c517220 */ /* 0x000fe20000410000 */
[----:B------:R-:W-:Y:S01]  /*0960*/  PRMT R38, R50, 0x7632, R38 ;  /* 0x0000763232267816 */ /* 0x000fe20000000026 */
[----:B------:R-:W-:Y:S01]  /*0970*/  FMUL.FTZ R51, R80, R47 ;  /* 0x0000002f50337220 */ /* 0x000fe20000410000 */
[----:B------:R-:W-:Y:S01]  /*0980*/  SHF.L.U32 R101, R50, 0x10, RZ ;  /* 0x0000001032657819 */ /* 0x000fe200000006ff */
[----:B------:R-:W-:-:S02]  /*0990*/  IMAD.U32 R50, R96, 0x10000, RZ ;  /* 0x0001000060327824 */ /* 0x000fc400078e00ff */
[----:B------:R-:W-:Y:S01]  /*09a0*/  FADD.FTZ R88, R97, R88 ;  /* 0x0000005861587221 */ /* 0x000fe20000010000 */
[----:B------:R-:W-:Y:S01]  /*09b0*/  FFMA.FTZ R93, R0, R97, R93 ;  /* 0x00000061005d7223 */ /* 0x000fe2000001005d */
        /* <DEDUP_REMOVED lines=8> */
[----:B------:R-:W-:Y:S01]  /*0a40*/  FMUL.FTZ R96, R18, R107 ;  /* 0x0000006b12607220 */ /* 0x000fe20000410000 */
[----:B------:R-:W-:Y:S01]  /*0a50*/  FADD.FTZ R86, R50, R86 ;  /* 0x0000005632567221 */ /* 0x000fe20000010000 */
[-C--:B------:R-:W-:Y:S01]  /*0a60*/  FFMA.FTZ R87, R92, R50.reuse, R87 ;  /* 0x000000325c577223 */ /* 0x080fe20000010057 */
[----:B------:R-:W-:Y:S01]  /*0a70*/  FMUL.FTZ R46, R80, R109 ;  /* 0x0000006d502e7220 */ /* 0x000fe20000410000 */
[----:B------:R-:W-:Y:S01]  /*0a80*/  FMUL.FTZ R50, R17, R50 ;  /* 0x0000003211327220 */ /* 0x000fe20000410000 */
[----:B------:R-:W-:Y:S01]  /*0a90*/  FADD.FTZ R107, RZ, R97 ;  /* 0x00000061ff6b7221 */ /* 0x000fe20000010000 */
[----:B------:R-:W-:Y:S01]  /*0aa0*/  FFMA.FTZ R109, R0, R97, RZ ;  /* 0x00000061006d7223 */ /* 0x000fe200000100ff */
[----:B------:R-:W-:-:S02]  /*0ab0*/  PRMT R42, R48, 0x7632, R42 ;  /* 0x00007632302a7816 */ /* 0x000fc4000000002a */
[----:B------:R-:W-:Y:S02]  /*0ac0*/  SHF.L.U32 R44, R48, 0x10, RZ ;  /* 0x00000010302c7819 */ /* 0x000fe400000006ff */
[----:B------:R-:W-:Y:S02]  /*0ad0*/  SHF.L.U32 R48, R94, 0x10, RZ ;  /* 0x000000105e307819 */ /* 0x000fe400000006ff */
[----:B------:R-:W-:Y:S01]  /*0ae0*/  SHF.L.U32 R102, R52, 0x10, RZ ;  /* 0x0000001034667819 */ /* 0x000fe200000006ff */
        /* <DEDUP_REMOVED lines=19> */
[----:B------:R-:W-:-:S02]  /*0c20*/  PRMT R40, R49, 0x7632, R40 ;  /* 0x0000763231287816 */ /* 0x000fc40000000028 */
[----:B------:R-:W-:Y:S01]  /*0c30*/  SHF.L.U32 R99, R49, 0x10, RZ ;  /* 0x0000001031637819 */ /* 0x000fe200000006ff */
[----:B------:R-:W-:Y:S01]  /*0c40*/  FMUL.FTZ R49, R80, R45 ;  /* 0x0000002d50317220 */ /* 0x000fe20000410000 */
[----:B------:R-:W-:Y:S01]  /*0c50*/  FMUL.FTZ R45, R15, R102 ;  /* 0x000000660f2d7220 */ /* 0x000fe20000410000 */
[----:B------:R-:W-:Y:S01]  /*0c60*/  FADD.FTZ R110, R110, R53 ;  /* 0x000000356e6e7221 */ /* 0x000fe20000010000 */
[----:B------:R-:W-:Y:S01]  /*0c70*/  FFMA.FTZ R108, R94, R53, R43 ;  /* 0x000000355e6c7223 */ /* 0x000fe2000001002b */
[----:B------:R-:W-:Y:S01]  /*0c80*/  SHF.L.U32 R42, R42, 0x10, RZ ;  /* 0x000000102a2a7819 */ /* 0x000fe200000006ff */
[----:B------:R-:W-:Y:S01]  /*0c90*/  FADD.FTZ R73, R44, R73 ;  /* 0x000000492c497221 */ /* 0x000fe20000010000 */
[-C--:B------:R-:W-:Y:S01]  /*0ca0*/  FFMA.FTZ R61, R46, R44.reuse, R61 ;  /* 0x0000002c2e3d7223 */ /* 0x080fe2000001003d */
[C---:B------:R-:W-:Y:S01]  /*0cb0*/  FMUL.FTZ R106, R80.reuse, R41 ;  /* 0x00000029506a7220 */ /* 0x040fe20000410000 */
[----:B------:R-:W-:Y:S01]  /*0cc0*/  FMUL.FTZ R103, R80, R103 ;  /* 0x0000006750677220 */ /* 0x000fe20000410000 */
[----:B------:R-:W-:Y:S01]  /*0cd0*/  FMUL.FTZ R44, R8, R44 ;  /* 0x0000002c082c7220 */ /* 0x000fe20000410000 */
[----:B------:R-:W-:Y:S01]  /*0ce0*/  FADD.FTZ R41, R110, R45 ;  /* 0x0000002d6e297221 */ /* 0x000fe20000010000 */
[C---:B------:R-:W-:Y:S01]  /*0cf0*/  FFMA.FTZ R43, R49.reuse, R45, R108 ;  /* 0x0000002d312b7223 */ /* 0x040fe2000001006c */
        /* <DEDUP_REMOVED lines=38> */
[-C--:B------:R-:W-:Y:S01]  /*0f60*/  FMUL.FTZ R111, R7, R36.reuse ;  /* 0x00000024076f7220 */ /* 0x080fe20000410000 */
[----:B------:R-:W-:Y:S01]  /*0f70*/  FMUL.FTZ R113, R80, R3 ;  /* 0x0000000350717220 */ /* 0x000fe20000410000 */
        /* <DEDUP_REMOVED lines=25> */
.L_x_653:
        /* <DEDUP_REMOVED lines=13> */
.L_x_641:
        /* <DEDUP_REMOVED lines=35> */
[----:B-----5:R-:W-:Y:S02]  /*1410*/  @P0 IMAD.U32 R2, R23, 0x10000, RZ ;  /* 0x0001000017020824 */ /* 0x020fe400078e00ff */
[C---:B------:R-:W-:Y:S01]  /*1420*/  FMUL.FTZ R42, R80.reuse, R39 ;  /* 0x00000027502a7220 */ /* 0x040fe20000410000 */
[----:B------:R-:W-:Y:S01]  /*1430*/  FMUL.FTZ R39, R80, R53 ;  /* 0x0000003550277220 */ /* 0x000fe20000410000 */
[-CC-:B------:R-:W-:Y:S01]  /*1440*/  FFMA.FTZ R37, R100, R43.reuse, R38.reuse ;  /* 0x0000002b64257223 */ /* 0x180fe20000010026 */
[-C--:B------:R-:W-:Y:S01]  /*1450*/  FFMA.FTZ R41, R46, R43.reuse, R38 ;  /* 0x0000002b2e297223 */ /* 0x080fe20000010026 */
[----:B------:R-:W-:Y:S01]  /*1460*/  FADD.FTZ R3, R50, -R3 ;  /* 0x8000000332037221 */ /* 0x000fe20000010000 */
[--C-:B------:R-:W-:Y:S01]  /*1470*/  @P0 FADD.FTZ R39, R39, R2.reuse ;  /* 0x0000000227270221 */ /* 0x100fe20000010000 */
[----:B------:R-:W-:Y:S01]  /*1480*/  @P0 PRMT R2, R22, 0x7632, R2 ;  /* 0x0000763216020816 */ /* 0x000fe20000000002 */
        /* <DEDUP_REMOVED lines=12> */
[----:B------:R-:W-:Y:S01]  /*1550*/  FMUL.FTZ R41, R80, R3 ;  /* 0x0000000350297220 */ /* 0x000fe20000410000 */
[----:B------:R-:W-:Y:S01]  /*1560*/  @P0 SHF.L.U32 R48, R2, 0x10, RZ ;  /* 0x0000001002300819 */ /* 0x000fe200000006ff */
[----:B------:R-:W-:Y:S01]  /*1570*/  FMUL.FTZ R37, R80, R37 ;  /* 0x0000002550257220 */ /* 0x000fe20000410000 */
[----:B------:R-:W-:Y:S01]  /*1580*/  @P0 PRMT R3, R21, 0x7632, R3 ;  /* 0x0000763215030816 */ /* 0x000fe20000000003 */
[----:B------:R-:W-:Y:S01]  /*1590*/  FADD.FTZ R45, R45, -R36 ;  /* 0x800000242d2d7221 */ /* 0x000fe20000010000 */
[----:B------:R-:W-:Y:S01]  /*15a0*/  @P0 SHF.L.U32 R2, R21, 0x10, RZ ;  /* 0x0000001015020819 */ /* 0x000fe200000006ff */
[----:B------:R-:W-:Y:S01]  /*15b0*/  FADD.FTZ R97, R97, -R0 ;  /* 0x8000000061617221 */ /* 0x000fe20000010000 */
[----:B------:R-:W-:Y:S01]  /*15c0*/  FADD.FTZ R81, R81, -R98 ;  /* 0x8000006251517221 */ /* 0x000fe20000010000 */
[----:B------:R-:W-:-:S02]  /*15d0*/  @P0 IMAD.U32 R3, R3, 0x10000, RZ ;  /* 0x0001000003030824 */ /* 0x000fc400078e00ff */
[----:B------:R-:W-:Y:S01]  /*15e0*/  FMUL.FTZ R44, R80, R45 ;  /* 0x0000002d502c7220 */ /* 0x000fe20000410000 */
[--C-:B------:R-:W-:Y:S01]  /*15f0*/  @P0 FADD.FTZ R37, R37, R2.reuse ;  /* 0x0000000225250221 */ /* 0x100fe20000010000 */
[----:B------:R-:W-:Y:S01]  /*1600*/  @P0 PRMT R2, R20, 0x7632, R2 ;  /* 0x0000763214020816 */ /* 0x000fe20000000002 */
[----:B------:R-:W-:Y:S01]  /*1610*/  @P0 FADD.FTZ R42, R42, R3 ;  /* 0x000000032a2a0221 */ /* 0x000fe20000010000 */
[----:B------:R-:W-:Y:S01]  /*1620*/  @P0 PRMT R45, R23, 0x7632, R45 ;  /* 0x00007632172d0816 */ /* 0x000fe2000000002d */
[----:B------:R-:W-:Y:S01]  /*1630*/  FMUL.FTZ R36, R80, R97 ;  /* 0x0000006150247220 */ /* 0x000fe20000410000 */
[----:B------:R-:W-:Y:S01]  /*1640*/  @P0 SHF.L.U32 R3, R20, 0x10, RZ ;  /* 0x0000001014030819 */ /* 0x000fe200000006ff */
[----:B------:R-:W-:Y:S01]  /*1650*/  FADD.FTZ R111, R111, -R38 ;  /* 0x800000266f6f7221 */ /* 0x000fe20000010000 */
[----:B------:R-:W-:Y:S01]  /*1660*/  @P0 SHF.L.U32 R2, R2, 0x10, RZ ;  /* 0x0000001002020819 */ /* 0x000fe200000006ff */
[----:B------:R-:W-:Y:S01]  /*1670*/  FADD.FTZ R101, R101, -R104 ;  /* 0x8000006865657221 */ /* 0x000fe20000010000 */
[----:B------:R-:W-:Y:S01]  /*1680*/  @P0 SHF.L.U32 R51, R45, 0x10, RZ ;  /* 0x000000102d330819 */ /* 0x000fe200000006ff */
[----:B------:R-:W-:Y:S01]  /*1690*/  FMUL.FTZ R38, R80, R81 ;  /* 0x0000005150267220 */ /* 0x000fe20000410000 */
[----:B------:R-:W-:Y:S01]  /*16a0*/  @P0 SHF.L.U32 R45, R22, 0x10, RZ ;  /* 0x00000010162d0819 */ /* 0x000fe200000006ff */
[----:B------:R-:W-:Y:S01]  /*16b0*/  @P0 FADD.FTZ R36, R36, R3 ;  /* 0x0000000324240221 */ /* 0x000fe20000010000 */
[--C-:B------:R-:W-:Y:S01]  /*16c0*/  @P0 FADD.FTZ R41, R41, R2.reuse ;  /* 0x0000000229290221 */ /* 0x100fe20000010000 */
[C---:B------:R-:W-:Y:S01]  /*16d0*/  @P0 IMAD.U32 R3, R26.reuse, 0x10000, RZ ;  /* 0x000100001a030824 */ /* 0x040fe200078e00ff */
[----:B------:R-:W-:Y:S01]  /*16e0*/  @P0 PRMT R2, R26, 0x7632, R2 ;  /* 0x000076321a020816 */ /* 0x000fe20000000002 */
[----:B------:R-:W-:Y:S01]  /*16f0*/  FMUL.FTZ R46, R80, R101 ;  /* 0x00000065502e7220 */ /* 0x000fe20000410000 */
[----:B------:R-:W-:Y:S01]  /*1700*/  @P0 FADD.FTZ R38, R38, R45 ;  /* 0x0000002d26260221 */ /* 0x000fe20000010000 */
[----:B------:R-:W-:Y:S01]  /*1710*/  FADD.FTZ R103, R108, -R103 ;  /* 0x800000676c677221 */ /* 0x000fe20000010000 */
[----:B------:R-:W-:Y:S01]  /*1720*/  FADD.FTZ R49, R99, -R102 ;  /* 0x8000006663317221 */ /* 0x000fe20000010000 */
[----:B------:R-:W-:Y:S01]  /*1730*/  FADD.FTZ R105, R110, -R105 ;  /* 0x800000696e697221 */ /* 0x000fe20000010000 */
[----:B------:R-:W-:Y:S01]  /*1740*/  FADD.FTZ R107, R112, -R107 ;  /* 0x8000006b706b7221 */ /* 0x000fe20000010000 */
[----:B------:R-:W-:Y:S01]  /*1750*/  FADD.FTZ R109, R109, -R106 ;  /* 0x8000006a6d6d7221 */ /* 0x000fe20000010000 */
[----:B------:R-:W-:Y:S01]  /*1760*/  @P0 PRMT R45, R27, 0x7632, R45 ;  /* 0x000076321b2d0816 */ /* 0x000fe2000000002d */
[C---:B------:R-:W-:Y:S01]  /*1770*/  FMUL.FTZ R81, R80.reuse, R47 ;  /* 0x0000002f50517220 */ /* 0x040fe20000410000 */
[----:B------:R-:W-:Y:S01]  /*1780*/  FMUL.FTZ R47, R80, R43 ;  /* 0x0000002b502f7220 */ /* 0x000fe20000410000 */
[----:B------:R-:W-:Y:S01]  /*1790*/  @P0 FADD.FTZ R46, R46, R3 ;  /* 0x000000032e2e0221 */ /* 0x000fe20000010000 */
[----:B------:R-:W-:Y:S01]  /*17a0*/  @P0 SHF.L.U32 R52, R2, 0x10, RZ ;  /* 0x0000001002340819 */ /* 0x000fe200000006ff */
[C---:B------:R-:W-:Y:S01]  /*17b0*/  FMUL.FTZ R40, R80.reuse, R103 ;  /* 0x0000006750287220 */ /* 0x040fe20000410000 */
[C---:B------:R-:W-:Y:S01]  /*17c0*/  FMUL.FTZ R49, R80.reuse, R49 ;  /* 0x0000003150317220 */ /* 0x040fe20000410000 */
[C---:B------:R-:W-:Y:S01]  /*17d0*/  FMUL.FTZ R0, R80.reuse, R105 ;  /* 0x0000006950007220 */ /* 0x040fe20000410000 */
[C---:B------:R-:W-:Y:S01]  /*17e0*/  FMUL.FTZ R53, R80.reuse, R107 ;  /* 0x0000006b50357220 */ /* 0x040fe20000410000 */
[C---:B------:R-:W-:Y:S01]  /*17f0*/  FMUL.FTZ R43, R80.reuse, R109 ;  /* 0x0000006d502b7220 */ /* 0x040fe20000410000 */
[----:B------:R-:W-:Y:S01]  /*1800*/  @P0 SHF.L.U32 R45, R45, 0x10, RZ ;  /* 0x000000102d2d0819 */ /* 0x000fe200000006ff */
[----:B------:R-:W0:Y:S01]  /*1810*/  @P1 LDC.64 R2, c[0x0][0x308] ;  /* 0x0000c200ff021b82 */ /* 0x000e220000000a00 */
[----:B------:R-:W-:Y:S01]  /*1820*/  FMUL.FTZ R80, R80, R111 ;  /* 0x0000006f50507220 */ /* 0x000fe20000410000 */
[----:B------:R-:W-:Y:S01]  /*1830*/  @P0 FADD.FTZ R81, R81, R48 ;  /* 0x0000003051510221 */ /* 0x000fe20000010000 */
[----:B------:R-:W-:Y:S01]  /*1840*/  @P0 SHF.L.U32 R48, R27, 0x10, RZ ;  /* 0x000000101b300819 */ /* 0x000fe200000006ff */
[----:B------:R-:W-:Y:S01]  /*1850*/  @P0 FADD.FTZ R44, R44, R51 ;  /* 0x000000332c2c0221 */ /* 0x000fe20000010000 */
[--C-:B------:R-:W-:Y:S01]  /*1860*/  @P0 FADD.FTZ R80, R80, R45.reuse ;  /* 0x0000002d50500221 */ /* 0x100fe20000010000 */
[----:B------:R-:W-:Y:S01]  /*1870*/  @P0 PRMT R45, R24, 0x7632, R45 ;  /* 0x00007632182d0816 */ /* 0x000fe2000000002d */
[----:B------:R-:W-:Y:S01]  /*1880*/  @P0 FADD.FTZ R53, R53, R52 ;  /* 0x0000003435350221 */ /* 0x000fe20000010000 */
[--C-:B------:R-:W-:Y:S01]  /*1890*/  @P0 FADD.FTZ R43, R43, R48.reuse ;  /* 0x000000302b2b0221 */ /* 0x100fe20000010000 */
[----:B------:R-:W-:-:S02]  /*18a0*/  @P0 PRMT R48, R25, 0x7632, R48 ;  /* 0x0000763219300816 */ /* 0x000fc40000000030 */
[----:B------:R-:W-:Y:S01]  /*18b0*/  @P0 SHF.L.U32 R50, R25, 0x10, RZ ;  /* 0x0000001019320819 */ /* 0x000fe200000006ff */
[----:B------:R-:W-:Y:S01]  /*18c0*/  @P0 IMAD.U32 R45, R45, 0x10000, RZ ;  /* 0x000100002d2d0824 */ /* 0x000fe200078e00ff */
[----:B------:R-:W-:Y:S02]  /*18d0*/  @P0 SHF.L.U32 R51, R48, 0x10, RZ ;  /* 0x0000001030330819 */ /* 0x000fe400000006ff */
[----:B------:R-:W-:Y:S01]  /*18e0*/  @P0 SHF.L.U32 R48, R24, 0x10, RZ ;  /* 0x0000001018300819 */ /* 0x000fe200000006ff */
[----:B------:R-:W-:Y:S01]  /*18f0*/  @P0 FADD.FTZ R49, R49, R50 ;  /* 0x0000003231310221 */ /* 0x000fe20000010000 */
[----:B------:R-:W-:Y:S01]  /*1900*/  @P0 FADD.FTZ R40, R40, R45 ;  /* 0x0000002d28280221 */ /* 0x000fe20000010000 */
[----:B------:R-:W-:Y:S01]  /*1910*/  @P1 F2FP.BF16.F32.PACK_AB R92, RZ, R39 ;  /* 0x00000027ff5c123e */ /* 0x000fe200000010ff */
[----:B------:R-:W-:Y:S01]  /*1920*/  @P0 FADD.FTZ R0, R0, R51 ;  /* 0x0000003300000221 */ /* 0x000fe20000010000 */
[----:B------:R-:W-:Y:S01]  /*1930*/  @P1 F2FP.BF16.F32.PACK_AB R52, RZ, R38 ;  /* 0x00000026ff34123e */ /* 0x000fe200000010ff */
[----:B------:R-:W-:Y:S01]  /*1940*/  @P0 FADD.FTZ R47, R47, R48 ;  /* 0x000000302f2f0221 */ /* 0x000fe20000010000 */
[----:B------:R-:W-:-:S02]  /*1950*/  @P1 F2FP.BF16.F32.PACK_AB R50, RZ, R37 ;  /* 0x00000025ff32123e */ /* 0x000fc400000010ff */
[----:B------:R-:W-:Y:S01]  /*1960*/  @P1 F2FP.BF16.F32.PACK_AB R45, RZ, R36 ;  /* 0x00000024ff2d123e */ /* 0x000fe200000010ff */
[----:B0-----:R-:W-:Y:S01]  /*1970*/  @P1 IMAD.WIDE.U32 R2, R91, 0x10, R2 ;  /* 0x000000105b021825 */ /* 0x001fe200078e0002 */
[----:B------:R-:W-:Y:S02]  /*1980*/  @P1 F2FP.BF16.F32.PACK_AB R94, RZ, R44 ;  /* 0x0000002cff5e123e */ /* 0x000fe400000010ff */
[----:B------:R-:W-:Y:S02]  /*1990*/  @P1 F2FP.BF16.F32.PACK_AB R90, RZ, R81 ;  /* 0x00000051ff5a123e */ /* 0x000fe400000010ff */
[----:B------:R-:W-:Y:S02]  /*19a0*/  @P1 F2FP.BF16.F32.PACK_AB R51, RZ, R42 ;  /* 0x0000002aff33123e */ /* 0x000fe400000010ff */
[----:B------:R-:W-:Y:S02]  /*19b0*/  @P1 F2FP.BF16.F32.PACK_AB R48, RZ, R41 ;  /* 0x00000029ff30123e */ /* 0x000fe400000010ff */
[----:B------:R-:W-:-:S02]  /*19c0*/  @P1 PRMT R31, R92, 0x7610, R31 ;  /* 0x000076105c1f1816 */ /* 0x000fc4000000001f */
[----:B------:R-:W-:Y:S02]  /*19d0*/  @P1 PRMT R30, R52, 0x7610, R30 ;  /* 0x00007610341e1816 */ /* 0x000fe4000000001e */
[----:B------:R-:W-:Y:S02]  /*19e0*/  @P1 PRMT R29, R50, 0x7610, R29 ;  /* 0x00007610321d1816 */ /* 0x000fe4000000001d */
[----:B------:R-:W-:Y:S02]  /*19f0*/  @P1 PRMT R28, R45, 0x7610, R28 ;  /* 0x000076102d1c1816 */ /* 0x000fe4000000001c */
[----:B------:R-:W-:Y:S02]  /*1a00*/  @P2 F2FP.BF16.F32.PACK_AB R112, RZ, R39 ;  /* 0x00000027ff70223e */ /* 0x000fe400000010ff */
[----:B------:R-:W-:Y:S02]  /*1a10*/  @P1 PRMT R31, R31, 0x5410, R94 ;  /* 0x000054101f1f1816 */ /* 0x000fe4000000005e */
[----:B------:R-:W-:-:S02]  /*1a20*/  @P1 PRMT R30, R30, 0x5410, R90 ;  /* 0x000054101e1e1816 */ /* 0x000fc4000000005a */
[----:B------:R-:W-:Y:S02]  /*1a30*/  @P1 PRMT R29, R29, 0x5410, R51 ;  /* 0x000054101d1d1816 */ /* 0x000fe40000000033 */
[----:B------:R-:W-:Y:S01]  /*1a40*/  @P1 PRMT R28, R28, 0x5410, R48 ;  /* 0x000054101c1c1816 */ /* 0x000fe20000000030 */
[----:B------:R-:W0:Y:S01]  /*1a50*/  @P2 LDC.64 R50, c[0x0][0x300] ;  /* 0x0000c000ff322b82 */ /* 0x000e220000000a00 */
[----:B------:R-:W-:Y:S02]  /*1a60*/  @P2 F2FP.BF16.F32.PACK_AB R113, RZ, R44 ;  /* 0x0000002cff71223e */ /* 0x000fe400000010ff */
[----:B------:R-:W-:Y:S01]  /*1a70*/  F2FP.BF16.F32.PACK_AB R39, R44, R39 ;  /* 0x000000272c27723e */ /* 0x000fe200000010ff */
[----:B------:R1:W-:Y:S01]  /*1a80*/  @P1 STG.E.128 desc[UR6][R2.64], R28 ;  /* 0x0000001c02001986 */ /* 0x0003e2000c101d06 */
[----:B------:R-:W-:Y:S02]  /*1a90*/  @P2 F2FP.BF16.F32.PACK_AB R108, RZ, R37 ;  /* 0x00000025ff6c223e */ /* 0x000fe400000010ff */
[----:B------:R-:W-:Y:S01]  /*1aa0*/  @P2 F2FP.BF16.F32.PACK_AB R109, RZ, R42 ;  /* 0x0000002aff6d223e */ /* 0x000fe200000010ff */
[----:B------:R-:W2:Y:S01]  /*1ab0*/  LDC.64 R44, c[0x0][0x2f8] ;  /* 0x0000be00ff2c7b82 */ /* 0x000ea20000000a00 */
[----:B------:R-:W-:-:S02]  /*1ac0*/  @P1 F2FP.BF16.F32.PACK_AB R102, RZ, R40 ;  /* 0x00000028ff66123e */ /* 0x000fc400000010ff */
[----:B------:R-:W-:Y:S02]  /*1ad0*/  @P2 F2FP.BF16.F32.PACK_AB R90, RZ, R40 ;  /* 0x00000028ff5a223e */ /* 0x000fe400000010ff */
[----:B------:R-:W-:Y:S02]  /*1ae0*/  F2FP.BF16.F32.PACK_AB R37, R42, R37 ;  /* 0x000000252a25723e */ /* 0x000fe400000010ff */
[-C--:B------:R-:W-:Y:S02]  /*1af0*/  @P1 F2FP.BF16.F32.PACK_AB R104, RZ, R46.reuse ;  /* 0x0000002eff68123e */ /* 0x080fe400000010ff */
[----:B------:R-:W-:Y:S02]  /*1b00*/  @P2 F2FP.BF16.F32.PACK_AB R96, RZ, R46 ;  /* 0x0000002eff60223e */ /* 0x000fe400000010ff */
[-C--:B------:R-:W-:Y:S02]  /*1b10*/  @P1 F2FP.BF16.F32.PACK_AB R48, RZ, R47.reuse ;  /* 0x0000002fff30123e */ /* 0x080fe400000010ff */
[----:B------:R-:W-:-:S02]  /*1b20*/  @P2 F2FP.BF16.F32.PACK_AB R101, RZ, R47 ;  /* 0x0000002fff65223e */ /* 0x000fc400000010ff */
[----:B-1----:R-:W-:Y:S01]  /*1b30*/  @P2 F2FP.BF16.F32.PACK_AB R3, RZ, R36 ;  /* 0x00000024ff03223e */ /* 0x002fe200000010ff */
[----:B0-----:R-:W-:Y:S01]  /*1b40*/  @P2 IMAD.WIDE.U32 R50, R91, 0x10, R50 ;  /* 0x000000105b322825 */ /* 0x001fe200078e0032 */
[----:B------:R-:W-:Y:S02]  /*1b50*/  F2FP.BF16.F32.PACK_AB R42, R53, R46 ;  /* 0x0000002e352a723e */ /* 0x000fe400000010ff */
[----:B------:R-:W-:Y:S02]  /*1b60*/  F2FP.BF16.F32.PACK_AB R40, R40, R47 ;  /* 0x0000002f2828723e */ /* 0x000fe400000010ff */
[----:B------:R-:W0:Y:S01]  /*1b70*/  @P1 LDC.64 R46, c[0x0][0x308] ;  /* 0x0000c200ff2e1b82 */ /* 0x000e220000000a00 */
[----:B------:R-:W-:Y:S02]  /*1b80*/  @P2 PRMT R32, R3, 0x7610, R32 ;  /* 0x0000761003202816 */ /* 0x000fe40000000020 */
[----:B------:R-:W-:Y:S02]  /*1b90*/  @P2 F2FP.BF16.F32.PACK_AB R110, RZ, R38 ;  /* 0x00000026ff6e223e */ /* 0x000fe400000010ff */
[----:B------:R-:W-:-:S02]  /*1ba0*/  @P2 F2FP.BF16.F32.PACK_AB R111, RZ, R81 ;  /* 0x00000051ff6f223e */ /* 0x000fc400000010ff */
[----:B------:R-:W-:Y:S01]  /*1bb0*/  @P2 F2FP.BF16.F32.PACK_AB R107, RZ, R41 ;  /* 0x00000029ff6b223e */ /* 0x000fe200000010ff */
[----:B------:R-:W1:Y:S01]  /*1bc0*/  @P2 LDC.64 R2, c[0x0][0x300] ;  /* 0x0000c000ff022b82 */ /* 0x000e620000000a00 */
[----:B------:R-:W-:Y:S02]  /*1bd0*/  @P2 PRMT R35, R112, 0x7610, R35 ;  /* 0x0000761070232816 */ /* 0x000fe40000000023 */
[----:B------:R-:W-:Y:S02]  /*1be0*/  @P2 PRMT R34, R110, 0x7610, R34 ;  /* 0x000076106e222816 */ /* 0x000fe40000000022 */
[----:B------:R-:W-:Y:S02]  /*1bf0*/  @P2 PRMT R33, R108, 0x7610, R33 ;  /* 0x000076106c212816 */ /* 0x000fe40000000021 */
[----:B------:R-:W-:Y:S02]  /*1c00*/  F2FP.BF16.F32.PACK_AB R36, R41, R36 ;  /* 0x000000242924723e */ /* 0x000fe400000010ff */
[----:B------:R-:W-:-:S02]  /*1c10*/  @P1 F2FP.BF16.F32.PACK_AB R103, RZ, R49 ;  /* 0x00000031ff67123e */ /* 0x000fc400000010ff */
[-C--:B------:R-:W-:Y:S02]  /*1c20*/  @P2 F2FP.BF16.F32.PACK_AB R99, RZ, R49.reuse ;  /* 0x00000031ff63223e */ /* 0x080fe400000010ff */
[----:B------:R-:W-:Y:S02]  /*1c30*/  F2FP.BF16.F32.PACK_AB R41, R0, R49 ;  /* 0x000000310029723e */ /* 0x000fe400000010ff */
[----:B------:R-:W-:Y:S01]  /*1c40*/  @P1 PRMT R28, R48, 0x7610, R28 ;  /* 0x00007610301c1816 */ /* 0x000fe2000000001c */
[----:B--2---:R-:W-:Y:S01]  /*1c50*/  IMAD.WIDE.U32 R48, R91, 0x10, R44 ;  /* 0x000000105b307825 */ /* 0x004fe200078e002c */
[----:B------:R-:W-:Y:S02]  /*1c60*/  F2FP.BF16.F32.PACK_AB R38, R81, R38 ;  /* 0x000000265126723e */ /* 0x000fe400000010ff */
[----:B------:R-:W-:Y:S01]  /*1c70*/  @P1 F2FP.BF16.F32.PACK_AB R105, RZ, R43 ;  /* 0x0000002bff69123e */ /* 0x000fe200000010ff */
[----:B0-----:R-:W-:Y:S01]  /*1c80*/  @P1 IMAD.WIDE.U32 R46, R89, 0x10, R46 ;  /* 0x00000010592e1825 */ /* 0x001fe200078e002e */
[----:B------:R-:W-:Y:S01]  /*1c90*/  @P2 PRMT R35, R35, 0x5410, R113 ;  /* 0x0000541023232816 */ /* 0x000fe20000000071 */
[----:B------:R-:W-:Y:S01]  /*1ca0*/  STG.E.128 desc[UR6][R48.64], R36 ;  /* 0x0000002430007986 */ /* 0x000fe2000c101d06 */
[----:B------:R-:W-:Y:S01]  /*1cb0*/  @P2 PRMT R34, R34, 0x5410, R111 ;  /* 0x0000541022222816 */ /* 0x000fe2000000006f */
[----:B------:R-:W-:Y:S01]  /*1cc0*/  IMAD.WIDE.U32 R44, R89, 0x10, R44 ;  /* 0x00000010592c7825 */ /* 0x000fe200078e002c */
[----:B------:R-:W-:-:S02]  /*1cd0*/  @P2 PRMT R33, R33, 0x5410, R109 ;  /* 0x0000541021212816 */ /* 0x000fc4000000006d */
[----:B------:R-:W-:Y:S01]  /*1ce0*/  @P2 PRMT R32, R32, 0x5410, R107 ;  /* 0x0000541020202816 */ /* 0x000fe2000000006b */
[----:B-1----:R-:W-:Y:S01]  /*1cf0*/  @P2 IMAD.WIDE.U32 R2, R89, 0x10, R2 ;  /* 0x0000001059022825 */ /* 0x002fe200078e0002 */
[----:B------:R-:W-:Y:S02]  /*1d00*/  @P2 F2FP.BF16.F32.PACK_AB R92, RZ, R43 ;  /* 0x0000002bff5c223e */ /* 0x000fe400000010ff */
[----:B------:R-:W-:Y:S01]  /*1d10*/  @P1 F2FP.BF16.F32.PACK_AB R106, RZ, R80 ;  /* 0x00000050ff6a123e */ /* 0x000fe200000010ff */
[----:B------:R0:W-:Y:S01]  /*1d20*/  @P2 STG.E.128 desc[UR6][R50.64], R32 ;  /* 0x0000002032002986 */ /* 0x0001e2000c101d06 */
[----:B------:R-:W-:Y:S02]  /*1d30*/  @P1 F2FP.BF16.F32.PACK_AB R97, RZ, R53 ;  /* 0x00000035ff61123e */ /* 0x000fe400000010ff */
[----:B------:R-:W-:Y:S02]  /*1d40*/  @P1 F2FP.BF16.F32.PACK_AB R100, RZ, R0 ;  /* 0x00000000ff64123e */ /* 0x000fe400000010ff */
[----:B------:R-:W-:-:S02]  /*1d50*/  @P1 PRMT R31, R105, 0x7610, R31 ;  /* 0x00007610691f1816 */ /* 0x000fc4000000001f */
[----:B------:R-:W-:Y:S02]  /*1d60*/  @P1 PRMT R30, R104, 0x7610, R30 ;  /* 0x00007610681e1816 */ /* 0x000fe4000000001e */
[----:B------:R-:W-:Y:S02]  /*1d70*/  @P1 PRMT R29, R103, 0x7610, R29 ;  /* 0x00007610671d1816 */ /* 0x000fe4000000001d */
[----:B------:R-:W-:Y:S02]  /*1d80*/  @P2 F2FP.BF16.F32.PACK_AB R94, RZ, R80 ;  /* 0x00000050ff5e223e */ /* 0x000fe400000010ff */
[----:B------:R-:W-:Y:S02]  /*1d90*/  @P2 F2FP.BF16.F32.PACK_AB R98, RZ, R53 ;  /* 0x00000035ff62223e */ /* 0x000fe400000010ff */
[----:B------:R-:W-:Y:S02]  /*1da0*/  @P2 F2FP.BF16.F32.PACK_AB R52, RZ, R0 ;  /* 0x00000000ff34223e */ /* 0x000fe400000010ff */
[----:B------:R-:W-:-:S02]  /*1db0*/  @P1 PRMT R31, R31, 0x5410, R106 ;  /* 0x000054101f1f1816 */ /* 0x000fc4000000006a */
[----:B0-----:R-:W-:Y:S02]  /*1dc0*/  @P2 PRMT R35, R92, 0x7610, R35 ;  /* 0x000076105c232816 */ /* 0x001fe40000000023 */
[----:B------:R-:W-:Y:S02]  /*1dd0*/  @P2 PRMT R34, R96, 0x7610, R34 ;  /* 0x0000761060222816 */ /* 0x000fe40000000022 */
[----:B------:R-:W-:Y:S02]  /*1de0*/  @P2 PRMT R33, R99, 0x7610, R33 ;  /* 0x0000761063212816 */ /* 0x000fe40000000021 */
[----:B------:R-:W-:Y:S02]  /*1df0*/  @P2 PRMT R32, R101, 0x7610, R32 ;  /* 0x0000761065202816 */ /* 0x000fe40000000020 */
[----:B------:R-:W-:Y:S02]  /*1e00*/  @P1 PRMT R30, R30, 0x5410, R97 ;  /* 0x000054101e1e1816 */ /* 0x000fe40000000061 */
[----:B------:R-:W-:-:S02]  /*1e10*/  @P1 PRMT R29, R29, 0x5410, R100 ;  /* 0x000054101d1d1816 */ /* 0x000fc40000000064 */
[----:B------:R-:W-:Y:S02]  /*1e20*/  @P1 PRMT R28, R28, 0x5410, R102 ;  /* 0x000054101c1c1816 */ /* 0x000fe40000000066 */
[----:B------:R-:W-:Y:S02]  /*1e30*/  F2FP.BF16.F32.PACK_AB R43, R80, R43 ;  /* 0x0000002b502b723e */ /* 0x000fe400000010ff */
        /* <DEDUP_REMOVED lines=18> */
[----:B0-----:R-:W-:Y:S01]  /*1f60*/  IMAD.MOV.U32 R32, RZ, RZ, R65 ;  /* 0x000000ffff207224 */ /* 0x001fe200078e0041 */
        /* <DEDUP_REMOVED lines=21> */
[----:B------:R-:W-:-:S07]  /*20c0*/  MOV R39, R78 ;  /* 0x0000004e00277202 */ /* 0x000fce0000000f00 */
.L_x_639:
        /* <DEDUP_REMOVED lines=18> */
.L_x_640:
[----:B------:R-:W-:Y:S01]  /*21f0*/  HFMA2.MMA R114, -RZ, RZ, 0, 9.5367431640625e-07 ;  /* 0x00000010ff727435 */ /* 0x000fe200000001ff */
[----:B------:R-:W-:Y:S01]  /*2200*/  MOV R115, R2 ;  /* 0x0000000200737202 */ /* 0x000fe20000000f00 */
[----:B------:R-:W-:Y:S01]  /*2210*/  IMAD.MOV.U32 R117, RZ, RZ, 0x1f ;  /* 0x0000001fff757424 */ /* 0x000fe200078e00ff */
[----:B------:R-:W-:-:S08]  /*2220*/  MOV R42, 0xffffffff ;  /* 0xffffffff002a7802 */ /* 0x000fd00000000f00 */
[----:B-----5:R-:W-:Y:S05]  /*2230*/  WARPSYNC.COLLECTIVE R42, `(.L_x_643) ;  /* 0x000000002a087348 */ /* 0x020fea0003c00000 */
[----:B------:R0:W1:Y:S02]  /*2240*/  SHFL.DOWN P2, R43, R115, R114, R117 ;  /* 0x08000072732b7389 */ /* 0x0000640000040075 */
[----:B01---5:R-:W-:Y:S01]  /*2250*/  ENDCOLLECTIVE ;  /* 0x000000000000791b */ /* 0x023fe20003800000 */
.L_x_643:
[----:B------:R-:W-:Y:S02]  /*2260*/  MOV R115, R38 ;  /* 0x0000002600737202 */ /* 0x000fe40000000f00 */
[----:B------:R-:W-:-:S07]  /*2270*/  MOV R3, R43 ;  /* 0x0000002b00037202 */ /* 0x000fce0000000f00 */
[----:B------:R-:W-:Y:S05]  /*2280*/  WARPSYNC.COLLECTIVE R42, `(.L_x_644) ;  /* 0x000000002a087348 */ /* 0x000fea0003c00000 */
[----:B------:R0:W1:Y:S02]  /*2290*/  SHFL.DOWN P2, R43, R115, R114, R117 ;  /* 0x08000072732b7389 */ /* 0x0000640000040075 */
[----:B01----:R-:W-:Y:S01]  /*22a0*/  ENDCOLLECTIVE ;  /* 0x000000000000791b */ /* 0x003fe20003800000 */
.L_x_644:
[----:B------:R-:W-:Y:S01]  /*22b0*/  FADD.FTZ R3, R2, R3 ;  /* 0x0000000302037221 */ /* 0x000fe20000010000 */
[----:B------:R-:W-:-:S03]  /*22c0*/  HFMA2.MMA R114, -RZ, RZ, 0, 4.76837158203125e-07 ;  /* 0x00000008ff727435 */ /* 0x000fc600000001ff */
[----:B------:R-:W-:Y:S01]  /*22d0*/  IMAD.MOV.U32 R115, RZ, RZ, R3 ;  /* 0x000000ffff737224 */ /* 0x000fe200078e0003 */
[----:B------:R-:W-:-:S07]  /*22e0*/  MOV R37, R43 ;  /* 0x0000002b00257202 */ /* 0x000fce0000000f00 */
[----:B------:R-:W-:Y:S05]  /*22f0*/  WARPSYNC.COLLECTIVE R42, `(.L_x_645) ;  /* 0x000000002a087348 */ /* 0x000fea0003c00000 */
[----:B------:R0:W1:Y:S02]  /*2300*/  SHFL.DOWN P2, R43, R115, R114, R117 ;  /* 0x08000072732b7389 */ /* 0x0000640000040075 */
[----:B01----:R-:W-:Y:S01]  /*2310*/  ENDCOLLECTIVE ;  /* 0x000000000000791b */ /* 0x003fe20003800000 */
.L_x_645:
[----:B------:R-:W-:-:S05]  /*2320*/  FADD.FTZ R37, R38, R37 ;  /* 0x0000002526257221 */ /* 0x000fca0000010000 */
[----:B------:R-:W-:Y:S02]  /*2330*/  MOV R115, R37 ;  /* 0x0000002500737202 */ /* 0x000fe40000000f00 */
[----:B------:R-:W-:-:S07]  /*2340*/  MOV R36, R43 ;  /* 0x0000002b00247202 */ /* 0x000fce0000000f00 */
[----:B------:R-:W-:Y:S05]  /*2350*/  WARPSYNC.COLLECTIVE R42, `(.L_x_646) ;  /* 0x000000002a087348 */ /* 0x000fea0003c00000 */
[----:B------:R0:W1:Y:S02]  /*2360*/  SHFL.DOWN P2, R43, R115, R114, R117 ;  /* 0x08000072732b7389 */ /* 0x0000640000040075 */
[----:B01----:R-:W-:Y:S01]  /*2370*/  ENDCOLLECTIVE ;  /* 0x000000000000791b */ /* 0x003fe20003800000 */
.L_x_646:
[----:B------:R-:W-:Y:S01]  /*2380*/  FADD.FTZ R36, R3, R36 ;  /* 0x0000002403247221 */ /* 0x000fe20000010000 */
[----:B------:R-:W-:-:S03]  /*2390*/  HFMA2.MMA R114, -RZ, RZ, 0, 2.384185791015625e-07 ;  /* 0x00000004ff727435 */ /* 0x000fc600000001ff */
[----:B------:R-:W-:Y:S01]  /*23a0*/  IMAD.MOV.U32 R115, RZ, RZ, R36 ;  /* 0x000000ffff737224 */ /* 0x000fe200078e0024 */
[----:B------:R-:W-:-:S07]  /*23b0*/  MOV R40, R43 ;  /* 0x0000002b00287202 */ /* 0x000fce0000000f00 */
[----:B------:R-:W-:Y:S05]  /*23c0*/  WARPSYNC.COLLECTIVE R42, `(.L_x_647) ;  /* 0x000000002a087348 */ /* 0x000fea0003c00000 */
[----:B------:R0:W1:Y:S02]  /*23d0*/  SHFL.DOWN P2, R43, R115, R114, R117 ;  /* 0x08000072732b7389 */ /* 0x0000640000040075 */
[----:B01----:R-:W-:Y:S01]  /*23e0*/  ENDCOLLECTIVE ;  /* 0x000000000000791b */ /* 0x003fe20003800000 */
.L_x_647:
[----:B------:R-:W-:-:S05]  /*23f0*/  FADD.FTZ R40, R37, R40 ;  /* 0x0000002825287221 */ /* 0x000fca0000010000 */
[----:B------:R-:W-:Y:S02]  /*2400*/  MOV R115, R40 ;  /* 0x0000002800737202 */ /* 0x000fe40000000f00 */
[----:B------:R-:W-:-:S07]  /*2410*/  MOV R39, R43 ;  /* 0x0000002b00277202 */ /* 0x000fce0000000f00 */
[----:B------:R-:W-:Y:S05]  /*2420*/  WARPSYNC.COLLECTIVE R42, `(.L_x_648) ;  /* 0x000000002a087348 */ /* 0x000fea0003c00000 */
[----:B------:R0:W1:Y:S02]  /*2430*/  SHFL.DOWN P2, R43, R115, R114, R117 ;  /* 0x08000072732b7389 */ /* 0x0000640000040075 */
[----:B01----:R-:W-:Y:S01]  /*2440*/  ENDCOLLECTIVE ;  /* 0x000000000000791b */ /* 0x003fe20003800000 */
.L_x_648:
[----:B------:R-:W-:Y:S01]  /*2450*/  FADD.FTZ R39, R36, R39 ;  /* 0x0000002724277221 */ /* 0x000fe20000010000 */
[----:B------:R-:W-:-:S03]  /*2460*/  HFMA2.MMA R114, -RZ, RZ, 0, 1.1920928955078125e-07 ;  /* 0x00000002ff727435 */ /* 0x000fc600000001ff */
[----:B------:R-:W-:Y:S01]  /*2470*/  IMAD.MOV.U32 R115, RZ, RZ, R39 ;  /* 0x000000ffff737224 */ /* 0x000fe200078e0027 */
[----:B------:R-:W-:-:S07]  /*2480*/  MOV R41, R43 ;  /* 0x0000002b00297202 */ /* 0x000fce0000000f00 */
[----:B------:R-:W-:Y:S05]  /*2490*/  WARPSYNC.COLLECTIVE R42, `(.L_x_649) ;  /* 0x000000002a087348 */ /* 0x000fea0003c00000 */
[----:B------:R0:W1:Y:S02]  /*24a0*/  SHFL.DOWN P2, R43, R115, R114, R117 ;  /* 0x08000072732b7389 */ /* 0x0000640000040075 */
[----:B01----:R-:W-:Y:S01]  /*24b0*/  ENDCOLLECTIVE ;  /* 0x000000000000791b */ /* 0x003fe20003800000 */
.L_x_649:
[----:B------:R-:W-:-:S05]  /*24c0*/  FADD.FTZ R41, R40, R41 ;  /* 0x0000002928297221 */ /* 0x000fca0000010000 */
[----:B------:R-:W-:Y:S02]  /*24d0*/  MOV R115, R41 ;  /* 0x0000002900737202 */ /* 0x000fe40000000f00 */
[----:B------:R-:W-:-:S07]  /*24e0*/  MOV R2, R43 ;  /* 0x0000002b00027202 */ /* 0x000fce0000000f00 */
[----:B------:R-:W-:Y:S05]  /*24f0*/  WARPSYNC.COLLECTIVE R42, `(.L_x_650) ;  /* 0x000000002a087348 */ /* 0x000fea0003c00000 */
[----:B------:R0:W1:Y:S02]  /*2500*/  SHFL.DOWN P2, R43, R115, R114, R117 ;  /* 0x08000072732b7389 */ /* 0x0000640000040075 */
[----:B01----:R-:W-:Y:S01]  /*2510*/  ENDCOLLECTIVE ;  /* 0x000000000000791b */ /* 0x003fe20003800000 */
.L_x_650:
[----:B------:R-:W-:Y:S01]  /*2520*/  FADD.FTZ R2, R39, R2 ;  /* 0x0000000227027221 */ /* 0x000fe20000010000 */
[----:B------:R-:W-:-:S03]  /*2530*/  HFMA2.MMA R114, -RZ, RZ, 0, 5.9604644775390625e-08 ;  /* 0x00000001ff727435 */ /* 0x000fc600000001ff */
[----:B------:R-:W-:Y:S01]  /*2540*/  IMAD.MOV.U32 R115, RZ, RZ, R2 ;  /* 0x000000ffff737224 */ /* 0x000fe200078e0002 */
[----:B------:R-:W-:-:S07]  /*2550*/  MOV R38, R43 ;  /* 0x0000002b00267202 */ /* 0x000fce0000000f00 */
[----:B------:R-:W-:Y:S05]  /*2560*/  WARPSYNC.COLLECTIVE R42, `(.L_x_651) ;  /* 0x000000002a087348 */ /* 0x000fea0003c00000 */
[----:B------:R0:W1:Y:S02]  /*2570*/  SHFL.DOWN P2, R43, R115, R114, R117 ;  /* 0x08000072732b7389 */ /* 0x0000640000040075 */
[----:B01----:R-:W-:Y:S01]  /*2580*/  ENDCOLLECTIVE ;  /* 0x000000000000791b */ /* 0x003fe20003800000 */
.L_x_651:
[----:B------:R-:W-:-:S05]  /*2590*/  FADD.FTZ R3, R41, R38 ;  /* 0x0000002629037221 */ /* 0x000fca0000010000 */
[----:B------:R-:W-:Y:S02]  /*25a0*/  MOV R115, R3 ;  /* 0x0000000300737202 */ /* 0x000fe40000000f00 */
[----:B------:R-:W-:-:S07]  /*25b0*/  MOV R37, R43 ;  /* 0x0000002b00257202 */ /* 0x000fce0000000f00 */
[----:B------:R-:W-:Y:S05]  /*25c0*/  WARPSYNC.COLLECTIVE R42, `(.L_x_652) ;  /* 0x000000002a087348 */ /* 0x000fea0003c00000 */
[----:B------:R0:W1:Y:S02]  /*25d0*/  SHFL.DOWN P2, R43, R115, R114, R117 ;  /* 0x08000072732b7389 */ /* 0x0000640000040075 */
[----:B01----:R-:W-:Y:S01]  /*25e0*/  ENDCOLLECTIVE ;  /* 0x000000000000791b */ /* 0x003fe20003800000 */
.L_x_652:
[----:B------:R-:W-:Y:S01]  /*25f0*/  MOV R38, R43 ;  /* 0x0000002b00267202 */ /* 0x000fe20000000f00 */
[----:B------:R-:W-:Y:S06]  /*2600*/  BRA `(.L_x_653) ;  /* 0xffffffe800c07947 */ /* 0x000fec000383ffff */
.L_x_654:
        /* <DEDUP_REMOVED lines=15> */
.L_x_2951:


//--------------------- .text._ZN10layer_norm31ln_parallel_residual_bwd_kernelINS_13Kernel_traitsIf13__nv_bfloat16S2_S2_fjLj2048ELj1ELj1ELj4ELj16ENS_18Kernel_traits_baseILj2048EfS2_S2_S2_fjLj128EEEEELb1ELb0ELb0EEEvNS_9BwdParamsE --------------------------
	.section	.text._ZN10layer_norm31ln_parallel_residual_bwd_kernelINS_13Kernel_traitsIf13__nv_bfloat16S2_S2_fjLj2048ELj1ELj1ELj4ELj16ENS_18Kernel_traits_baseILj2048EfS2_S2_S2_fjLj128EEEEELb1ELb0ELb0EEEvNS_9BwdParamsE,"ax",@progbits
	.align	128
        .global         _ZN10layer_norm31ln_parallel_residual_bwd_kernelINS_13Kernel_traitsIf13__nv_bfloat16S2_S2_fjLj2048ELj1ELj1ELj4ELj16ENS_18Kernel_traits_baseILj2048EfS2_S2_S2_fjLj128EEEEELb1ELb0ELb0EEEvNS_9BwdParamsE
        .type           _ZN10layer_norm31ln_parallel_residual_bwd_kernelINS_13Kernel_traitsIf13__nv_bfloat16S2_S2_fjLj2048ELj1ELj1ELj4ELj16ENS_18Kernel_traits_baseILj2048EfS2_S2_S2_fjLj128EEEEELb1ELb0ELb0EEEvNS_9BwdParamsE,@function
        .size           _ZN10layer_norm31ln_parallel_residual_bwd_kernelINS_13Kernel_traitsIf13__nv_bfloat16S2_S2_fjLj2048ELj1ELj1ELj4ELj16ENS_18Kernel_traits_baseILj2048EfS2_S2_S2_fjLj128EEEEELb1ELb0ELb0EEEvNS_9BwdParamsE,(.L_x_2952 - _ZN10layer_norm31ln_parallel_residual_bwd_kernelINS_13Kernel_traitsIf13__nv_bfloat16S2_S2_fjLj2048ELj1ELj1ELj4ELj16ENS_18Kernel_traits_baseILj2048EfS2_S2_S2_fjLj128EEEEELb1ELb0ELb0EEEvNS_9BwdParamsE)
        .other          _ZN10layer_norm31ln_parallel_residual_bwd_kernelINS_13Kernel_traitsIf13__nv_bfloat16S2_S2_fjLj2048ELj1ELj1ELj4ELj16ENS_18Kernel_traits_baseILj2048EfS2_S2_S2_fjLj128EEEEELb1ELb0ELb0EEEvNS_9BwdParamsE,@"STO_CUDA_ENTRY STV_DEFAULT"
_ZN10layer_norm31ln_parallel_residual_bwd_kernelINS_13Kernel_traitsIf13__nv_bfloat16S2_S2_fjLj2048ELj1ELj1ELj4ELj16ENS_18Kernel_traits_baseILj2048EfS2_S2_S2_fjLj128EEEEELb1ELb0ELb0EEEvNS_9BwdParamsE:
.text._ZN10layer_norm31ln_parallel_residual_bwd_kernelINS_13Kernel_traitsIf13__nv_bfloat16S2_S2_fjLj2048ELj1ELj1ELj4ELj16ENS_18Kernel_traits_baseILj2048EfS2_S2_S2_fjLj128EEEEELb1ELb0ELb0EEEvNS_9BwdParamsE:
        /* <DEDUP_REMOVED lines=25> */
[----:B------:R-:W3:Y:S08]  /*0190*/  @P3 LDC.64 R6, c[0x0][0x260] ;  /* 0x00009800ff063b82 */ /* 0x000ef00000000a00 */
[----:B------:R-:W4:Y:S01]  /*01a0*/  @P3 LDC.64 R8, c[0x0][0x268] ;  /* 0x00009a00ff083b82 */ /* 0x000f220000000a00 */
[----:B0-----:R-:W-:-:S05]  /*01b0*/  @P4 IMAD.WIDE.U32 R2, R11, 0x20, R2 ;  /* 0x000000200b024825 */ /* 0x001fca00078e0002 */
[----:B------:R0:W5:Y:S01]  /*01c0*/  @P4 LDG.E.128 R104, desc[UR4][R2.64] ;  /* 0x0000000402684981 */ /* 0x000162000c1e1d00 */
        /* <DEDUP_REMOVED lines=49> */
[----:B------:R-:W-:-:S10]  /*04e0*/  IMAD.MOV.U32 R73, RZ, RZ, RZ ;  /* 0x000000ffff497224 */ /* 0x000fd400078e00ff */
.L_x_665:
[----:B------:R-:W1:Y:S08]  /*04f0*/  LDC.64 R116, c[0x0][0x250] ;  /* 0x00009400ff747b82 */ /* 0x000e700000000a00 */
[----:B------:R-:W2:Y:S01]  /*0500*/  LDC.64 R118, c[0x0][0x258] ;  /* 0x00009600ff767b82 */ /* 0x000ea20000000a00 */
[----:B------:R-:W-:-:S05]  /*0510*/  MOV R136, UR21 ;  /* 0x0000001500887c02 */ /* 0x000fca0008000f00 */
[----:B------:R-:W-:-:S05]  /*0520*/  IMAD R121, R137, R136, RZ ;  /* 0x0000008889797224 */ /* 0x000fca00078e02ff */
[----:B------:R-:W-:-:S04]  /*0530*/  SHF.R.S32.HI R122, RZ, 0x1f, R121 ;  /* 0x0000001fff7a7819 */ /* 0x000fc80000011479 */
[----:B------:R-:W-:Y:S01]  /*0540*/  LEA.HI R122, R122, R121, RZ, 0x3 ;  /* 0x000000797a7a7211 */ /* 0x000fe200078f18ff */
[C---:B-1----:R-:W-:Y:S01]  /*0550*/  IMAD.WIDE R116, R137.reuse, 0x4, R116 ;  /* 0x0000000489747825 */ /* 0x042fe200078e0274 */
[----:B------:R-:W-:Y:S01]  /*0560*/  LOP3.LUT P0, RZ, R130, 0x1f, RZ, 0xc0, !PT ;  /* 0x0000001f82ff7812 */ /* 0x000fe2000780c0ff */
[----:B------:R-:W-:Y:S01]  /*0570*/  BSSY B0, `(.L_x_656) ;  /* 0x000009f000007945 */ /* 0x000fe20003800000 */
[----:B------:R-:W-:Y:S02]  /*0580*/  SHF.R.U32.HI R167, RZ, 0x5, R130 ;  /* 0x00000005ffa77819 */ /* 0x000fe40000011682 */
[----:B------:R-:W-:Y:S01]  /*0590*/  LEA.HI.SX32 R138, R122, R131, 0x1d ;  /* 0x000000837a8a7211 */ /* 0x000fe200078feaff */
[----:B-----5:R1:W5:Y:S01]  /*05a0*/  LDG.E R164, desc[UR4][R116.64] ;  /* 0x0000000474a47981 */ /* 0x020362000c1e1900 */
[----:B--2---:R-:W-:-:S04]  /*05b0*/  IMAD.WIDE R118, R137, 0x4, R118 ;  /* 0x0000000489767825 */ /* 0x004fc800078e0276 */
[----:B------:R-:W-:Y:S01]  /*05c0*/  VIADD R137, R137, UR6 ;  /* 0x0000000689897c36 */ /* 0x000fe20008000000 */
[----:B------:R2:W5:Y:S01]  /*05d0*/  LDG.E R139, desc[UR4][R118.64] ;  /* 0x00000004768b7981 */ /* 0x000562000c1e1900 */
[----:B------:R-:W-:Y:S01]  /*05e0*/  LOP3.LUT P2, RZ, R120, 0xff, RZ, 0xc0, !PT ;  /* 0x000000ff78ff7812 */ /* 0x000fe2000784c0ff */
[----:B------:R-:W-:Y:S01]  /*05f0*/  IMAD.MOV.U32 R177, RZ, RZ, RZ ;  /* 0x000000ffffb17224 */ /* 0x000fe200078e00ff */
[----:B-1----:R-:W-:Y:S02]  /*0600*/  P2R R116, PR, RZ, 0x1 ;  /* 0x00000001ff747803 */ /* 0x002fe40000000000 */
[----:B------:R-:W-:Y:S02]  /*0610*/  ISETP.GE.AND P5, PT, R137, UR7, PT ;  /* 0x0000000789007c0c */ /* 0x000fe4000bfa6270 */
[----:B------:R-:W-:Y:S02]  /*0620*/  MOV R175, RZ ;  /* 0x000000ff00af7202 */ /* 0x000fe40000000f00 */
[----:B------:R-:W-:-:S02]  /*0630*/  LOP3.LUT R173, R167, 0x7fffffc, RZ, 0xc0, !PT ;  /* 0x07fffffca7ad7812 */ /* 0x000fc400078ec0ff */
[----:B--2---:R-:W-:Y:S01]  /*0640*/  MOV R119, R138 ;  /* 0x0000008a00777202 */ /* 0x004fe20000000f00 */
[----:B------:R-:W-:Y:S06]  /*0650*/  @!P4 BRA `(.L_x_657) ;  /* 0x000000080040c947 */ /* 0x000fec0003800000 */
        /* <DEDUP_REMOVED lines=9> */
[C---:B------:R-:W-:Y:S01]  /*06f0*/  IMAD.SHL.U32 R157, R138.reuse, 0x8, RZ ;  /* 0x000000088a9d7824 */ /* 0x040fe200078e00ff */
[----:B------:R-:W-:Y:S02]  /*0700*/  SHF.L.U64.HI R0, R138, 0x3, RZ ;  /* 0x000000038a007819 */ /* 0x000fe400000102ff */
[----:B------:R-:W-:Y:S02]  /*0710*/  ISETP.NE.U32.AND P0, PT, RZ, UR14, PT ;  /* 0x0000000eff007c0c */ /* 0x000fe4000bf05070 */
[----:B------:R-:W-:Y:S02]  /*0720*/  IADD3 R124, P1, R157, UR12, RZ ;  /* 0x0000000c9d7c7c10 */ /* 0x000fe4000ff3e0ff */
[----:B------:R-:W-:Y:S02]  /*0730*/  ISETP.NE.AND.EX P0, PT, RZ, UR15, PT, P0 ;  /* 0x0000000fff007c0c */ /* 0x000fe4000bf05300 */
[----:B------:R-:W-:-:S06]  /*0740*/  IADD3.X R125, R0, UR13, RZ, P1, !PT ;  /* 0x0000000d007d7c10 */ /* 0x000fcc0008ffe4ff */
[----:B------:R-:W5:Y:S05]  /*0750*/  LDG.E.64 R124, desc[UR4][R124.64] ;  /* 0x000000047c7c7981 */ /* 0x000f6a000c1e1b00 */
[----:B------:R-:W1:Y:S02]  /*0760*/  @P0 LDC.64 R158, c[0x0][0x248] ;  /* 0x00009200ff9e0b82 */ /* 0x000e640000000a00 */
[----:B-1----:R-:W-:-:S04]  /*0770*/  @P0 IADD3 R158, P1, R157, R158, RZ ;  /* 0x0000009e9d9e0210 */ /* 0x002fc80007f3e0ff */
[----:B------:R-:W-:Y:S02]  /*0780*/  @P0 IADD3.X R159, R0, R159, RZ, P1, !PT ;  /* 0x0000009f009f0210 */ /* 0x000fe40000ffe4ff */
[----:B------:R-:W-:-:S03]  /*0790*/  ISETP.NE.U32.AND P1, PT, RZ, UR8, PT ;  /* 0x00000008ff007c0c */ /* 0x000fc6000bf25070 */
[----:B------:R1:W5:Y:S01]  /*07a0*/  @P0 LDG.E.64 R2, desc[UR4][R158.64] ;  /* 0x000000049e020981 */ /* 0x000362000c1e1b00 */
[----:B------:R-:W-:-:S13]  /*07b0*/  ISETP.NE.AND.EX P1, PT, RZ, UR9, PT, P1 ;  /* 0x00000009ff007c0c */ /* 0x000fda000bf25310 */
[----:B------:R-:W-:-:S04]  /*07c0*/  @P1 LEA R156, P0, R138, UR8, 0x4 ;  /* 0x000000088a9c1c11 */ /* 0x000fc8000f8020ff */
[----:B------:R-:W-:Y:S02]  /*07d0*/  @P1 LEA.HI.X R157, R138, UR9, RZ, 0x4, P0 ;  /* 0x000000098a9d1c11 */ /* 0x000fe400080f24ff */
[----:B0-----:R-:W-:-:S03]  /*07e0*/  ISETP.NE.AND P0, PT, R174, RZ, PT ;  /* 0x000000ffae00720c */ /* 0x001fc60003f05270 */
[----:B------:R0:W5:Y:S02]  /*07f0*/  @P1 LDG.E.128 R8, desc[UR4][R156.64] ;  /* 0x000000049c081981 */ /* 0x000164000c1e1d00 */
[----:B-----5:R-:W-:Y:S02]  /*0800*/  FSEL R161, R164, RZ, !P0 ;  /* 0x000000ffa4a17208 */ /* 0x020fe40004000000 */
[C---:B---3--:R-:W-:Y:S02]  /*0810*/  PRMT R160, R117.reuse, 0x7632, R160 ;  /* 0x0000763275a07816 */ /* 0x048fe400000000a0 */
[----:B------:R-:W-:Y:S02]  /*0820*/  SHF.L.U32 R162, R117, 0x10, RZ ;  /* 0x0000001075a27819 */ /* 0x000fe400000006ff */
[C---:B------:R-:W-:Y:S01]  /*0830*/  PRMT R117, R118.reuse, 0x7632, R117 ;  /* 0x0000763276757816 */ /* 0x040fe20000000075 */
[----:B------:R-:W-:Y:S01]  /*0840*/  IMAD.U32 R118, R118, 0x10000, RZ ;  /* 0x0001000076767824 */ /* 0x000fe200078e00ff */
[----:B------:R-:W-:-:S03]  /*0850*/  SHF.L.U32 R166, R119, 0x10, RZ ;  /* 0x0000001077a67819 */ /* 0x000fc600000006ff */
[----:B-1----:R-:W-:Y:S01]  /*0860*/  FADD.FTZ R158, -R161, R118 ;  /* 0x00000076a19e7221 */ /* 0x002fe20000010100 */
[----:B------:R-:W-:Y:S01]  /*0870*/  IMAD.U32 R118, R117, 0x10000, RZ ;  /* 0x0001000075767824 */ /* 0x000fe200078e00ff */
[C---:B------:R-:W-:Y:S01]  /*0880*/  PRMT R0, R116.reuse, 0x7632, R0 ;  /* 0x0000763274007816 */ /* 0x040fe20000000000 */
[----:B------:R-:W-:Y:S01]  /*0890*/  FADD.FTZ R170, -R161, R166 ;  /* 0x000000a6a1aa7221 */ /* 0x000fe20000010100 */
[----:B------:R-:W-:Y:S01]  /*08a0*/  PRMT R159, R119, 0x7632, R159 ;  /* 0x00007632779f7816 */ /* 0x000fe2000000009f */
[----:B------:R-:W-:Y:S02]  /*08b0*/  IMAD.U32 R116, R116, 0x10000, RZ ;  /* 0x0001000074747824 */ /* 0x000fe400078e00ff */
[----:B------:R-:W-:Y:S01]  /*08c0*/  FADD.FTZ R172, -R161, R118 ;  /* 0x00000076a1ac7221 */ /* 0x000fe20000010100 */
[----:B------:R-:W-:Y:S01]  /*08d0*/  IMAD.U32 R0, R0, 0x10000, RZ ;  /* 0x0001000000007824 */ /* 0x000fe200078e00ff */
[C---:B----4-:R-:W-:Y:S02]  /*08e0*/  PRMT R166, R121.reuse, 0x7632, R166 ;  /* 0x0000763279a67816 */ /* 0x050fe400000000a6 */
[----:B------:R-:W-:Y:S01]  /*08f0*/  SHF.L.U32 R163, R121, 0x10, RZ ;  /* 0x0000001079a37819 */ /* 0x000fe200000006ff */
[----:B------:R-:W-:Y:S01]  /*0900*/  FADD.FTZ R116, R116, -R161 ;  /* 0x800000a174747221 */ /* 0x000fe20000010000 */
[----:B------:R-:W-:Y:S01]  /*0910*/  SHF.L.U32 R160, R160, 0x10, RZ ;  /* 0x00000010a0a07819 */ /* 0x000fe200000006ff */
[C---:B--2---:R-:W-:Y:S01]  /*0920*/  IMAD.U32 R121, R132.reuse, 0x10000, RZ ;  /* 0x0001000084797824 */ /* 0x044fe200078e00ff */
[----:B------:R-:W-:Y:S01]  /*0930*/  PRMT R118, R132, 0x7632, R118 ;  /* 0x0000763284767816 */ /* 0x000fe20000000076 */
[----:B------:R-:W-:Y:S01]  /*0940*/  IMAD.U32 R119, R120, 0x10000, RZ ;  /* 0x0001000078777824 */ /* 0x000fe200078e00ff */
[----:B------:R-:W-:-:S02]  /*0950*/  SHF.L.U32 R176, R159, 0x10, RZ ;  /* 0x000000109fb07819 */ /* 0x000fc400000006ff */
[C---:B------:R-:W-:Y:S02]  /*0960*/  PRMT R171, R123.reuse, 0x7632, R171 ;  /* 0x000076327bab7816 */ /* 0x040fe400000000ab */
[----:B------:R-:W-:Y:S01]  /*0970*/  SHF.L.U32 R177, R123, 0x10, RZ ;  /* 0x000000107bb17819 */ /* 0x000fe200000006ff */
[----:B------:R-:W-:Y:S01]  /*0980*/  FMUL.FTZ R123, R96, R121 ;  /* 0x00000079607b7220 */ /* 0x000fe20000410000 */
[C---:B0-----:R-:W-:Y:S01]  /*0990*/  FADD.FTZ R156, -R161.reuse, R162 ;  /* 0x000000a2a19c7221 */ /* 0x041fe20000010100 */
[----:B------:R-:W-:Y:S01]  /*09a0*/  PRMT R117, R120, 0x7632, R117 ;  /* 0x0000763278757816 */ /* 0x000fe20000000075 */
[----:B------:R-:W-:Y:S02]  /*09b0*/  IMAD.U32 R175, R134, 0x10000, RZ ;  /* 0x0001000086af7824 */ /* 0x000fe400078e00ff */
[----:B------:R-:W-:Y:S01]  /*09c0*/  FADD.FTZ R162, -R161, R0 ;  /* 0x00000000a1a27221 */ /* 0x000fe20000010100 */
[C---:B------:R-:W-:Y:S01]  /*09d0*/  PRMT R169, R122.reuse, 0x7632, R169 ;  /* 0x000076327aa97816 */ /* 0x040fe200000000a9 */
[----:B------:R-:W-:Y:S01]  /*09e0*/  IMAD.U32 R165, R122, 0x10000, RZ ;  /* 0x000100007aa57824 */ /* 0x000fe200078e00ff */
[----:B------:R-:W-:Y:S01]  /*09f0*/  PRMT R122, R133, 0x7632, R122 ;  /* 0x00007632857a7816 */ /* 0x000fe2000000007a */
[----:B------:R-:W-:-:S02]  /*0a00*/  IMAD.U32 R118, R118, 0x10000, RZ ;  /* 0x0001000076767824 */ /* 0x000fc400078e00ff */
[C---:B------:R-:W-:Y:S01]  /*0a10*/  FADD.FTZ R168, -R161.reuse, R160 ;  /* 0x000000a0a1a87221 */ /* 0x040fe20000010100 */
[----:B------:R-:W-:Y:S01]  /*0a20*/  FADD.FTZ R176, -R161, R176 ;  /* 0x000000b0a1b07221 */ /* 0x000fe20000010100 */
[C---:B------:R-:W-:Y:S01]  /*0a30*/  FMUL.FTZ R157, R139.reuse, R116 ;  /* 0x000000748b9d7220 */ /* 0x040fe20000410000 */
[----:B------:R-:W-:Y:S01]  /*0a40*/  FFMA.FTZ R0, R104, R119, R123 ;  /* 0x0000007768007223 */ /* 0x000fe2000001007b */
[----:B------:R-:W-:Y:S01]  /*0a50*/  FMUL.FTZ R123, R92, R175 ;  /* 0x000000af5c7b7220 */ /* 0x000fe20000410000 */
[----:B------:R-:W-:Y:S01]  /*0a60*/  FMUL.FTZ R161, R139, R158 ;  /* 0x0000009e8ba17220 */ /* 0x000fe20000410000 */
        /* <DEDUP_REMOVED lines=13> */
[----:B------:R-:W-:Y:S01]  /*0b40*/  SHF.L.U32 R116, R166, 0x10, RZ ;  /* 0x00000010a6747819 */ /* 0x000fe200000006ff */
[----:B------:R-:W-:Y:S01]  /*0b50*/  FMUL.FTZ R166, R99, R122 ;  /* 0x0000007a63a67220 */ /* 0x000fe20000410000 */
[----:B------:R-:W-:Y:S01]  /*0b60*/  IMAD.U32 R132, R132, 0x10000, RZ ;  /* 0x0001000084847824 */ /* 0x000fe200078e00ff */
[----:B------:R-:W-:Y:S01]  /*0b70*/  PRMT R134, R135, 0x7632, R134 ;  /* 0x0000763287867816 */ /* 0x000fe20000000086 */
        /* <DEDUP_REMOVED lines=8> */
[----:B------:R-:W-:Y:S01]  /*0c00*/  FMUL.FTZ R120, R93, R132 ;  /* 0x000000845d787220 */ /* 0x000fe20000410000 */
[C---:B------:R-:W-:Y:S01]  /*0c10*/  FMUL.FTZ R172, R139.reuse, R172 ;  /* 0x000000ac8bac7220 */ /* 0x040fe20000410000 */
[----:B------:R-:W-:Y:S01]  /*0c20*/  FMUL.FTZ R159, R139, R156 ;  /* 0x0000009c8b9f7220 */ /* 0x000fe20000410000 */
[----:B------:R-:W-:Y:S01]  /*0c30*/  SHF.L.U32 R178, R134, 0x10, RZ ;  /* 0x0000001086b27819 */ /* 0x000fe200000006ff */
[----:B------:R-:W-:Y:S01]  /*0c40*/  FFMA.FTZ R156, R106, R163, R119 ;  /* 0x000000a36a9c7223 */ /* 0x000fe20000010077 */
[----:B------:R-:W-:Y:S01]  /*0c50*/  SHF.L.U32 R134, R171, 0x10, RZ ;  /* 0x00000010ab867819 */ /* 0x000fe200000006ff */
[----:B------:R-:W-:Y:S01]  /*0c60*/  FMUL.FTZ R119, R94, R135 ;  /* 0x000000875e777220 */ /* 0x000fe20000410000 */
[----:B------:R-:W-:Y:S01]  /*0c70*/  FADD.FTZ R53, R53, R116 ;  /* 0x0000007435357221 */ /* 0x000fe20000010000 */
[-C--:B------:R-:W-:Y:S01]  /*0c80*/  FFMA.FTZ R171, R101, R116.reuse, R120 ;  /* 0x0000007465ab7223 */ /* 0x080fe20000010078 */
[----:B------:R-:W-:Y:S01]  /*0c90*/  FFMA.FTZ R69, R172, R116, R69 ;  /* 0x00000074ac457223 */ /* 0x000fe20000010045 */
[----:B------:R-:W-:Y:S01]  /*0ca0*/  FADD.FTZ R116, RZ, R0 ;  /* 0x00000000ff747221 */ /* 0x000fe20000010000 */
[----:B------:R-:W-:Y:S01]  /*0cb0*/  FFMA.FTZ R117, R157, R0, RZ ;  /* 0x000000009d757223 */ /* 0x000fe200000100ff */
[----:B------:R-:W-:-:S02]  /*0cc0*/  FFMA.FTZ R160, R102, R177, R119 ;  /* 0x000000b166a07223 */ /* 0x000fc40000010077 */
        /* <DEDUP_REMOVED lines=16> */
[----:B------:R-:W-:Y:S01]  /*0dd0*/  FMUL.FTZ R170, R139, R176 ;  /* 0x000000b08baa7220 */ /* 0x000fe20000410000 */
        /* <DEDUP_REMOVED lines=24> */
.L_x_657:
[----:B------:R-:W-:Y:S05]  /*0f60*/  BSYNC B0 ;  /* 0x0000000000007941 */ /* 0x000fea0003800000 */
.L_x_656:
[----:B------:R-:W-:Y:S04]  /*0f70*/  BSSY B0, `(.L_x_658) ;  /* 0x0000091000007945 */ /* 0x000fe80003800000 */
[----:B------:R-:W-:Y:S05]  /*0f80*/  @!P3 BRA `(.L_x_659) ;  /* 0x00000008003cb947 */ /* 0x000fea0003800000 */
[----:B------:R-:W-:Y:S01]  /*0f90*/  ISETP.NE.U32.AND P0, PT, RZ, UR14, PT ;  /* 0x0000000eff007c0c */ /* 0x000fe2000bf05070 */
[----:B------:R-:W1:Y:S01]  /*0fa0*/  LDC.64 R132, c[0x0][0x2b8] ;  /* 0x0000ae00ff847b82 */ /* 0x000e620000000a00 */
[C---:B------:R-:W-:Y:S02]  /*0fb0*/  LEA R120, P1, R119.reuse, UR10, 0x4 ;  /* 0x0000000a77787c11 */ /* 0x040fe4000f8220ff */
[----:B------:R-:W-:Y:S02]  /*0fc0*/  ISETP.NE.AND.EX P0, PT, RZ, UR15, PT, P0 ;  /* 0x0000000fff007c0c */ /* 0x000fe4000bf05300 */
[C---:B------:R-:W-:Y:S02]  /*0fd0*/  SHF.L.U32 R143, R119.reuse, 0x3, RZ ;  /* 0x00000003778f7819 */ /* 0x040fe400000006ff */
[----:B------:R-:W-:Y:S02]  /*0fe0*/  LEA.HI.X R121, R119, UR11, RZ, 0x4, P1 ;  /* 0x0000000b77797c11 */ /* 0x000fe400088f24ff */
[----:B------:R-:W-:-:S02]  /*0ff0*/  SHF.R.U32.HI R116, RZ, 0x1d, R119 ;  /* 0x0000001dff747819 */ /* 0x000fc40000011677 */
[----:B------:R-:W-:-:S04]  /*1000*/  IADD3 R128, P1, R143, UR12, RZ ;  /* 0x0000000c8f807c10 */ /* 0x000fc8000ff3e0ff */
[----:B------:R-:W-:Y:S01]  /*1010*/  IADD3.X R129, R116, UR13, RZ, P1, !PT ;  /* 0x0000000d74817c10 */ /* 0x000fe20008ffe4ff */
[----:B------:R-:W2:Y:S05]  /*1020*/  @P0 LDC.64 R122, c[0x0][0x248] ;  /* 0x00009200ff7a0b82 */ /* 0x000eaa0000000a00 */
[----:B------:R-:W5:Y:S01]  /*1030*/  LDG.E.64 R128, desc[UR4][R128.64] ;  /* 0x0000000480807981 */ /* 0x000f62000c1e1b00 */
[----:B--2---:R-:W-:-:S05]  /*1040*/  @P0 IADD3 R142, P1, R143, R122, RZ ;  /* 0x0000007a8f8e0210 */ /* 0x004fca0007f3e0ff */
[----:B------:R-:W-:Y:S01]  /*1050*/  @P0 IMAD.X R143, R116, 0x1, R123, P1 ;  /* 0x00000001748f0824 */ /* 0x000fe200008e067b */
[----:B------:R-:W-:Y:S01]  /*1060*/  ISETP.NE.U32.AND P1, PT, RZ, UR8, PT ;  /* 0x00000008ff007c0c */ /* 0x000fe2000bf25070 */
[----:B------:R-:W2:Y:S01]  /*1070*/  LDC.64 R116, c[0x0][0x2c0] ;  /* 0x0000b000ff747b82 */ /* 0x000ea20000000a00 */
[----:B------:R-:W3:Y:S02]  /*1080*/  LDG.E.128 R120, desc[UR4][R120.64] ;  /* 0x0000000478787981 */ /* 0x000ee4000c1e1d00 */
[----:B------:R-:W-:Y:S01]  /*1090*/  ISETP.NE.AND.EX P1, PT, RZ, UR9, PT, P1 ;  /* 0x00000009ff007c0c */ /* 0x000fe2000bf25310 */
[C---:B-1----:R-:W-:Y:S01]  /*10a0*/  IMAD.WIDE.U32 R132, R119.reuse, 0x10, R132 ;  /* 0x0000001077847825 */ /* 0x042fe200078e0084 */
[----:B------:R1:W5:Y:S05]  /*10b0*/  @P0 LDG.E.64 R126, desc[UR4][R142.64] ;  /* 0x000000048e7e0981 */ /* 0x00036a000c1e1b00 */
[----:B------:R-:W4:Y:S06]  /*10c0*/  LDG.E.128 R132, desc[UR4][R132.64] ;  /* 0x0000000484847981 */ /* 0x000f2c000c1e1d00 */
[----:B------:R-:W-:-:S04]  /*10d0*/  @P1 LEA R140, P6, R119, UR8, 0x4 ;  /* 0x00000008778c1c11 */ /* 0x000fc8000f8c20ff */
[C---:B------:R-:W-:Y:S01]  /*10e0*/  @P1 LEA.HI.X R141, R119.reuse, UR9, RZ, 0x4, P6 ;  /* 0x00000009778d1c11 */ /* 0x040fe2000b0f24ff */
[----:B--2---:R-:W-:Y:S01]  /*10f0*/  IMAD.WIDE.U32 R116, R119, 0x10, R116 ;  /* 0x0000001077747825 */ /* 0x004fe200078e0074 */
[----:B0-----:R-:W-:-:S03]  /*1100*/  ISETP.NE.AND P0, PT, R174, RZ, PT ;  /* 0x000000ffae00720c */ /* 0x001fc60003f05270 */
[----:B------:R0:W5:Y:S04]  /*1110*/  @P1 LDG.E.128 R4, desc[UR4][R140.64] ;  /* 0x000000048c041981 */ /* 0x000168000c1e1d00 */
[----:B------:R-:W2:Y:S01]  /*1120*/  LDG.E.128 R116, desc[UR4][R116.64] ;  /* 0x0000000474747981 */ /* 0x000ea2000c1e1d00 */
[----:B-----5:R-:W-:Y:S02]  /*1130*/  FSEL R178, R164, RZ, !P0 ;  /* 0x000000ffa4b27208 */ /* 0x020fe40004000000 */
[C---:B---3--:R-:W-:Y:S02]  /*1140*/  PRMT R146, R122.reuse, 0x7632, R146 ;  /* 0x000076327a927816 */ /* 0x048fe40000000092 */
[----:B------:R-:W-:Y:S02]  /*1150*/  SHF.L.U32 R122, R122, 0x10, RZ ;  /* 0x000000107a7a7819 */ /* 0x000fe400000006ff */
[----:B------:R-:W-:-:S02]  /*1160*/  PRMT R144, R120, 0x7632, R144 ;  /* 0x0000763278907816 */ /* 0x000fc40000000090 */
[C---:B------:R-:W-:Y:S01]  /*1170*/  PRMT R145, R121.reuse, 0x7632, R145 ;  /* 0x0000763279917816 */ /* 0x040fe20000000091 */
[----:B------:R-:W-:Y:S02]  /*1180*/  IMAD.U32 R121, R121, 0x10000, RZ ;  /* 0x0001000079797824 */ /* 0x000fe400078e00ff */
[----:B------:R-:W-:Y:S01]  /*1190*/  FADD.FTZ R152, -R178, R122 ;  /* 0x0000007ab2987221 */ /* 0x000fe20000010100 */
[C---:B-1----:R-:W-:Y:S01]  /*11a0*/  PRMT R143, R123.reuse, 0x7632, R143 ;  /* 0x000076327b8f7816 */ /* 0x042fe2000000008f */
[----:B------:R-:W-:Y:S01]  /*11b0*/  IMAD.U32 R123, R123, 0x10000, RZ ;  /* 0x000100007b7b7824 */ /* 0x000fe200078e00ff */
[----:B------:R-:W-:Y:S01]  /*11c0*/  SHF.L.U32 R144, R144, 0x10, RZ ;  /* 0x0000001090907819 */ /* 0x000fe200000006ff */
[--C-:B------:R-:W-:Y:S01]  /*11d0*/  FADD.FTZ R142, -R178, R121.reuse ;  /* 0x00000079b28e7221 */ /* 0x100fe20000010100 */
[----:B------:R-:W-:Y:S01]  /*11e0*/  IMAD.U32 R145, R145, 0x10000, RZ ;  /* 0x0001000091917824 */ /* 0x000fe200078e00ff */
[----:B----4-:R-:W-:Y:S01]  /*11f0*/  PRMT R121, R132, 0x7632, R121 ;  /* 0x0000763284797816 */ /* 0x010fe20000000079 */
[----:B------:R-:W-:Y:S01]  /*1200*/  FADD.FTZ R164, -R178, R123 ;  /* 0x0000007bb2a47221 */ /* 0x000fe20000010100 */
[----:B------:R-:W-:Y:S01]  /*1210*/  PRMT R153, R134, 0x7632, R153 ;  /* 0x0000763286997816 */ /* 0x000fe20000000099 */
[----:B------:R-:W-:Y:S01]  /*1220*/  FADD.FTZ R148, -R178, R144 ;  /* 0x00000090b2947221 */ /* 0x000fe20000010100 */
[----:B------:R-:W-:-:S02]  /*1230*/  SHF.L.U32 R149, R134, 0x10, RZ ;  /* 0x0000001086957819 */ /* 0x000fc400000006ff */
[----:B------:R-:W-:Y:S01]  /*1240*/  SHF.L.U32 R120, R120, 0x10, RZ ;  /* 0x0000001078787819 */ /* 0x000fe200000006ff */
[----:B------:R-:W-:Y:S01]  /*1250*/  FADD.FTZ R150, -R178, R145 ;  /* 0x00000091b2967221 */ /* 0x000fe20000010100 */
[----:B------:R-:W-:Y:S02]  /*1260*/  SHF.L.U32 R123, R132, 0x10, RZ ;  /* 0x00000010847b7819 */ /* 0x000fe400000006ff */
[----:B--2---:R-:W-:Y:S02]  /*1270*/  PRMT R122, R116, 0x7632, R122 ;  /* 0x00007632747a7816 */ /* 0x004fe4000000007a */
[----:B------:R-:W-:Y:S02]  /*1280*/  SHF.L.U32 R179, R118, 0x10, RZ ;  /* 0x0000001076b37819 */ /* 0x000fe400000006ff */
[----:B------:R-:W-:Y:S02]  /*1290*/  SHF.L.U32 R122, R122, 0x10, RZ ;  /* 0x000000107a7a7819 */ /* 0x000fe400000006ff */
[----:B------:R-:W-:Y:S01]  /*12a0*/  PRMT R134, R117, 0x7632, R134 ;  /* 0x0000763275867816 */ /* 0x000fe20000000086 */
[C---:B------:R-:W-:Y:S01]  /*12b0*/  IMAD.U32 R147, R133.reuse, 0x10000, RZ ;  /* 0x0001000085937824 */ /* 0x040fe200078e00ff */
[----:B------:R-:W-:Y:S01]  /*12c0*/  PRMT R132, R133, 0x7632, R132 ;  /* 0x0000763285847816 */ /* 0x000fe20000000084 */
[C---:B------:R-:W-:Y:S01]  /*12d0*/  IMAD.U32 R183, R119.reuse, 0x10000, RZ ;  /* 0x0001000077b77824 */ /* 0x040fe200078e00ff */
[----:B------:R-:W-:Y:S01]  /*12e0*/  PRMT R176, R119, 0x7632, R176 ;  /* 0x0000763277b07816 */ /* 0x000fe200000000b0 */
[----:B------:R-:W-:Y:S01]  /*12f0*/  FMUL.FTZ R119, R76, R179 ;  /* 0x000000b34c777220 */ /* 0x000fe20000410000 */
[----:B------:R-:W-:Y:S01]  /*1300*/  SHF.L.U32 R133, R116, 0x10, RZ ;  /* 0x0000001074857819 */ /* 0x000fe200000006ff */
[----:B------:R-:W-:Y:S01]  /*1310*/  FMUL.FTZ R145, R139, R152 ;  /* 0x000000988b917220 */ /* 0x000fe20000410000 */
[----:B------:R-:W-:Y:S01]  /*1320*/  PRMT R151, R118, 0x7632, R151 ;  /* 0x0000763276977816 */ /* 0x000fe20000000097 */
[----:B------:R-:W-:-:S02]  /*1330*/  IMAD.U32 R116, R121, 0x10000, RZ ;  /* 0x0001000079747824 */ /* 0x000fc400078e00ff */
[----:B------:R-:W-:Y:S01]  /*1340*/  FMUL.FTZ R118, R81, R122 ;  /* 0x0000007a51767220 */ /* 0x000fe20000410000 */
[----:B------:R-:W-:Y:S01]  /*1350*/  FMUL.FTZ R148, R139, R148 ;  /* 0x000000948b947220 */ /* 0x000fe20000410000 */
[----:B------:R-:W-:Y:S01]  /*1360*/  SHF.L.U32 R134, R134, 0x10, RZ ;  /* 0x0000001086867819 */ /* 0x000fe200000006ff */
[----:B------:R-:W-:Y:S01]  /*1370*/  FADD.FTZ R120, -R178, R120 ;  /* 0x00000078b2787221 */ /* 0x000fe20000010100 */
[----:B------:R-:W-:Y:S01]  /*1380*/  SHF.L.U32 R146, R146, 0x10, RZ ;  /* 0x0000001092927819 */ /* 0x000fe200000006ff */
[C---:B------:R-:W-:Y:S01]  /*1390*/  IMAD.U32 R181, R135.reuse, 0x10000, RZ ;  /* 0x0001000087b57824 */ /* 0x040fe200078e00ff */
[----:B------:R-:W-:Y:S01]  /*13a0*/  PRMT R155, R135, 0x7632, R155 ;  /* 0x00007632879b7816 */ /* 0x000fe2000000009b */
[----:B------:R-:W-:Y:S01]  /*13b0*/  FADD.FTZ R44, R44, R149 ;  /* 0x000000952c2c7221 */ /* 0x000fe20000010000 */
[-C--:B------:R-:W-:Y:S01]  /*13c0*/  FFMA.FTZ R144, R84, R149.reuse, R119 ;  /* 0x0000009554907223 */ /* 0x080fe20000010077 */
[----:B------:R-:W-:Y:S01]  /*13d0*/  FFMA.FTZ R60, R145, R149, R60 ;  /* 0x00000095913c7223 */ /* 0x000fe2000001003c */
[----:B------:R-:W-:-:S02]  /*13e0*/  IMAD.U32 R135, R117, 0x10000, RZ ;  /* 0x0001000075877824 */ /* 0x000fc400078e00ff */
[----:B------:R-:W-:Y:S01]  /*13f0*/  FADD.FTZ R49, R49, R116 ;  /* 0x0000007431317221 */ /* 0x000fe20000010000 */
[-C--:B------:R-:W-:Y:S01]  /*1400*/  FFMA.FTZ R149, R89, R116.reuse, R118 ;  /* 0x0000007459957223 */ /* 0x080fe20000010076 */
[----:B------:R-:W-:Y:S01]  /*1410*/  FFMA.FTZ R65, R148, R116, R65 ;  /* 0x0000007494417223 */ /* 0x000fe20000010041 */
[----:B------:R-:W-:Y:S01]  /*1420*/  FMUL.FTZ R117, R80, R133 ;  /* 0x0000008550757220 */ /* 0x000fe20000410000 */
[----:B0-----:R-:W-:Y:S01]  /*1430*/  FMUL.FTZ R141, R139, R120 ;  /* 0x000000788b8d7220 */ /* 0x001fe20000410000 */
[----:B------:R-:W-:Y:S02]  /*1440*/  IMAD.U32 R132, R132, 0x10000, RZ ;  /* 0x0001000084847824 */ /* 0x000fe400078e00ff */
[----:B------:R-:W-:Y:S01]  /*1450*/  FMUL.FTZ R116, R83, R134 ;  /* 0x0000008653747220 */ /* 0x000fe20000410000 */
[----:B------:R-:W-:Y:S01]  /*1460*/  SHF.L.U32 R120, R151, 0x10, RZ ;  /* 0x0000001097787819 */ /* 0x000fe200000006ff */
[----:B------:R-:W-:Y:S01]  /*1470*/  FADD.FTZ R154, -R178, R146 ;  /* 0x00000092b29a7221 */ /* 0x000fe20000010100 */
[----:B------:R-:W-:-:S02]  /*1480*/  IMAD.U32 R143, R143, 0x10000, RZ ;  /* 0x000100008f8f7824 */ /* 0x000fc400078e00ff */
[----:B------:R-:W-:Y:S01]  /*1490*/  FFMA.FTZ R140, R88, R123, R117 ;  /* 0x0000007b588c7223 */ /* 0x000fe20000010075 */
[----:B------:R-:W-:Y:S01]  /*14a0*/  FFMA.FTZ R151, R91, R132, R116 ;  /* 0x000000845b977223 */ /* 0x000fe20000010074 */
[----:B------:R-:W-:Y:S01]  /*14b0*/  FMUL.FTZ R117, R82, R135 ;  /* 0x0000008752757220 */ /* 0x000fe20000410000 */
[----:B------:R-:W-:Y:S01]  /*14c0*/  SHF.L.U32 R116, R153, 0x10, RZ ;  /* 0x0000001099747819 */ /* 0x000fe200000006ff */
[----:B------:R-:W-:Y:S01]  /*14d0*/  FMUL.FTZ R118, R77, R120 ;  /* 0x000000784d767220 */ /* 0x000fe20000410000 */
[C---:B------:R-:W-:Y:S01]  /*14e0*/  FMUL.FTZ R152, R139.reuse, R154 ;  /* 0x0000009a8b987220 */ /* 0x040fe20000410000 */
[----:B------:R-:W-:Y:S01]  /*14f0*/  FADD.FTZ R178, -R178, R143 ;  /* 0x0000008fb2b27221 */ /* 0x000fe20000010100 */
[----:B------:R-:W-:Y:S01]  /*1500*/  FMUL.FTZ R143, R139, R142 ;  /* 0x0000008e8b8f7220 */ /* 0x000fe20000410000 */
[----:B------:R-:W-:Y:S01]  /*1510*/  FFMA.FTZ R142, R90, R147, R117 ;  /* 0x000000935a8e7223 */ /* 0x000fe20000010075 */
[----:B------:R-:W-:Y:S01]  /*1520*/  FMUL.FTZ R117, R78, R183 ;  /* 0x000000b74e757220 */ /* 0x000fe20000410000 */
[----:B------:R-:W-:Y:S01]  /*1530*/  FADD.FTZ R45, R45, R116 ;  /* 0x000000742d2d7221 */ /* 0x000fe20000010000 */
[-C--:B------:R-:W-:Y:S01]  /*1540*/  FFMA.FTZ R153, R85, R116.reuse, R118 ;  /* 0x0000007455997223 */ /* 0x080fe20000010076 */
[----:B------:R-:W-:Y:S01]  /*1550*/  FFMA.FTZ R61, R152, R116, R61 ;  /* 0x00000074983d7223 */ /* 0x000fe2000001003d */
[----:B------:R-:W-:Y:S01]  /*1560*/  FADD.FTZ R116, R175, R140 ;  /* 0x0000008caf747221 */ /* 0x000fe20000010000 */
[----:B------:R-:W-:Y:S01]  /*1570*/  FFMA.FTZ R177, R141, R140, R177 ;  /* 0x0000008c8db17223 */ /* 0x000fe200000100b1 */
[----:B------:R-:W-:-:S02]  /*1580*/  FFMA.FTZ R146, R86, R181, R117 ;  /* 0x000000b556927223 */ /* 0x000fc40000010075 */
[----:B------:R-:W-:Y:S01]  /*1590*/  FADD.FTZ R117, R116, R149 ;  /* 0x0000009574757221 */ /* 0x000fe20000010000 */
[----:B------:R-:W-:Y:S01]  /*15a0*/  FFMA.FTZ R116, R148, R149, R177 ;  /* 0x0000009594747223 */ /* 0x000fe200000100b1 */
[----:B------:R-:W-:Y:S02]  /*15b0*/  FMUL.FTZ R150, R139, R150 ;  /* 0x000000968b967220 */ /* 0x000fe40000410000 */
[----:B------:R-:W-:Y:S01]  /*15c0*/  FADD.FTZ R118, R117, R142 ;  /* 0x0000008e75767221 */ /* 0x000fe20000010000 */
[----:B------:R-:W-:-:S03]  /*15d0*/  FFMA.FTZ R117, R143, R142, R116 ;  /* 0x0000008e8f757223 */ /* 0x000fc60000010074 */
[----:B------:R-:W-:Y:S01]  /*15e0*/  FADD.FTZ R119, R118, R151 ;  /* 0x0000009776777221 */ /* 0x000fe20000010000 */
[----:B------:R-:W-:Y:S01]  /*15f0*/  FFMA.FTZ R116, R150, R151, R117 ;  /* 0x0000009796747223 */ /* 0x000fe20000010075 */
[----:B------:R-:W-:Y:S02]  /*1600*/  IMAD.U32 R176, R176, 0x10000, RZ ;  /* 0x00010000b0b07824 */ /* 0x000fe400078e00ff */
[----:B------:R-:W-:Y:S01]  /*1610*/  FADD.FTZ R118, R119, R144 ;  /* 0x0000009077767221 */ /* 0x000fe20000010000 */
[----:B------:R-:W-:Y:S01]  /*1620*/  FFMA.FTZ R117, R145, R144, R116 ;  /* 0x0000009091757223 */ /* 0x000fe20000010074 */
[----:B------:R-:W-:Y:S01]  /*1630*/  FADD.FTZ R50, R50, R147 ;  /* 0x0000009332327221 */ /* 0x000fe20000010000 */
[----:B------:R-:W-:Y:S01]  /*1640*/  FFMA.FTZ R66, R143, R147, R66 ;  /* 0x000000938f427223 */ /* 0x000fe20000010042 */
[----:B------:R-:W-:Y:S01]  /*1650*/  FMUL.FTZ R147, R139, R164 ;  /* 0x000000a48b937220 */ /* 0x000fe20000410000 */
[----:B------:R-:W-:Y:S01]  /*1660*/  FADD.FTZ R51, R51, R132 ;  /* 0x0000008433337221 */ /* 0x000fe20000010000 */
[----:B------:R-:W-:Y:S01]  /*1670*/  FFMA.FTZ R67, R150, R132, R67 ;  /* 0x0000008496437223 */ /* 0x000fe20000010043 */
        /* <DEDUP_REMOVED lines=32> */
.L_x_659:
[----:B------:R-:W-:Y:S05]  /*1880*/  BSYNC B0 ;  /* 0x0000000000007941 */ /* 0x000fea0003800000 */
.L_x_658:
[----:B------:R-:W-:Y:S01]  /*1890*/  UMOV UR20, 0xffffffff ;  /* 0xffffffff00147882 */ /* 0x000fe20000000000 */
[----:B------:R-:W-:Y:S02]  /*18a0*/  @!P2 IADD3 R173, R173, 0x4, RZ ;  /* 0x00000004adada810 */ /* 0x000fe40007ffe0ff */
[----:B------:R-:W-:Y:S05]  /*18b0*/  BRA.DIV UR20, `(.L_x_660) ;  /* 0x0000001614e47947 */ /* 0x000fea000b800000 */
        /* <DEDUP_REMOVED lines=18> */
.L_x_678:
[----:B------:R-:W4:Y:S01]  /*19e0*/  S2R R122, SR_CgaCtaId ;  /* 0x00000000007a7919 */ /* 0x000f220000008800 */
[----:B------:R-:W-:Y:S01]  /*19f0*/  LOP3.LUT P0, RZ, R130, 0x1f, RZ, 0xc0, !PT ;  /* 0x0000001f82ff7812 */ /* 0x000fe2000780c0ff */
[----:B--2---:R-:W-:Y:S01]  /*1a00*/  FADD.FTZ R134, R121, R116 ;  /* 0x0000007479867221 */ /* 0x004fe20000010000 */
[----:B------:R-:W-:Y:S01]  /*1a10*/  MOV R117, 0x400 ;  /* 0x0000040000757802 */ /* 0x000fe20000000f00 */
[----:B---3--:R-:W-:Y:S01]  /*1a20*/  FADD.FTZ R135, R123, R118 ;  /* 0x000000767b877221 */ /* 0x008fe20000010000 */
[----:B------:R-:W-:Y:S05]  /*1a30*/  WARPSYNC.ALL ;  /* 0x0000000000007948 */ /* 0x000fea0003800000 */
[----:B------:R-:W-:Y:S04]  /*1a40*/  BSSY B0, `(.L_x_661) ;  /* 0x00000a3000007945 */ /* 0x000fe80003800000 */
[----:B------:R-:W-:-:S05]  /*1a50*/  @!P0 LOP3.LUT R120, R167, 0x3, RZ, 0xc0, !PT ;  /* 0x00000003a7788812 */ /* 0x000fca00078ec0ff */
[----:B------:R-:W-:Y:S01]  /*1a60*/  @!P0 IMAD.IADD R120, R173, 0x1, R120 ;  /* 0x00000001ad788824 */ /* 0x000fe200078e0278 */
[----:B----4-:R-:W-:-:S04]  /*1a70*/  LEA R117, R122, R117, 0x18 ;  /* 0x000000757a757211 */ /* 0x010fc800078ec0ff */
[----:B------:R-:W-:Y:S01]  /*1a80*/  @!P0 LEA R132, R120, R117, 0x3 ;  /* 0x0000007578848211 */ /* 0x000fe200078e18ff */
[----:B------:R-:W-:-:S04]  /*1a90*/  IMAD R173, R173, 0x8, R117 ;  /* 0x00000008adad7824 */ /* 0x000fc800078e0275 */
[----:B------:R-:W-:Y:S01]  /*1aa0*/  @!P0 STS.64 [R132+0x2000], R134 ;  /* 0x0020008684008388 */ /* 0x000fe20000000a00 */
[----:B------:R-:W-:Y:S06]  /*1ab0*/  BAR.SYNC.DEFER_BLOCKING 0x0 ;  /* 0x0000000000007b1d */ /* 0x000fec0000010000 */
[----:B------:R-:W2:Y:S04]  /*1ac0*/  LDS.128 R116, [R173+0x2000] ;  /* 0x00200000ad747984 */ /* 0x000ea80000000c00 */
[----:B-1----:R-:W1:Y:S01]  /*1ad0*/  LDS.128 R120, [R173+0x2010] ;  /* 0x00201000ad787984 */ /* 0x002e620000000c00 */
[----:B--2---:R-:W-:Y:S01]  /*1ae0*/  FADD.FTZ R133, RZ, R116 ;  /* 0x00000074ff857221 */ /* 0x004fe20000010000 */
        /* <DEDUP_REMOVED lines=12> */
[----:B0-----:R-:W-:Y:S02]  /*1bb0*/  ISETP.NE.AND P0, PT, R174, RZ, PT ;  /* 0x000000ffae00720c */ /* 0x001fe40003f05270 */
        /* <DEDUP_REMOVED lines=139> */
.L_x_662:
[----:B------:R-:W-:Y:S05]  /*2470*/  BSYNC B0 ;  /* 0x0000000000007941 */ /* 0x000fea0003800000 */
.L_x_661:
[----:B------:R-:W-:Y:S04]  /*2480*/  BSSY B0, `(.L_x_663) ;  /* 0x000008f000007945 */ /* 0x000fe80003800000 */
[----:B------:R-:W-:Y:S05]  /*2490*/  @!P3 BRA `(.L_x_664) ;  /* 0x000000080034b947 */ /* 0x000fea0003800000 */
[----:B------:R-:W-:Y:S02]  /*24a0*/  ISETP.NE.U32.AND P1, PT, RZ, UR8, PT ;  /* 0x00000008ff007c0c */ /* 0x000fe4000bf25070 */
[----:B0-----:R-:W-:Y:S02]  /*24b0*/  ISETP.NE.AND P0, PT, R174, RZ, PT ;  /* 0x000000ffae00720c */ /* 0x001fe40003f05270 */
[----:B------:R-:W-:Y:S02]  /*24c0*/  ISETP.NE.AND.EX P1, PT, RZ, UR9, PT, P1 ;  /* 0x00000009ff007c0c */ /* 0x000fe4000bf25310 */
[----:B------:R-:W-:Y:S02]  /*24d0*/  FSEL R173, R123, RZ, !P0 ;  /* 0x000000ff7bad7208 */ /* 0x000fe40004000000 */
[----:B------:R-:W-:Y:S02]  /*24e0*/  ISETP.NE.U32.AND P0, PT, RZ, UR14, PT ;  /* 0x0000000eff007c0c */ /* 0x000fe4000bf05070 */
[----:B-1----:R-:W-:Y:S01]  /*24f0*/  MOV R118, R128 ;  /* 0x0000008000767202 */ /* 0x002fe20000000f00 */
[-CC-:B------:R-:W-:Y:S01]  /*2500*/  FFMA.FTZ R117, R141, R122.reuse, R173.reuse ;  /* 0x0000007a8d757223 */ /* 0x180fe200000100ad */
[----:B------:R-:W-:Y:S01]  /*2510*/  ISETP.NE.AND.EX P0, PT, RZ, UR15, PT, P0 ;  /* 0x0000000fff007c0c */ /* 0x000fe2000bf05300 */
[-C--:B------:R-:W-:Y:S01]  /*2520*/  FFMA.FTZ R120, R148, R122.reuse, R173 ;  /* 0x0000007a94787223 */ /* 0x080fe200000100ad */
[----:B------:R-:W-:Y:S01]  /*2530*/  LOP3.LUT P6, RZ, R118, 0xff, RZ, 0xc0, !PT ;  /* 0x000000ff76ff7812 */ /* 0x000fe200078cc0ff */
[----:B------:R-:W-:Y:S01]  /*2540*/  FADD.FTZ R116, R140, -R117 ;  /* 0x800000758c747221 */ /* 0x000fe20000010000 */
[--C-:B------:R-:W-:Y:S01]  /*2550*/  FFMA.FTZ R121, R143, R122, R173.reuse ;  /* 0x0000007a8f797223 */ /* 0x100fe200000100ad */
[C---:B------:R-:W-:Y:S01]  /*2560*/  @P1 IMAD.U32 R117, R4.reuse, 0x10000, RZ ;  /* 0x0001000004751824 */ /* 0x040fe200078e00ff */
[----:B------:R-:W-:Y:S01]  /*2570*/  @P1 PRMT R118, R4, 0x7632, R118 ;  /* 0x0000763204761816 */ /* 0x000fe20000000076 */
[----:B-----5:R-:W-:Y:S01]  /*2580*/  FMUL.FTZ R116, R139, R116 ;  /* 0x000000748b747220 */ /* 0x020fe20000410000 */
[----:B------:R-:W-:Y:S01]  /*2590*/  FADD.FTZ R120, R149, -R120 ;  /* 0x8000007895787221 */ /* 0x000fe20000010000 */
[----:B------:R-:W-:Y:S01]  /*25a0*/  @P1 SHF.L.U32 R132, R5, 0x10, RZ ;  /* 0x0000001005841819 */ /* 0x000fe200000006ff */
[----:B------:R-:W-:Y:S01]  /*25b0*/  FFMA.FTZ R134, R150, R122, R173 ;  /* 0x0000007a96867223 */ /* 0x000fe200000100ad */
[----:B------:R-:W-:Y:S01]  /*25c0*/  @P1 FADD.FTZ R116, R116, R117 ;  /* 0x0000007574741221 */ /* 0x000fe20000010000 */
[----:B------:R-:W-:Y:S01]  /*25d0*/  @P1 SHF.L.U32 R119, R118, 0x10, RZ ;  /* 0x0000001076771819 */ /* 0x000fe200000006ff */
[----:B------:R-:W-:-:S02]  /*25e0*/  @P0 IMAD.MOV.U32 R117, RZ, RZ, R126 ;  /* 0x000000ffff750224 */ /* 0x000fc400078e007e */
[----:B------:R-:W-:Y:S01]  /*25f0*/  FMUL.FTZ R120, R139, R120 ;  /* 0x000000788b787220 */ /* 0x000fe20000410000 */
[----:B------:R-:W-:Y:S01]  /*2600*/  FMUL.FTZ R123, R116, UR17 ;  /* 0x00000011747b7c20 */ /* 0x000fe20008410000 */
[----:B------:R-:W-:Y:S01]  /*2610*/  FADD.FTZ R118, R142, -R121 ;  /* 0x800000798e767221 */ /* 0x000fe20000010000 */
[----:B------:R-:W-:Y:S01]  /*2620*/  FADD.FTZ R134, R151, -R134 ;  /* 0x8000008697867221 */ /* 0x000fe20000010000 */
[----:B------:R-:W-:Y:S01]  /*2630*/  @P1 FADD.FTZ R120, R120, R119 ;  /* 0x0000007778781221 */ /* 0x000fe20000010000 */
[--C-:B------:R-:W-:Y:S01]  /*2640*/  FFMA.FTZ R164, R152, R122, R173.reuse ;  /* 0x0000007a98a47223 */ /* 0x100fe200000100ad */
[----:B------:R-:W-:Y:S01]  /*2650*/  FSEL R180, R123, RZ, P6 ;  /* 0x000000ff7bb47208 */ /* 0x000fe20003000000 */
[----:B------:R-:W-:Y:S01]  /*2660*/  FMUL.FTZ R119, R139, R118 ;  /* 0x000000768b777220 */ /* 0x000fe20000410000 */
[----:B------:R-:W-:Y:S01]  /*2670*/  @P0 LOP3.LUT P6, RZ, R117, 0xff, RZ, 0xc0, !PT ;  /* 0x000000ff75ff0812 */ /* 0x000fe200078cc0ff */
[----:B------:R-:W-:Y:S01]  /*2680*/  FMUL.FTZ R133, R120, UR17 ;  /* 0x0000001178857c20 */ /* 0x000fe20008410000 */
[----:B------:R-:W-:Y:S01]  /*2690*/  @P1 PRMT R118, R5, 0x7632, R118 ;  /* 0x0000763205761816 */ /* 0x000fe20000000076 */
[----:B------:R-:W-:Y:S01]  /*26a0*/  @P1 FADD.FTZ R119, R119, R132 ;  /* 0x0000008477771221 */ /* 0x000fe20000010000 */
[----:B------:R-:W-:Y:S01]  /*26b0*/  @P0 FSEL R117, R123, RZ, P6 ;  /* 0x000000ff7b750208 */ /* 0x000fe20003000000 */
[----:B------:R-:W-:Y:S01]  /*26c0*/  FFMA.FTZ R123, R145, R122, R173 ;  /* 0x0000007a917b7223 */ /* 0x000fe200000100ad */
[----:B------:R-:W-:Y:S01]  /*26d0*/  LOP3.LUT P6, RZ, R128, 0xff00, RZ, 0xc0, !PT ;  /* 0x0000ff0080ff7812 */ /* 0x000fe200078cc0ff */
[----:B------:R-:W-:-:S02]  /*26e0*/  @P1 IMAD.U32 R121, R118, 0x10000, RZ ;  /* 0x0001000076791824 */ /* 0x000fc400078e00ff */
[----:B------:R-:W-:Y:S01]  /*26f0*/  FMUL.FTZ R135, R119, UR17 ;  /* 0x0000001177877c20 */ /* 0x000fe20008410000 */
[----:B------:R-:W-:Y:S01]  /*2700*/  FMUL.FTZ R134, R139, R134 ;  /* 0x000000868b867220 */ /* 0x000fe20000410000 */
[----:B------:R-:W-:Y:S01]  /*2710*/  FSEL R181, R133, RZ, P6 ;  /* 0x000000ff85b57208 */ /* 0x000fe20003000000 */
[----:B------:R-:W-:Y:S01]  /*2720*/  FADD.FTZ R132, R144, -R123 ;  /* 0x8000007b90847221 */ /* 0x000fe20000010000 */
[----:B------:R-:W-:Y:S01]  /*2730*/  @P0 LOP3.LUT P6, RZ, R126, 0xff00, RZ, 0xc0, !PT ;  /* 0x0000ff007eff0812 */ /* 0x000fe200078cc0ff */
[----:B------:R-:W-:Y:S01]  /*2740*/  @P1 FADD.FTZ R134, R134, R121 ;  /* 0x0000007986861221 */ /* 0x000fe20000010000 */
[----:B------:R-:W-:Y:S01]  /*2750*/  @P1 SHF.L.U32 R121, R6, 0x10, RZ ;  /* 0x0000001006791819 */ /* 0x000fe200000006ff */
[----:B------:R-:W-:Y:S01]  /*2760*/  FMUL.FTZ R132, R139, R132 ;  /* 0x000000848b847220 */ /* 0x000fe20000410000 */
[----:B------:R-:W-:Y:S01]  /*2770*/  @P0 FSEL R118, R133, RZ, P6 ;  /* 0x000000ff85760208 */ /* 0x000fe20003000000 */
[----:B------:R-:W-:Y:S01]  /*2780*/  FMUL.FTZ R133, R134, UR17 ;  /* 0x0000001186857c20 */ /* 0x000fe20008410000 */
[----:B------:R-:W-:Y:S01]  /*2790*/  LOP3.LUT P6, RZ, R128, 0xff0000, RZ, 0xc0, !PT ;  /* 0x00ff000080ff7812 */ /* 0x000fe200078cc0ff */
[--C-:B------:R-:W-:Y:S01]  /*27a0*/  @P1 FADD.FTZ R132, R132, R121.reuse ;  /* 0x0000007984841221 */ /* 0x100fe20000010000 */
[----:B------:R-:W-:Y:S01]  /*27b0*/  @P1 PRMT R121, R6, 0x7632, R121 ;  /* 0x0000763206791816 */ /* 0x000fe20000000079 */
[----:B------:R-:W-:Y:S01]  /*27c0*/  FADD.FTZ R164, R153, -R164 ;  /* 0x800000a499a47221 */ /* 0x000fe20000010000 */
[----:B------:R-:W-:Y:S01]  /*27d0*/  FSEL R182, R135, RZ, P6 ;  /* 0x000000ff87b67208 */ /* 0x000fe20003000000 */
[----:B------:R-:W-:Y:S01]  /*27e0*/  FMUL.FTZ R167, R132, UR17 ;  /* 0x0000001184a77c20 */ /* 0x000fe20008410000 */
[----:B------:R-:W-:Y:S01]  /*27f0*/  @P0 LOP3.LUT P6, RZ, R126, 0xff0000, RZ, 0xc0, !PT ;  /* 0x00ff00007eff0812 */ /* 0x000fe200078cc0ff */
[--C-:B------:R-:W-:Y:S01]  /*2800*/  FFMA.FTZ R123, R147, R122, R173.reuse ;  /* 0x0000007a937b7223 */ /* 0x100fe200000100ad */
[----:B------:R-:W-:Y:S01]  /*2810*/  @P1 SHF.L.U32 R176, R121, 0x10, RZ ;  /* 0x0000001079b01819 */ /* 0x000fe200000006ff */
[----:B------:R-:W-:Y:S01]  /*2820*/  FMUL.FTZ R121, R139, R164 ;  /* 0x000000a48b797220 */ /* 0x000fe20000410000 */
[----:B------:R-:W-:Y:S01]  /*2830*/  @P0 FSEL R135, R135, RZ, P6 ;  /* 0x000000ff87870208 */ /* 0x000fe20003000000 */
[----:B------:R-:W-:Y:S01]  /*2840*/  FFMA.FTZ R122, R154, R122, R173 ;  /* 0x0000007a9a7a7223 */ /* 0x000fe200000100ad */
[----:B------:R-:W-:Y:S01]  /*2850*/  LOP3.LUT P6, RZ, R128, 0xff000000, RZ, 0xc0, !PT ;  /* 0xff00000080ff7812 */ /* 0x000fe200078cc0ff */
[----:B------:R-:W-:Y:S01]  /*2860*/  @P1 FADD.FTZ R121, R121, R176 ;  /* 0x000000b079791221 */ /* 0x000fe20000010000 */
[----:B------:R-:W-:Y:S01]  /*2870*/  FADD.FTZ R176, R146, -R123 ;  /* 0x8000007b92b07221 */ /* 0x000fe20000010000 */
[----:B------:R-:W-:Y:S01]  /*2880*/  @P1 IMAD.U32 R123, R7, 0x10000, RZ ;  /* 0x00010000077b1824 */ /* 0x000fe200078e00ff */
[----:B------:R-:W-:Y:S01]  /*2890*/  FSEL R183, R133, RZ, P6 ;  /* 0x000000ff85b77208 */ /* 0x000fe20003000000 */
[----:B------:R-:W-:Y:S01]  /*28a0*/  FMUL.FTZ R175, R121, UR17 ;  /* 0x0000001179af7c20 */ /* 0x000fe20008410000 */
[----:B------:R-:W-:Y:S01]  /*28b0*/  @P0 LOP3.LUT P6, RZ, R126, 0xff000000, RZ, 0xc0, !PT ;  /* 0xff0000007eff0812 */ /* 0x000fe200078cc0ff */
[----:B------:R-:W-:Y:S01]  /*28c0*/  FMUL.FTZ R176, R139, R176 ;  /* 0x000000b08bb07220 */ /* 0x000fe20000410000 */
[----:B------:R-:W-:Y:S01]  /*28d0*/  FADD.FTZ R122, R155, -R122 ;  /* 0x8000007a9b7a7221 */ /* 0x000fe20000010000 */
[----:B------:R-:W-:-:S02]  /*28e0*/  @P0 F2FP.BF16.F32.PACK_AB R135, RZ, R135 ;  /* 0x00000087ff87023e */ /* 0x000fc400000010ff */
[----:B------:R-:W-:Y:S01]  /*28f0*/  @P0 FSEL R164, R133, RZ, P6 ;  /* 0x000000ff85a40208 */ /* 0x000fe20003000000 */
[--C-:B------:R-:W-:Y:S01]  /*2900*/  @P1 FADD.FTZ R176, R176, R123.reuse ;  /* 0x0000007bb0b01221 */ /* 0x100fe20000010000 */
[----:B------:R-:W-:Y:S01]  /*2910*/  LOP3.LUT P6, RZ, R129, 0xff, RZ, 0xc0, !PT ;  /* 0x000000ff81ff7812 */ /* 0x000fe200078cc0ff */
[----:B------:R-:W-:Y:S01]  /*2920*/  FMUL.FTZ R122, R139, R122 ;  /* 0x0000007a8b7a7220 */ /* 0x000fe20000410000 */
        /* <DEDUP_REMOVED lines=24> */
[----:B------:R-:W-:-:S02]  /*2ab0*/  @P1 F2FP.BF16.F32.PACK_AB R133, RZ, R120 ;  /* 0x00000078ff85123e */ /* 0x000fc400000010ff */
[----:B------:R-:W-:Y:S02]  /*2ac0*/  @P0 FSEL R179, R179, RZ, P6 ;  /* 0x000000ffb3b30208 */ /* 0x000fe40003000000 */
[----:B------:R-:W-:Y:S02]  /*2ad0*/  ISETP.NE.U32.AND P6, PT, RZ, UR18, PT ;  /* 0x00000012ff007c0c */ /* 0x000fe4000bfc5070 */
[----:B------:R-:W-:Y:S02]  /*2ae0*/  @P1 F2FP.BF16.F32.PACK_AB R173, RZ, R121 ;  /* 0x00000079ffad123e */ /* 0x000fe400000010ff */
[----:B------:R-:W-:Y:S01]  /*2af0*/  ISETP.NE.AND.EX P6, PT, RZ, UR19, PT, P6 ;  /* 0x00000013ff007c0c */ /* 0x000fe2000bfc5360 */
[----:B------:R-:W0:Y:S01]  /*2b00*/  LDC.64 R120, c[0x0][0x2f8] ;  /* 0x0000be00ff787b82 */ /* 0x000e220000000a00 */
[----:B------:R-:W-:Y:S02]  /*2b10*/  @P1 F2FP.BF16.F32.PACK_AB R132, RZ, R132 ;  /* 0x00000084ff84123e */ /* 0x000fe400000010ff */
[----:B------:R-:W-:-:S02]  /*2b20*/  @P1 F2FP.BF16.F32.PACK_AB R116, RZ, R116 ;  /* 0x00000074ff74123e */ /* 0x000fc400000010ff */
[----:B------:R-:W-:Y:S02]  /*2b30*/  @P1 F2FP.BF16.F32.PACK_AB R119, RZ, R119 ;  /* 0x00000077ff77123e */ /* 0x000fe400000010ff */
[----:B------:R-:W-:Y:S02]  /*2b40*/  @P1 F2FP.BF16.F32.PACK_AB R176, RZ, R176 ;  /* 0x000000b0ffb0123e */ /* 0x000fe400000010ff */
[----:B------:R-:W-:Y:S02]  /*2b50*/  @P1 PRMT R110, R132, 0x7610, R110 ;  /* 0x00007610846e1816 */ /* 0x000fe4000000006e */
[----:B------:R-:W-:Y:S01]  /*2b60*/  @P1 F2FP.BF16.F32.PACK_AB R139, RZ, R134 ;  /* 0x00000086ff8b123e */ /* 0x000fe200000010ff */
[----:B------:R-:W1:Y:S01]  /*2b70*/  @P6 LDC.64 R122, c[0x0][0x308] ;  /* 0x0000c200ff7a6b82 */ /* 0x000e620000000a00 */
[----:B------:R-:W-:Y:S02]  /*2b80*/  @P1 PRMT R108, R116, 0x7610, R108 ;  /* 0x00007610746c1816 */ /* 0x000fe4000000006c */
[----:B------:R-:W-:-:S02]  /*2b90*/  @P1 PRMT R109, R119, 0x7610, R109 ;  /* 0x00007610776d1816 */ /* 0x000fc4000000006d */
[----:B------:R-:W-:Y:S02]  /*2ba0*/  @P1 PRMT R111, R176, 0x7610, R111 ;  /* 0x00007610b06f1816 */ /* 0x000fe4000000006f */
[----:B------:R-:W-:Y:S02]  /*2bb0*/  @P0 F2FP.BF16.F32.PACK_AB R132, RZ, R117 ;  /* 0x00000075ff84023e */ /* 0x000fe400000010ff */
[----:B------:R-:W-:Y:S02]  /*2bc0*/  @P0 F2FP.BF16.F32.PACK_AB R177, RZ, R177 ;  /* 0x000000b1ffb1023e */ /* 0x000fe400000010ff */
[----:B------:R-:W-:Y:S01]  /*2bd0*/  @P1 PRMT R108, R108, 0x5410, R133 ;  /* 0x000054106c6c1816 */ /* 0x000fe20000000085 */
[----:B0-----:R-:W-:Y:S01]  /*2be0*/  IMAD.WIDE.U32 R120, R138, 0x10, R120 ;  /* 0x000000108a787825 */ /* 0x001fe200078e0078 */
[----:B------:R-:W-:Y:S02]  /*2bf0*/  @P1 PRMT R109, R109, 0x5410, R139 ;  /* 0x000054106d6d1816 */ /* 0x000fe4000000008b */
[----:B------:R-:W-:-:S02]  /*2c00*/  @P1 PRMT R110, R110, 0x5410, R173 ;  /* 0x000054106e6e1816 */ /* 0x000fc400000000ad */
[----:B------:R-:W-:Y:S02]  /*2c10*/  @P1 PRMT R111, R111, 0x5410, R178 ;  /* 0x000054106f6f1816 */ /* 0x000fe400000000b2 */
[----:B------:R-:W-:Y:S02]  /*2c20*/  @P0 PRMT R112, R132, 0x7610, R112 ;  /* 0x0000761084700816 */ /* 0x000fe40000000070 */
[----:B------:R-:W-:Y:S02]  /*2c30*/  @P0 F2FP.BF16.F32.PACK_AB R134, RZ, R118 ;  /* 0x00000076ff86023e */ /* 0x000fe400000010ff */
[----:B------:R-:W-:Y:S01]  /*2c40*/  @P0 F2FP.BF16.F32.PACK_AB R175, RZ, R175 ;  /* 0x000000afffaf023e */ /* 0x000fe200000010ff */
[----:B-1----:R-:W-:Y:S01]  /*2c50*/  @P6 IMAD.WIDE.U32 R122, R138, 0x10, R122 ;  /* 0x000000108a7a6825 */ /* 0x002fe200078e007a */
[----:B------:R-:W-:Y:S02]  /*2c60*/  @P0 F2FP.BF16.F32.PACK_AB R179, RZ, R179 ;  /* 0x000000b3ffb3023e */ /* 0x000fe400000010ff */
[----:B------:R-:W-:-:S02]  /*2c70*/  @P0 PRMT R113, R135, 0x7610, R113 ;  /* 0x0000761087710816 */ /* 0x000fc40000000071 */
[----:B------:R-:W-:Y:S01]  /*2c80*/  @P0 PRMT R114, R167, 0x7610, R114 ;  /* 0x00007610a7720816 */ /* 0x000fe20000000072 */
[----:B------:R2:W-:Y:S01]  /*2c90*/  @P6 STG.E.128 desc[UR4][R122.64], R108 ;  /* 0x0000006c7a006986 */ /* 0x0005e2000c101d04 */
[----:B------:R-:W-:Y:S02]  /*2ca0*/  @P0 PRMT R115, R177, 0x7610, R115 ;  /* 0x00007610b1730816 */ /* 0x000fe40000000073 */
[----:B------:R-:W-:Y:S02]  /*2cb0*/  @P0 LEA R132, P1, R138, UR14, 0x4 ;  /* 0x0000000e8a840c11 */ /* 0x000fe4000f8220ff */
[----:B------:R-:W-:Y:S02]  /*2cc0*/  F2FP.BF16.F32.PACK_AB R118, R185, R184 ;  /* 0x000000b8b976723e */ /* 0x000fe400000010ff */
[----:B------:R-:W-:Y:S02]  /*2cd0*/  F2FP.BF16.F32.PACK_AB R117, R183, R182 ;  /* 0x000000b6b775723e */ /* 0x000fe400000010ff */
[----:B------:R-:W-:-:S02]  /*2ce0*/  F2FP.BF16.F32.PACK_AB R116, R181, R180 ;  /* 0x000000b4b574723e */ /* 0x000fc400000010ff */
[----:B------:R-:W-:Y:S02]  /*2cf0*/  F2FP.BF16.F32.PACK_AB R119, R187, R186 ;  /* 0x000000babb77723e */ /* 0x000fe400000010ff */
[----:B------:R-:W-:Y:S02]  /*2d00*/  @P0 PRMT R112, R112, 0x5410, R134 ;  /* 0x0000541070700816 */ /* 0x000fe40000000086 */
[----:B------:R-:W-:Y:S01]  /*2d10*/  @P0 PRMT R113, R113, 0x5410, R164 ;  /* 0x0000541071710816 */ /* 0x000fe200000000a4 */
[----:B------:R2:W-:Y:S01]  /*2d20*/  STG.E.128 desc[UR4][R120.64], R116 ;  /* 0x0000007478007986 */ /* 0x0005e2000c101d04 */
[----:B------:R-:W-:Y:S02]  /*2d30*/  @P0 LEA.HI.X R133, R138, UR15, RZ, 0x4, P1 ;  /* 0x0000000f8a850c11 */ /* 0x000fe400088f24ff */
[----:B------:R-:W-:Y:S02]  /*2d40*/  @P0 PRMT R114, R114, 0x5410, R175 ;  /* 0x0000541072720816 */ /* 0x000fe400000000af */
[----:B------:R-:W-:-:S05]  /*2d50*/  @P0 PRMT R115, R115, 0x5410, R179 ;  /* 0x0000541073730816 */ /* 0x000fca00000000b3 */
[----:B------:R2:W-:Y:S02]  /*2d60*/  @P0 STG.E.128 desc[UR4][R132.64], R112 ;  /* 0x0000007084000986 */ /* 0x0005e4000c101d04 */
.L_x_664:
[----:B------:R-:W-:Y:S05]  /*2d70*/  BSYNC B0 ;  /* 0x0000000000007941 */ /* 0x000fea0003800000 */
.L_x_663:
[----:B-12---:R-:W-:Y:S01]  /*2d80*/  SEL R120, RZ, 0x1, P2 ;  /* 0x00000001ff787807 */ /* 0x006fe20001000000 */
[----:B------:R-:W-:Y:S06]  /*2d90*/  @!P5 BRA `(.L_x_665) ;  /* 0xffffffd400d4d947 */ /* 0x000fec000383ffff */
.L_x_655:
[----:B------:R-:W1:Y:S01]  /*2da0*/  S2UR UR20, SR_CTAID.X ;  /* 0x00000000001479c3 */ /* 0x000e620000002500 */
[C---:B------:R-:W-:Y:S01]  /*2db0*/  LOP3.LUT R11, R130.reuse, 0x7f, RZ, 0xc0, !PT ;  /* 0x0000007f820b7812 */ /* 0x040fe200078ec0ff */
[----:B------:R-:W-:Y:S01]  /*2dc0*/  BSSY B0, `(.L_x_666) ;  /* 0x0000016000007945 */ /* 0x000fe20003800000 */
[----:B-1----:R-:W-:-:S05]  /*2dd0*/  LEA.HI R3, R130, UR20, RZ, 0x19 ;  /* 0x0000001482037c11 */ /* 0x002fca000f8fc8ff */
[----:B------:R-:W-:-:S05]  /*2de0*/  IMAD R136, R3, R136, RZ ;  /* 0x0000008803887224 */ /* 0x000fca00078e02ff */
[----:B------:R-:W-:Y:S01]  /*2df0*/  LEA.HI R11, R136, R11, RZ, 0x1d ;  /* 0x0000000b880b7211 */ /* 0x000fe200078fe8ff */
[----:B------:R-:W-:Y:S06]  /*2e00*/  @!P4 BRA `(.L_x_667) ;  /* 0x000000000044c947 */ /* 0x000fec0003800000 */
[----:B------:R-:W1:Y:S08]  /*2e10*/  LDC.64 R2, c[0x0][0x2d0] ;  /* 0x0000b400ff027b82 */ /* 0x000e700000000a00 */
[----:B------:R-:W2:Y:S08]  /*2e20*/  LDC.64 R4, c[0x0][0x2d8] ;  /* 0x0000b600ff047b82 */ /* 0x000eb00000000a00 */
[----:B------:R-:W3:Y:S08]  /*2e30*/  LDC.64 R6, c[0x0][0x2e0] ;  /* 0x0000b800ff067b82 */ /* 0x000ef00000000a00 */
[----:B------:R-:W4:Y:S01]  /*2e40*/  LDC.64 R8, c[0x0][0x2e8] ;  /* 0x0000ba00ff087b82 */ /* 0x000f220000000a00 */
[----:B-1----:R-:W-:-:S05]  /*2e50*/  IMAD.WIDE.U32 R2, R11, 0x20, R2 ;  /* 0x000000200b027825 */ /* 0x002fca00078e0002 */
[----:B------:R1:W-:Y:S01]  /*2e60*/  STG.E.128 desc[UR4][R2.64], R56 ;  /* 0x0000003802007986 */ /* 0x0003e2000c101d04 */
[----:B--2---:R-:W-:-:S03]  /*2e70*/  IMAD.WIDE.U32 R4, R11, 0x20, R4 ;  /* 0x000000200b047825 */ /* 0x004fc600078e0004 */
[----:B------:R1:W-:Y:S04]  /*2e80*/  STG.E.128 desc[UR4][R2.64+0x10], R52 ;  /* 0x0000103402007986 */ /* 0x0003e8000c101d04 */
[----:B------:R1:W-:Y:S01]  /*2e90*/  STG.E.128 desc[UR4][R4.64], R72 ;  /* 0x0000004804007986 */ /* 0x0003e2000c101d04 */
[----:B---3--:R-:W-:-:S03]  /*2ea0*/  IMAD.WIDE.U32 R6, R11, 0x20, R6 ;  /* 0x000000200b067825 */ /* 0x008fc600078e0006 */
[----:B------:R1:W-:Y:S04]  /*2eb0*/  STG.E.128 desc[UR4][R4.64+0x10], R68 ;  /* 0x0000104404007986 */ /* 0x0003e8000c101d04 */
[----:B------:R1:W-:Y:S01]  /*2ec0*/  STG.E.128 desc[UR4][R6.64], R24 ;  /* 0x0000001806007986 */ /* 0x0003e2000c101d04 */
[C---:B----4-:R-:W-:Y:S01]  /*2ed0*/  IMAD.WIDE.U32 R8, R11.reuse, 0x20, R8 ;  /* 0x000000200b087825 */ /* 0x050fe200078e0008 */
[----:B------:R-:W-:Y:S02]  /*2ee0*/  IADD3 R11, R11, 0x80, RZ ;  /* 0x000000800b0b7810 */ /* 0x000fe40007ffe0ff */
[----:B------:R1:W-:Y:S04]  /*2ef0*/  STG.E.128 desc[UR4][R6.64+0x10], R20 ;  /* 0x0000101406007986 */ /* 0x0003e8000c101d04 */
[----:B------:R1:W-:Y:S04]  /*2f00*/  STG.E.128 desc[UR4][R8.64], R40 ;  /* 0x0000002808007986 */ /* 0x0003e8000c101d04 */
[----:B------:R1:W-:Y:S02]  /*2f10*/  STG.E.128 desc[UR4][R8.64+0x10], R36 ;  /* 0x0000102408007986 */ /* 0x0003e4000c101d04 */
.L_x_667:
[----:B------:R-:W-:Y:S05]  /*2f20*/  BSYNC B0 ;  /* 0x0000000000007941 */ /* 0x000fea0003800000 */
.L_x_666:
[----:B------:R-:W-:Y:S05]  /*2f30*/  @!P3 EXIT ;  /* 0x000000000000b94d */ /* 0x000fea0003800000 */
[----:B-1----:R-:W1:Y:S08]  /*2f40*/  LDC.64 R2, c[0x0][0x2d0] ;  /* 0x0000b400ff027b82 */ /* 0x002e700000000a00 */
[----:B------:R-:W2:Y:S08]  /*2f50*/  LDC.64 R4, c[0x0][0x2d8] ;  /* 0x0000b600ff047b82 */ /* 0x000eb00000000a00 */
[----:B------:R-:W3:Y:S08]  /*2f60*/  LDC.64 R6, c[0x0][0x2e0] ;  /* 0x0000b800ff067b82 */ /* 0x000ef00000000a00 */
[----:B------:R-:W4:Y:S01]  /*2f70*/  LDC.64 R8, c[0x0][0x2e8] ;  /* 0x0000ba00ff087b82 */ /* 0x000f220000000a00 */
[----:B-1----:R-:W-:-:S05]  /*2f80*/  IMAD.WIDE.U32 R2, R11, 0x20, R2 ;  /* 0x000000200b027825 */ /* 0x002fca00078e0002 */
[----:B------:R-:W-:Y:S01]  /*2f90*/  STG.E.128 desc[UR4][R2.64], R48 ;  /* 0x0000003002007986 */ /* 0x000fe2000c101d04 */
[----:B--2---:R-:W-:-:S03]  /*2fa0*/  IMAD.WIDE.U32 R4, R11, 0x20, R4 ;  /* 0x000000200b047825 */ /* 0x004fc600078e0004 */
[----:B------:R-:W-:Y:S04]  /*2fb0*/  STG.E.128 desc[UR4][R2.64+0x10], R44 ;  /* 0x0000102c02007986 */ /* 0x000fe8000c101d04 */
[----:B------:R-:W-:Y:S01]  /*2fc0*/  STG.E.128 desc[UR4][R4.64], R64 ;  /* 0x0000004004007986 */ /* 0x000fe2000c101d04 */
[----:B---3--:R-:W-:-:S03]  /*2fd0*/  IMAD.WIDE.U32 R6, R11, 0x20, R6 ;  /* 0x000000200b067825 */ /* 0x008fc600078e0006 */
[----:B------:R-:W-:Y:S04]  /*2fe0*/  STG.E.128 desc[UR4][R4.64+0x10], R60 ;  /* 0x0000103c04007986 */ /* 0x000fe8000c101d04 */
[----:B------:R-:W-:Y:S01]  /*2ff0*/  STG.E.128 desc[UR4][R6.64], R16 ;  /* 0x0000001006007986 */ /* 0x000fe2000c101d04 */
[----:B----4-:R-:W-:-:S03]  /*3000*/  IMAD.WIDE.U32 R8, R11, 0x20, R8 ;  /* 0x000000200b087825 */ /* 0x010fc600078e0008 */
[----:B------:R-:W-:Y:S04]  /*3010*/  STG.E.128 desc[UR4][R6.64+0x10], R12 ;  /* 0x0000100c06007986 */ /* 0x000fe8000c101d04 */
[----:B------:R-:W-:Y:S04]  /*3020*/  STG.E.128 desc[UR4][R8.64], R32 ;  /* 0x0000002008007986 */ /* 0x000fe8000c101d04 */
[----:B------:R-:W-:Y:S01]  /*3030*/  STG.E.128 desc[UR4][R8.64+0x10], R28 ;  /* 0x0000101c08007986 */ /* 0x000fe2000c101d04 */
[----:B------:R-:W-:Y:S05]  /*3040*/  EXIT ;  /* 0x000000000000794d */ /* 0x000fea0003800000 */
.L_x_660:
[----:B------:R-:W-:Y:S01]  /*3050*/  HFMA2.MMA R134, -RZ, RZ, 0, 9.5367431640625e-07 ;  /* 0x00000010ff867435 */ /* 0x000fe200000001ff */
[----:B------:R-:W-:Y:S01]  /*3060*/  IMAD.MOV.U32 R135, RZ, RZ, R175 ;  /* 0x000000ffff877224 */ /* 0x000fe200078e00af */
[----:B------:R-:W-:Y:S01]  /*3070*/  MOV R179, 0x1f ;  /* 0x0000001f00b37802 */ /* 0x000fe20000000f00 */
[----:B------:R-:W-:-:S08]  /*3080*/  IMAD.MOV.U32 R132, RZ, RZ, -0x1 ;  /* 0xffffffffff847424 */ /* 0x000fd000078e00ff */
[----:B0----5:R-:W-:Y:S05]  /*3090*/  WARPSYNC.COLLECTIVE R132, `(.L_x_668) ;  /* 0x0000000084087348 */ /* 0x021fea0003c00000 */
[----:B------:R1:W2:Y:S02]  /*30a0*/  SHFL.DOWN P0, R133, R135, R134, R179 ;  /* 0x0800008687857389 */ /* 0x0002a400000000b3 */
[----:B012--5:R-:W-:Y:S01]  /*30b0*/  ENDCOLLECTIVE ;  /* 0x000000000000791b */ /* 0x027fe20003800000 */
.L_x_668:
[----:B------:R-:W-:Y:S02]  /*30c0*/  MOV R135, R177 ;  /* 0x000000b100877202 */ /* 0x000fe40000000f00 */
[----:B------:R-:W-:-:S07]  /*30d0*/  MOV R116, R133 ;  /* 0x0000008500747202 */ /* 0x000fce0000000f00 */
[----:B------:R-:W-:Y:S05]  /*30e0*/  WARPSYNC.COLLECTIVE R132, `(.L_x_669) ;  /* 0x0000000084087348 */ /* 0x000fea0003c00000 */
[----:B------:R0:W1:Y:S02]  /*30f0*/  SHFL.DOWN P0, R133, R135, R134, R179 ;  /* 0x0800008687857389 */ /* 0x00006400000000b3 */
[----:B01----:R-:W-:Y:S01]  /*3100*/  ENDCOLLECTIVE ;  /* 0x000000000000791b */ /* 0x003fe20003800000 */
.L_x_669:
[----:B------:R-:W-:Y:S01]  /*3110*/  FADD.FTZ R116, R116, R175 ;  /* 0x000000af74747221 */ /* 0x000fe20000010000 */
[----:B------:R-:W-:-:S04]  /*3120*/  HFMA2.MMA R134, -RZ, RZ, 0, 4.76837158203125e-07 ;  /* 0x00000008ff867435 */ /* 0x000fc800000001ff */
[----:B------:R-:W-:Y:S01]  /*3130*/  MOV R135, R116 ;  /* 0x0000007400877202 */ /* 0x000fe20000000f00 */
[----:B------:R-:W-:-:S07]  /*3140*/  IMAD.MOV.U32 R118, RZ, RZ, R133 ;  /* 0x000000ffff767224 */ /* 0x000fce00078e0085 */
[----:B------:R-:W-:Y:S05]  /*3150*/  WARPSYNC.COLLECTIVE R132, `(.L_x_670) ;  /* 0x0000000084087348 */ /* 0x000fea0003c00000 */
[----:B------:R0:W1:Y:S02]  /*3160*/  SHFL.DOWN P0, R133, R135, R134, R179 ;  /* 0x0800008687857389 */ /* 0x00006400000000b3 */
[----:B01----:R-:W-:Y:S01]  /*3170*/  ENDCOLLECTIVE ;  /* 0x000000000000791b */ /* 0x003fe20003800000 */
.L_x_670:
[----:B------:R-:W-:-:S05]  /*3180*/  FADD.FTZ R118, R118, R177 ;  /* 0x000000b176767221 */ /* 0x000fca0000010000 */
[----:B------:R-:W-:Y:S01]  /*3190*/  MOV R135, R118 ;  /* 0x0000007600877202 */ /* 0x000fe20000000f00 */
[----:B------:R-:W-:-:S07]  /*31a0*/  IMAD.MOV.U32 R117, RZ, RZ, R133 ;  /* 0x000000ffff757224 */ /* 0x000fce00078e0085 */
[----:B------:R-:W-:Y:S05]  /*31b0*/  WARPSYNC.COLLECTIVE R132, `(.L_x_671) ;  /* 0x0000000084087348 */ /* 0x000fea0003c00000 */
[----:B------:R0:W1:Y:S02]  /*31c0*/  SHFL.DOWN P0, R133, R135, R134, R179 ;  /* 0x0800008687857389 */ /* 0x00006400000000b3 */
[----:B01----:R-:W-:Y:S01]  /*31d0*/  ENDCOLLECTIVE ;  /* 0x000000000000791b */ /* 0x003fe20003800000 */
.L_x_671:
[----:B------:R-:W-:Y:S01]  /*31e0*/  FADD.FTZ R117, R116, R117 ;  /* 0x0000007574757221 */ /* 0x000fe20000010000 */
[----:B------:R-:W-:-:S03]  /*31f0*/  HFMA2.MMA R134, -RZ, RZ, 0, 2.384185791015625e-07 ;  /* 0x00000004ff867435 */ /* 0x000fc600000001ff */
[----:B------:R-:W-:Y:S01]  /*3200*/  IMAD.MOV.U32 R135, RZ, RZ, R117 ;  /* 0x000000ffff877224 */ /* 0x000fe200078e0075 */
[----:B------:R-:W-:-:S07]  /*3210*/  MOV R119, R133 ;  /* 0x0000008500777202 */ /* 0x000fce0000000f00 */
[----:B------:R-:W-:Y:S05]  /*3220*/  WARPSYNC.COLLECTIVE R132, `(.L_x_672) ;  /* 0x0000000084087348 */ /* 0x000fea0003c00000 */
[----:B------:R0:W1:Y:S02]  /*3230*/  SHFL.DOWN P0, R133, R135, R134, R179 ;  /* 0x0800008687857389 */ /* 0x00006400000000b3 */
[----:B01----:R-:W-:Y:S01]  /*3240*/  ENDCOLLECTIVE ;  /* 0x000000000000791b */ /* 0x003fe20003800000 */
.L_x_672:
[----:B------:R-:W-:-:S04]  /*3250*/  FADD.FTZ R119, R118, R119 ;  /* 0x0000007776777221 */ /* 0x000fc80000010000 */
[----:B------:R-:W-:Y:S01]  /*3260*/  IMAD.MOV.U32 R135, RZ, RZ, R119 ;  /* 0x000000ffff877224 */ /* 0x000fe200078e0077 */
[----:B------:R-:W-:-:S07]  /*3270*/  MOV R120, R133 ;  /* 0x0000008500787202 */ /* 0x000fce0000000f00 */
[----:B------:R-:W-:Y:S05]  /*3280*/  WARPSYNC.COLLECTIVE R132, `(.L_x_673) ;  /* 0x0000000084087348 */ /* 0x000fea0003c00000 */
[----:B------:R0:W1:Y:S02]  /*3290*/  SHFL.DOWN P0, R133, R135, R134, R179 ;  /* 0x0800008687857389 */ /* 0x00006400000000b3 */
[----:B01----:R-:W-:Y:S01]  /*32a0*/  ENDCOLLECTIVE ;  /* 0x000000000000791b */ /* 0x003fe20003800000 */
.L_x_673:
[----:B------:R-:W-:-:S05]  /*32b0*/  FADD.FTZ R120, R117, R120 ;  /* 0x0000007875787221 */ /* 0x000fca0000010000 */
[----:B------:R-:W-:Y:S01]  /*32c0*/  MOV R135, R120 ;  /* 0x0000007800877202 */ /* 0x000fe20000000f00 */
[----:B------:R-:W-:Y:S01]  /*32d0*/  IMAD.MOV.U32 R134, RZ, RZ, 0x2 ;  /* 0x00000002ff867424 */ /* 0x000fe200078e00ff */
[----:B------:R-:W-:-:S07]  /*32e0*/  MOV R122, R133 ;  /* 0x00000085007a7202 */ /* 0x000fce0000000f00 */
[----:B------:R-:W-:Y:S05]  /*32f0*/  WARPSYNC.COLLECTIVE R132, `(.L_x_674) ;  /* 0x0000000084087348 */ /* 0x000fea0003c00000 */
[----:B------:R0:W1:Y:S02]  /*3300*/  SHFL.DOWN P0, R133, R135, R134, R179 ;  /* 0x0800008687857389 */ /* 0x00006400000000b3 */
[----:B01----:R-:W-:Y:S01]  /*3310*/  ENDCOLLECTIVE ;  /* 0x000000000000791b */ /* 0x003fe20003800000 */
.L_x_674:
[----:B------:R-:W-:-:S05]  /*3320*/  FADD.FTZ R122, R119, R122 ;  /* 0x0000007a777a7221 */ /* 0x000fca0000010000 */
[----:B------:R-:W-:Y:S02]  /*3330*/  MOV R135, R122 ;  /* 0x0000007a00877202 */ /* 0x000fe40000000f00 */
[----:B------:R-:W-:-:S07]  /*3340*/  MOV R121, R133 ;  /* 0x0000008500797202 */ /* 0x000fce0000000f00 */
[----:B------:R-:W-:Y:S05]  /*3350*/  WARPSYNC.COLLECTIVE R132, `(.L_x_675) ;  /* 0x0000000084087348 */ /* 0x000fea0003c00000 */
[----:B------:R0:W1:Y:S02]  /*3360*/  SHFL.DOWN P0, R133, R135, R134, R179 ;  /* 0x0800008687857389 */ /* 0x00006400000000b3 */
[----:B01----:R-:W-:Y:S01]  /*3370*/  ENDCOLLECTIVE ;  /* 0x000000000000791b */ /* 0x003fe20003800000 */
.L_x_675:
[----:B------:R-:W-:Y:S01]  /*3380*/  FADD.FTZ R121, R120, R121 ;  /* 0x0000007978797221 */ /* 0x000fe20000010000 */
[----:B------:R-:W-:-:S04]  /*3390*/  HFMA2.MMA R134, -RZ, RZ, 0, 5.9604644775390625e-08 ;  /* 0x00000001ff867435 */ /* 0x000fc800000001ff */
[----:B------:R-:W-:Y:S01]  /*33a0*/  MOV R135, R121 ;  /* 0x0000007900877202 */ /* 0x000fe20000000f00 */
[----:B------:R-:W-:-:S07]  /*33b0*/  IMAD.MOV.U32 R123, RZ, RZ, R133 ;  /* 0x000000ffff7b7224 */ /* 0x000fce00078e0085 */
[----:B------:R-:W-:Y:S05]  /*33c0*/  WARPSYNC.COLLECTIVE R132, `(.L_x_676) ;  /* 0x0000000084087348 */ /* 0x000fea0003c00000 */
[----:B------:R0:W1:Y:S02]  /*33d0*/  SHFL.DOWN P0, R133, R135, R134, R179 ;  /* 0x0800008687857389 */ /* 0x00006400000000b3 */
[----:B01----:R-:W-:Y:S01]  /*33e0*/  ENDCOLLECTIVE ;  /* 0x000000000000791b */ /* 0x003fe20003800000 */
.L_x_676:
[----:B------:R-:W-:-:S05]  /*33f0*/  FADD.FTZ R123, R122, R123 ;  /* 0x0000007b7a7b7221 */ /* 0x000fca0000010000 */
[----:B------:R-:W-:Y:S01]  /*3400*/  MOV R135, R123 ;  /* 0x0000007b00877202 */ /* 0x000fe20000000f00 */
[----:B------:R-:W-:-:S07]  /*3410*/  IMAD.MOV.U32 R116, RZ, RZ, R133 ;  /* 0x000000ffff747224 */ /* 0x000fce00078e0085 */
[----:B------:R-:W-:Y:S05]  /*3420*/  WARPSYNC.COLLECTIVE R132, `(.L_x_677) ;  /* 0x0000000084087348 */ /* 0x000fea0003c00000 */
[----:B------:R0:W1:Y:S02]  /*3430*/  SHFL.DOWN P0, R133, R135, R134, R179 ;  /* 0x0800008687857389 */ /* 0x00006400000000b3 */
[----:B01----:R-:W-:Y:S01]  /*3440*/  ENDCOLLECTIVE ;  /* 0x000000000000791b */ /* 0x003fe20003800000 */
.L_x_677:
[----:B------:R-:W-:Y:S01]  /*3450*/  MOV R118, R133 ;  /* 0x0000008500767202 */ /* 0x000fe20000000f00 */
[----:B------:R-:W-:Y:S06]  /*3460*/  BRA `(.L_x_678) ;  /* 0xffffffe4005c7947 */ /* 0x000fec000383ffff */
.L_x_679:
        /* <DEDUP_REMOVED lines=9> */
.L_x_2952:


//--------------------- .text._ZN10layer_norm31ln_parallel_residual_bwd_kernelINS_13Kernel_traitsIf13__nv_bfloat16S2_S2_fjLj2048ELj1ELj1ELj4ELj16ENS_18Kernel_traits_baseILj2048EfS2_S2_S2_fjLj128EEEEELb1ELb0ELb1EEEvNS_9BwdParamsE --------------------------
	.section	.text._ZN10layer_norm31ln_parallel_residual_bwd_kernelINS_13Kernel_traitsIf13__nv_bfloat16S2_S2_fjLj2048ELj1ELj1ELj4ELj16ENS_18Kernel_traits_baseILj2048EfS2_S2_S2_fjLj128EEEEELb1ELb0ELb1EEEvNS_9BwdParamsE,"ax",@progbits
	.align	128
        .global         _ZN10layer_norm31ln_parallel_residual_bwd_kernelINS_13Kernel_traitsIf13__nv_bfloat16S2_S2_fjLj2048ELj1ELj1ELj4ELj16ENS_18Kernel_traits_baseILj2048EfS2_S2_S2_fjLj128EEEEELb1ELb0ELb1EEEvNS_9BwdParamsE
        .type           _ZN10layer_norm31ln_parallel_residual_bwd_kernelINS_13Kernel_traitsIf13__nv_bfloat16S2_S2_fjLj2048ELj1ELj1ELj4ELj16ENS_18Kernel_traits_baseILj2048EfS2_S2_S2_fjLj128EEEEELb1ELb0ELb1EEEvNS_9BwdParamsE,@function
        .size           _ZN10layer_norm31ln_parallel_residual_bwd_kernelINS_13Kernel_traitsIf13__nv_bfloat16S2_S2_fjLj2048ELj1ELj1ELj4ELj16ENS_18Kernel_traits_baseILj2048EfS2_S2_S2_fjLj128EEEEELb1ELb0ELb1EEEvNS_9BwdParamsE,(.L_x_2953 - _ZN10layer_norm31ln_parallel_residual_bwd_kernelINS_13Kernel_traitsIf13__nv_bfloat16S2_S2_fjLj2048ELj1ELj1ELj4ELj16ENS_18Kernel_traits_baseILj2048EfS2_S2_S2_fjLj128EEEEELb1ELb0ELb1EEEvNS_9BwdParamsE)
        .other          _ZN10layer_norm31ln_parallel_residual_bwd_kernelINS_13Kernel_traitsIf13__nv_bfloat16S2_S2_fjLj2048ELj1ELj1ELj4ELj16ENS_18Kernel_traits_baseILj2048EfS2_S2_S2_fjLj128EEEEELb1ELb0ELb1EEEvNS_9BwdParamsE,@"STO_CUDA_ENTRY STV_DEFAULT"
_ZN10layer_norm31ln_parallel_residual_bwd_kernelINS_13Kernel_traitsIf13__nv_bfloat16S2_S2_fjLj2048ELj1ELj1ELj4ELj16ENS_18Kernel_traits_baseILj2048EfS2_S2_S2_fjLj128EEEEELb1ELb0ELb1EEEvNS_9BwdParamsE:
.text._ZN10layer_norm31ln_parallel_residual_bwd_kernelINS_13Kernel_traitsIf13__nv_bfloat16S2_S2_fjLj2048ELj1ELj1ELj4ELj16ENS_18Kernel_traits_baseILj2048EfS2_S2_S2_fjLj128EEEEELb1ELb0ELb1EEEvNS_9BwdParamsE:
[----:B------:R-:W-:Y:S01]  /*0000*/  LDC R1, c[0x0][0x28] ;  /* 0x00000a00ff017b82 */ /* 0x000fe20000000800 */
[----:B------:R-:W0:Y:S07]  /*0010*/  S2R R84, SR_TID.X ;  /* 0x0000000000547919 */ /* 0x000e2e0000002100 */
[----:B------:R-:W1:Y:S01]  /*0020*/  S2UR UR4, SR_CTAID.X ;  /* 0x00000000000479c3 */ /* 0x000e620000002500 */
[----:B------:R-:W-:Y:S01]  /*0030*/  ULDC UR6, c[0x0][0x214] ;  /* 0x0000850000067ab9 */ /* 0x000fe20000000800 */
        /* <DEDUP_REMOVED lines=9> */
[----:B0-----:R-:W-:-:S05]  /*00d0*/  SHF.R.U32.HI R149, RZ, 0x7, R84 ;  /* 0x00000007ff957819 */ /* 0x001fca0000011654 */
[----:B-1----:R-:W-:Y:S01]  /*00e0*/  VIADD R146, R149, UR4 ;  /* 0x0000000495927c36 */ /* 0x002fe20008000000 */
[----:B------:R-:W-:-:S04]  /*00f0*/  ULDC.64 UR4, c[0x0][0x208] ;  /* 0x0000820000047ab9 */ /* 0x000fc80000000a00 */
        /* <DEDUP_REMOVED lines=35> */
.L_x_680:
        /* <DEDUP_REMOVED lines=9> */
[----:B------:R0:W5:Y:S04]  /*03c0*/  LDG.E.128 R16, desc[UR4][R36.64] ;  /* 0x0000000424107981 */ /* 0x000168000c1e1d00 */
[----:B------:R0:W5:Y:S04]  /*03d0*/  LDG.E.128 R32, desc[UR4][R2.64] ;  /* 0x0000000402207981 */ /* 0x000168000c1e1d00 */
[----:B------:R0:W5:Y:S04]  /*03e0*/  LDG.E.128 R28, desc[UR4][R2.64+0x10] ;  /* 0x00001004021c7981 */ /* 0x000168000c1e1d00 */
[----:B------:R0:W5:Y:S04]  /*03f0*/  LDG.E.128 R24, desc[UR4][R2.64+0x1000] ;  /* 0x0010000402187981 */ /* 0x000168000c1e1d00 */
[----:B------:R0:W5:Y:S04]  /*0400*/  LDG.E.128 R20, desc[UR4][R2.64+0x1010] ;  /* 0x0010100402147981 */ /* 0x000168000c1e1d00 */
[----:B------:R0:W5:Y:S04]  /*0410*/  LDG.E.128 R12, desc[UR4][R36.64+0x10] ;  /* 0x00001004240c7981 */ /* 0x000168000c1e1d00 */
[----:B------:R0:W5:Y:S04]  /*0420*/  LDG.E.128 R8, desc[UR4][R36.64+0x1000] ;  /* 0x0010000424087981 */ /* 0x000168000c1e1d00 */
[----:B------:R0:W5:Y:S01]  /*0430*/  LDG.E.128 R4, desc[UR4][R36.64+0x1010] ;  /* 0x0010100424047981 */ /* 0x000162000c1e1d00 */
[----:B------:R-:W-:-:S02]  /*0440*/  ISETP.NE.U32.AND P0, PT, RZ, UR6, PT ;  /* 0x00000006ff007c0c */ /* 0x000fc4000bf05070 */
[----:B------:R-:W-:Y:S01]  /*0450*/  SHF.R.U32.HI R152, RZ, 0x5, R84 ;  /* 0x00000005ff987819 */ /* 0x000fe20000011654 */
[----:B------:R-:W-:Y:S01]  /*0460*/  HFMA2.MMA R85, -RZ, RZ, 0, 0 ;  /* 0x00000000ff557435 */ /* 0x000fe200000001ff */
[----:B------:R-:W-:Y:S01]  /*0470*/  ISETP.NE.AND.EX P0, PT, RZ, UR7, PT, P0 ;  /* 0x00000007ff007c0c */ /* 0x000fe2000bf05300 */
[----:B------:R-:W-:Y:S01]  /*0480*/  IMAD.MOV.U32 R0, RZ, RZ, 0x1 ;  /* 0x00000001ff007424 */ /* 0x000fe200078e00ff */
[----:B------:R-:W-:Y:S02]  /*0490*/  LEA R149, R149, 0x4, 0x2 ;  /* 0x0000000495957811 */ /* 0x000fe400078e10ff */
        /* <DEDUP_REMOVED lines=20> */
[----:B------:R-:W-:Y:S01]  /*05e0*/  CS2R R134, SRZ ;  /* 0x0000000000867805 */ /* 0x000fe2000001ff00 */
[----:B------:R-:W-:Y:S01]  /*05f0*/  IMAD.MOV.U32 R147, RZ, RZ, RZ ;  /* 0x000000ffff937224 */ /* 0x000fe200078e00ff */
        /* <DEDUP_REMOVED lines=10> */
[----:B------:R-:W-:Y:S02]  /*06a0*/  MOV R151, RZ ;  /* 0x000000ff00977202 */ /* 0x000fe40000000f00 */
[----:B------:R-:W-:Y:S02]  /*06b0*/  LOP3.LUT R150, R84, 0x7f, RZ, 0xc0, !PT ;  /* 0x0000007f54967812 */ /* 0x000fe400078ec0ff */
[----:B0-----:R-:W-:-:S07]  /*06c0*/  LOP3.LUT R152, R152, 0x3, RZ, 0xc0, !PT ;  /* 0x0000000398987812 */ /* 0x001fce00078ec0ff */
.L_x_683:
[----:B0-----:R-:W-:Y:S01]  /*06d0*/  IMAD R52, R146, UR10, RZ ;  /* 0x0000000a92347c24 */ /* 0x001fe2000f8e02ff */
[----:B------:R-:W0:Y:S04]  /*06e0*/  LDC.64 R56, c[0x0][0x250] ;  /* 0x00009400ff387b82 */ /* 0x000e280000000a00 */
[----:B------:R-:W-:-:S04]  /*06f0*/  SHF.R.S32.HI R53, RZ, 0x1f, R52 ;  /* 0x0000001fff357819 */ /* 0x000fc80000011434 */
[----:B------:R-:W-:Y:S01]  /*0700*/  LEA.HI R53, R53, R52, RZ, 0x3 ;  /* 0x0000003435357211 */ /* 0x000fe200078f18ff */
[----:B------:R-:W1:Y:S03]  /*0710*/  LDC.64 R60, c[0x0][0x2c0] ;  /* 0x0000b000ff3c7b82 */ /* 0x000e660000000a00 */
[----:B------:R-:W-:-:S04]  /*0720*/  LEA.HI.SX32 R163, R53, R150, 0x1d ;  /* 0x0000009635a37211 */ /* 0x000fc800078feaff */
[----:B------:R-:W-:Y:S01]  /*0730*/  SHF.R.U32.HI R154, RZ, 0x1c, R163 ;  /* 0x0000001cff9a7819 */ /* 0x000fe200000116a3 */
[----:B------:R-:W2:Y:S01]  /*0740*/  LDC.64 R58, c[0x0][0x2b8] ;  /* 0x0000ae00ff3a7b82 */ /* 0x000ea20000000a00 */
[----:B------:R-:W-:-:S05]  /*0750*/  IMAD.SHL.U32 R153, R163, 0x10, RZ ;  /* 0x00000010a3997824 */ /* 0x000fca00078e00ff */
[----:B------:R-:W-:Y:S02]  /*0760*/  IADD3 R64, P1, R153, UR14, RZ ;  /* 0x0000000e99407c10 */ /* 0x000fe4000ff3e0ff */
[----:B------:R-:W3:Y:S01]  /*0770*/  LDC.64 R78, c[0x0][0x258] ;  /* 0x00009600ff4e7b82 */ /* 0x000ee20000000a00 */
[----:B0-----:R-:W-:Y:S01]  /*0780*/  IMAD.WIDE R56, R146, 0x4, R56 ;  /* 0x0000000492387825 */ /* 0x001fe200078e0238 */
[----:B------:R-:W-:-:S04]  /*0790*/  IADD3.X R65, R154, UR15, RZ, P1, !PT ;  /* 0x0000000f9a417c10 */ /* 0x000fc80008ffe4ff */
[----:B------:R-:W4:Y:S01]  /*07a0*/  LDG.E R168, desc[UR4][R56.64] ;  /* 0x0000000438a87981 */ /* 0x000f22000c1e1900 */
[C---:B-1----:R-:W-:Y:S01]  /*07b0*/  IMAD.WIDE.U32 R72, R163.reuse, 0x10, R60 ;  /* 0x00000010a3487825 */ /* 0x042fe200078e003c */
[----:B------:R-:W0:Y:S02]  /*07c0*/  LDC.64 R80, c[0x0][0x300] ;  /* 0x0000c000ff507b82 */ /* 0x000e240000000a00 */
[----:B------:R-:W4:Y:S04]  /*07d0*/  LDG.E.128 R64, desc[UR4][R64.64] ;  /* 0x0000000440407981 */ /* 0x000f28000c1e1d00 */
[----:B------:R-:W4:Y:S01]  /*07e0*/  LDG.E.128 R72, desc[UR4][R72.64] ;  /* 0x0000000448487981 */ /* 0x000f22000c1e1d00 */
[----:B--2---:R-:W-:Y:S01]  /*07f0*/  IMAD.WIDE.U32 R68, R163, 0x10, R58 ;  /* 0x00000010a3447825 */ /* 0x004fe200078e003a */
[----:B------:R-:W1:Y:S05]  /*0800*/  @P0 LDC.64 R82, c[0x0][0x2c8] ;  /* 0x0000b200ff520b82 */ /* 0x000e6a0000000a00 */
[----:B------:R-:W2:Y:S01]  /*0810*/  LDG.E.128 R68, desc[UR4][R68.64] ;  /* 0x0000000444447981 */ /* 0x000ea2000c1e1d00 */
[----:B---3--:R-:W-:-:S05]  /*0820*/  IMAD.WIDE R78, R146, 0x4, R78 ;  /* 0x00000004924e7825 */ /* 0x008fca00078e024e */
[----:B------:R3:W2:Y:S01]  /*0830*/  LDG.E R157, desc[UR4][R78.64] ;  /* 0x000000044e9d7981 */ /* 0x0006a2000c1e1900 */
[----:B------:R-:W-:-:S05]  /*0840*/  VIADD R165, R163, 0x80 ;  /* 0x00000080a3a57836 */ /* 0x000fca0000000000 */
[----:B------:R-:W-:Y:S02]  /*0850*/  SHF.L.U32 R155, R165, 0x4, RZ ;  /* 0x00000004a59b7819 */ /* 0x000fe400000006ff */
[----:B------:R-:W-:Y:S02]  /*0860*/  SHF.R.U32.HI R156, RZ, 0x1c, R165 ;  /* 0x0000001cff9c7819 */ /* 0x000fe400000116a5 */
[----:B------:R-:W-:Y:S01]  /*0870*/  IADD3 R52, P1, R155, UR14, RZ ;  /* 0x0000000e9b347c10 */ /* 0x000fe2000ff3e0ff */
[----:B---3--:R-:W3:Y:S03]  /*0880*/  @P0 LDC.64 R78, c[0x0][0x2c8] ;  /* 0x0000b200ff4e0b82 */ /* 0x008ee60000000a00 */
[----:B------:R-:W-:Y:S01]  /*0890*/  IADD3.X R53, R156, UR15, RZ, P1, !PT ;  /* 0x0000000f9c357c10 */ /* 0x000fe20008ffe4ff */
[----:B------:R-:W-:-:S05]  /*08a0*/  IMAD.WIDE.U32 R60, R165, 0x10, R60 ;  /* 0x00000010a53c7825 */ /* 0x000fca00078e003c */
[----:B------:R-:W2:Y:S01]  /*08b0*/  LDG.E.128 R52, desc[UR4][R52.64] ;  /* 0x0000000434347981 */ /* 0x000ea2000c1e1d00 */
[----:B------:R-:W-:-:S03]  /*08c0*/  IMAD.WIDE.U32 R58, R165, 0x10, R58 ;  /* 0x00000010a53a7825 */ /* 0x000fc600078e003a */
[----:B------:R-:W2:Y:S04]  /*08d0*/  LDG.E.128 R60, desc[UR4][R60.64] ;  /* 0x000000043c3c7981 */ /* 0x000ea8000c1e1d00 */
[----:B------:R-:W2:Y:S01]  /*08e0*/  LDG.E.128 R56, desc[UR4][R58.64] ;  /* 0x000000043a387981 */ /* 0x000ea2000c1e1d00 */
[----:B0-----:R-:W-:-:S04]  /*08f0*/  ISETP.NE.U32.AND P1, PT, R80, RZ, PT ;  /* 0x000000ff5000720c */ /* 0x001fc80003f25070 */
[----:B------:R-:W-:-:S13]  /*0900*/  ISETP.NE.AND.EX P1, PT, R81, RZ, PT, P1 ;  /* 0x000000ff5100720c */ /* 0x000fda0003f25310 */
[----:B------:R-:W0:Y:S08]  /*0910*/  @P1 LDC.64 R158, c[0x0][0x248] ;  /* 0x00009200ff9e1b82 */ /* 0x000e300000000a00 */
[----:B------:R-:W1:Y:S01]  /*0920*/  @P1 LDC.64 R160, c[0x0][0x248] ;  /* 0x00009200ffa01b82 */ /* 0x000e620000000a00 */
[----:B------:R-:W-:Y:S02]  /*0930*/  IMAD.SHL.U32 R169, R165, 0x8, RZ ;  /* 0x00000008a5a97824 */ /* 0x000fe400078e00ff */
[----:B------:R-:W-:Y:S01]  /*0940*/  IMAD.SHL.U32 R167, R163, 0x8, RZ ;  /* 0x00000008a3a77824 */ /* 0x000fe200078e00ff */
[----:B------:R-:W-:-:S02]  /*0950*/  SHF.R.U32.HI R170, RZ, 0x1d, R165 ;  /* 0x0000001dffaa7819 */ /* 0x000fc400000116a5 */
[----:B------:R-:W-:Y:S02]  /*0960*/  SHF.R.U32.HI R166, RZ, 0x1d, R163 ;  /* 0x0000001dffa67819 */ /* 0x000fe400000116a3 */
[----:B0-----:R-:W-:Y:S02]  /*0970*/  @P1 IADD3 R158, P3, R169, R158, RZ ;  /* 0x0000009ea99e1210 */ /* 0x001fe40007f7e0ff */
[----:B-1----:R-:W-:-:S03]  /*0980*/  @P1 IADD3 R160, P2, R167, R160, RZ ;  /* 0x000000a0a7a01210 */ /* 0x002fc60007f5e0ff */
[----:B------:R-:W-:Y:S01]  /*0990*/  @P1 IMAD.X R159, R170, 0x1, R159, P3 ;  /* 0x00000001aa9f1824 */ /* 0x000fe200018e069f */
[----:B---3--:R-:W-:Y:S02]  /*09a0*/  @P0 LEA R164, P3, R165, R78, 0x4 ;  /* 0x0000004ea5a40211 */ /* 0x008fe400078620ff */
[----:B------:R-:W-:Y:S02]  /*09b0*/  @P1 IADD3.X R161, R166, R161, RZ, P2, !PT ;  /* 0x000000a1a6a11210 */ /* 0x000fe400017fe4ff */
[----:B------:R-:W-:Y:S01]  /*09c0*/  @P0 LEA R162, P2, R163, R82, 0x4 ;  /* 0x00000052a3a20211 */ /* 0x000fe200078420ff */
[----:B-----5:R-:W5:Y:S01]  /*09d0*/  @P1 LDG.E.64 R2, desc[UR4][R158.64] ;  /* 0x000000049e021981 */ /* 0x020f62000c1e1b00 */
[----:B------:R-:W-:Y:S02]  /*09e0*/  @P0 LEA.HI.X R165, R165, R79, RZ, 0x4, P3 ;  /* 0x0000004fa5a50211 */ /* 0x000fe400018f24ff */
[----:B------:R-:W-:Y:S01]  /*09f0*/  @P0 LEA.HI.X R163, R163, R83, RZ, 0x4, P2 ;  /* 0x00000053a3a30211 */ /* 0x000fe200010f24ff */
[----:B------:R0:W5:Y:S01]  /*0a00*/  @P1 LDG.E.64 R76, desc[UR4][R160.64] ;  /* 0x00000004a04c1981 */ /* 0x000162000c1e1b00 */
[----:B------:R-:W-:-:S02]  /*0a10*/  IADD3 R82, P2, R167, UR16, RZ ;  /* 0x00000010a7527c10 */ /* 0x000fc4000ff5e0ff */
[----:B------:R-:W-:Y:S01]  /*0a20*/  IADD3 R78, P3, R169, UR16, RZ ;  /* 0x00000010a94e7c10 */ /* 0x000fe2000ff7e0ff */
[----:B------:R1:W5:Y:S01]  /*0a30*/  @P0 LDG.E.128 R36, desc[UR4][R162.64] ;  /* 0x00000004a2240981 */ /* 0x000362000c1e1d00 */
[----:B------:R-:W-:Y:S02]  /*0a40*/  IADD3.X R83, R166, UR17, RZ, P2, !PT ;  /* 0x00000011a6537c10 */ /* 0x000fe400097fe4ff */
[----:B------:R-:W-:Y:S01]  /*0a50*/  IADD3.X R79, R170, UR17, RZ, P3, !PT ;  /* 0x00000011aa4f7c10 */ /* 0x000fe20009ffe4ff */
[----:B------:R3:W5:Y:S04]  /*0a60*/  @P0 LDG.E.128 R40, desc[UR4][R164.64] ;  /* 0x00000004a4280981 */ /* 0x000768000c1e1d00 */
[----:B------:R-:W5:Y:S04]  /*0a70*/  LDG.E.64 R82, desc[UR4][R82.64] ;  /* 0x0000000452527981 */ /* 0x000f68000c1e1b00 */
[----:B------:R-:W5:Y:S01]  /*0a80*/  LDG.E.64 R78, desc[UR4][R78.64] ;  /* 0x000000044e4e7981 */ /* 0x000f62000c1e1b00 */
[----:B------:R-:W-:-:S02]  /*0a90*/  ISETP.NE.AND P5, PT, RZ, UR11, PT ;  /* 0x0000000bff007c0c */ /* 0x000fc4000bfa5270 */
[----:B------:R-:W-:Y:S01]  /*0aa0*/  LOP3.LUT P4, RZ, R0, 0xff, RZ, 0xc0, !PT ;  /* 0x000000ff00ff7812 */ /* 0x000fe2000788c0ff */
[----:B------:R-:W-:Y:S01]  /*0ab0*/  VIADD R146, R146, UR12 ;  /* 0x0000000c92927c36 */ /* 0x000fe20008000000 */
[----:B------:R-:W-:-:S04]  /*0ac0*/  UMOV UR6, 0xffffffff ;  /* 0xffffffff00067882 */ /* 0x000fc80000000000 */
[----:B------:R-:W-:Y:S02]  /*0ad0*/  ISETP.GE.AND P3, PT, R146, UR13, PT ;  /* 0x0000000d92007c0c */ /* 0x000fe4000bf66270 */
[----:B----4-:R-:W-:Y:S02]  /*0ae0*/  FSEL R177, R168, RZ, !P5 ;  /* 0x000000ffa8b17208 */ /* 0x010fe40006800000 */
[C---:B0-----:R-:W-:Y:S01]  /*0af0*/  PRMT R160, R64.reuse, 0x7632, R160 ;  /* 0x0000763240a07816 */ /* 0x041fe200000000a0 */
[----:B------:R-:W-:Y:S01]  /*0b00*/  IMAD.U32 R64, R64, 0x10000, RZ ;  /* 0x0001000040407824 */ /* 0x000fe200078e00ff */
[C---:B------:R-:W-:Y:S01]  /*0b10*/  SHF.L.U32 R161, R65.reuse, 0x10, RZ ;  /* 0x0000001041a17819 */ /* 0x040fe200000006ff */
[----:B-1----:R-:W-:Y:S02]  /*0b20*/  IMAD.U32 R162, R72, 0x10000, RZ ;  /* 0x0001000048a27824 */ /* 0x002fe400078e00ff */
[----:B------:R-:W-:Y:S01]  /*0b30*/  FADD.FTZ R0, R64, -R177 ;  /* 0x800000b140007221 */ /* 0x000fe20000010000 */
[----:B------:R-:W-:Y:S01]  /*0b40*/  PRMT R159, R65, 0x7632, R159 ;  /* 0x00007632419f7816 */ /* 0x000fe2000000009f */
[C---:B------:R-:W-:Y:S01]  /*0b50*/  IMAD.U32 R171, R67.reuse, 0x10000, RZ ;  /* 0x0001000043ab7824 */ /* 0x040fe200078e00ff */
[----:B------:R-:W-:Y:S01]  /*0b60*/  PRMT R170, R67, 0x7632, R170 ;  /* 0x0000763243aa7816 */ /* 0x000fe200000000aa */
[----:B------:R-:W-:Y:S01]  /*0b70*/  FMUL.FTZ R67, R16, R162 ;  /* 0x000000a210437220 */ /* 0x000fe20000410000 */
[----:B---3--:R-:W-:-:S02]  /*0b80*/  SHF.L.U32 R165, R73, 0x10, RZ ;  /* 0x0000001049a57819 */ /* 0x008fc400000006ff */
[----:B--2---:R-:W-:Y:S01]  /*0b90*/  SHF.L.U32 R65, R68, 0x10, RZ ;  /* 0x0000001044417819 */ /* 0x004fe200000006ff */
[----:B------:R-:W-:Y:S01]  /*0ba0*/  FADD.FTZ R64, -R177, R161 ;  /* 0x000000a1b1407221 */ /* 0x000fe20000010100 */
[C---:B------:R-:W-:Y:S01]  /*0bb0*/  PRMT R166, R66.reuse, 0x7632, R166 ;  /* 0x0000763242a67816 */ /* 0x040fe200000000a6 */
[----:B------:R-:W-:Y:S02]  /*0bc0*/  IMAD.U32 R66, R66, 0x10000, RZ ;  /* 0x0001000042427824 */ /* 0x000fe400078e00ff */
[----:B------:R-:W-:Y:S01]  /*0bd0*/  FMUL.FTZ R0, R157, R0 ;  /* 0x000000009d007220 */ /* 0x000fe20000410000 */
[----:B------:R-:W-:Y:S01]  /*0be0*/  FADD.FTZ R148, R65, R148 ;  /* 0x0000009441947221 */ /* 0x000fe20000010000 */
[----:B------:R-:W-:Y:S02]  /*0bf0*/  PRMT R163, R69, 0x7632, R163 ;  /* 0x0000763245a37816 */ /* 0x000fe400000000a3 */
[-C--:B------:R-:W-:Y:S01]  /*0c00*/  FFMA.FTZ R151, R0, R65.reuse, R151 ;  /* 0x0000004100977223 */ /* 0x080fe20000010097 */
[C---:B------:R-:W-:Y:S01]  /*0c10*/  PRMT R172, R71.reuse, 0x7632, R172 ;  /* 0x0000763247ac7816 */ /* 0x040fe200000000ac */
[----:B------:R-:W-:Y:S01]  /*0c20*/  FFMA.FTZ R65, R32, R65, R67 ;  /* 0x0000004120417223 */ /* 0x000fe20000010043 */
[----:B------:R-:W-:Y:S01]  /*0c30*/  SHF.L.U32 R173, R71, 0x10, RZ ;  /* 0x0000001047ad7819 */ /* 0x000fe200000006ff */
[----:B------:R-:W-:-:S02]  /*0c40*/  IMAD.U32 R69, R69, 0x10000, RZ ;  /* 0x0001000045457824 */ /* 0x000fc400078e00ff */
[----:B------:R-:W-:Y:S01]  /*0c50*/  FMUL.FTZ R67, R157, R64 ;  /* 0x000000409d437220 */ /* 0x000fe20000410000 */
[----:B------:R-:W-:Y:S01]  /*0c60*/  FMUL.FTZ R71, R18, R165 ;  /* 0x000000a512477220 */ /* 0x000fe20000410000 */
[----:B------:R-:W-:Y:S02]  /*0c70*/  IMAD.U32 R169, R74, 0x10000, RZ ;  /* 0x000100004aa97824 */ /* 0x000fe400078e00ff */
[----:B------:R-:W-:Y:S01]  /*0c80*/  FADD.FTZ R66, -R177, R66 ;  /* 0x00000042b1427221 */ /* 0x000fe20000010100 */
[C---:B------:R-:W-:Y:S01]  /*0c90*/  PRMT R167, R70.reuse, 0x7632, R167 ;  /* 0x0000763246a77816 */ /* 0x040fe200000000a7 */
[----:B------:R-:W-:Y:S02]  /*0ca0*/  IMAD.U32 R164, R70, 0x10000, RZ ;  /* 0x0001000046a47824 */ /* 0x000fe400078e00ff */
[----:B------:R-:W-:Y:S01]  /*0cb0*/  FADD.FTZ R139, R69, R139 ;  /* 0x0000008b458b7221 */ /* 0x000fe20000010000 */
[-C--:B------:R-:W-:Y:S01]  /*0cc0*/  FFMA.FTZ R140, R67, R69.reuse, R140 ;  /* 0x00000045438c7223 */ /* 0x080fe2000001008c */
[----:B------:R-:W-:Y:S01]  /*0cd0*/  FFMA.FTZ R64, R34, R69, R71 ;  /* 0x0000004522407223 */ /* 0x000fe20000010047 */
[----:B------:R-:W-:Y:S01]  /*0ce0*/  PRMT R70, R72, 0x7632, R70 ;  /* 0x0000763248467816 */ /* 0x000fe20000000046 */
[----:B------:R-:W-:Y:S01]  /*0cf0*/  FMUL.FTZ R66, R157, R66 ;  /* 0x000000429d427220 */ /* 0x000fe20000410000 */
[----:B------:R-:W-:Y:S01]  /*0d00*/  FMUL.FTZ R69, R12, R169 ;  /* 0x000000a90c457220 */ /* 0x000fe20000410000 */
[----:B------:R-:W-:Y:S01]  /*0d10*/  PRMT R72, R73, 0x7632, R72 ;  /* 0x0000763249487816 */ /* 0x000fe20000000048 */
[----:B------:R-:W-:Y:S01]  /*0d20*/  IMAD.U32 R160, R160, 0x10000, RZ ;  /* 0x00010000a0a07824 */ /* 0x000fe200078e00ff */
[----:B------:R-:W-:Y:S01]  /*0d30*/  PRMT R168, R74, 0x7632, R168 ;  /* 0x000076324aa87816 */ /* 0x000fe200000000a8 */
[----:B------:R-:W-:Y:S01]  /*0d40*/  FADD.FTZ R131, R164, R131 ;  /* 0x00000083a4837221 */ /* 0x000fe20000010000 */
[----:B------:R-:W-:Y:S01]  /*0d50*/  PRMT R158, R68, 0x7632, R158 ;  /* 0x00007632449e7816 */ /* 0x000fe2000000009e */
[-C--:B------:R-:W-:Y:S01]  /*0d60*/  FFMA.FTZ R133, R66, R164.reuse, R133 ;  /* 0x000000a442857223 */ /* 0x080fe20000010085 */
[----:B------:R-:W-:Y:S01]  /*0d70*/  FFMA.FTZ R69, R28, R164, R69 ;  /* 0x000000a41c457223 */ /* 0x000fe20000010045 */
[----:B------:R-:W-:Y:S01]  /*0d80*/  IMAD.U32 R74, R163, 0x10000, RZ ;  /* 0x00010000a34a7824 */ /* 0x000fe200078e00ff */
[----:B------:R-:W-:Y:S01]  /*0d90*/  SHF.L.U32 R159, R159, 0x10, RZ ;  /* 0x000000109f9f7819 */ /* 0x000fe200000006ff */
[----:B------:R-:W-:-:S02]  /*0da0*/  IMAD.U32 R164, R70, 0x10000, RZ ;  /* 0x0001000046a47824 */ /* 0x000fc400078e00ff */
[C---:B------:R-:W-:Y:S01]  /*0db0*/  FADD.FTZ R160, -R177.reuse, R160 ;  /* 0x000000a0b1a07221 */ /* 0x040fe20000010100 */
[----:B------:R-:W-:Y:S02]  /*0dc0*/  SHF.L.U32 R163, R72, 0x10, RZ ;  /* 0x0000001048a37819 */ /* 0x000fe400000006ff */
[----:B------:R-:W-:Y:S01]  /*0dd0*/  SHF.L.U32 R158, R158, 0x10, RZ ;  /* 0x000000109e9e7819 */ /* 0x000fe200000006ff */
[----:B------:R-:W-:Y:S01]  /*0de0*/  FADD.FTZ R72, -R177, R159 ;  /* 0x0000009fb1487221 */ /* 0x000fe20000010100 */
[----:B------:R-:W-:Y:S01]  /*0df0*/  FMUL.FTZ R73, R157, R160 ;  /* 0x000000a09d497220 */ /* 0x000fe20000410000 */
[----:B------:R-:W-:Y:S01]  /*0e00*/  FMUL.FTZ R70, R17, R164 ;  /* 0x000000a411467220 */ /* 0x000fe20000410000 */
[----:B------:R-:W-:Y:S01]  /*0e10*/  FMUL.FTZ R160, R19, R163 ;  /* 0x000000a313a07220 */ /* 0x000fe20000410000 */
[----:B------:R-:W-:Y:S01]  /*0e20*/  IMAD.U32 R168, R168, 0x10000, RZ ;  /* 0x00010000a8a87824 */ /* 0x000fe200078e00ff */
[C---:B------:R-:W-:Y:S01]  /*0e30*/  PRMT R174, R75.reuse, 0x7632, R174 ;  /* 0x000076324bae7816 */ /* 0x040fe200000000ae */
[----:B------:R-:W-:Y:S01]  /*0e40*/  FADD.FTZ R143, R158, R143 ;  /* 0x0000008f9e8f7221 */ /* 0x000fe20000010000 */
[----:B------:R-:W-:Y:S01]  /*0e50*/  SHF.L.U32 R175, R75, 0x10, RZ ;  /* 0x000000104baf7819 */ /* 0x000fe200000006ff */
[----:B------:R-:W-:Y:S01]  /*0e60*/  FMUL.FTZ R75, R157, R72 ;  /* 0x000000489d4b7220 */ /* 0x000fe20000410000 */
[-C--:B------:R-:W-:Y:S01]  /*0e70*/  FFMA.FTZ R144, R73, R158.reuse, R144 ;  /* 0x0000009e49907223 */ /* 0x080fe20000010090 */
[----:B------:R-:W-:Y:S01]  /*0e80*/  FFMA.FTZ R70, R33, R158, R70 ;  /* 0x0000009e21467223 */ /* 0x000fe20000010046 */
[----:B------:R-:W-:Y:S01]  /*0e90*/  FFMA.FTZ R72, R35, R74, R160 ;  /* 0x0000004a23487223 */ /* 0x000fe200000100a0 */
[----:B------:R-:W-:Y:S01]  /*0ea0*/  SHF.L.U32 R158, R167, 0x10, RZ ;  /* 0x00000010a79e7819 */ /* 0x000fe200000006ff */
[----:B------:R-:W-:-:S02]  /*0eb0*/  IMAD.U32 R166, R166, 0x10000, RZ ;  /* 0x00010000a6a67824 */ /* 0x000fc400078e00ff */
[----:B------:R-:W-:Y:S01]  /*0ec0*/  FMUL.FTZ R160, R13, R168 ;  /* 0x000000a80da07220 */ /* 0x000fe20000410000 */
[----:B------:R-:W-:Y:S01]  /*0ed0*/  SHF.L.U32 R170, R170, 0x10, RZ ;  /* 0x00000010aaaa7819 */ /* 0x000fe200000006ff */
[----:B------:R-:W-:Y:S01]  /*0ee0*/  FADD.FTZ R135, R74, R135 ;  /* 0x000000874a877221 */ /* 0x000fe20000010000 */
[----:B------:R-:W-:Y:S01]  /*0ef0*/  FFMA.FTZ R136, R75, R74, R136 ;  /* 0x0000004a4b887223 */ /* 0x000fe20000010088 */
[----:B------:R-:W-:Y:S01]  /*0f00*/  FADD.FTZ R145, R162, R145 ;  /* 0x00000091a2917221 */ /* 0x000fe20000010000 */
[----:B------:R-:W-:Y:S01]  /*0f10*/  FFMA.FTZ R147, R0, R162, R147 ;  /* 0x000000a200937223 */ /* 0x000fe20000010093 */
[----:B------:R-:W-:Y:S01]  /*0f20*/  FADD.FTZ R74, -R177, R166 ;  /* 0x000000a6b14a7221 */ /* 0x000fe20000010100 */
[----:B------:R-:W-:Y:S01]  /*0f30*/  SHF.L.U32 R174, R174, 0x10, RZ ;  /* 0x00000010aeae7819 */ /* 0x000fe200000006ff */
[----:B------:R-:W-:Y:S01]  /*0f40*/  FFMA.FTZ R161, R29, R158, R160 ;  /* 0x0000009e1da17223 */ /* 0x000fe200000100a0 */
[----:B------:R-:W-:Y:S01]  /*0f50*/  FADD.FTZ R137, R165, R137 ;  /* 0x00000089a5897221 */ /* 0x000fe20000010000 */
[----:B------:R-:W-:Y:S01]  /*0f60*/  FFMA.FTZ R138, R67, R165, R138 ;  /* 0x000000a5438a7223 */ /* 0x000fe2000001008a */
[----:B------:R-:W-:Y:S01]  /*0f70*/  PRMT R162, R53, 0x7632, R162 ;  /* 0x0000763235a27816 */ /* 0x000fe200000000a2 */
[C---:B------:R-:W-:Y:S01]  /*0f80*/  FADD.FTZ R68, -R177.reuse, R171 ;  /* 0x000000abb1447221 */ /* 0x040fe20000010100 */
[----:B------:R-:W-:Y:S01]  /*0f90*/  PRMT R160, R52, 0x7632, R160 ;  /* 0x0000763234a07816 */ /* 0x000fe200000000a0 */
[----:B------:R-:W-:Y:S01]  /*0fa0*/  FADD.FTZ R170, -R177, R170 ;  /* 0x000000aab1aa7221 */ /* 0x000fe20000010100 */
[----:B------:R-:W-:-:S02]  /*0fb0*/  PRMT R165, R55, 0x7632, R165 ;  /* 0x0000763237a57816 */ /* 0x000fc400000000a5 */
[----:B------:R-:W-:Y:S01]  /*0fc0*/  SHF.L.U32 R55, R55, 0x10, RZ ;  /* 0x0000001037377819 */ /* 0x000fe200000006ff */
[----:B------:R-:W-:Y:S01]  /*0fd0*/  FMUL.FTZ R74, R157, R74 ;  /* 0x0000004a9d4a7220 */ /* 0x000fe20000410000 */
[----:B------:R-:W-:Y:S01]  /*0fe0*/  FADD.FTZ R132, R163, R132 ;  /* 0x00000084a3847221 */ /* 0x000fe20000010000 */
[----:B------:R-:W-:Y:S01]  /*0ff0*/  FFMA.FTZ R134, R75, R163, R134 ;  /* 0x000000a34b867223 */ /* 0x000fe20000010086 */
[----:B------:R-:W-:Y:S01]  /*1000*/  SHF.L.U32 R162, R162, 0x10, RZ ;  /* 0x00000010a2a27819 */ /* 0x000fe200000006ff */
[----:B------:R-:W-:Y:S01]  /*1010*/  FMUL.FTZ R71, R14, R175 ;  /* 0x000000af0e477220 */ /* 0x000fe20000410000 */
[----:B------:R-:W-:Y:S01]  /*1020*/  FMUL.FTZ R68, R157, R68 ;  /* 0x000000449d447220 */ /* 0x000fe20000410000 */
[----:B------:R-:W-:Y:S02]  /*1030*/  IMAD.U32 R172, R172, 0x10000, RZ ;  /* 0x00010000acac7824 */ /* 0x000fe400078e00ff */
[----:B------:R-:W-:Y:S01]  /*1040*/  FMUL.FTZ R166, R15, R174 ;  /* 0x000000ae0fa67220 */ /* 0x000fe20000410000 */
[----:B------:R-:W-:Y:S01]  /*1050*/  SHF.L.U32 R53, R53, 0x10, RZ ;  /* 0x0000001035357819 */ /* 0x000fe200000006ff */
[----:B------:R-:W-:Y:S01]  /*1060*/  FMUL.FTZ R159, R157, R170 ;  /* 0x000000aa9d9f7220 */ /* 0x000fe20000410000 */
[----:B------:R-:W-:Y:S01]  /*1070*/  PRMT R163, R54, 0x7632, R163 ;  /* 0x0000763236a37816 */ /* 0x000fe200000000a3 */
[----:B------:R-:W-:-:S02]  /*1080*/  IMAD.U32 R160, R160, 0x10000, RZ ;  /* 0x00010000a0a07824 */ /* 0x000fc400078e00ff */
[----:B------:R-:W-:Y:S01]  /*1090*/  FADD.FTZ R176, -R177, R55 ;  /* 0x00000037b1b07221 */ /* 0x000fe20000010100 */
[----:B------:R-:W-:Y:S02]  /*10a0*/  IMAD.U32 R54, R54, 0x10000, RZ ;  /* 0x0001000036367824 */ /* 0x000fe400078e00ff */
[----:B------:R-:W-:Y:S01]  /*10b0*/  FADD.FTZ R127, R158, R127 ;  /* 0x0000007f9e7f7221 */ /* 0x000fe20000010000 */
[----:B------:R-:W-:Y:S01]  /*10c0*/  FFMA.FTZ R129, R74, R158, R129 ;  /* 0x0000009e4a817223 */ /* 0x000fe20000010081 */
[----:B------:R-:W-:Y:S02]  /*10d0*/  IMAD.U32 R55, R60, 0x10000, RZ ;  /* 0x000100003c377824 */ /* 0x000fe400078e00ff */
[----:B------:R-:W-:Y:S01]  /*10e0*/  FADD.FTZ R120, R173, R120 ;  /* 0x00000078ad787221 */ /* 0x000fe20000010000 */
[-C--:B------:R-:W-:Y:S01]  /*10f0*/  FFMA.FTZ R123, R68, R173.reuse, R123 ;  /* 0x000000ad447b7223 */ /* 0x080fe2000001007b */
[----:B------:R-:W-:Y:S01]  /*1100*/  FFMA.FTZ R71, R30, R173, R71 ;  /* 0x000000ad1e477223 */ /* 0x000fe20000010047 */
[----:B------:R-:W-:Y:S01]  /*1110*/  FFMA.FTZ R158, R31, R172, R166 ;  /* 0x000000ac1f9e7223 */ /* 0x000fe200000100a6 */
[----:B------:R-:W-:Y:S01]  /*1120*/  FADD.FTZ R141, R164, R141 ;  /* 0x0000008da48d7221 */ /* 0x000fe20000010000 */
[----:B------:R-:W-:Y:S01]  /*1130*/  FFMA.FTZ R142, R73, R164, R142 ;  /* 0x000000a4498e7223 */ /* 0x000fe2000001008e */
[----:B------:R-:W-:Y:S01]  /*1140*/  SHF.L.U32 R165, R165, 0x10, RZ ;  /* 0x00000010a5a57819 */ /* 0x000fe200000006ff */
[----:B------:R-:W-:Y:S01]  /*1150*/  FADD.FTZ R170, -R177, R162 ;  /* 0x000000a2b1aa7221 */ /* 0x000fe20000010100 */
[----:B------:R-:W-:Y:S01]  /*1160*/  FADD.FTZ R113, R172, R113 ;  /* 0x00000071ac717221 */ /* 0x000fe20000010000 */
[----:B------:R-:W-:Y:S01]  /*1170*/  FFMA.FTZ R116, R159, R172, R116 ;  /* 0x000000ac9f747223 */ /* 0x000fe20000010074 */
[----:B------:R-:W-:Y:S01]  /*1180*/  FADD.FTZ R125, R168, R125 ;  /* 0x0000007da87d7221 */ /* 0x000fe20000010000 */
[----:B------:R-:W-:Y:S01]  /*1190*/  FFMA.FTZ R126, R74, R168, R126 ;  /* 0x000000a84a7e7223 */ /* 0x000fe2000001007e */
[----:B------:R-:W-:-:S02]  /*11a0*/  IMAD.U32 R52, R52, 0x10000, RZ ;  /* 0x0001000034347824 */ /* 0x000fc400078e00ff */
[----:B------:R-:W-:Y:S01]  /*11b0*/  FADD.FTZ R164, -R177, R53 ;  /* 0x00000035b1a47221 */ /* 0x000fe20000010100 */
[----:B------:R-:W-:Y:S02]  /*11c0*/  IMAD.U32 R163, R163, 0x10000, RZ ;  /* 0x00010000a3a37824 */ /* 0x000fe400078e00ff */
[C---:B------:R-:W-:Y:S01]  /*11d0*/  FADD.FTZ R166, -R177.reuse, R160 ;  /* 0x000000a0b1a67221 */ /* 0x040fe20000010100 */
[C---:B------:R-:W-:Y:S01]  /*11e0*/  PRMT R173, R58.reuse, 0x7632, R173 ;  /* 0x000076323aad7816 */ /* 0x040fe200000000ad */
[----:B------:R-:W-:Y:S02]  /*11f0*/  IMAD.U32 R162, R58, 0x10000, RZ ;  /* 0x000100003aa27824 */ /* 0x000fe400078e00ff */
[----:B------:R-:W-:Y:S01]  /*1200*/  FADD.FTZ R172, -R177, R54 ;  /* 0x00000036b1ac7221 */ /* 0x000fe20000010100 */
[C---:B------:R-:W-:Y:S01]  /*1210*/  PRMT R53, R56.reuse, 0x7632, R53 ;  /* 0x0000763238357816 */ /* 0x040fe20000000035 */
[----:B------:R-:W-:Y:S01]  /*1220*/  IMAD.U32 R56, R56, 0x10000, RZ ;  /* 0x0001000038387824 */ /* 0x000fe200078e00ff */
[----:B------:R-:W-:-:S02]  /*1230*/  PRMT R168, R57, 0x7632, R168 ;  /* 0x0000763239a87816 */ /* 0x000fc400000000a8 */
[----:B------:R-:W-:Y:S01]  /*1240*/  SHF.L.U32 R160, R57, 0x10, RZ ;  /* 0x0000001039a07819 */ /* 0x000fe200000006ff */
[----:B------:R-:W-:Y:S01]  /*1250*/  FMUL.FTZ R57, R8, R55 ;  /* 0x0000003708397220 */ /* 0x000fe20000410000 */
[----:B------:R-:W-:Y:S01]  /*1260*/  PRMT R58, R61, 0x7632, R58 ;  /* 0x000076323d3a7816 */ /* 0x000fe2000000003a */
[----:B------:R-:W-:Y:S01]  /*1270*/  FADD.FTZ R93, R174, R93 ;  /* 0x0000005dae5d7221 */ /* 0x000fe20000010000 */
[----:B------:R-:W-:Y:S01]  /*1280*/  PRMT R54, R60, 0x7632, R54 ;  /* 0x000076323c367816 */ /* 0x000fe20000000036 */
[----:B------:R-:W-:Y:S01]  /*1290*/  FFMA.FTZ R104, R159, R174, R104 ;  /* 0x000000ae9f687223 */ /* 0x000fe20000010068 */
[----:B------:R-:W-:Y:S01]  /*12a0*/  SHF.L.U32 R61, R61, 0x10, RZ ;  /* 0x000000103d3d7819 */ /* 0x000fe200000006ff */
[----:B------:R-:W-:Y:S02]  /*12b0*/  IMAD.U32 R60, R62, 0x10000, RZ ;  /* 0x000100003e3c7824 */ /* 0x000fe400078e00ff */
[C---:B------:R-:W-:Y:S01]  /*12c0*/  FADD.FTZ R52, -R177.reuse, R52 ;  /* 0x00000034b1347221 */ /* 0x040fe20000010100 */
[C---:B------:R-:W-:Y:S01]  /*12d0*/  FADD.FTZ R174, -R177.reuse, R163 ;  /* 0x000000a3b1ae7221 */ /* 0x040fe20000010100 */
[----:B------:R-:W-:Y:S01]  /*12e0*/  FADD.FTZ R180, -R177, R165 ;  /* 0x000000a5b1b47221 */ /* 0x000fe20000010100 */
[----:B------:R-:W-:Y:S01]  /*12f0*/  PRMT R177, R63, 0x7632, R177 ;  /* 0x000076323fb17816 */ /* 0x000fe200000000b1 */
[----:B------:R-:W-:Y:S01]  /*1300*/  FADD.FTZ R128, R169, R128 ;  /* 0x00000080a9807221 */ /* 0x000fe20000010000 */
[----:B------:R-:W-:Y:S01]  /*1310*/  SHF.L.U32 R178, R63, 0x10, RZ ;  /* 0x000000103fb27819 */ /* 0x000fe200000006ff */
[----:B------:R-:W-:Y:S01]  /*1320*/  FFMA.FTZ R130, R66, R169, R130 ;  /* 0x000000a942827223 */ /* 0x000fe20000010082 */
[----:B------:R-:W-:Y:S01]  /*1330*/  FADD.FTZ R117, R175, R117 ;  /* 0x00000075af757221 */ /* 0x000fe20000010000 */
[----:B------:R-:W-:Y:S01]  /*1340*/  FFMA.FTZ R119, R68, R175, R119 ;  /* 0x000000af44777223 */ /* 0x000fe20000010077 */
[----:B------:R-:W-:Y:S01]  /*1350*/  FFMA.FTZ R63, R24, R56, R57 ;  /* 0x00000038183f7223 */ /* 0x000fe20000010039 */
[C---:B------:R-:W-:Y:S01]  /*1360*/  FMUL.FTZ R163, R157.reuse, R164 ;  /* 0x000000a49da37220 */ /* 0x040fe20000410000 */
[----:B------:R-:W-:Y:S01]  /*1370*/  FMUL.FTZ R165, R157, R172 ;  /* 0x000000ac9da57220 */ /* 0x000fe20000410000 */
[C---:B------:R-:W-:Y:S01]  /*1380*/  PRMT R175, R59.reuse, 0x7632, R175 ;  /* 0x000076323baf7816 */ /* 0x040fe200000000af */
[----:B------:R-:W-:Y:S01]  /*1390*/  FMUL.FTZ R57, R10, R61 ;  /* 0x0000003d0a397220 */ /* 0x000fe20000410000 */
[----:B------:R-:W-:Y:S01]  /*13a0*/  SHF.L.U32 R169, R59, 0x10, RZ ;  /* 0x000000103ba97819 */ /* 0x000fe200000006ff */
[----:B------:R-:W-:Y:S01]  /*13b0*/  FMUL.FTZ R167, R4, R60 ;  /* 0x0000003c04a77220 */ /* 0x000fe20000410000 */
[----:B------:R-:W-:Y:S01]  /*13c0*/  PRMT R59, R62, 0x7632, R59 ;  /* 0x000076323e3b7816 */ /* 0x000fe2000000003b */
[----:B------:R-:W-:Y:S01]  /*13d0*/  FMUL.FTZ R62, R157, R52 ;  /* 0x000000349d3e7220 */ /* 0x000fe20000410000 */
[----:B------:R-:W-:Y:S01]  /*13e0*/  FADD.FTZ R115, R160, R115 ;  /* 0x00000073a0737221 */ /* 0x000fe20000010000 */
[----:B------:R-:W-:Y:S01]  /*13f0*/  FFMA.FTZ R114, R163, R160, R114 ;  /* 0x000000a0a3727223 */ /* 0x000fe20000010072 */
[----:B------:R-:W-:Y:S01]  /*1400*/  FADD.FTZ R121, R162, R121 ;  /* 0x00000079a2797221 */ /* 0x000fe20000010000 */
[----:B------:R-:W-:Y:S01]  /*1410*/  FFMA.FTZ R118, R165, R162, R118 ;  /* 0x000000a2a5767223 */ /* 0x000fe20000010076 */
[----:B------:R-:W-:Y:S01]  /*1420*/  FFMA.FTZ R160, R26, R160, R57 ;  /* 0x000000a01aa07223 */ /* 0x000fe20000010039 */
[----:B------:R-:W-:Y:S01]  /*1430*/  FFMA.FTZ R162, R20, R162, R167 ;  /* 0x000000a214a27223 */ /* 0x000fe200000100a7 */
[----:B------:R-:W-:Y:S01]  /*1440*/  FMUL.FTZ R167, R157, R176 ;  /* 0x000000b09da77220 */ /* 0x000fe20000410000 */
[----:B------:R-:W-:Y:S01]  /*1450*/  FMUL.FTZ R57, R6, R178 ;  /* 0x000000b206397220 */ /* 0x000fe20000410000 */
[----:B------:R-:W-:Y:S01]  /*1460*/  FADD.FTZ R111, R56, R111 ;  /* 0x0000006f386f7221 */ /* 0x000fe20000010000 */
[----:B------:R-:W-:Y:S01]  /*1470*/  FFMA.FTZ R107, R62, R56, R107 ;  /* 0x000000383e6b7223 */ /* 0x000fe2000001006b */
[----:B------:R-:W-:Y:S01]  /*1480*/  IMAD.U32 R56, R54, 0x10000, RZ ;  /* 0x0001000036387824 */ /* 0x000fe200078e00ff */
[----:B------:R-:W-:Y:S01]  /*1490*/  SHF.L.U32 R58, R58, 0x10, RZ ;  /* 0x000000103a3a7819 */ /* 0x000fe200000006ff */
[----:B------:R-:W-:Y:S01]  /*14a0*/  FADD.FTZ R124, R169, R124 ;  /* 0x0000007ca97c7221 */ /* 0x000fe20000010000 */
[-C--:B------:R-:W-:Y:S01]  /*14b0*/  FFMA.FTZ R122, R167, R169.reuse, R122 ;  /* 0x000000a9a77a7223 */ /* 0x080fe2000001007a */
[----:B------:R-:W-:Y:S01]  /*14c0*/  FFMA.FTZ R164, R22, R169, R57 ;  /* 0x000000a916a47223 */ /* 0x000fe20000010039 */
[----:B------:R-:W-:Y:S01]  /*14d0*/  SHF.L.U32 R53, R53, 0x10, RZ ;  /* 0x0000001035357819 */ /* 0x000fe200000006ff */
[----:B------:R-:W-:-:S02]  /*14e0*/  IMAD.U32 R171, R168, 0x10000, RZ ;  /* 0x00010000a8ab7824 */ /* 0x000fc400078e00ff */
        /* <DEDUP_REMOVED lines=11> */
[----:B------:R-:W-:Y:S01]  /*15a0*/  FFMA.FTZ R52, R0, R65, RZ ;  /* 0x0000004100347223 */ /* 0x000fe200000100ff */
[----:B------:R-:W-:-:S02]  /*15b0*/  IMAD.U32 R59, R59, 0x10000, RZ ;  /* 0x000100003b3b7824 */ /* 0x000fc400078e00ff */
[----:B------:R-:W-:Y:S01]  /*15c0*/  FADD.FTZ R53, R70, R53 ;  /* 0x0000003546357221 */ /* 0x000fe20000010000 */
[----:B------:R-:W-:Y:S01]  /*15d0*/  FFMA.FTZ R52, R73, R70, R52 ;  /* 0x0000004649347223 */ /* 0x000fe20000010034 */
[----:B------:R-:W-:Y:S02]  /*15e0*/  IMAD.U32 R54, R173, 0x10000, RZ ;  /* 0x00010000ad367824 */ /* 0x000fe400078e00ff */
        /* <DEDUP_REMOVED lines=9> */
[----:B------:R-:W-:-:S02]  /*1680*/  SHF.L.U32 R177, R177, 0x10, RZ ;  /* 0x00000010b1b17819 */ /* 0x000fc400000006ff */
        /* <DEDUP_REMOVED lines=24> */
[----:B------:R-:W-:Y:S02]  /*1810*/  SHF.R.U32.HI R55, RZ, 0x7, R84 ;  /* 0x00000007ff377819 */ /* 0x000fe40000011654 */
[----:B------:R-:W-:Y:S01]  /*1820*/  FADD.FTZ R54, R53, R162 ;  /* 0x000000a235367221 */ /* 0x000fe20000010000 */
[----:B------:R-:W-:Y:S01]  /*1830*/  FFMA.FTZ R53, R165, R162, R52 ;  /* 0x000000a2a5357223 */ /* 0x000fe20000010034 */
[----:B------:R-:W-:Y:S02]  /*1840*/  SHF.L.U32 R52, R55, 0x2, RZ ;  /* 0x0000000237347819 */ /* 0x000fe400000006ff */
        /* <DEDUP_REMOVED lines=40> */
.L_x_694:
[----:B------:R-:W3:Y:S01]  /*1ad0*/  S2R R55, SR_CgaCtaId ;  /* 0x0000000000377919 */ /* 0x000ee20000008800 */
[----:B------:R-:W-:Y:S01]  /*1ae0*/  LOP3.LUT P2, RZ, R84, 0x1f, RZ, 0xc0, !PT ;  /* 0x0000001f54ff7812 */ /* 0x000fe2000784c0ff */
[----:B--2---:R-:W-:Y:S01]  /*1af0*/  FADD.FTZ R61, R56, R61 ;  /* 0x0000003d383d7221 */ /* 0x004fe20000010000 */
[----:B------:R-:W-:Y:S01]  /*1b00*/  MOV R52, 0x400 ;  /* 0x0000040000347802 */ /* 0x000fe20000000f00 */
[----:B-1----:R-:W-:Y:S01]  /*1b10*/  FADD.FTZ R60, R54, R53 ;  /* 0x00000035363c7221 */ /* 0x002fe20000010000 */
[----:B------:R-:W-:Y:S05]  /*1b20*/  WARPSYNC.ALL ;  /* 0x0000000000007948 */ /* 0x000fea0003800000 */
[----:B---3--:R-:W-:-:S04]  /*1b30*/  LEA R55, R55, R52, 0x18 ;  /* 0x0000003437377211 */ /* 0x008fc800078ec0ff */
[----:B------:R-:W-:Y:S02]  /*1b40*/  @!P2 IMAD.IADD R52, R152, 0x1, R176 ;  /* 0x000000019834a824 */ /* 0x000fe400078e02b0 */
[----:B------:R-:W-:-:S03]  /*1b50*/  IMAD R176, R176, 0x8, R55 ;  /* 0x00000008b0b07824 */ /* 0x000fc600078e0237 */
[----:B------:R-:W-:-:S05]  /*1b60*/  @!P2 LEA R174, R52, R55, 0x3 ;  /* 0x0000003734aea211 */ /* 0x000fca00078e18ff */
[----:B------:R-:W-:Y:S01]  /*1b70*/  @!P2 STS.64 [R174+0x2000], R60 ;  /* 0x0020003cae00a388 */ /* 0x000fe20000000a00 */
[----:B------:R-:W-:Y:S06]  /*1b80*/  BAR.SYNC.DEFER_BLOCKING 0x0 ;  /* 0x0000000000007b1d */ /* 0x000fec0000010000 */
[----:B0-----:R-:W0:Y:S04]  /*1b90*/  LDS.128 R52, [R176+0x2000] ;  /* 0x00200000b0347984 */ /* 0x001e280000000c00 */
[----:B------:R-:W1:Y:S01]  /*1ba0*/  LDS.128 R56, [R176+0x2010] ;  /* 0x00201000b0387984 */ /* 0x000e620000000c00 */
[----:B0-----:R-:W-:Y:S01]  /*1bb0*/  FADD.FTZ R177, RZ, R52 ;  /* 0x00000034ffb17221 */ /* 0x001fe20000010000 */
[----:B------:R-:W-:Y:S01]  /*1bc0*/  FADD.FTZ R52, RZ, R53 ;  /* 0x00000035ff347221 */ /* 0x000fe20000010000 */
[----:B-----5:R-:W-:-:S02]  /*1bd0*/  MOV R53, R82 ;  /* 0x0000005200357202 */ /* 0x020fc40000000f00 */
[----:B------:R-:W-:Y:S01]  /*1be0*/  FADD.FTZ R177, R54, R177 ;  /* 0x000000b136b17221 */ /* 0x000fe20000010000 */
[----:B------:R-:W-:Y:S01]  /*1bf0*/  FADD.FTZ R52, R55, R52 ;  /* 0x0000003437347221 */ /* 0x000fe20000010000 */
[----:B------:R-:W-:Y:S02]  /*1c00*/  LOP3.LUT P2, RZ, R53, 0xff, RZ, 0xc0, !PT ;  /* 0x000000ff35ff7812 */ /* 0x000fe4000784c0ff */
[----:B-1----:R-:W-:Y:S01]  /*1c10*/  FADD.FTZ R177, R177, R56 ;  /* 0x00000038b1b17221 */ /* 0x002fe20000010000 */
[----:B------:R-:W-:Y:S01]  /*1c20*/  FADD.FTZ R52, R52, R57 ;  /* 0x0000003934347221 */ /* 0x000fe20000010000 */
[----:B------:R-:W-:Y:S01]  /*1c30*/  @P0 SHF.L.U32 R53, R36, 0x10, RZ ;  /* 0x0000001024350819 */ /* 0x000fe200000006ff */
[----:B------:R-:W-:Y:S02]  /*1c40*/  @P0 IMAD.U32 R56, R39, 0x10000, RZ ;  /* 0x0001000027380824 */ /* 0x000fe400078e00ff */
[----:B------:R-:W-:Y:S01]  /*1c50*/  FADD.FTZ R58, R58, R177 ;  /* 0x000000b13a3a7221 */ /* 0x000fe20000010000 */
[----:B------:R-:W-:Y:S01]  /*1c60*/  FADD.FTZ R52, R59, R52 ;  /* 0x000000343b347221 */ /* 0x000fe20000010000 */
[----:B------:R-:W-:-:S02]  /*1c70*/  @P0 SHF.L.U32 R57, R38, 0x10, RZ ;  /* 0x0000001026390819 */ /* 0x000fc400000006ff */
[----:B------:R-:W-:Y:S01]  /*1c80*/  FMUL.FTZ R58, R58, UR18 ;  /* 0x000000123a3a7c20 */ /* 0x000fe20008410000 */
[----:B------:R-:W-:Y:S01]  /*1c90*/  FMUL.FTZ R174, R52, UR18 ;  /* 0x0000001234ae7c20 */ /* 0x000fe20008410000 */
[----:B------:R-:W-:-:S03]  /*1ca0*/  @P1 IMAD.MOV.U32 R52, RZ, RZ, R76 ;  /* 0x000000ffff341224 */ /* 0x000fc600078e004c */
[----:B------:R-:W-:Y:S02]  /*1cb0*/  FSEL R177, R58, RZ, !P5 ;  /* 0x000000ff3ab17208 */ /* 0x000fe40006800000 */
[----:B------:R-:W-:Y:S02]  /*1cc0*/  @P1 LOP3.LUT P6, RZ, R52, 0xff, RZ, 0xc0, !PT ;  /* 0x000000ff34ff1812 */ /* 0x000fe400078cc0ff */
[----:B------:R-:W-:Y:S01]  /*1cd0*/  @P0 PRMT R52, R36, 0x7632, R52 ;  /* 0x0000763224340816 */ /* 0x000fe20000000034 */
[-CC-:B------:R-:W-:Y:S01]  /*1ce0*/  FFMA.FTZ R0, R0, R174.reuse, R177.reuse ;  /* 0x000000ae00007223 */ /* 0x180fe200000100b1 */
[-CC-:B------:R-:W-:Y:S01]  /*1cf0*/  FFMA.FTZ R73, R73, R174.reuse, R177.reuse ;  /* 0x000000ae49497223 */ /* 0x180fe200000100b1 */
[-CC-:B------:R-:W-:Y:S01]  /*1d00*/  FFMA.FTZ R67, R67, R174.reuse, R177.reuse ;  /* 0x000000ae43437223 */ /* 0x180fe200000100b1 */
[----:B------:R-:W-:Y:S01]  /*1d10*/  FFMA.FTZ R75, R75, R174, R177 ;  /* 0x000000ae4b4b7223 */ /* 0x000fe200000100b1 */
[----:B------:R-:W-:Y:S01]  /*1d20*/  FADD.FTZ R0, R65, -R0 ;  /* 0x8000000041007221 */ /* 0x000fe20000010000 */
[----:B------:R-:W-:Y:S01]  /*1d30*/  FADD.FTZ R70, R70, -R73 ;  /* 0x8000004946467221 */ /* 0x000fe20000010000 */
[----:B------:R-:W-:Y:S01]  /*1d40*/  @P0 IMAD.U32 R55, R52, 0x10000, RZ ;  /* 0x0001000034370824 */ /* 0x000fe200078e00ff */
[----:B------:R-:W-:Y:S01]  /*1d50*/  @P0 PRMT R52, R37, 0x7632, R52 ;  /* 0x0000763225340816 */ /* 0x000fe20000000034 */
[C---:B------:R-:W-:Y:S01]  /*1d60*/  FMUL.FTZ R0, R157.reuse, R0 ;  /* 0x000000009d007220 */ /* 0x040fe20000410000 */
[----:B------:R-:W-:Y:S01]  /*1d70*/  FMUL.FTZ R70, R157, R70 ;  /* 0x000000469d467220 */ /* 0x000fe20000410000 */
[----:B------:R-:W-:Y:S01]  /*1d80*/  FADD.FTZ R64, R64, -R67 ;  /* 0x8000004340407221 */ /* 0x000fe20000010000 */
[----:B------:R-:W-:Y:S01]  /*1d90*/  FFMA.FTZ R66, R66, R174, R177 ;  /* 0x000000ae42427223 */ /* 0x000fe200000100b1 */
[----:B------:R-:W-:Y:S01]  /*1da0*/  @P0 FADD.FTZ R0, R0, R53 ;  /* 0x0000003500000221 */ /* 0x000fe20000010000 */
[----:B------:R-:W-:Y:S01]  /*1db0*/  @P0 FADD.FTZ R70, R70, R55 ;  /* 0x0000003746460221 */ /* 0x000fe20000010000 */
[----:B------:R-:W-:Y:S01]  /*1dc0*/  @P0 SHF.L.U32 R53, R37, 0x10, RZ ;  /* 0x0000001025350819 */ /* 0x000fe200000006ff */
[----:B------:R-:W-:-:S02]  /*1dd0*/  @P0 IMAD.U32 R55, R52, 0x10000, RZ ;  /* 0x0001000034370824 */ /* 0x000fc400078e00ff */
[----:B------:R-:W-:Y:S01]  /*1de0*/  FADD.FTZ R72, R72, -R75 ;  /* 0x8000004b48487221 */ /* 0x000fe20000010000 */
[----:B------:R-:W-:Y:S01]  /*1df0*/  FMUL.FTZ R52, R157, R64 ;  /* 0x000000409d347220 */ /* 0x000fe20000410000 */
[----:B------:R-:W-:Y:S01]  /*1e00*/  FFMA.FTZ R159, R159, R174, R177 ;  /* 0x000000ae9f9f7223 */ /* 0x000fe200000100b1 */
[----:B------:R-:W-:Y:S01]  /*1e10*/  FMUL.FTZ R64, R0, UR19 ;  /* 0x0000001300407c20 */ /* 0x000fe20008410000 */
[----:B------:R-:W-:Y:S01]  /*1e20*/  FADD.FTZ R66, R69, -R66 ;  /* 0x8000004245427221 */ /* 0x000fe20000010000 */
[C---:B------:R-:W-:Y:S01]  /*1e30*/  FMUL.FTZ R72, R157.reuse, R72 ;  /* 0x000000489d487220 */ /* 0x040fe20000410000 */
[----:B------:R-:W-:Y:S01]  /*1e40*/  @P0 FADD.FTZ R52, R52, R53 ;  /* 0x0000003534340221 */ /* 0x000fe20000010000 */
[----:B------:R-:W-:Y:S01]  /*1e50*/  FFMA.FTZ R74, R74, R174, R177 ;  /* 0x000000ae4a4a7223 */ /* 0x000fe200000100b1 */
[----:B------:R-:W-:Y:S01]  /*1e60*/  FADD.FTZ R158, R158, -R159 ;  /* 0x8000009f9e9e7221 */ /* 0x000fe20000010000 */
[----:B------:R-:W-:Y:S01]  /*1e70*/  FMUL.FTZ R65, R70, UR19 ;  /* 0x0000001346417c20 */ /* 0x000fe20008410000 */
[----:B------:R-:W-:Y:S01]  /*1e80*/  FMUL.FTZ R54, R157, R66 ;  /* 0x000000429d367220 */ /* 0x000fe20000410000 */
[----:B------:R-:W-:Y:S01]  /*1e90*/  LOP3.LUT P5, RZ, R82, 0xff00, RZ, 0xc0, !PT ;  /* 0x0000ff0052ff7812 */ /* 0x000fe200078ac0ff */
[----:B------:R-:W-:Y:S01]  /*1ea0*/  FFMA.FTZ R68, R68, R174, R177 ;  /* 0x000000ae44447223 */ /* 0x000fe200000100b1 */
[----:B------:R-:W-:Y:S01]  /*1eb0*/  FSEL R159, R64, RZ, P2 ;  /* 0x000000ff409f7208 */ /* 0x000fe20001000000 */
[----:B------:R-:W-:Y:S01]  /*1ec0*/  @P0 FADD.FTZ R72, R72, R55 ;  /* 0x0000003748480221 */ /* 0x000fe20000010000 */
[----:B------:R-:W-:Y:S01]  /*1ed0*/  @P1 LOP3.LUT P2, RZ, R76, 0xff00, RZ, 0xc0, !PT ;  /* 0x0000ff004cff1812 */ /* 0x000fe2000784c0ff */
[----:B------:R-:W-:Y:S01]  /*1ee0*/  FMUL.FTZ R66, R52, UR19 ;  /* 0x0000001334427c20 */ /* 0x000fe20008410000 */
[----:B------:R-:W-:Y:S01]  /*1ef0*/  @P1 FSEL R64, R64, RZ, P6 ;  /* 0x000000ff40401208 */ /* 0x000fe20003000000 */
[----:B------:R-:W-:Y:S01]  /*1f00*/  FADD.FTZ R74, R161, -R74 ;  /* 0x8000004aa14a7221 */ /* 0x000fe20000010000 */
[----:B------:R-:W-:Y:S01]  /*1f10*/  @P0 PRMT R53, R38, 0x7632, R53 ;  /* 0x0000763226350816 */ /* 0x000fe20000000035 */
[----:B------:R-:W-:Y:S01]  /*1f20*/  FADD.FTZ R68, R71, -R68 ;  /* 0x8000004447447221 */ /* 0x000fe20000010000 */
[----:B------:R-:W-:Y:S01]  /*1f30*/  LOP3.LUT P6, RZ, R82, 0xff0000, RZ, 0xc0, !PT ;  /* 0x00ff000052ff7812 */ /* 0x000fe200078cc0ff */
[----:B------:R-:W-:Y:S01]  /*1f40*/  FMUL.FTZ R67, R72, UR19 ;  /* 0x0000001348437c20 */ /* 0x000fe20008410000 */
[----:B------:R-:W-:Y:S01]  /*1f50*/  @P0 PRMT R55, R39, 0x7632, R55 ;  /* 0x0000763227370816 */ /* 0x000fe20000000037 */
[----:B------:R-:W-:Y:S01]  /*1f60*/  @P0 FADD.FTZ R54, R54, R57 ;  /* 0x0000003936360221 */ /* 0x000fe20000010000 */
[----:B------:R-:W-:Y:S01]  /*1f70*/  FSEL R176, R65, RZ, P5 ;  /* 0x000000ff41b07208 */ /* 0x000fe20002800000 */
[----:B------:R-:W-:Y:S01]  /*1f80*/  FMUL.FTZ R74, R157, R74 ;  /* 0x0000004a9d4a7220 */ /* 0x000fe20000410000 */
[----:B------:R-:W-:Y:S01]  /*1f90*/  @P1 FSEL R65, R65, RZ, P2 ;  /* 0x000000ff41411208 */ /* 0x000fe20001000000 */
[----:B------:R-:W-:Y:S01]  /*1fa0*/  @P0 IMAD.U32 R57, R55, 0x10000, RZ ;  /* 0x0001000037390824 */ /* 0x000fe200078e00ff */
[----:B------:R-:W-:Y:S01]  /*1fb0*/  @P0 SHF.L.U32 R53, R53, 0x10, RZ ;  /* 0x0000001035350819 */ /* 0x000fe200000006ff */
[----:B------:R-:W-:Y:S01]  /*1fc0*/  FMUL.FTZ R55, R157, R68 ;  /* 0x000000449d377220 */ /* 0x000fe20000410000 */
[----:B------:R-:W-:Y:S01]  /*1fd0*/  @P1 LOP3.LUT P5, RZ, R76, 0xff0000, RZ, 0xc0, !PT ;  /* 0x00ff00004cff1812 */ /* 0x000fe200078ac0ff */
[----:B------:R-:W-:Y:S01]  /*1fe0*/  FMUL.FTZ R68, R54, UR19 ;  /* 0x0000001336447c20 */ /* 0x000fe20008410000 */
[----:B------:R-:W-:Y:S01]  /*1ff0*/  LOP3.LUT P2, RZ, R82, 0xff000000, RZ, 0xc0, !PT ;  /* 0xff00000052ff7812 */ /* 0x000fe2000784c0ff */
[----:B------:R-:W-:Y:S01]  /*2000*/  @P0 FADD.FTZ R74, R74, R53 ;  /* 0x000000354a4a0221 */ /* 0x000fe20000010000 */
[----:B------:R-:W-:Y:S01]  /*2010*/  FSEL R161, R66, RZ, P6 ;  /* 0x000000ff42a17208 */ /* 0x000fe20003000000 */
[----:B------:R-:W-:Y:S01]  /*2020*/  @P0 FADD.FTZ R55, R55, R56 ;  /* 0x0000003837370221 */ /* 0x000fe20000010000 */
[----:B------:R-:W-:Y:S01]  /*2030*/  @P1 LOP3.LUT P6, RZ, R76, 0xff000000, RZ, 0xc0, !PT ;  /* 0xff0000004cff1812 */ /* 0x000fe200078cc0ff */
[----:B------:R-:W-:Y:S01]  /*2040*/  FMUL.FTZ R69, R74, UR19 ;  /* 0x000000134a457c20 */ /* 0x000fe20008410000 */
[----:B------:R-:W-:Y:S01]  /*2050*/  @P1 FSEL R66, R66, RZ, P5 ;  /* 0x000000ff42421208 */ /* 0x000fe20002800000 */
[----:B------:R-:W-:Y:S01]  /*2060*/  FMUL.FTZ R158, R157, R158 ;  /* 0x0000009e9d9e7220 */ /* 0x000fe20000410000 */
[----:B------:R-:W-:Y:S01]  /*2070*/  FSEL R178, R67, RZ, P2 ;  /* 0x000000ff43b27208 */ /* 0x000fe20001000000 */
[----:B------:R-:W-:Y:S01]  /*2080*/  FMUL.FTZ R71, R55, UR19 ;  /* 0x0000001337477c20 */ /* 0x000fe20008410000 */
[----:B------:R-:W-:Y:S01]  /*2090*/  LOP3.LUT P5, RZ, R83, 0xff, RZ, 0xc0, !PT ;  /* 0x000000ff53ff7812 */ /* 0x000fe200078ac0ff */
[----:B------:R-:W-:Y:S01]  /*20a0*/  @P0 FADD.FTZ R158, R158, R57 ;  /* 0x000000399e9e0221 */ /* 0x000fe20000010000 */
[----:B------:R-:W-:Y:S01]  /*20b0*/  @P1 FSEL R67, R67, RZ, P6 ;  /* 0x000000ff43431208 */ /* 0x000fe20003000000 */
[-CC-:B------:R-:W-:Y:S01]  /*20c0*/  FFMA.FTZ R62, R62, R174.reuse, R177.reuse ;  /* 0x000000ae3e3e7223 */ /* 0x180fe200000100b1 */
[----:B------:R-:W-:Y:S01]  /*20d0*/  @P1 LOP3.LUT P6, RZ, R77, 0xff, RZ, 0xc0, !PT ;  /* 0x000000ff4dff1812 */ /* 0x000fe200078cc0ff */
[----:B------:R-:W-:Y:S01]  /*20e0*/  FMUL.FTZ R73, R158, UR19 ;  /* 0x000000139e497c20 */ /* 0x000fe20008410000 */
[----:B------:R-:W-:Y:S01]  /*20f0*/  FSEL R179, R68, RZ, P5 ;  /* 0x000000ff44b37208 */ /* 0x000fe20002800000 */
[----:B------:R-:W-:Y:S01]  /*2100*/  FADD.FTZ R62, R63, -R62 ;  /* 0x8000003e3f3e7221 */ /* 0x000fe20000010000 */
[----:B------:R-:W-:Y:S01]  /*2110*/  LOP3.LUT P5, RZ, R83, 0xff00, RZ, 0xc0, !PT ;  /* 0x0000ff0053ff7812 */ /* 0x000fe200078ac0ff */
[--C-:B------:R-:W-:Y:S01]  /*2120*/  FFMA.FTZ R168, R168, R174, R177.reuse ;  /* 0x000000aea8a87223 */ /* 0x100fe200000100b1 */
[----:B------:R-:W-:Y:S01]  /*2130*/  @P1 FSEL R68, R68, RZ, P6 ;  /* 0x000000ff44441208 */ /* 0x000fe20003000000 */
[----:B------:R-:W-:Y:S01]  /*2140*/  FMUL.FTZ R62, R157, R62 ;  /* 0x0000003e9d3e7220 */ /* 0x000fe20000410000 */
[----:B------:R-:W-:Y:S01]  /*2150*/  @P1 LOP3.LUT P6, RZ, R77, 0xff00, RZ, 0xc0, !PT ;  /* 0x0000ff004dff1812 */ /* 0x000fe200078cc0ff */
[-CC-:B------:R-:W-:Y:S01]  /*2160*/  FFMA.FTZ R169, R169, R174.reuse, R177.reuse ;  /* 0x000000aea9a97223 */ /* 0x180fe200000100b1 */
[----:B------:R-:W-:Y:S01]  /*2170*/  FSEL R180, R69, RZ, P5 ;  /* 0x000000ff45b47208 */ /* 0x000fe20002800000 */
[-C--:B------:R-:W-:Y:S01]  /*2180*/  FFMA.FTZ R163, R163, R174.reuse, R177 ;  /* 0x000000aea3a37223 */ /* 0x080fe200000100b1 */
[----:B------:R-:W-:Y:S01]  /*2190*/  LOP3.LUT P5, RZ, R83, 0xff0000, RZ, 0xc0, !PT ;  /* 0x00ff000053ff7812 */ /* 0x000fe200078ac0ff */
[----:B------:R-:W-:Y:S01]  /*21a0*/  @P1 IMAD.MOV.U32 R75, RZ, RZ, R2 ;  /* 0x000000ffff4b1224 */ /* 0x000fe200078e0002 */
[----:B------:R-:W-:Y:S01]  /*21b0*/  @P1 FSEL R69, R69, RZ, P6 ;  /* 0x000000ff45451208 */ /* 0x000fe20003000000 */
[----:B------:R-:W-:Y:S01]  /*21c0*/  FADD.FTZ R168, R171, -R168 ;  /* 0x800000a8aba87221 */ /* 0x000fe20000010000 */
[----:B------:R-:W-:Y:S01]  /*21d0*/  ISETP.NE.U32.AND P2, PT, RZ, UR20, PT ;  /* 0x00000014ff007c0c */ /* 0x000fe2000bf45070 */
[----:B------:R-:W-:Y:S01]  /*21e0*/  FADD.FTZ R166, R166, -R169 ;  /* 0x800000a9a6a67221 */ /* 0x000fe20000010000 */
[----:B------:R-:W-:Y:S01]  /*21f0*/  @P1 LOP3.LUT P6, RZ, R77, 0xff0000, RZ, 0xc0, !PT ;  /* 0x00ff00004dff1812 */ /* 0x000fe200078cc0ff */
[----:B------:R-:W-:Y:S01]  /*2200*/  FADD.FTZ R160, R160, -R163 ;  /* 0x800000a3a0a07221 */ /* 0x000fe20000010000 */
[----:B------:R-:W-:Y:S01]  /*2210*/  FSEL R181, R71, RZ, P5 ;  /* 0x000000ff47b57208 */ /* 0x000fe20002800000 */
[----:B------:R-:W-:Y:S01]  /*2220*/  FFMA.FTZ R165, R165, R174, R177 ;  /* 0x000000aea5a57223 */ /* 0x000fe200000100b1 */
[----:B------:R-:W-:Y:S01]  /*2230*/  ISETP.NE.AND.EX P2, PT, RZ, UR21, PT, P2 ;  /* 0x00000015ff007c0c */ /* 0x000fe2000bf45320 */
[----:B------:R-:W-:Y:S01]  /*2240*/  FMUL.FTZ R168, R157, R168 ;  /* 0x000000a89da87220 */ /* 0x000fe20000410000 */
[----:B------:R-:W-:Y:S01]  /*2250*/  LOP3.LUT P5, RZ, R83, 0xff000000, RZ, 0xc0, !PT ;  /* 0xff00000053ff7812 */ /* 0x000fe200078ac0ff */
[----:B------:R-:W-:Y:S01]  /*2260*/  FMUL.FTZ R166, R157, R166 ;  /* 0x000000a69da67220 */ /* 0x000fe20000410000 */
[----:B------:R-:W-:Y:S01]  /*2270*/  @P1 FSEL R71, R71, RZ, P6 ;  /* 0x000000ff47471208 */ /* 0x000fe20003000000 */
[----:B------:R-:W-:Y:S01]  /*2280*/  FMUL.FTZ R160, R157, R160 ;  /* 0x000000a09da07220 */ /* 0x000fe20000410000 */
[----:B------:R-:W-:Y:S01]  /*2290*/  @P1 LOP3.LUT P6, RZ, R77, 0xff000000, RZ, 0xc0, !PT ;  /* 0xff0000004dff1812 */ /* 0x000fe200078cc0ff */
[----:B------:R-:W-:Y:S01]  /*22a0*/  FADD.FTZ R162, R162, -R165 ;  /* 0x800000a5a2a27221 */ /* 0x000fe20000010000 */
[C---:B------:R-:W-:Y:S01]  /*22b0*/  FSEL R182, R73.reuse, RZ, P5 ;  /* 0x000000ff49b67208 */ /* 0x040fe20002800000 */
[-CC-:B------:R-:W-:Y:S01]  /*22c0*/  FFMA.FTZ R170, R170, R174.reuse, R177.reuse ;  /* 0x000000aeaaaa7223 */ /* 0x180fe200000100b1 */
[----:B------:R-:W-:Y:S01]  /*22d0*/  @P1 FSEL R73, R73, RZ, P6 ;  /* 0x000000ff49491208 */ /* 0x000fe20003000000 */
[----:B------:R-:W-:Y:S01]  /*22e0*/  FFMA.FTZ R167, R167, R174, R177 ;  /* 0x000000aea7a77223 */ /* 0x000fe200000100b1 */
[----:B------:R-:W-:Y:S01]  /*22f0*/  IADD3 R58, P6, R153, UR22, RZ ;  /* 0x00000016993a7c10 */ /* 0x000fe2000ffde0ff */
[----:B------:R-:W-:Y:S01]  /*2300*/  FMUL.FTZ R162, R157, R162 ;  /* 0x000000a29da27220 */ /* 0x000fe20000410000 */
[----:B------:R-:W-:Y:S01]  /*2310*/  MOV R53, R78 ;  /* 0x0000004e00357202 */ /* 0x000fe20000000f00 */
[----:B------:R-:W-:Y:S01]  /*2320*/  FADD.FTZ R170, R173, -R170 ;  /* 0x800000aaadaa7221 */ /* 0x000fe20000010000 */
[----:B------:R-:W-:Y:S01]  /*2330*/  IADD3.X R59, R154, UR23, RZ, P6, !PT ;  /* 0x000000179a3b7c10 */ /* 0x000fe2000b7fe4ff */
[----:B------:R-:W-:Y:S01]  /*2340*/  FADD.FTZ R164, R164, -R167 ;  /* 0x800000a7a4a47221 */ /* 0x000fe20000010000 */
[----:B------:R-:W-:Y:S01]  /*2350*/  LOP3.LUT P6, RZ, R53, 0xff, RZ, 0xc0, !PT ;  /* 0x000000ff35ff7812 */ /* 0x000fe200078cc0ff */
[----:B------:R-:W-:Y:S01]  /*2360*/  @P0 IMAD.U32 R53, R40, 0x10000, RZ ;  /* 0x0001000028350824 */ /* 0x000fe200078e00ff */
[----:B------:R-:W-:Y:S01]  /*2370*/  @P2 IADD3 R56, P5, R153, UR20, RZ ;  /* 0x0000001499382c10 */ /* 0x000fe2000ffbe0ff */
[C---:B------:R-:W-:Y:S01]  /*2380*/  FMUL.FTZ R170, R157.reuse, R170 ;  /* 0x000000aa9daa7220 */ /* 0x040fe20000410000 */
[----:B------:R-:W-:Y:S01]  /*2390*/  @P2 F2FP.BF16.F32.PACK_AB R0, RZ, R0 ;  /* 0x00000000ff00223e */ /* 0x000fe200000010ff */
[----:B------:R-:W-:Y:S01]  /*23a0*/  @P0 FADD.FTZ R62, R62, R53 ;  /* 0x000000353e3e0221 */ /* 0x000fe20000010000 */
[----:B------:R-:W-:Y:S01]  /*23b0*/  @P2 F2FP.BF16.F32.PACK_AB R52, RZ, R52 ;  /* 0x00000034ff34223e */ /* 0x000fe200000010ff */
[----:B------:R-:W-:Y:S01]  /*23c0*/  FFMA.FTZ R172, R172, R174, R177 ;  /* 0x000000aeacac7223 */ /* 0x000fe200000100b1 */
[----:B------:R-:W-:Y:S01]  /*23d0*/  @P2 F2FP.BF16.F32.PACK_AB R54, RZ, R54 ;  /* 0x00000036ff36223e */ /* 0x000fe200000010ff */
[----:B------:R-:W-:Y:S01]  /*23e0*/  FMUL.FTZ R164, R157, R164 ;  /* 0x000000a49da47220 */ /* 0x000fe20000410000 */
[----:B------:R-:W-:Y:S01]  /*23f0*/  @P2 F2FP.BF16.F32.PACK_AB R55, RZ, R55 ;  /* 0x00000037ff37223e */ /* 0x000fe200000010ff */
[----:B------:R-:W-:Y:S01]  /*2400*/  @P0 IMAD.U32 R83, R43, 0x10000, RZ ;  /* 0x000100002b530824 */ /* 0x000fe200078e00ff */
[----:B------:R-:W-:Y:S01]  /*2410*/  @P2 IADD3.X R57, R154, UR21, RZ, P5, !PT ;  /* 0x000000159a392c10 */ /* 0x000fe2000affe4ff */
[----:B------:R-:W-:Y:S01]  /*2420*/  FADD.FTZ R172, R175, -R172 ;  /* 0x800000acafac7221 */ /* 0x000fe20000010000 */
[----:B------:R-:W-:Y:S01]  /*2430*/  @P0 PRMT R53, R41, 0x7632, R53 ;  /* 0x0000763229350816 */ /* 0x000fe20000000035 */
[----:B------:R-:W-:Y:S01]  /*2440*/  @P0 FADD.FTZ R164, R164, R83 ;  /* 0x00000053a4a40221 */ /* 0x000fe20000010000 */
[----:B------:R-:W-:Y:S01]  /*2450*/  @P2 F2FP.BF16.F32.PACK_AB R70, RZ, R70 ;  /* 0x00000046ff46223e */ /* 0x000fe200000010ff */
[----:B------:R-:W-:Y:S01]  /*2460*/  FMUL.FTZ R157, R157, R172 ;  /* 0x000000ac9d9d7220 */ /* 0x000fe20000410000 */
[----:B------:R-:W-:-:S02]  /*2470*/  @P2 F2FP.BF16.F32.PACK_AB R72, RZ, R72 ;  /* 0x00000048ff48223e */ /* 0x000fc400000010ff */
[----:B------:R-:W-:Y:S02]  /*2480*/  @P2 F2FP.BF16.F32.PACK_AB R74, RZ, R74 ;  /* 0x0000004aff4a223e */ /* 0x000fe400000010ff */
[----:B------:R-:W-:Y:S02]  /*2490*/  @P2 F2FP.BF16.F32.PACK_AB R158, RZ, R158 ;  /* 0x0000009eff9e223e */ /* 0x000fe400000010ff */
[----:B------:R-:W-:Y:S02]  /*24a0*/  @P2 PRMT R44, R0, 0x7610, R44 ;  /* 0x00007610002c2816 */ /* 0x000fe4000000002c */
[----:B------:R-:W-:Y:S02]  /*24b0*/  @P2 PRMT R45, R52, 0x7610, R45 ;  /* 0x00007610342d2816 */ /* 0x000fe4000000002d */
[----:B------:R-:W-:Y:S02]  /*24c0*/  @P2 PRMT R46, R54, 0x7610, R46 ;  /* 0x00007610362e2816 */ /* 0x000fe4000000002e */
[----:B------:R-:W-:-:S02]  /*24d0*/  @P2 PRMT R47, R55, 0x7610, R47 ;  /* 0x00007610372f2816 */ /* 0x000fc4000000002f */
[----:B------:R-:W-:Y:S02]  /*24e0*/  @P1 IADD3 R60, P5, R153, R80, RZ ;  /* 0x00000050993c1210 */ /* 0x000fe40007fbe0ff */
[----:B------:R-:W-:Y:S02]  /*24f0*/  @P0 PRMT R63, R40, 0x7632, R63 ;  /* 0x00007632283f0816 */ /* 0x000fe4000000003f */
[----:B------:R-:W-:Y:S02]  /*2500*/  @P0 SHF.L.U32 R53, R53, 0x10, RZ ;  /* 0x0000001035350819 */ /* 0x000fe400000006ff */
[----:B------:R-:W-:Y:S01]  /*2510*/  @P2 PRMT R44, R44, 0x5410, R70 ;  /* 0x000054102c2c2816 */ /* 0x000fe20000000046 */
[----:B------:R-:W-:Y:S01]  /*2520*/  @P0 IMAD.U32 R63, R63, 0x10000, RZ ;  /* 0x000100003f3f0824 */ /* 0x000fe200078e00ff */
[----:B------:R-:W-:Y:S01]  /*2530*/  @P2 PRMT R45, R45, 0x5410, R72 ;  /* 0x000054102d2d2816 */ /* 0x000fe20000000048 */
[----:B------:R-:W-:Y:S01]  /*2540*/  @P0 FADD.FTZ R168, R168, R53 ;  /* 0x00000035a8a80221 */ /* 0x000fe20000010000 */
[----:B------:R-:W-:Y:S01]  /*2550*/  @P2 PRMT R46, R46, 0x5410, R74 ;  /* 0x000054102e2e2816 */ /* 0x000fe2000000004a */
[----:B------:R-:W-:Y:S01]  /*2560*/  @P0 FADD.FTZ R166, R166, R63 ;  /* 0x0000003fa6a60221 */ /* 0x000fe20000010000 */
[----:B------:R-:W-:Y:S01]  /*2570*/  @P2 PRMT R47, R47, 0x5410, R158 ;  /* 0x000054102f2f2816 */ /* 0x000fe2000000009e */
[----:B------:R-:W-:Y:S01]  /*2580*/  @P0 IMAD.U32 R63, R42, 0x10000, RZ ;  /* 0x000100002a3f0824 */ /* 0x000fe200078e00ff */
[----:B------:R-:W-:-:S02]  /*2590*/  @P1 IADD3.X R61, R154, R81, RZ, P5, !PT ;  /* 0x000000519a3d1210 */ /* 0x000fc40002ffe4ff */
[----:B------:R-:W-:Y:S01]  /*25a0*/  @P1 LOP3.LUT P5, RZ, R75, 0xff, RZ, 0xc0, !PT ;  /* 0x000000ff4bff1812 */ /* 0x000fe200078ac0ff */
[----:B------:R0:W-:Y:S01]  /*25b0*/  @P2 STG.E.128 desc[UR4][R56.64], R44 ;  /* 0x0000002c38002986 */ /* 0x0001e2000c101d04 */
[----:B------:R-:W-:Y:S01]  /*25c0*/  @P2 F2FP.BF16.F32.PACK_AB R0, RZ, R62 ;  /* 0x0000003eff00223e */ /* 0x000fe200000010ff */
[----:B------:R-:W-:Y:S01]  /*25d0*/  @P0 FADD.FTZ R162, R162, R63 ;  /* 0x0000003fa2a20221 */ /* 0x000fe20000010000 */
[----:B------:R-:W-:Y:S02]  /*25e0*/  @P0 SHF.L.U32 R75, R41, 0x10, RZ ;  /* 0x00000010294b0819 */ /* 0x000fe400000006ff */
[----:B------:R-:W-:Y:S02]  /*25f0*/  @P1 F2FP.BF16.F32.PACK_AB R64, RZ, R64 ;  /* 0x00000040ff40123e */ /* 0x000fe400000010ff */
[----:B------:R-:W-:Y:S01]  /*2600*/  F2FP.BF16.F32.PACK_AB R55, R182, R181 ;  /* 0x000000b5b637723e */ /* 0x000fe200000010ff */
[----:B------:R-:W-:Y:S01]  /*2610*/  @P0 FADD.FTZ R160, R160, R75 ;  /* 0x0000004ba0a00221 */ /* 0x000fe20000010000 */
[----:B------:R-:W-:-:S02]  /*2620*/  F2FP.BF16.F32.PACK_AB R54, R180, R179 ;  /* 0x000000b3b436723e */ /* 0x000fc400000010ff */
[----:B------:R-:W-:Y:S02]  /*2630*/  F2FP.BF16.F32.PACK_AB R53, R178, R161 ;  /* 0x000000a1b235723e */ /* 0x000fe400000010ff */
[----:B------:R-:W-:Y:S02]  /*2640*/  F2FP.BF16.F32.PACK_AB R52, R176, R159 ;  /* 0x0000009fb034723e */ /* 0x000fe400000010ff */
[----:B------:R-:W-:Y:S02]  /*2650*/  @P1 F2FP.BF16.F32.PACK_AB R65, RZ, R65 ;  /* 0x00000041ff41123e */ /* 0x000fe400000010ff */
[----:B------:R-:W-:Y:S01]  /*2660*/  @P1 PRMT R48, R64, 0x7610, R48 ;  /* 0x0000761040301816 */ /* 0x000fe20000000030 */
[----:B------:R1:W-:Y:S01]  /*2670*/  STG.E.128 desc[UR4][R58.64], R52 ;  /* 0x000000343a007986 */ /* 0x0003e2000c101d04 */
[----:B0-----:R-:W-:Y:S01]  /*2680*/  @P2 PRMT R44, R0, 0x7610, R44 ;  /* 0x00007610002c2816 */ /* 0x001fe2000000002c */
[----:B------:R-:W-:Y:S01]  /*2690*/  FMUL.FTZ R0, R62, UR19 ;  /* 0x000000133e007c20 */ /* 0x000fe20008410000 */
[----:B------:R-:W-:-:S02]  /*26a0*/  @P0 PRMT R75, R42, 0x7632, R75 ;  /* 0x000076322a4b0816 */ /* 0x000fc4000000004b */
[----:B------:R-:W-:Y:S02]  /*26b0*/  @P1 PRMT R48, R48, 0x5410, R65 ;  /* 0x0000541030301816 */ /* 0x000fe40000000041 */
[----:B------:R-:W-:Y:S01]  /*26c0*/  @P2 F2FP.BF16.F32.PACK_AB R57, RZ, R166 ;  /* 0x000000a6ff39223e */ /* 0x000fe200000010ff */
[----:B------:R-:W-:Y:S01]  /*26d0*/  FMUL.FTZ R166, R166, UR19 ;  /* 0x00000013a6a67c20 */ /* 0x000fe20008410000 */
[----:B------:R-:W-:Y:S02]  /*26e0*/  @P1 F2FP.BF16.F32.PACK_AB R66, RZ, R66 ;  /* 0x00000042ff42123e */ /* 0x000fe400000010ff */
[----:B------:R-:W-:Y:S02]  /*26f0*/  FSEL R65, R0, RZ, P6 ;  /* 0x000000ff00417208 */ /* 0x000fe40003000000 */
[----:B------:R-:W-:Y:S02]  /*2700*/  @P0 SHF.L.U32 R75, R75, 0x10, RZ ;  /* 0x000000104b4b0819 */ /* 0x000fe400000006ff */
[----:B------:R-:W-:-:S02]  /*2710*/  LOP3.LUT P6, RZ, R78, 0xff0000, RZ, 0xc0, !PT ;  /* 0x00ff00004eff7812 */ /* 0x000fc400078cc0ff */
[----:B------:R-:W-:Y:S01]  /*2720*/  @P1 FSEL R0, R0, RZ, P5 ;  /* 0x000000ff00001208 */ /* 0x000fe20002800000 */
[----:B-1----:R-:W-:Y:S01]  /*2730*/  FMUL.FTZ R55, R160, UR19 ;  /* 0x00000013a0377c20 */ /* 0x002fe20008410000 */
[----:B------:R-:W-:Y:S01]  /*2740*/  @P1 PRMT R49, R66, 0x7610, R49 ;  /* 0x0000761042311816 */ /* 0x000fe20000000031 */
[----:B------:R-:W-:Y:S01]  /*2750*/  @P0 FADD.FTZ R170, R170, R75 ;  /* 0x0000004baaaa0221 */ /* 0x000fe20000010000 */
[----:B------:R-:W-:Y:S01]  /*2760*/  @P2 PRMT R44, R44, 0x5410, R57 ;  /* 0x000054102c2c2816 */ /* 0x000fe20000000039 */
[----:B------:R-:W-:Y:S01]  /*2770*/  FMUL.FTZ R57, R162, UR19 ;  /* 0x00000013a2397c20 */ /* 0x000fe20008410000 */
[----:B------:R-:W-:Y:S01]  /*2780*/  @P1 LOP3.LUT P5, RZ, R2, 0xff0000, RZ, 0xc0, !PT ;  /* 0x00ff000002ff1812 */ /* 0x000fe200078ac0ff */
[----:B------:R-:W-:Y:S01]  /*2790*/  FMUL.FTZ R62, R170, UR19 ;  /* 0x00000013aa3e7c20 */ /* 0x000fe20008410000 */
[----:B------:R-:W-:Y:S02]  /*27a0*/  @P1 F2FP.BF16.F32.PACK_AB R67, RZ, R67 ;  /* 0x00000043ff43123e */ /* 0x000fe400000010ff */
[----:B------:R-:W-:-:S02]  /*27b0*/  FSEL R66, R55, RZ, P6 ;  /* 0x000000ff37427208 */ /* 0x000fc40003000000 */
[----:B------:R-:W-:Y:S02]  /*27c0*/  LOP3.LUT P6, RZ, R79, 0xff, RZ, 0xc0, !PT ;  /* 0x000000ff4fff7812 */ /* 0x000fe400078cc0ff */
[----:B------:R-:W-:Y:S02]  /*27d0*/  @P0 PRMT R82, R43, 0x7632, R82 ;  /* 0x000076322b520816 */ /* 0x000fe40000000052 */
[----:B------:R-:W-:Y:S02]  /*27e0*/  @P1 FSEL R55, R55, RZ, P5 ;  /* 0x000000ff37371208 */ /* 0x000fe40002800000 */
[----:B------:R-:W-:Y:S02]  /*27f0*/  @P1 PRMT R49, R49, 0x5410, R67 ;  /* 0x0000541031311816 */ /* 0x000fe40000000043 */
[----:B------:R-:W-:Y:S02]  /*2800*/  @P1 LOP3.LUT P5, RZ, R3, 0xff, RZ, 0xc0, !PT ;  /* 0x000000ff03ff1812 */ /* 0x000fe400078ac0ff */
[----:B------:R-:W-:-:S02]  /*2810*/  @P1 F2FP.BF16.F32.PACK_AB R68, RZ, R68 ;  /* 0x00000044ff44123e */ /* 0x000fc400000010ff */
[----:B------:R-:W-:Y:S02]  /*2820*/  FSEL R67, R57, RZ, P6 ;  /* 0x000000ff39437208 */ /* 0x000fe40003000000 */
[----:B------:R-:W-:Y:S02]  /*2830*/  @P0 SHF.L.U32 R82, R82, 0x10, RZ ;  /* 0x0000001052520819 */ /* 0x000fe400000006ff */
[----:B------:R-:W-:Y:S02]  /*2840*/  LOP3.LUT P6, RZ, R79, 0xff00, RZ, 0xc0, !PT ;  /* 0x0000ff004fff7812 */ /* 0x000fe400078cc0ff */
[----:B------:R-:W-:Y:S01]  /*2850*/  @P1 FSEL R57, R57, RZ, P5 ;  /* 0x000000ff39391208 */ /* 0x000fe20002800000 */
[----:B------:R-:W-:Y:S01]  /*2860*/  @P0 FADD.FTZ R157, R157, R82 ;  /* 0x000000529d9d0221 */ /* 0x000fe20000010000 */
[----:B------:R-:W-:Y:S02]  /*2870*/  @P2 F2FP.BF16.F32.PACK_AB R59, RZ, R160 ;  /* 0x000000a0ff3b223e */ /* 0x000fe400000010ff */
[----:B------:R-:W-:Y:S01]  /*2880*/  @P2 F2FP.BF16.F32.PACK_AB R74, RZ, R164 ;  /* 0x000000a4ff4a223e */ /* 0x000fe200000010ff */
[----:B------:R-:W-:Y:S01]  /*2890*/  FMUL.FTZ R164, R164, UR19 ;  /* 0x00000013a4a47c20 */ /* 0x000fe20008410000 */
[----:B------:R-:W-:Y:S01]  /*28a0*/  @P1 PRMT R50, R68, 0x7610, R50 ;  /* 0x0000761044321816 */ /* 0x000fe20000000032 */
[----:B------:R-:W-:Y:S01]  /*28b0*/  FMUL.FTZ R64, R157, UR19 ;  /* 0x000000139d407c20 */ /* 0x000fe20008410000 */
[----:B------:R-:W-:-:S02]  /*28c0*/  @P1 LOP3.LUT P5, RZ, R3, 0xff00, RZ, 0xc0, !PT ;  /* 0x0000ff0003ff1812 */ /* 0x000fc400078ac0ff */
[----:B------:R-:W-:Y:S02]  /*28d0*/  @P1 F2FP.BF16.F32.PACK_AB R69, RZ, R69 ;  /* 0x00000045ff45123e */ /* 0x000fe400000010ff */
[----:B------:R-:W-:Y:S02]  /*28e0*/  FSEL R68, R62, RZ, P6 ;  /* 0x000000ff3e447208 */ /* 0x000fe40003000000 */
[----:B------:R-:W-:Y:S02]  /*28f0*/  LOP3.LUT P6, RZ, R79, 0xff0000, RZ, 0xc0, !PT ;  /* 0x00ff00004fff7812 */ /* 0x000fe400078cc0ff */
[----:B------:R-:W-:Y:S01]  /*2900*/  @P2 F2FP.BF16.F32.PACK_AB R63, RZ, R168 ;  /* 0x000000a8ff3f223e */ /* 0x000fe200000010ff */
[----:B------:R-:W-:Y:S01]  /*2910*/  FMUL.FTZ R168, R168, UR19 ;  /* 0x00000013a8a87c20 */ /* 0x000fe20008410000 */
[----:B------:R-:W-:Y:S02]  /*2920*/  @P2 PRMT R45, R59, 0x7610, R45 ;  /* 0x000076103b2d2816 */ /* 0x000fe4000000002d */
[----:B------:R-:W-:-:S02]  /*2930*/  @P1 FSEL R62, R62, RZ, P5 ;  /* 0x000000ff3e3e1208 */ /* 0x000fc40002800000 */
[----:B------:R-:W-:Y:S02]  /*2940*/  @P1 F2FP.BF16.F32.PACK_AB R71, RZ, R71 ;  /* 0x00000047ff47123e */ /* 0x000fe400000010ff */
[----:B------:R-:W-:Y:S02]  /*2950*/  @P1 PRMT R50, R50, 0x5410, R69 ;  /* 0x0000541032321816 */ /* 0x000fe40000000045 */
[----:B------:R-:W-:Y:S02]  /*2960*/  @P1 LOP3.LUT P5, RZ, R3, 0xff0000, RZ, 0xc0, !PT ;  /* 0x00ff000003ff1812 */ /* 0x000fe400078ac0ff */
[----:B------:R-:W-:Y:S02]  /*2970*/  @P2 F2FP.BF16.F32.PACK_AB R70, RZ, R162 ;  /* 0x000000a2ff46223e */ /* 0x000fe400000010ff */
[----:B------:R-:W-:Y:S02]  /*2980*/  FSEL R69, R164, RZ, P6 ;  /* 0x000000ffa4457208 */ /* 0x000fe40003000000 */
[----:B------:R-:W-:-:S02]  /*2990*/  LOP3.LUT P6, RZ, R79, 0xff000000, RZ, 0xc0, !PT ;  /* 0xff0000004fff7812 */ /* 0x000fc400078cc0ff */
[----:B------:R-:W-:Y:S02]  /*29a0*/  @P2 PRMT R45, R45, 0x5410, R63 ;  /* 0x000054102d2d2816 */ /* 0x000fe4000000003f */
[----:B------:R-:W-:Y:S02]  /*29b0*/  @P1 F2FP.BF16.F32.PACK_AB R73, RZ, R73 ;  /* 0x00000049ff49123e */ /* 0x000fe400000010ff */
[----:B------:R-:W-:Y:S02]  /*29c0*/  @P1 PRMT R51, R71, 0x7610, R51 ;  /* 0x0000761047331816 */ /* 0x000fe40000000033 */
[----:B------:R-:W-:Y:S02]  /*29d0*/  @P1 FSEL R63, R164, RZ, P5 ;  /* 0x000000ffa43f1208 */ /* 0x000fe40002800000 */
[----:B------:R-:W-:Y:S02]  /*29e0*/  @P2 F2FP.BF16.F32.PACK_AB R72, RZ, R170 ;  /* 0x000000aaff48223e */ /* 0x000fe400000010ff */
[----:B------:R-:W-:-:S02]  /*29f0*/  @P2 F2FP.BF16.F32.PACK_AB R75, RZ, R157 ;  /* 0x0000009dff4b223e */ /* 0x000fc400000010ff */
[----:B------:R-:W-:Y:S02]  /*2a00*/  @P2 PRMT R46, R70, 0x7610, R46 ;  /* 0x00007610462e2816 */ /* 0x000fe4000000002e */
[----:B------:R-:W-:Y:S02]  /*2a10*/  @P2 PRMT R47, R74, 0x7610, R47 ;  /* 0x000076104a2f2816 */ /* 0x000fe4000000002f */
[----:B------:R-:W-:Y:S02]  /*2a20*/  @P2 IADD3 R52, P5, R155, UR20, RZ ;  /* 0x000000149b342c10 */ /* 0x000fe4000ffbe0ff */
[----:B------:R-:W-:Y:S02]  /*2a30*/  FSEL R70, R64, RZ, P6 ;  /* 0x000000ff40467208 */ /* 0x000fe40003000000 */
[----:B------:R-:W-:Y:S02]  /*2a40*/  @P1 LOP3.LUT P6, RZ, R3, 0xff000000, RZ, 0xc0, !PT ;  /* 0xff00000003ff1812 */ /* 0x000fe400078cc0ff */
[----:B------:R-:W-:-:S02]  /*2a50*/  @P1 PRMT R51, R51, 0x5410, R73 ;  /* 0x0000541033331816 */ /* 0x000fc40000000049 */
[----:B------:R-:W-:Y:S02]  /*2a60*/  @P2 PRMT R46, R46, 0x5410, R72 ;  /* 0x000054102e2e2816 */ /* 0x000fe40000000048 */
[----:B------:R-:W-:Y:S01]  /*2a70*/  @P2 PRMT R47, R47, 0x5410, R75 ;  /* 0x000054102f2f2816 */ /* 0x000fe2000000004b */
[----:B------:R0:W-:Y:S01]  /*2a80*/  @P1 STG.E.128 desc[UR4][R60.64], R48 ;  /* 0x000000303c001986 */ /* 0x0001e2000c101d04 */
[----:B------:R-:W-:Y:S02]  /*2a90*/  @P2 IADD3.X R53, R156, UR21, RZ, P5, !PT ;  /* 0x000000159c352c10 */ /* 0x000fe4000affe4ff */
[----:B------:R-:W-:Y:S02]  /*2aa0*/  @P1 FSEL R64, R64, RZ, P6 ;  /* 0x000000ff40401208 */ /* 0x000fe40003000000 */
[C---:B------:R-:W-:Y:S01]  /*2ab0*/  @P1 LOP3.LUT P6, RZ, R2.reuse, 0xff00, RZ, 0xc0, !PT ;  /* 0x0000ff0002ff1812 */ /* 0x040fe200078cc0ff */
[----:B------:R1:W-:Y:S01]  /*2ac0*/  @P2 STG.E.128 desc[UR4][R52.64], R44 ;  /* 0x0000002c34002986 */ /* 0x0003e2000c101d04 */
[----:B------:R-:W-:-:S02]  /*2ad0*/  @P1 LOP3.LUT P5, RZ, R2, 0xff000000, RZ, 0xc0, !PT ;  /* 0xff00000002ff1812 */ /* 0x000fc400078ac0ff */
[----:B------:R-:W-:Y:S02]  /*2ae0*/  @P1 IADD3 R80, P2, R155, R80, RZ ;  /* 0x000000509b501210 */ /* 0x000fe40007f5e0ff */
[----:B------:R-:W-:Y:S02]  /*2af0*/  @P1 FSEL R54, R166, RZ, P6 ;  /* 0x000000ffa6361208 */ /* 0x000fe40003000000 */
[----:B------:R-:W-:Y:S01]  /*2b00*/  @P1 FSEL R56, R168, RZ, P5 ;  /* 0x000000ffa8381208 */ /* 0x000fe20002800000 */
[----:B------:R-:W-:Y:S01]  /*2b10*/  @P1 IMAD.X R81, R156, 0x1, R81, P2 ;  /* 0x000000019c511824 */ /* 0x000fe200010e0651 */
[C---:B------:R-:W-:Y:S02]  /*2b20*/  LOP3.LUT P5, RZ, R78.reuse, 0xff00, RZ, 0xc0, !PT ;  /* 0x0000ff004eff7812 */ /* 0x040fe400078ac0ff */
[----:B------:R-:W-:Y:S02]  /*2b30*/  LOP3.LUT P6, RZ, R78, 0xff000000, RZ, 0xc0, !PT ;  /* 0xff0000004eff7812 */ /* 0x000fe400078cc0ff */
[----:B------:R-:W-:-:S02]  /*2b40*/  @P1 F2FP.BF16.F32.PACK_AB R0, RZ, R0 ;  /* 0x00000000ff00123e */ /* 0x000fc400000010ff */
[----:B------:R-:W-:Y:S02]  /*2b50*/  @P1 F2FP.BF16.F32.PACK_AB R59, RZ, R55 ;  /* 0x00000037ff3b123e */ /* 0x000fe400000010ff */
[----:B0-----:R-:W-:Y:S02]  /*2b60*/  @P1 F2FP.BF16.F32.PACK_AB R61, RZ, R57 ;  /* 0x00000039ff3d123e */ /* 0x001fe400000010ff */
[----:B------:R-:W-:Y:S02]  /*2b70*/  @P1 F2FP.BF16.F32.PACK_AB R63, RZ, R63 ;  /* 0x0000003fff3f123e */ /* 0x000fe400000010ff */
[----:B------:R-:W-:Y:S02]  /*2b80*/  @P1 F2FP.BF16.F32.PACK_AB R60, RZ, R56 ;  /* 0x00000038ff3c123e */ /* 0x000fe400000010ff */
[----:B-1----:R-:W-:Y:S02]  /*2b90*/  FSEL R53, R168, RZ, P6 ;  /* 0x000000ffa8357208 */ /* 0x002fe40003000000 */
        /* <DEDUP_REMOVED lines=22> */
[----:B------:R-:W-:Y:S01]  /*2d00*/  IMAD.MOV.U32 R24, RZ, RZ, R131 ;  /* 0x000000ffff187224 */ /* 0x000fe200078e0083 */
[----:B------:R-:W-:Y:S01]  /*2d10*/  MOV R28, R130 ;  /* 0x00000082001c7202 */ /* 0x000fe20000000f00 */
[----:B------:R-:W-:Y:S01]  /*2d20*/  IMAD.MOV.U32 R21, RZ, RZ, R129 ;  /* 0x000000ffff157224 */ /* 0x000fe200078e0081 */
[----:B------:R-:W-:Y:S01]  /*2d30*/  MOV R131, R93 ;  /* 0x0000005d00837202 */ /* 0x000fe20000000f00 */
[----:B------:R-:W-:Y:S01]  /*2d40*/  IMAD.MOV.U32 R31, RZ, RZ, R104 ;  /* 0x000000ffff1f7224 */ /* 0x000fe200078e0068 */
[----:B------:R-:W-:Y:S01]  /*2d50*/  MOV R44, R111 ;  /* 0x0000006f002c7202 */ /* 0x000fe20000000f00 */
        /* <DEDUP_REMOVED lines=52> */
[----:B------:R-:W-:-:S07]  /*30a0*/  MOV R59, R86 ;  /* 0x00000056003b7202 */ /* 0x000fce0000000f00 */
.L_x_681:
        /* <DEDUP_REMOVED lines=31> */
.L_x_682:
[----:B------:R-:W-:Y:S01]  /*32a0*/  HFMA2.MMA R174, -RZ, RZ, 0, 9.5367431640625e-07 ;  /* 0x00000010ffae7435 */ /* 0x000fe200000001ff */
[----:B------:R-:W-:Y:S01]  /*32b0*/  IMAD.MOV.U32 R177, RZ, RZ, R56 ;  /* 0x000000ffffb17224 */ /* 0x000fe200078e0038 */
[----:B------:R-:W-:Y:S01]  /*32c0*/  MOV R60, 0xffffffff ;  /* 0xffffffff003c7802 */ /* 0x000fe20000000f00 */
[----:B------:R-:W-:-:S08]  /*32d0*/  IMAD.MOV.U32 R179, RZ, RZ, 0x1f ;  /* 0x0000001fffb37424 */ /* 0x000fd000078e00ff */
[----:B-----5:R-:W-:Y:S05]  /*32e0*/  WARPSYNC.COLLECTIVE R60, `(.L_x_684) ;  /* 0x000000003c087348 */ /* 0x020fea0003c00000 */
[----:B------:R0:W1:Y:S02]  /*32f0*/  SHFL.DOWN P2, R61, R177, R174, R179 ;  /* 0x080000aeb13d7389 */ /* 0x00006400000400b3 */
[----:B01---5:R-:W-:Y:S01]  /*3300*/  ENDCOLLECTIVE ;  /* 0x000000000000791b */ /* 0x023fe20003800000 */
.L_x_684:
[----:B------:R-:W-:Y:S01]  /*3310*/  MOV R177, R54 ;  /* 0x0000003600b17202 */ /* 0x000fe20000000f00 */
[----:B------:R-:W-:-:S07]  /*3320*/  IMAD.MOV.U32 R53, RZ, RZ, R61 ;  /* 0x000000ffff357224 */ /* 0x000fce00078e003d */
[----:B------:R-:W-:Y:S05]  /*3330*/  WARPSYNC.COLLECTIVE R60, `(.L_x_685) ;  /* 0x000000003c087348 */ /* 0x000fea0003c00000 */
[----:B------:R0:W1:Y:S02]  /*3340*/  SHFL.DOWN P2, R61, R177, R174, R179 ;  /* 0x080000aeb13d7389 */ /* 0x00006400000400b3 */
[----:B01----:R-:W-:Y:S01]  /*3350*/  ENDCOLLECTIVE ;  /* 0x000000000000791b */ /* 0x003fe20003800000 */
.L_x_685:
[----:B------:R-:W-:-:S05]  /*3360*/  FADD.FTZ R53, R56, R53 ;  /* 0x0000003538357221 */ /* 0x000fca0000010000 */
[----:B------:R-:W-:Y:S01]  /*3370*/  MOV R177, R53 ;  /* 0x0000003500b17202 */ /* 0x000fe20000000f00 */
[----:B------:R-:W-:Y:S02]  /*3380*/  IMAD.MOV.U32 R174, RZ, RZ, 0x8 ;  /* 0x00000008ffae7424 */ /* 0x000fe400078e00ff */
[----:B------:R-:W-:-:S07]  /*3390*/  IMAD.MOV.U32 R55, RZ, RZ, R61 ;  /* 0x000000ffff377224 */ /* 0x000fce00078e003d */
[----:B------:R-:W-:Y:S05]  /*33a0*/  WARPSYNC.COLLECTIVE R60, `(.L_x_686) ;  /* 0x000000003c087348 */ /* 0x000fea0003c00000 */
[----:B------:R0:W1:Y:S02]  /*33b0*/  SHFL.DOWN P2, R61, R177, R174, R179 ;  /* 0x080000aeb13d7389 */ /* 0x00006400000400b3 */
[----:B01----:R-:W-:Y:S01]  /*33c0*/  ENDCOLLECTIVE ;  /* 0x000000000000791b */ /* 0x003fe20003800000 */
.L_x_686:
[----:B------:R-:W-:-:S04]  /*33d0*/  FADD.FTZ R55, R54, R55 ;  /* 0x0000003736377221 */ /* 0x000fc80000010000 */
[----:B------:R-:W-:Y:S01]  /*33e0*/  IMAD.MOV.U32 R177, RZ, RZ, R55 ;  /* 0x000000ffffb17224 */ /* 0x000fe200078e0037 */
[----:B------:R-:W-:-:S07]  /*33f0*/  MOV R52, R61 ;  /* 0x0000003d00347202 */ /* 0x000fce0000000f00 */
[----:B------:R-:W-:Y:S05]  /*3400*/  WARPSYNC.COLLECTIVE R60, `(.L_x_687) ;  /* 0x000000003c087348 */ /* 0x000fea0003c00000 */
[----:B------:R0:W1:Y:S02]  /*3410*/  SHFL.DOWN P2, R61, R177, R174, R179 ;  /* 0x080000aeb13d7389 */ /* 0x00006400000400b3 */
[----:B01----:R-:W-:Y:S01]  /*3420*/  ENDCOLLECTIVE ;  /* 0x000000000000791b */ /* 0x003fe20003800000 */
.L_x_687:
[----:B------:R-:W-:Y:S01]  /*3430*/  FADD.FTZ R52, R53, R52 ;  /* 0x0000003435347221 */ /* 0x000fe20000010000 */
[----:B------:R-:W-:-:S03]  /*3440*/  HFMA2.MMA R174, -RZ, RZ, 0, 2.384185791015625e-07 ;  /* 0x00000004ffae7435 */ /* 0x000fc600000001ff */
[----:B------:R-:W-:Y:S01]  /*3450*/  IMAD.MOV.U32 R177, RZ, RZ, R52 ;  /* 0x000000ffffb17224 */ /* 0x000fe200078e0034 */
[----:B------:R-:W-:-:S07]  /*3460*/  MOV R58, R61 ;  /* 0x0000003d003a7202 */ /* 0x000fce0000000f00 */
[----:B------:R-:W-:Y:S05]  /*3470*/  WARPSYNC.COLLECTIVE R60, `(.L_x_688) ;  /* 0x000000003c087348 */ /* 0x000fea0003c00000 */
[----:B------:R0:W1:Y:S02]  /*3480*/  SHFL.DOWN P2, R61, R177, R174, R179 ;  /* 0x080000aeb13d7389 */ /* 0x00006400000400b3 */
[----:B01----:R-:W-:Y:S01]  /*3490*/  ENDCOLLECTIVE ;  /* 0x000000000000791b */ /* 0x003fe20003800000 */
.L_x_688:
[----:B------:R-:W-:-:S05]  /*34a0*/  FADD.FTZ R58, R55, R58 ;  /* 0x0000003a373a7221 */ /* 0x000fca0000010000 */
[----:B------:R-:W-:Y:S01]  /*34b0*/  MOV R177, R58 ;  /* 0x0000003a00b17202 */ /* 0x000fe20000000f00 */
[----:B------:R-:W-:-:S07]  /*34c0*/  IMAD.MOV.U32 R57, RZ, RZ, R61 ;  /* 0x000000ffff397224 */ /* 0x000fce00078e003d */
[----:B------:R-:W-:Y:S05]  /*34d0*/  WARPSYNC.COLLECTIVE R60, `(.L_x_689) ;  /* 0x000000003c087348 */ /* 0x000fea0003c00000 */
[----:B------:R0:W1:Y:S02]  /*34e0*/  SHFL.DOWN P2, R61, R177, R174, R179 ;  /* 0x080000aeb13d7389 */ /* 0x00006400000400b3 */
[----:B01----:R-:W-:Y:S01]  /*34f0*/  ENDCOLLECTIVE ;  /* 0x000000000000791b */ /* 0x003fe20003800000 */
.L_x_689:
[----:B------:R-:W-:-:S05]  /*3500*/  FADD.FTZ R57, R52, R57 ;  /* 0x0000003934397221 */ /* 0x000fca0000010000 */
[----:B------:R-:W-:Y:S01]  /*3510*/  MOV R177, R57 ;  /* 0x0000003900b17202 */ /* 0x000fe20000000f00 */
[----:B------:R-:W-:Y:S02]  /*3520*/  IMAD.MOV.U32 R174, RZ, RZ, 0x2 ;  /* 0x00000002ffae7424 */ /* 0x000fe400078e00ff */
[----:B------:R-:W-:-:S07]  /*3530*/  IMAD.MOV.U32 R59, RZ, RZ, R61 ;  /* 0x000000ffff3b7224 */ /* 0x000fce00078e003d */
[----:B------:R-:W-:Y:S05]  /*3540*/  WARPSYNC.COLLECTIVE R60, `(.L_x_690) ;  /* 0x000000003c087348 */ /* 0x000fea0003c00000 */
[----:B------:R0:W1:Y:S02]  /*3550*/  SHFL.DOWN P2, R61, R177, R174, R179 ;  /* 0x080000aeb13d7389 */ /* 0x00006400000400b3 */
[----:B01----:R-:W-:Y:S01]  /*3560*/  ENDCOLLECTIVE ;  /* 0x000000000000791b */ /* 0x003fe20003800000 */
.L_x_690:
[----:B------:R-:W-:-:S04]  /*3570*/  FADD.FTZ R59, R58, R59 ;  /* 0x0000003b3a3b7221 */ /* 0x000fc80000010000 */
[----:B------:R-:W-:Y:S01]  /*3580*/  IMAD.MOV.U32 R177, RZ, RZ, R59 ;  /* 0x000000ffffb17224 */ /* 0x000fe200078e003b */
[----:B------:R-:W-:-:S07]  /*3590*/  MOV R54, R61 ;  /* 0x0000003d00367202 */ /* 0x000fce0000000f00 */
[----:B------:R-:W-:Y:S05]  /*35a0*/  WARPSYNC.COLLECTIVE R60, `(.L_x_691) ;  /* 0x000000003c087348 */ /* 0x000fea0003c00000 */
[----:B------:R0:W1:Y:S02]  /*35b0*/  SHFL.DOWN P2, R61, R177, R174, R179 ;  /* 0x080000aeb13d7389 */ /* 0x00006400000400b3 */
[----:B01----:R-:W-:Y:S01]  /*35c0*/  ENDCOLLECTIVE ;  /* 0x000000000000791b */ /* 0x003fe20003800000 */
.L_x_691:
[----:B------:R-:W-:Y:S01]  /*35d0*/  FADD.FTZ R54, R57, R54 ;  /* 0x0000003639367221 */ /* 0x000fe20000010000 */
[----:B------:R-:W-:-:S03]  /*35e0*/  HFMA2.MMA R174, -RZ, RZ, 0, 5.9604644775390625e-08 ;  /* 0x00000001ffae7435 */ /* 0x000fc600000001ff */
[----:B------:R-:W-:Y:S01]  /*35f0*/  IMAD.MOV.U32 R177, RZ, RZ, R54 ;  /* 0x000000ffffb17224 */ /* 0x000fe200078e0036 */
[----:B------:R-:W-:-:S07]  /*3600*/  MOV R56, R61 ;  /* 0x0000003d00387202 */ /* 0x000fce0000000f00 */
[----:B------:R-:W-:Y:S05]  /*3610*/  WARPSYNC.COLLECTIVE R60, `(.L_x_692) ;  /* 0x000000003c087348 */ /* 0x000fea0003c00000 */
[----:B------:R0:W1:Y:S02]  /*3620*/  SHFL.DOWN P2, R61, R177, R174, R179 ;  /* 0x080000aeb13d7389 */ /* 0x00006400000400b3 */
[----:B01----:R-:W-:Y:S01]  /*3630*/  ENDCOLLECTIVE ;  /* 0x000000000000791b */ /* 0x003fe20003800000 */
.L_x_692:
[----:B------:R-:W-:-:S05]  /*3640*/  FADD.FTZ R56, R59, R56 ;  /* 0x000000383b387221 */ /* 0x000fca0000010000 */
[----:B------:R-:W-:Y:S01]  /*3650*/  MOV R177, R56 ;  /* 0x0000003800b17202 */ /* 0x000fe20000000f00 */
[----:B------:R-:W-:-:S07]  /*3660*/  IMAD.MOV.U32 R53, RZ, RZ, R61 ;  /* 0x000000ffff357224 */ /* 0x000fce00078e003d */
[----:B------:R-:W-:Y:S05]  /*3670*/  WARPSYNC.COLLECTIVE R60, `(.L_x_693) ;  /* 0x000000003c087348 */ /* 0x000fea0003c00000 */
[----:B------:R0:W1:Y:S02]  /*3680*/  SHFL.DOWN P2, R61, R177, R174, R179 ;  /* 0x080000aeb13d7389 */ /* 0x00006400000400b3 */
[----:B01----:R-:W-:Y:S01]  /*3690*/  ENDCOLLECTIVE ;  /* 0x000000000000791b */ /* 0x003fe20003800000 */
.L_x_693:
[----:B------:R-:W-:Y:S05]  /*36a0*/  BRA `(.L_x_694) ;  /* 0xffffffe400087947 */ /* 0x000fea000383ffff */
.L_x_695:
        /* <DEDUP_REMOVED lines=13> */
.L_x_2953:


//--------------------- .text._ZN10layer_norm22ln_bwd_finalize_kernelINS_22Kernel_traits_finalizeILj2048Ef13__nv_bfloat16S2_S2_fjLb0ELj1024ELj4ENS_18Kernel_traits_baseILj2048EfS2_S2_S2_fjLj1024EEEEELb0ELb0EEEvNS_9BwdParamsE --------------------------
	.section	.text._ZN10layer_norm22ln_bwd_finalize_kernelINS_22Kernel_traits_finalizeILj2048Ef13__nv_bfloat16S2_S2_fjLb0ELj1024ELj4ENS_18Kernel_traits_baseILj2048EfS2_S2_S2_fjLj1024EEEEELb0ELb0EEEvNS_9BwdParamsE,"ax",@progbits
	.align	128
        .global         _ZN10layer_norm22ln_bwd_finalize_kernelINS_22Kernel_traits_finalizeILj2048Ef13__nv_bfloat16S2_S2_fjLb0ELj1024ELj4ENS_18Kernel_traits_baseILj2048EfS2_S2_S2_fjLj1024EEEEELb0ELb0EEEvNS_9BwdParamsE
        .type           _ZN10layer_norm22ln_bwd_finalize_kernelINS_22Kernel_traits_finalizeILj2048Ef13__nv_bfloat16S2_S2_fjLb0ELj1024ELj4ENS_18Kernel_traits_baseILj2048EfS2_S2_S2_fjLj1024EEEEELb0ELb0EEEvNS_9BwdParamsE,@function
        .size           _ZN10layer_norm22ln_bwd_finalize_kernelINS_22Kernel_traits_finalizeILj2048Ef13__nv_bfloat16S2_S2_fjLb0ELj1024ELj4ENS_18Kernel_traits_baseILj2048EfS2_S2_S2_fjLj1024EEEEELb0ELb0EEEvNS_9BwdParamsE,(.L_x_2954 - _ZN10layer_norm22ln_bwd_finalize_kernelINS_22Kernel_traits_finalizeILj2048Ef13__nv_bfloat16S2_S2_fjLb0ELj1024ELj4ENS_18Kernel_traits_baseILj2048EfS2_S2_S2_fjLj1024EEEEELb0ELb0EEEvNS_9BwdParamsE)
        .other          _ZN10layer_norm22ln_bwd_finalize_kernelINS_22Kernel_traits_finalizeILj2048Ef13__nv_bfloat16S2_S2_fjLb0ELj1024ELj4ENS_18Kernel_traits_baseILj2048EfS2_S2_S2_fjLj1024EEEEELb0ELb0EEEvNS_9BwdParamsE,@"STO_CUDA_ENTRY STV_DEFAULT"
_ZN10layer_norm22ln_bwd_finalize_kernelINS_22Kernel_traits_finalizeILj2048Ef13__nv_bfloat16S2_S2_fjLb0ELj1024ELj4ENS_18Kernel_traits_baseILj2048EfS2_S2_S2_fjLj1024EEEEELb0ELb0EEEvNS_9BwdParamsE:
.text._ZN10layer_norm22ln_bwd_finalize_kernelINS_22Kernel_traits_finalizeILj2048Ef13__nv_bfloat16S2_S2_fjLb0ELj1024ELj4ENS_18Kernel_traits_baseILj2048EfS2_S2_S2_fjLj1024EEEEELb0ELb0EEEvNS_9BwdParamsE:
        /* <DEDUP_REMOVED lines=25> */
.L_x_708:
        /* <DEDUP_REMOVED lines=30> */
.L_x_700:
        /* <DEDUP_REMOVED lines=36> */
.L_x_699:
[----:B------:R-:W-:Y:S05]  /*05b0*/  BSYNC B1 ;  /* 0x0000000000017941 */ /* 0x000fea0003800000 */
.L_x_698:
        /* <DEDUP_REMOVED lines=24> */
.L_x_702:
[----:B------:R-:W-:Y:S05]  /*0740*/  BSYNC B1 ;  /* 0x0000000000017941 */ /* 0x000fea0003800000 */
.L_x_701:
        /* <DEDUP_REMOVED lines=12> */
.L_x_703:
[----:B------:R-:W-:Y:S05]  /*0810*/  BSYNC B1 ;  /* 0x0000000000017941 */ /* 0x000fea0003800000 */
.L_x_697:
[----:B------:R-:W-:Y:S05]  /*0820*/  BSYNC B0 ;  /* 0x0000000000007941 */ /* 0x000fea0003800000 */
.L_x_696:
        /* <DEDUP_REMOVED lines=29> */
.L_x_719:
[----:B---3--:R-:W-:Y:S01]  /*0a00*/  FADD.FTZ R9, R18, R9 ;  /* 0x0000000912097221 */ /* 0x008fe20000010000 */
[----:B--2---:R-:W-:-:S04]  /*0a10*/  FADD.FTZ R11, R10, R11 ;  /* 0x0000000b0a0b7221 */ /* 0x004fc80000010000 */
[----:B------:R2:W-:Y:S04]  /*0a20*/  @!P1 STS [R6+0x2000], R9 ;  /* 0x0020000906009388 */ /* 0x0005e80000000800 */
[----:B------:R2:W-:Y:S02]  /*0a30*/  @!P1 STS [R6+0x2080], R11 ;  /* 0x0020800b06009388 */ /* 0x0005e40000000800 */
.L_x_704:
        /* <DEDUP_REMOVED lines=9> */
[----:B0-----:R-:W0:Y:S01]  /*0ad0*/  LDS.64 R10, [R9+UR4+0x2000] ;  /* 0x00200004090a7984 */ /* 0x001e220008000a00 */
[----:B------:R-:W3:Y:S03]  /*0ae0*/  LDC.64 R14, c[0x0][0x310] ;  /* 0x0000c400ff0e7b82 */ /* 0x000ee60000000a00 */
[----:B------:R-:W4:Y:S01]  /*0af0*/  LDS.64 R16, [R9+UR4+0x2080] ;  /* 0x0020800409107984 */ /* 0x000f220008000a00 */
[----:B--2---:R-:W-:-:S04]  /*0b00*/  IMAD.WIDE.U32 R12, R4, 0x8, R12 ;  /* 0x00000008040c7825 */ /* 0x004fc800078e000c */
[----:B---3--:R-:W-:Y:S01]  /*0b10*/  IMAD.WIDE.U32 R14, R4, 0x8, R14 ;  /* 0x00000008040e7825 */ /* 0x008fe200078e000e */
[----:B0-----:R2:W-:Y:S04]  /*0b20*/  STG.E.64 desc[UR6][R12.64], R10 ;  /* 0x0000000a0c007986 */ /* 0x0015e8000c101b06 */
[----:B----4-:R2:W-:Y:S02]  /*0b30*/  STG.E.64 desc[UR6][R14.64], R16 ;  /* 0x000000100e007986 */ /* 0x0105e4000c101b06 */
.L_x_707:
[----:B------:R-:W-:Y:S05]  /*0b40*/  BSYNC B0 ;  /* 0x0000000000007941 */ /* 0x000fea0003800000 */
.L_x_706:
[C---:B------:R-:W-:Y:S01]  /*0b50*/  ISETP.GT.U32.AND P1, PT, R3.reuse, -0x801, PT ;  /* 0xfffff7ff0300780c */ /* 0x040fe20003f24070 */
[----:B------:R-:W-:Y:S01]  /*0b60*/  VIADD R4, R4, 0x400 ;  /* 0x0000040004047836 */ /* 0x000fe20000000000 */
[----:B------:R-:W-:-:S11]  /*0b70*/  IADD3 R3, R3, 0x800, RZ ;  /* 0x0000080003037810 */ /* 0x000fd60007ffe0ff */
[----:B------:R-:W-:Y:S05]  /*0b80*/  @P1 BRA `(.L_x_708) ;  /* 0xfffffff400801947 */ /* 0x000fea000383ffff */
[----:B------:R-:W-:Y:S05]  /*0b90*/  EXIT ;  /* 0x000000000000794d */ /* 0x000fea0003800000 */
.L_x_705:
[----:B------:R-:W-:Y:S01]  /*0ba0*/  HFMA2.MMA R21, -RZ, RZ, 0, 5.9604644775390625e-08 ;  /* 0x00000001ff157435 */ /* 0x000fe200000001ff */
[----:B0--3--:R-:W-:Y:S01]  /*0bb0*/  MOV R22, R10 ;  /* 0x0000000a00167202 */ /* 0x009fe20000000f00 */
[----:B------:R-:W-:Y:S01]  /*0bc0*/  IMAD.MOV.U32 R19, RZ, RZ, -0x1 ;  /* 0xffffffffff137424 */ /* 0x000fe200078e00ff */
[----:B------:R-:W-:-:S08]  /*0bd0*/  MOV R24, 0x1f ;  /* 0x0000001f00187802 */ /* 0x000fd00000000f00 */
[----:B-12---:R-:W-:Y:S05]  /*0be0*/  WARPSYNC.COLLECTIVE R19, `(.L_x_709) ;  /* 0x0000000013087348 */ /* 0x006fea0003c00000 */
[----:B------:R0:W3:Y:S02]  /*0bf0*/  SHFL.BFLY P2, R20, R22, R21, R24 ;  /* 0x0c00001516147389 */ /* 0x0000e40000040018 */
[----:B0123--:R-:W-:Y:S01]  /*0c00*/  ENDCOLLECTIVE ;  /* 0x000000000000791b */ /* 0x00ffe20003800000 */
.L_x_709:
[----:B------:R-:W-:Y:S01]  /*0c10*/  HFMA2.MMA R21, -RZ, RZ, 0, 1.1920928955078125e-07 ;  /* 0x00000002ff157435 */ /* 0x000fe200000001ff */
[----:B------:R-:W-:-:S05]  /*0c20*/  MOV R11, R20 ;  /* 0x00000014000b7202 */ /* 0x000fca0000000f00 */
[----:B------:R-:W-:-:S05]  /*0c30*/  FADD.FTZ R11, R10, R11 ;  /* 0x0000000b0a0b7221 */ /* 0x000fca0000010000 */
[----:B------:R-:W-:-:S07]  /*0c40*/  MOV R22, R11 ;  /* 0x0000000b00167202 */ /* 0x000fce0000000f00 */
[----:B------:R-:W-:Y:S05]  /*0c50*/  WARPSYNC.COLLECTIVE R19, `(.L_x_710) ;  /* 0x0000000013087348 */ /* 0x000fea0003c00000 */
[----:B------:R0:W1:Y:S02]  /*0c60*/  SHFL.BFLY P2, R20, R22, R21, R24 ;  /* 0x0c00001516147389 */ /* 0x0000640000040018 */
[----:B01----:R-:W-:Y:S01]  /*0c70*/  ENDCOLLECTIVE ;  /* 0x000000000000791b */ /* 0x003fe20003800000 */
.L_x_710:
[----:B------:R-:W-:Y:S01]  /*0c80*/  HFMA2.MMA R21, -RZ, RZ, 0, 2.384185791015625e-07 ;  /* 0x00000004ff157435 */ /* 0x000fe200000001ff */
[----:B------:R-:W-:-:S04]  /*0c90*/  IMAD.MOV.U32 R14, RZ, RZ, R20 ;  /* 0x000000ffff0e7224 */ /* 0x000fc800078e0014 */
[----:B------:R-:W-:-:S05]  /*0ca0*/  FADD.FTZ R14, R11, R14 ;  /* 0x0000000e0b0e7221 */ /* 0x000fca0000010000 */
[----:B------:R-:W-:-:S07]  /*0cb0*/  MOV R22, R14 ;  /* 0x0000000e00167202 */ /* 0x000fce0000000f00 */
[----:B------:R-:W-:Y:S05]  /*0cc0*/  WARPSYNC.COLLECTIVE R19, `(.L_x_711) ;  /* 0x0000000013087348 */ /* 0x000fea0003c00000 */
[----:B------:R0:W1:Y:S02]  /*0cd0*/  SHFL.BFLY P2, R20, R22, R21, R24 ;  /* 0x0c00001516147389 */ /* 0x0000640000040018 */
[----:B01----:R-:W-:Y:S01]  /*0ce0*/  ENDCOLLECTIVE ;  /* 0x000000000000791b */ /* 0x003fe20003800000 */
.L_x_711:
[----:B------:R-:W-:Y:S01]  /*0cf0*/  IMAD.MOV.U32 R21, RZ, RZ, 0x8 ;  /* 0x00000008ff157424 */ /* 0x000fe200078e00ff */
[----:B------:R-:W-:-:S05]  /*0d00*/  MOV R13, R20 ;  /* 0x00000014000d7202 */ /* 0x000fca0000000f00 */
[----:B------:R-:W-:-:S05]  /*0d10*/  FADD.FTZ R13, R14, R13 ;  /* 0x0000000d0e0d7221 */ /* 0x000fca0000010000 */
[----:B------:R-:W-:-:S07]  /*0d20*/  MOV R22, R13 ;  /* 0x0000000d00167202 */ /* 0x000fce0000000f00 */
[----:B------:R-:W-:Y:S05]  /*0d30*/  WARPSYNC.COLLECTIVE R19, `(.L_x_712) ;  /* 0x0000000013087348 */ /* 0x000fea0003c00000 */
[----:B------:R0:W1:Y:S02]  /*0d40*/  SHFL.BFLY P2, R20, R22, R21, R24 ;  /* 0x0c00001516147389 */ /* 0x0000640000040018 */
[----:B01----:R-:W-:Y:S01]  /*0d50*/  ENDCOLLECTIVE ;  /* 0x000000000000791b */ /* 0x003fe20003800000 */
.L_x_712:
[----:B------:R-:W-:Y:S01]  /*0d60*/  HFMA2.MMA R21, -RZ, RZ, 0, 9.5367431640625e-07 ;  /* 0x00000010ff157435 */ /* 0x000fe200000001ff */
[----:B------:R-:W-:-:S05]  /*0d70*/  MOV R10, R20 ;  /* 0x00000014000a7202 */ /* 0x000fca0000000f00 */
[----:B------:R-:W-:-:S05]  /*0d80*/  FADD.FTZ R10, R13, R10 ;  /* 0x0000000a0d0a7221 */ /* 0x000fca0000010000 */
[----:B------:R-:W-:-:S07]  /*0d90*/  MOV R22, R10 ;  /* 0x0000000a00167202 */ /* 0x000fce0000000f00 */
[----:B------:R-:W-:Y:S05]  /*0da0*/  WARPSYNC.COLLECTIVE R19, `(.L_x_713) ;  /* 0x0000000013087348 */ /* 0x000fea0003c00000 */
[----:B------:R0:W1:Y:S02]  /*0db0*/  SHFL.BFLY P2, R20, R22, R21, R24 ;  /* 0x0c00001516147389 */ /* 0x0000640000040018 */
[----:B01----:R-:W-:Y:S01]  /*0dc0*/  ENDCOLLECTIVE ;  /* 0x000000000000791b */ /* 0x003fe20003800000 */
.L_x_713:
[----:B------:R-:W-:Y:S01]  /*0dd0*/  HFMA2.MMA R21, -RZ, RZ, 0, 5.9604644775390625e-08 ;  /* 0x00000001ff157435 */ /* 0x000fe200000001ff */
[----:B------:R-:W-:Y:S01]  /*0de0*/  IMAD.MOV.U32 R22, RZ, RZ, R9 ;  /* 0x000000ffff167224 */ /* 0x000fe200078e0009 */
[----:B------:R-:W-:-:S09]  /*0df0*/  MOV R11, R20 ;  /* 0x00000014000b7202 */ /* 0x000fd20000000f00 */
[----:B------:R-:W-:Y:S05]  /*0e00*/  WARPSYNC.COLLECTIVE R19, `(.L_x_714) ;  /* 0x0000000013087348 */ /* 0x000fea0003c00000 */
[----:B------:R0:W1:Y:S02]  /*0e10*/  SHFL.BFLY P2, R20, R22, R21, R24 ;  /* 0x0c00001516147389 */ /* 0x0000640000040018 */
[----:B01----:R-:W-:Y:S01]  /*0e20*/  ENDCOLLECTIVE ;  /* 0x000000000000791b */ /* 0x003fe20003800000 */
.L_x_714:
[----:B------:R-:W-:Y:S01]  /*0e30*/  HFMA2.MMA R21, -RZ, RZ, 0, 1.1920928955078125e-07 ;  /* 0x00000002ff157435 */ /* 0x000fe200000001ff */
[----:B------:R-:W-:-:S05]  /*0e40*/  MOV R14, R20 ;  /* 0x00000014000e7202 */ /* 0x000fca0000000f00 */
[----:B------:R-:W-:-:S05]  /*0e50*/  FADD.FTZ R15, R9, R14 ;  /* 0x0000000e090f7221 */ /* 0x000fca0000010000 */
[----:B------:R-:W-:-:S07]  /*0e60*/  MOV R22, R15 ;  /* 0x0000000f00167202 */ /* 0x000fce0000000f00 */
[----:B------:R-:W-:Y:S05]  /*0e70*/  WARPSYNC.COLLECTIVE R19, `(.L_x_715) ;  /* 0x0000000013087348 */ /* 0x000fea0003c00000 */
[----:B------:R0:W1:Y:S02]  /*0e80*/  SHFL.BFLY P2, R20, R22, R21, R24 ;  /* 0x0c00001516147389 */ /* 0x0000640000040018 */
[----:B01----:R-:W-:Y:S01]  /*0e90*/  ENDCOLLECTIVE ;  /* 0x000000000000791b */ /* 0x003fe20003800000 */
.L_x_715:
[----:B------:R-:W-:Y:S01]  /*0ea0*/  HFMA2.MMA R21, -RZ, RZ, 0, 2.384185791015625e-07 ;  /* 0x00000004ff157435 */ /* 0x000fe200000001ff */
[----:B------:R-:W-:-:S04]  /*0eb0*/  IMAD.MOV.U32 R16, RZ, RZ, R20 ;  /* 0x000000ffff107224 */ /* 0x000fc800078e0014 */
[----:B------:R-:W-:-:S05]  /*0ec0*/  FADD.FTZ R16, R15, R16 ;  /* 0x000000100f107221 */ /* 0x000fca0000010000 */
[----:B------:R-:W-:-:S07]  /*0ed0*/  MOV R22, R16 ;  /* 0x0000001000167202 */ /* 0x000fce0000000f00 */
[----:B------:R-:W-:Y:S05]  /*0ee0*/  WARPSYNC.COLLECTIVE R19, `(.L_x_716) ;  /* 0x0000000013087348 */ /* 0x000fea0003c00000 */
[----:B------:R0:W1:Y:S02]  /*0ef0*/  SHFL.BFLY P2, R20, R22, R21, R24 ;  /* 0x0c00001516147389 */ /* 0x0000640000040018 */
[----:B01----:R-:W-:Y:S01]  /*0f00*/  ENDCOLLECTIVE ;  /* 0x000000000000791b */ /* 0x003fe20003800000 */
.L_x_716:
[----:B------:R-:W-:Y:S01]  /*0f10*/  IMAD.MOV.U32 R21, RZ, RZ, 0x8 ;  /* 0x00000008ff157424 */ /* 0x000fe200078e00ff */
[----:B------:R-:W-:-:S05]  /*0f20*/  MOV R17, R20 ;  /* 0x0000001400117202 */ /* 0x000fca0000000f00 */
[----:B------:R-:W-:-:S05]  /*0f30*/  FADD.FTZ R17, R16, R17 ;  /* 0x0000001110117221 */ /* 0x000fca0000010000 */
[----:B------:R-:W-:-:S07]  /*0f40*/  MOV R22, R17 ;  /* 0x0000001100167202 */ /* 0x000fce0000000f00 */
[----:B------:R-:W-:Y:S05]  /*0f50*/  WARPSYNC.COLLECTIVE R19, `(.L_x_717) ;  /* 0x0000000013087348 */ /* 0x000fea0003c00000 */
[----:B------:R0:W1:Y:S02]  /*0f60*/  SHFL.BFLY P2, R20, R22, R21, R24 ;  /* 0x0c00001516147389 */ /* 0x0000640000040018 */
[----:B01----:R-:W-:Y:S01]  /*0f70*/  ENDCOLLECTIVE ;  /* 0x000000000000791b */ /* 0x003fe20003800000 */
.L_x_717:
[----:B------:R-:W-:Y:S01]  /*0f80*/  HFMA2.MMA R21, -RZ, RZ, 0, 9.5367431640625e-07 ;  /* 0x00000010ff157435 */ /* 0x000fe200000001ff */
[----:B------:R-:W-:-:S05]  /*0f90*/  MOV R18, R20 ;  /* 0x0000001400127202 */ /* 0x000fca0000000f00 */
[----:B------:R-:W-:-:S05]  /*0fa0*/  FADD.FTZ R18, R17, R18 ;  /* 0x0000001211127221 */ /* 0x000fca0000010000 */
[----:B------:R-:W-:-:S07]  /*0fb0*/  MOV R22, R18 ;  /* 0x0000001200167202 */ /* 0x000fce0000000f00 */
[----:B------:R-:W-:Y:S05]  /*0fc0*/  WARPSYNC.COLLECTIVE R19, `(.L_x_718) ;  /* 0x0000000013087348 */ /* 0x000fea0003c00000 */
[----:B------:R0:W1:Y:S02]  /*0fd0*/  SHFL.BFLY P2, R20, R22, R21, R24 ;  /* 0x0c00001516147389 */ /* 0x0000640000040018 */
[----:B01----:R-:W-:Y:S01]  /*0fe0*/  ENDCOLLECTIVE ;  /* 0x000000000000791b */ /* 0x003fe20003800000 */
.L_x_718:
[----:B------:R-:W-:Y:S01]  /*0ff0*/  MOV R9, R20 ;  /* 0x0000001400097202 */ /* 0x000fe20000000f00 */
[----:B------:R-:W-:Y:S06]  /*1000*/  BRA `(.L_x_719) ;  /* 0xfffffff8007c7947 */ /* 0x000fec000383ffff */
.L_x_720:
        /* <DEDUP_REMOVED lines=15> */
.L_x_2954:


//--------------------- .text._ZN10layer_norm40ln_parallel_residual_bwd_finalize_kernelINS_22Kernel_traits_finalizeILj2048Ef13__nv_bfloat16S2_S2_fjLb0ELj1024ELj4ENS_18Kernel_traits_baseILj2048EfS2_S2_S2_fjLj1024EEEEELb0EEEvNS_9BwdParamsE --------------------------
	.section	.text._ZN10layer_norm40ln_parallel_residual_bwd_finalize_kernelINS_22Kernel_traits_finalizeILj2048Ef13__nv_bfloat16S2_S2_fjLb0ELj1024ELj4ENS_18Kernel_traits_baseILj2048EfS2_S2_S2_fjLj1024EEEEELb0EEEvNS_9BwdParamsE,"ax",@progbits
	.align	128
        .global         _ZN10layer_norm40ln_parallel_residual_bwd_finalize_kernelINS_22Kernel_traits_finalizeILj2048Ef13__nv_bfloat16S2_S2_fjLb0ELj1024ELj4ENS_18Kernel_traits_baseILj2048EfS2_S2_S2_fjLj1024EEEEELb0EEEvNS_9BwdParamsE
        .type           _ZN10layer_norm40ln_parallel_residual_bwd_finalize_kernelINS_22Kernel_traits_finalizeILj2048Ef13__nv_bfloat16S2_S2_fjLb0ELj1024ELj4ENS_18Kernel_traits_baseILj2048EfS2_S2_S2_fjLj1024EEEEELb0EEEvNS_9BwdParamsE,@function
        .size           _ZN10layer_norm40ln_parallel_residual_bwd_finalize_kernelINS_22Kernel_traits_finalizeILj2048Ef13__nv_bfloat16S2_S2_fjLb0ELj1024ELj4ENS_18Kernel_traits_baseILj2048EfS2_S2_S2_fjLj1024EEEEELb0EEEvNS_9BwdParamsE,(.L_x_2955 - _ZN10layer_norm40ln_parallel_residual_bwd_finalize_kernelINS_22Kernel_traits_finalizeILj2048Ef13__nv_bfloat16S2_S2_fjLb0ELj1024ELj4ENS_18Kernel_traits_baseILj2048EfS2_S2_S2_fjLj1024EEEEELb0EEEvNS_9BwdParamsE)
        .other          _ZN10layer_norm40ln_parallel_residual_bwd_finalize_kernelINS_22Kernel_traits_finalizeILj2048Ef13__nv_bfloat16S2_S2_fjLb0ELj1024ELj4ENS_18Kernel_traits_baseILj2048EfS2_S2_S2_fjLj1024EEEEELb0EEEvNS_9BwdParamsE,@"STO_CUDA_ENTRY STV_DEFAULT"
_ZN10layer_norm40ln_parallel_residual_bwd_finalize_kernelINS_22Kernel_traits_finalizeILj2048Ef13__nv_bfloat16S2_S2_fjLb0ELj1024ELj4ENS_18Kernel_traits_baseILj2048EfS2_S2_S2_fjLj1024EEEEELb0EEEvNS_9BwdParamsE:
.text._ZN10layer_norm40ln_parallel_residual_bwd_finalize_kernelINS_22Kernel_traits_finalizeILj2048Ef13__nv_bfloat16S2_S2_fjLb0ELj1024ELj4ENS_18Kernel_traits_baseILj2048EfS2_S2_S2_fjLj1024EEEEELb0EEEvNS_9BwdParamsE:
        /* <DEDUP_REMOVED lines=22> */
.L_x_733:
        /* <DEDUP_REMOVED lines=42> */
.L_x_725:
        /* <DEDUP_REMOVED lines=62> */
.L_x_724:
[----:B------:R-:W-:Y:S05]  /*07e0*/  BSYNC B1 ;  /* 0x0000000000017941 */ /* 0x000fea0003800000 */
.L_x_723:
[CC--:B------:R-:W-:Y:S01]  /*07f0*/  ISETP.GE.U32.AND P1, PT, R23.reuse, R8.reuse, PT ;  /* 0x000000081700720c */ /* 0x0c0fe20003f26070 */
[----:B------:R-:W-:Y:S01]  /*0800*/  BSSY B1, `(.L_x_726) ;  /* 0x0000025000017945 */ /* 0x000fe20003800000 */
[----:B------:R-:W-:-:S04]  /*0810*/  IADD3 R9, -R23, R8, RZ ;  /* 0x0000000817097210 */ /* 0x000fc80007ffe1ff */
        /* <DEDUP_REMOVED lines=35> */
.L_x_727:
[----:B------:R-:W-:Y:S05]  /*0a50*/  BSYNC B1 ;  /* 0x0000000000017941 */ /* 0x000fea0003800000 */
.L_x_726:
        /* <DEDUP_REMOVED lines=20> */
.L_x_728:
[----:B------:R-:W-:Y:S05]  /*0ba0*/  BSYNC B1 ;  /* 0x0000000000017941 */ /* 0x000fea0003800000 */
.L_x_722:
[----:B------:R-:W-:Y:S05]  /*0bb0*/  BSYNC B0 ;  /* 0x0000000000007941 */ /* 0x000fea0003800000 */
.L_x_721:
        /* <DEDUP_REMOVED lines=54> */
.L_x_754:
        /* <DEDUP_REMOVED lines=10> */
.L_x_729:
        /* <DEDUP_REMOVED lines=18> */
[C---:B-----5:R-:W-:Y:S01]  /*10e0*/  IMAD.WIDE.U32 R22, R5.reuse, 0x8, R22 ;  /* 0x0000000805167825 */ /* 0x060fe200078e0016 */
[----:B-1----:R1:W-:Y:S03]  /*10f0*/  STG.E.64 desc[UR6][R10.64], R18 ;  /* 0x000000120a007986 */ /* 0x0023e6000c101b06 */
[----:B0-----:R-:W-:Y:S01]  /*1100*/  IMAD.WIDE.U32 R20, R5, 0x8, R20 ;  /* 0x0000000805147825 */ /* 0x001fe200078e0014 */
[----:B---3--:R1:W-:Y:S04]  /*1110*/  STG.E.64 desc[UR6][R16.64], R14 ;  /* 0x0000000e10007986 */ /* 0x0083e8000c101b06 */
[----:B----4-:R1:W-:Y:S04]  /*1120*/  STG.E.64 desc[UR6][R22.64], R12 ;  /* 0x0000000c16007986 */ /* 0x0103e8000c101b06 */
[----:B------:R1:W-:Y:S02]  /*1130*/  STG.E.64 desc[UR6][R20.64], R8 ;  /* 0x0000000814007986 */ /* 0x0003e4000c101b06 */
.L_x_732:
[----:B------:R-:W-:Y:S05]  /*1140*/  BSYNC B0 ;  /* 0x0000000000007941 */ /* 0x000fea0003800000 */
.L_x_731:
[C---:B------:R-:W-:Y:S02]  /*1150*/  ISETP.GT.U32.AND P1, PT, R4.reuse, -0x801, PT ;  /* 0xfffff7ff0400780c */ /* 0x040fe40003f24070 */
[----:B------:R-:W-:Y:S02]  /*1160*/  IADD3 R4, R4, 0x800, RZ ;  /* 0x0000080004047810 */ /* 0x000fe40007ffe0ff */
[----:B------:R-:W-:-:S09]  /*1170*/  IADD3 R5, R5, 0x400, RZ ;  /* 0x0000040005057810 */ /* 0x000fd20007ffe0ff */
[----:B------:R-:W-:Y:S05]  /*1180*/  @P1 BRA `(.L_x_733) ;  /* 0xffffffec00f41947 */ /* 0x000fea000383ffff */
[----:B------:R-:W-:Y:S05]  /*1190*/  EXIT ;  /* 0x000000000000794d */ /* 0x000fea0003800000 */
.L_x_730:
[----:B------:R-:W-:Y:S01]  /*11a0*/  HFMA2.MMA R14, -RZ, RZ, 0, 5.9604644775390625e-08 ;  /* 0x00000001ff0e7435 */ /* 0x000fe200000001ff */
[----:B----4-:R-:W-:Y:S02]  /*11b0*/  MOV R27, R10 ;  /* 0x0000000a001b7202 */ /* 0x010fe40000000f00 */
[----:B------:R-:W-:Y:S02]  /*11c0*/  MOV R13, 0x1f ;  /* 0x0000001f000d7802 */ /* 0x000fe40000000f00 */
[----:B------:R-:W-:-:S07]  /*11d0*/  MOV R12, 0xffffffff ;  /* 0xffffffff000c7802 */ /* 0x000fce0000000f00 */
[----:B0123--:R-:W-:Y:S05]  /*11e0*/  WARPSYNC.COLLECTIVE R12, `(.L_x_734) ;  /* 0x000000000c087348 */ /* 0x00ffea0003c00000 */
[----:B------:R4:W0:Y:S02]  /*11f0*/  SHFL.BFLY P2, R17, R27, R14, R13 ;  /* 0x0c00000e1b117389 */ /* 0x000824000004000d */
[----:B01234-:R-:W-:Y:S01]  /*1200*/  ENDCOLLECTIVE ;  /* 0x000000000000791b */ /* 0x01ffe20003800000 */
.L_x_734:
[----:B------:R-:W-:Y:S01]  /*1210*/  HFMA2.MMA R14, -RZ, RZ, 0, 1.1920928955078125e-07 ;  /* 0x00000002ff0e7435 */ /* 0x000fe200000001ff */
[----:B------:R-:W-:-:S05]  /*1220*/  FADD.FTZ R11, R10, R17 ;  /* 0x000000110a0b7221 */ /* 0x000fca0000010000 */
[----:B------:R-:W-:-:S07]  /*1230*/  MOV R27, R11 ;  /* 0x0000000b001b7202 */ /* 0x000fce0000000f00 */
[----:B------:R-:W-:Y:S05]  /*1240*/  WARPSYNC.COLLECTIVE R12, `(.L_x_735) ;  /* 0x000000000c087348 */ /* 0x000fea0003c00000 */
[----:B------:R0:W1:Y:S02]  /*1250*/  SHFL.BFLY P2, R17, R27, R14, R13 ;  /* 0x0c00000e1b117389 */ /* 0x000064000004000d */
[----:B01----:R-:W-:Y:S01]  /*1260*/  ENDCOLLECTIVE ;  /* 0x000000000000791b */ /* 0x003fe20003800000 */
.L_x_735:
[----:B------:R-:W-:Y:S01]  /*1270*/  HFMA2.MMA R14, -RZ, RZ, 0, 2.384185791015625e-07 ;  /* 0x00000004ff0e7435 */ /* 0x000fe200000001ff */
[----:B------:R-:W-:-:S05]  /*1280*/  FADD.FTZ R10, R11, R17 ;  /* 0x000000110b0a7221 */ /* 0x000fca0000010000 */
[----:B------:R-:W-:-:S07]  /*1290*/  MOV R27, R10 ;  /* 0x0000000a001b7202 */ /* 0x000fce0000000f00 */
[----:B------:R-:W-:Y:S05]  /*12a0*/  WARPSYNC.COLLECTIVE R12, `(.L_x_736) ;  /* 0x000000000c087348 */ /* 0x000fea0003c00000 */
[----:B------:R0:W1:Y:S02]  /*12b0*/  SHFL.BFLY P2, R17, R27, R14, R13 ;  /* 0x0c00000e1b117389 */ /* 0x000064000004000d */
[----:B01----:R-:W-:Y:S01]  /*12c0*/  ENDCOLLECTIVE ;  /* 0x000000000000791b */ /* 0x003fe20003800000 */
.L_x_736:
[----:B------:R-:W-:Y:S01]  /*12d0*/  HFMA2.MMA R14, -RZ, RZ, 0, 4.76837158203125e-07 ;  /* 0x00000008ff0e7435 */ /* 0x000fe200000001ff */
[----:B------:R-:W-:-:S05]  /*12e0*/  FADD.FTZ R19, R10, R17 ;  /* 0x000000110a137221 */ /* 0x000fca0000010000 */
[----:B------:R-:W-:-:S07]  /*12f0*/  MOV R27, R19 ;  /* 0x00000013001b7202 */ /* 0x000fce0000000f00 */
[----:B------:R-:W-:Y:S05]  /*1300*/  WARPSYNC.COLLECTIVE R12, `(.L_x_737) ;  /* 0x000000000c087348 */ /* 0x000fea0003c00000 */
[----:B------:R0:W1:Y:S02]  /*1310*/  SHFL.BFLY P2, R17, R27, R14, R13 ;  /* 0x0c00000e1b117389 */ /* 0x000064000004000d */
[----:B01----:R-:W-:Y:S01]  /*1320*/  ENDCOLLECTIVE ;  /* 0x000000000000791b */ /* 0x003fe20003800000 */
.L_x_737:
[----:B------:R-:W-:Y:S01]  /*1330*/  HFMA2.MMA R14, -RZ, RZ, 0, 9.5367431640625e-07 ;  /* 0x00000010ff0e7435 */ /* 0x000fe200000001ff */
[----:B------:R-:W-:-:S05]  /*1340*/  FADD.FTZ R11, R19, R17 ;  /* 0x00000011130b7221 */ /* 0x000fca0000010000 */
[----:B------:R-:W-:-:S07]  /*1350*/  MOV R27, R11 ;  /* 0x0000000b001b7202 */ /* 0x000fce0000000f00 */
[----:B------:R-:W-:Y:S05]  /*1360*/  WARPSYNC.COLLECTIVE R12, `(.L_x_738) ;  /* 0x000000000c087348 */ /* 0x000fea0003c00000 */
[----:B------:R0:W1:Y:S02]  /*1370*/  SHFL.BFLY P2, R17, R27, R14, R13 ;  /* 0x0c00000e1b117389 */ /* 0x000064000004000d */
[----:B01----:R-:W-:Y:S01]  /*1380*/  ENDCOLLECTIVE ;  /* 0x000000000000791b */ /* 0x003fe20003800000 */
.L_x_738:
[----:B------:R-:W-:Y:S01]  /*1390*/  HFMA2.MMA R14, -RZ, RZ, 0, 5.9604644775390625e-08 ;  /* 0x00000001ff0e7435 */ /* 0x000fe200000001ff */
[----:B------:R-:W-:Y:S01]  /*13a0*/  IMAD.MOV.U32 R27, RZ, RZ, R15 ;  /* 0x000000ffff1b7224 */ /* 0x000fe200078e000f */
[----:B------:R-:W-:-:S09]  /*13b0*/  MOV R10, R17 ;  /* 0x00000011000a7202 */ /* 0x000fd20000000f00 */
[----:B------:R-:W-:Y:S05]  /*13c0*/  WARPSYNC.COLLECTIVE R12, `(.L_x_739) ;  /* 0x000000000c087348 */ /* 0x000fea0003c00000 */
[----:B------:R0:W1:Y:S02]  /*13d0*/  SHFL.BFLY P2, R17, R27, R14, R13 ;  /* 0x0c00000e1b117389 */ /* 0x000064000004000d */
[----:B01----:R-:W-:Y:S01]  /*13e0*/  ENDCOLLECTIVE ;  /* 0x000000000000791b */ /* 0x003fe20003800000 */
.L_x_739:
[----:B------:R-:W-:Y:S01]  /*13f0*/  HFMA2.MMA R14, -RZ, RZ, 0, 1.1920928955078125e-07 ;  /* 0x00000002ff0e7435 */ /* 0x000fe200000001ff */
[----:B------:R-:W-:-:S05]  /*1400*/  MOV R16, R17 ;  /* 0x0000001100107202 */ /* 0x000fca0000000f00 */
[----:B------:R-:W-:-:S05]  /*1410*/  FADD.FTZ R16, R15, R16 ;  /* 0x000000100f107221 */ /* 0x000fca0000010000 */
[----:B------:R-:W-:-:S07]  /*1420*/  MOV R27, R16 ;  /* 0x00000010001b7202 */ /* 0x000fce0000000f00 */
[----:B------:R-:W-:Y:S05]  /*1430*/  WARPSYNC.COLLECTIVE R12, `(.L_x_740) ;  /* 0x000000000c087348 */ /* 0x000fea0003c00000 */
[----:B------:R0:W1:Y:S02]  /*1440*/  SHFL.BFLY P2, R17, R27, R14, R13 ;  /* 0x0c00000e1b117389 */ /* 0x000064000004000d */
[----:B01----:R-:W-:Y:S01]  /*1450*/  ENDCOLLECTIVE ;  /* 0x000000000000791b */ /* 0x003fe20003800000 */
.L_x_740:
[----:B------:R-:W-:Y:S01]  /*1460*/  HFMA2.MMA R14, -RZ, RZ, 0, 2.384185791015625e-07 ;  /* 0x00000004ff0e7435 */ /* 0x000fe200000001ff */
[----:B------:R-:W-:-:S05]  /*1470*/  MOV R19, R17 ;  /* 0x0000001100137202 */ /* 0x000fca0000000f00 */
[----:B------:R-:W-:-:S05]  /*1480*/  FADD.FTZ R15, R16, R19 ;  /* 0x00000013100f7221 */ /* 0x000fca0000010000 */
[----:B------:R-:W-:-:S07]  /*1490*/  MOV R27, R15 ;  /* 0x0000000f001b7202 */ /* 0x000fce0000000f00 */
[----:B------:R-:W-:Y:S05]  /*14a0*/  WARPSYNC.COLLECTIVE R12, `(.L_x_741) ;  /* 0x000000000c087348 */ /* 0x000fea0003c00000 */
[----:B------:R0:W1:Y:S02]  /*14b0*/  SHFL.BFLY P2, R17, R27, R14, R13 ;  /* 0x0c00000e1b117389 */ /* 0x000064000004000d */
[----:B01----:R-:W-:Y:S01]  /*14c0*/  ENDCOLLECTIVE ;  /* 0x000000000000791b */ /* 0x003fe20003800000 */
.L_x_741:
[----:B------:R-:W-:Y:S01]  /*14d0*/  HFMA2.MMA R14, -RZ, RZ, 0, 4.76837158203125e-07 ;  /* 0x00000008ff0e7435 */ /* 0x000fe200000001ff */
[----:B------:R-:W-:-:S05]  /*14e0*/  MOV R18, R17 ;  /* 0x0000001100127202 */ /* 0x000fca0000000f00 */
[----:B------:R-:W-:-:S05]  /*14f0*/  FADD.FTZ R20, R15, R18 ;  /* 0x000000120f147221 */ /* 0x000fca0000010000 */
[----:B------:R-:W-:-:S07]  /*1500*/  MOV R27, R20 ;  /* 0x00000014001b7202 */ /* 0x000fce0000000f00 */
[----:B------:R-:W-:Y:S05]  /*1510*/  WARPSYNC.COLLECTIVE R12, `(.L_x_742) ;  /* 0x000000000c087348 */ /* 0x000fea0003c00000 */
[----:B------:R0:W1:Y:S02]  /*1520*/  SHFL.BFLY P2, R17, R27, R14, R13 ;  /* 0x0c00000e1b117389 */ /* 0x000064000004000d */
[----:B01----:R-:W-:Y:S01]  /*1530*/  ENDCOLLECTIVE ;  /* 0x000000000000791b */ /* 0x003fe20003800000 */
.L_x_742:
[----:B------:R-:W-:Y:S01]  /*1540*/  HFMA2.MMA R14, -RZ, RZ, 0, 9.5367431640625e-07 ;  /* 0x00000010ff0e7435 */ /* 0x000fe200000001ff */
[----:B------:R-:W-:-:S05]  /*1550*/  MOV R21, R17 ;  /* 0x0000001100157202 */ /* 0x000fca0000000f00 */
[----:B------:R-:W-:-:S05]  /*1560*/  FADD.FTZ R16, R20, R21 ;  /* 0x0000001514107221 */ /* 0x000fca0000010000 */
[----:B------:R-:W-:-:S07]  /*1570*/  MOV R27, R16 ;  /* 0x00000010001b7202 */ /* 0x000fce0000000f00 */
[----:B------:R-:W-:Y:S05]  /*1580*/  WARPSYNC.COLLECTIVE R12, `(.L_x_743) ;  /* 0x000000000c087348 */ /* 0x000fea0003c00000 */
[----:B------:R0:W1:Y:S02]  /*1590*/  SHFL.BFLY P2, R17, R27, R14, R13 ;  /* 0x0c00000e1b117389 */ /* 0x000064000004000d */
[----:B01----:R-:W-:Y:S01]  /*15a0*/  ENDCOLLECTIVE ;  /* 0x000000000000791b */ /* 0x003fe20003800000 */
.L_x_743:
[----:B------:R-:W-:Y:S01]  /*15b0*/  HFMA2.MMA R14, -RZ, RZ, 0, 5.9604644775390625e-08 ;  /* 0x00000001ff0e7435 */ /* 0x000fe200000001ff */
[----:B------:R-:W-:Y:S02]  /*15c0*/  MOV R27, R9 ;  /* 0x00000009001b7202 */ /* 0x000fe40000000f00 */
[----:B------:R-:W-:-:S08]  /*15d0*/  MOV R15, R17 ;  /* 0x00000011000f7202 */ /* 0x000fd00000000f00 */
[----:B------:R-:W-:Y:S05]  /*15e0*/  WARPSYNC.COLLECTIVE R12, `(.L_x_744) ;  /* 0x000000000c087348 */ /* 0x000fea0003c00000 */
[----:B------:R0:W1:Y:S02]  /*15f0*/  SHFL.BFLY P2, R17, R27, R14, R13 ;  /* 0x0c00000e1b117389 */ /* 0x000064000004000d */
[----:B01----:R-:W-:Y:S01]  /*1600*/  ENDCOLLECTIVE ;  /* 0x000000000000791b */ /* 0x003fe20003800000 */
.L_x_744:
[----:B------:R-:W-:Y:S01]  /*1610*/  HFMA2.MMA R14, -RZ, RZ, 0, 1.1920928955078125e-07 ;  /* 0x00000002ff0e7435 */ /* 0x000fe200000001ff */
[----:B------:R-:W-:-:S05]  /*1620*/  MOV R18, R17 ;  /* 0x0000001100127202 */ /* 0x000fca0000000f00 */
[----:B------:R-:W-:-:S05]  /*1630*/  FADD.FTZ R20, R9, R18 ;  /* 0x0000001209147221 */ /* 0x000fca0000010000 */
[----:B------:R-:W-:-:S07]  /*1640*/  MOV R27, R20 ;  /* 0x00000014001b7202 */ /* 0x000fce0000000f00 */
[----:B------:R-:W-:Y:S05]  /*1650*/  WARPSYNC.COLLECTIVE R12, `(.L_x_745) ;  /* 0x000000000c087348 */ /* 0x000fea0003c00000 */
[----:B------:R0:W1:Y:S02]  /*1660*/  SHFL.BFLY P2, R17, R27, R14, R13 ;  /* 0x0c00000e1b117389 */ /* 0x000064000004000d */
[----:B01----:R-:W-:Y:S01]  /*1670*/  ENDCOLLECTIVE ;  /* 0x000000000000791b */ /* 0x003fe20003800000 */
.L_x_745:
[----:B------:R-:W-:Y:S01]  /*1680*/  IMAD.MOV.U32 R14, RZ, RZ, 0x4 ;  /* 0x00000004ff0e7424 */ /* 0x000fe200078e00ff */
[----:B------:R-:W-:-:S05]  /*1690*/  MOV R21, R17 ;  /* 0x0000001100157202 */ /* 0x000fca0000000f00 */
[----:B------:R-:W-:-:S05]  /*16a0*/  FADD.FTZ R9, R20, R21 ;  /* 0x0000001514097221 */ /* 0x000fca0000010000 */
[----:B------:R-:W-:-:S07]  /*16b0*/  MOV R27, R9 ;  /* 0x00000009001b7202 */ /* 0x000fce0000000f00 */
[----:B------:R-:W-:Y:S05]  /*16c0*/  WARPSYNC.COLLECTIVE R12, `(.L_x_746) ;  /* 0x000000000c087348 */ /* 0x000fea0003c00000 */
[----:B------:R0:W1:Y:S02]  /*16d0*/  SHFL.BFLY P2, R17, R27, R14, R13 ;  /* 0x0c00000e1b117389 */ /* 0x000064000004000d */
[----:B01----:R-:W-:Y:S01]  /*16e0*/  ENDCOLLECTIVE ;  /* 0x000000000000791b */ /* 0x003fe20003800000 */
.L_x_746:
[----:B------:R-:W-:Y:S01]  /*16f0*/  HFMA2.MMA R14, -RZ, RZ, 0, 4.76837158203125e-07 ;  /* 0x00000008ff0e7435 */ /* 0x000fe200000001ff */
[----:B------:R-:W-:-:S05]  /*1700*/  MOV R22, R17 ;  /* 0x0000001100167202 */ /* 0x000fca0000000f00 */
[----:B------:R-:W-:-:S05]  /*1710*/  FADD.FTZ R22, R9, R22 ;  /* 0x0000001609167221 */ /* 0x000fca0000010000 */
[----:B------:R-:W-:-:S07]  /*1720*/  MOV R27, R22 ;  /* 0x00000016001b7202 */ /* 0x000fce0000000f00 */
[----:B------:R-:W-:Y:S05]  /*1730*/  WARPSYNC.COLLECTIVE R12, `(.L_x_747) ;  /* 0x000000000c087348 */ /* 0x000fea0003c00000 */
[----:B------:R0:W1:Y:S02]  /*1740*/  SHFL.BFLY P2, R17, R27, R14, R13 ;  /* 0x0c00000e1b117389 */ /* 0x000064000004000d */
[----:B01----:R-:W-:Y:S01]  /*1750*/  ENDCOLLECTIVE ;  /* 0x000000000000791b */ /* 0x003fe20003800000 */
.L_x_747:
[----:B------:R-:W-:Y:S01]  /*1760*/  HFMA2.MMA R14, -RZ, RZ, 0, 9.5367431640625e-07 ;  /* 0x00000010ff0e7435 */ /* 0x000fe200000001ff */
[----:B------:R-:W-:-:S05]  /*1770*/  MOV R23, R17 ;  /* 0x0000001100177202 */ /* 0x000fca0000000f00 */
[----:B------:R-:W-:-:S05]  /*1780*/  FADD.FTZ R18, R22, R23 ;  /* 0x0000001716127221 */ /* 0x000fca0000010000 */
[----:B------:R-:W-:-:S07]  /*1790*/  MOV R27, R18 ;  /* 0x00000012001b7202 */ /* 0x000fce0000000f00 */
[----:B------:R-:W-:Y:S05]  /*17a0*/  WARPSYNC.COLLECTIVE R12, `(.L_x_748) ;  /* 0x000000000c087348 */ /* 0x000fea0003c00000 */
[----:B------:R0:W1:Y:S02]  /*17b0*/  SHFL.BFLY P2, R17, R27, R14, R13 ;  /* 0x0c00000e1b117389 */ /* 0x000064000004000d */
[----:B01----:R-:W-:Y:S01]  /*17c0*/  ENDCOLLECTIVE ;  /* 0x000000000000791b */ /* 0x003fe20003800000 */
.L_x_748:
[----:B------:R-:W-:Y:S01]  /*17d0*/  HFMA2.MMA R14, -RZ, RZ, 0, 5.9604644775390625e-08 ;  /* 0x00000001ff0e7435 */ /* 0x000fe200000001ff */
[----:B------:R-:W-:Y:S02]  /*17e0*/  MOV R27, R8 ;  /* 0x00000008001b7202 */ /* 0x000fe40000000f00 */
[----:B------:R-:W-:-:S08]  /*17f0*/  MOV R9, R17 ;  /* 0x0000001100097202 */ /* 0x000fd00000000f00 */
[----:B------:R-:W-:Y:S05]  /*1800*/  WARPSYNC.COLLECTIVE R12, `(.L_x_749) ;  /* 0x000000000c087348 */ /* 0x000fea0003c00000 */
[----:B------:R0:W1:Y:S02]  /*1810*/  SHFL.BFLY P2, R17, R27, R14, R13 ;  /* 0x0c00000e1b117389 */ /* 0x000064000004000d */
[----:B01----:R-:W-:Y:S01]  /*1820*/  ENDCOLLECTIVE ;  /* 0x000000000000791b */ /* 0x003fe20003800000 */
.L_x_749:
[----:B------:R-:W-:Y:S01]  /*1830*/  HFMA2.MMA R14, -RZ, RZ, 0, 1.1920928955078125e-07 ;  /* 0x00000002ff0e7435 */ /* 0x000fe200000001ff */
[----:B------:R-:W-:-:S05]  /*1840*/  MOV R19, R17 ;  /* 0x0000001100137202 */ /* 0x000fca0000000f00 */
[----:B------:R-:W-:-:S05]  /*1850*/  FADD.FTZ R23, R8, R19 ;  /* 0x0000001308177221 */ /* 0x000fca0000010000 */
[----:B------:R-:W-:-:S07]  /*1860*/  MOV R27, R23 ;  /* 0x00000017001b7202 */ /* 0x000fce0000000f00 */
[----:B------:R-:W-:Y:S05]  /*1870*/  WARPSYNC.COLLECTIVE R12, `(.L_x_750) ;  /* 0x000000000c087348 */ /* 0x000fea0003c00000 */
[----:B------:R0:W1:Y:S02]  /*1880*/  SHFL.BFLY P2, R17, R27, R14, R13 ;  /* 0x0c00000e1b117389 */ /* 0x000064000004000d */
[----:B01----:R-:W-:Y:S01]  /*1890*/  ENDCOLLECTIVE ;  /* 0x000000000000791b */ /* 0x003fe20003800000 */
.L_x_750:
[----:B------:R-:W-:Y:S01]  /*18a0*/  HFMA2.MMA R14, -RZ, RZ, 0, 2.384185791015625e-07 ;  /* 0x00000004ff0e7435 */ /* 0x000fe200000001ff */
[----:B------:R-:W-:-:S05]  /*18b0*/  MOV R22, R17 ;  /* 0x0000001100167202 */ /* 0x000fca0000000f00 */
[----:B------:R-:W-:-:S05]  /*18c0*/  FADD.FTZ R8, R23, R22 ;  /* 0x0000001617087221 */ /* 0x000fca0000010000 */
[----:B------:R-:W-:-:S07]  /*18d0*/  MOV R27, R8 ;  /* 0x00000008001b7202 */ /* 0x000fce0000000f00 */
[----:B------:R-:W-:Y:S05]  /*18e0*/  WARPSYNC.COLLECTIVE R12, `(.L_x_751) ;  /* 0x000000000c087348 */ /* 0x000fea0003c00000 */
[----:B------:R0:W1:Y:S02]  /*18f0*/  SHFL.BFLY P2, R17, R27, R14, R13 ;  /* 0x0c00000e1b117389 */ /* 0x000064000004000d */
[----:B01----:R-:W-:Y:S01]  /*1900*/  ENDCOLLECTIVE ;  /* 0x000000000000791b */ /* 0x003fe20003800000 */
.L_x_751:
[----:B------:R-:W-:Y:S01]  /*1910*/  HFMA2.MMA R14, -RZ, RZ, 0, 4.76837158203125e-07 ;  /* 0x00000008ff0e7435 */ /* 0x000fe200000001ff */
[----:B------:R-:W-:-:S05]  /*1920*/  MOV R21, R17 ;  /* 0x0000001100157202 */ /* 0x000fca0000000f00 */
[----:B------:R-:W-:-:S05]  /*1930*/  FADD.FTZ R24, R8, R21 ;  /* 0x0000001508187221 */ /* 0x000fca0000010000 */
[----:B------:R-:W-:-:S07]  /*1940*/  MOV R27, R24 ;  /* 0x00000018001b7202 */ /* 0x000fce0000000f00 */
[----:B------:R-:W-:Y:S05]  /*1950*/  WARPSYNC.COLLECTIVE R12, `(.L_x_752) ;  /* 0x000000000c087348 */ /* 0x000fea0003c00000 */
[----:B------:R0:W1:Y:S02]  /*1960*/  SHFL.BFLY P2, R17, R27, R14, R13 ;  /* 0x0c00000e1b117389 */ /* 0x000064000004000d */
[----:B01----:R-:W-:Y:S01]  /*1970*/  ENDCOLLECTIVE ;  /* 0x000000000000791b */ /* 0x003fe20003800000 */
.L_x_752:
[----:B------:R-:W-:Y:S01]  /*1980*/  HFMA2.MMA R14, -RZ, RZ, 0, 9.5367431640625e-07 ;  /* 0x00000010ff0e7435 */ /* 0x000fe200000001ff */
[----:B------:R-:W-:-:S05]  /*1990*/  MOV R25, R17 ;  /* 0x0000001100197202 */ /* 0x000fca0000000f00 */
[----:B------:R-:W-:-:S05]  /*19a0*/  FADD.FTZ R25, R24, R25 ;  /* 0x0000001918197221 */ /* 0x000fca0000010000 */
[----:B------:R-:W-:-:S07]  /*19b0*/  MOV R27, R25 ;  /* 0x00000019001b7202 */ /* 0x000fce0000000f00 */
[----:B------:R-:W-:Y:S05]  /*19c0*/  WARPSYNC.COLLECTIVE R12, `(.L_x_753) ;  /* 0x000000000c087348 */ /* 0x000fea0003c00000 */
[----:B------:R0:W1:Y:S02]  /*19d0*/  SHFL.BFLY P2, R17, R27, R14, R13 ;  /* 0x0c00000e1b117389 */ /* 0x000064000004000d */
[----:B01----:R-:W-:Y:S01]  /*19e0*/  ENDCOLLECTIVE ;  /* 0x000000000000791b */ /* 0x003fe20003800000 */
.L_x_753:
[----:B------:R-:W-:Y:S05]  /*19f0*/  BRA `(.L_x_754) ;  /* 0xfffffff400487947 */ /* 0x000fea000383ffff */
.L_x_755:
        /* <DEDUP_REMOVED lines=16> */
.L_x_2955:


//--------------------- .text._ZN10layer_norm31ln_parallel_residual_bwd_kernelINS_13Kernel_traitsIf13__nv_bfloat16S2_S2_fjLj2048ELj1ELj1ELj4ELj16ENS_18Kernel_traits_baseILj2048EfS2_S2_S2_fjLj128EEEEELb1ELb1ELb0EEEvNS_9BwdParamsE --------------------------
	.section	.text._ZN10layer_norm31ln_parallel_residual_bwd_kernelINS_13Kernel_traitsIf13__nv_bfloat16S2_S2_fjLj2048ELj1ELj1ELj4ELj16ENS_18Kernel_traits_baseILj2048EfS2_S2_S2_fjLj128EEEEELb1ELb1ELb0EEEvNS_9BwdParamsE,"ax",@progbits
	.align	128
        .global         _ZN10layer_norm31ln_parallel_residual_bwd_kernelINS_13Kernel_traitsIf13__nv_bfloat16S2_S2_fjLj2048ELj1ELj1ELj4ELj16ENS_18Kernel_traits_baseILj2048EfS2_S2_S2_fjLj128EEEEELb1ELb1ELb0EEEvNS_9BwdParamsE
        .type           _ZN10layer_norm31ln_parallel_residual_bwd_kernelINS_13Kernel_traitsIf13__nv_bfloat16S2_S2_fjLj2048ELj1ELj1ELj4ELj16ENS_18Kernel_traits_baseILj2048EfS2_S2_S2_fjLj128EEEEELb1ELb1ELb0EEEvNS_9BwdParamsE,@function
        .size           _ZN10layer_norm31ln_parallel_residual_bwd_kernelINS_13Kernel_traitsIf13__nv_bfloat16S2_S2_fjLj2048ELj1ELj1ELj4ELj16ENS_18Kernel_traits_baseILj2048EfS2_S2_S2_fjLj128EEEEELb1ELb1ELb0EEEvNS_9BwdParamsE,(.L_x_2956 - _ZN10layer_norm31ln_parallel_residual_bwd_kernelINS_13Kernel_traitsIf13__nv_bfloat16S2_S2_fjLj2048ELj1ELj1ELj4ELj16ENS_18Kernel_traits_baseILj2048EfS2_S2_S2_fjLj128EEEEELb1ELb1ELb0EEEvNS_9BwdParamsE)
        .other          _ZN10layer_norm31ln_parallel_residual_bwd_kernelINS_13Kernel_traitsIf13__nv_bfloat16S2_S2_fjLj2048ELj1ELj1ELj4ELj16ENS_18Kernel_traits_baseILj2048EfS2_S2_S2_fjLj128EEEEELb1ELb1ELb0EEEvNS_9BwdParamsE,@"STO_CUDA_ENTRY STV_DEFAULT"
_ZN10layer_norm31ln_parallel_residual_bwd_kernelINS_13Kernel_traitsIf13__nv_bfloat16S2_S2_fjLj2048ELj1ELj1ELj4ELj16ENS_18Kernel_traits_baseILj2048EfS2_S2_S2_fjLj128EEEEELb1ELb1ELb0EEEvNS_9BwdParamsE:
.text._ZN10layer_norm31ln_parallel_residual_bwd_kernelINS_13Kernel_traitsIf13__nv_bfloat16S2_S2_fjLj2048ELj1ELj1ELj4ELj16ENS_18Kernel_traits_baseILj2048EfS2_S2_S2_fjLj128EEEEELb1ELb1ELb0EEEvNS_9BwdParamsE:
        /* <DEDUP_REMOVED lines=22> */
[----:B------:R-:W-:-:S05]  /*0160*/  LOP3.LUT R3, R0, 0x7f, RZ, 0xc0, !PT ;  /* 0x0000007f00037812 */ /* 0x000fca00078ec0ff */
[----:B------:R-:W-:-:S04]  /*0170*/  IMAD.MOV.U32 R9, RZ, RZ, R3 ;  /* 0x000000ffff097224 */ /* 0x000fc800078e0003 */
        /* <DEDUP_REMOVED lines=31> */
[----:B------:R-:W-:-:S03]  /*0370*/  IMAD.MOV.U32 R33, RZ, RZ, RZ ;  /* 0x000000ffff217224 */ /* 0x000fc600078e00ff */
[----:B------:R-:W-:-:S09]  /*0380*/  P2R R4, PR, RZ, 0x4 ;  /* 0x00000004ff047803 */ /* 0x000fd20000000000 */
.L_x_766:
[----:B0-----:R-:W0:Y:S01]  /*0390*/  LDC.64 R80, c[0x0][0x250] ;  /* 0x00009400ff507b82 */ /* 0x001e220000000a00 */
[----:B------:R-:W-:Y:S01]  /*03a0*/  ISETP.NE.AND P6, PT, R4, RZ, PT ;  /* 0x000000ff0400720c */ /* 0x000fe20003fc5270 */
[----:B0-----:R-:W-:-:S06]  /*03b0*/  IMAD.WIDE R82, R5, 0x4, R80 ;  /* 0x0000000405527825 */ /* 0x001fcc00078e0250 */
[----:B------:R-:W0:Y:S01]  /*03c0*/  LDC.64 R80, c[0x0][0x258] ;  /* 0x00009600ff507b82 */ /* 0x000e220000000a00 */
[----:B------:R-:W2:Y:S01]  /*03d0*/  LDG.E R82, desc[UR4][R82.64] ;  /* 0x0000000452527981 */ /* 0x000ea2000c1e1900 */
[----:B0-----:R-:W-:-:S05]  /*03e0*/  IMAD.WIDE R80, R5, 0x4, R80 ;  /* 0x0000000405507825 */ /* 0x001fca00078e0250 */
[----:B-----5:R0:W5:Y:S01]  /*03f0*/  LDG.E R90, desc[UR4][R80.64] ;  /* 0x00000004505a7981 */ /* 0x020162000c1e1900 */
[----:B------:R-:W-:Y:S01]  /*0400*/  IMAD.U32 R2, RZ, RZ, UR22 ;  /* 0x00000016ff027e24 */ /* 0x000fe2000f8e00ff */
[----:B------:R-:W-:Y:S01]  /*0410*/  LOP3.LUT P2, RZ, R6, 0xff, RZ, 0xc0, !PT ;  /* 0x000000ff06ff7812 */ /* 0x000fe2000784c0ff */
[----:B------:R-:W-:Y:S01]  /*0420*/  BSSY B0, `(.L_x_757) ;  /* 0x0000071000007945 */ /* 0x000fe20003800000 */
[----:B-1----:R-:W-:Y:S01]  /*0430*/  MOV R103, RZ ;  /* 0x000000ff00677202 */ /* 0x002fe20000000f00 */
[----:B------:R-:W-:Y:S02]  /*0440*/  IMAD R84, R5, R2, RZ ;  /* 0x0000000205547224 */ /* 0x000fe400078e02ff */
[----:B------:R-:W-:-:S03]  /*0450*/  IMAD.MOV.U32 R122, RZ, RZ, RZ ;  /* 0x000000ffff7a7224 */ /* 0x000fc600078e00ff */
        /* <DEDUP_REMOVED lines=22> */
[----:B0-----:R-:W-:-:S05]  /*05c0*/  @P3 IADD3 R80, P5, R7, R80, RZ ;  /* 0x0000005007503210 */ /* 0x001fca0007fbe0ff */
[----:B------:R-:W-:Y:S01]  /*05d0*/  @P3 IMAD.X R81, R82, 0x1, R81, P5 ;  /* 0x0000000152513824 */ /* 0x000fe200028e0651 */
[----:B------:R-:W-:-:S04]  /*05e0*/  @P4 LEA R82, P5, R6, UR10, 0x4 ;  /* 0x0000000a06524c11 */ /* 0x000fc8000f8a20ff */
[C---:B------:R-:W-:Y:S01]  /*05f0*/  @P4 LEA.HI.X R83, R6.reuse, UR11, RZ, 0x4, P5 ;  /* 0x0000000b06534c11 */ /* 0x040fe2000a8f24ff */
[----:B------:R-:W5:Y:S04]  /*0600*/  @P3 LDG.E.64 R116, desc[UR4][R80.64] ;  /* 0x0000000450743981 */ /* 0x000f68000c1e1b00 */
[----:B------:R3:W5:Y:S01]  /*0610*/  @P4 LDG.E.128 R64, desc[UR4][R82.64] ;  /* 0x0000000452404981 */ /* 0x000762000c1e1d00 */
[----:B------:R-:W-:Y:S02]  /*0620*/  IADD3 R123, R6, 0x80, RZ ;  /* 0x00000080067b7810 */ /* 0x000fe40007ffe0ff */
[----:B--2---:R-:W-:Y:S01]  /*0630*/  SHF.L.U32 R91, R9, 0x10, RZ ;  /* 0x00000010095b7819 */ /* 0x004fe200000006ff */
[C---:B------:R-:W-:Y:S01]  /*0640*/  IMAD.U32 R87, R11.reuse, 0x10000, RZ ;  /* 0x000100000b577824 */ /* 0x040fe200078e00ff */
[----:B------:R-:W-:-:S03]  /*0650*/  PRMT R85, R11, 0x7632, R85 ;  /* 0x000076320b557816 */ /* 0x000fc60000000055 */
[----:B------:R-:W-:Y:S01]  /*0660*/  FADD.FTZ R11, -R102, R91 ;  /* 0x0000005b660b7221 */ /* 0x000fe20000010100 */
[C---:B------:R-:W-:Y:S01]  /*0670*/  PRMT R7, R8.reuse, 0x7632, R7 ;  /* 0x0000763208077816 */ /* 0x040fe20000000007 */
[----:B------:R-:W-:Y:S02]  /*0680*/  IMAD.U32 R89, R8, 0x10000, RZ ;  /* 0x0001000008597824 */ /* 0x000fe400078e00ff */
[----:B-----5:R-:W-:Y:S01]  /*0690*/  FMUL.FTZ R11, R90, R11 ;  /* 0x0000000b5a0b7220 */ /* 0x020fe20000410000 */
[C---:B------:R-:W-:Y:S01]  /*06a0*/  PRMT R84, R10.reuse, 0x7632, R84 ;  /* 0x000076320a547816 */ /* 0x040fe20000000054 */
[----:B------:R-:W-:Y:S01]  /*06b0*/  IMAD.U32 R103, R10, 0x10000, RZ ;  /* 0x000100000a677824 */ /* 0x000fe200078e00ff */
[----:B------:R-:W-:Y:S01]  /*06c0*/  PRMT R8, R9, 0x7632, R8 ;  /* 0x0000763209087816 */ /* 0x000fe20000000008 */
[----:B------:R-:W-:Y:S01]  /*06d0*/  FADD.FTZ R89, -R102, R89 ;  /* 0x0000005966597221 */ /* 0x000fe20000010100 */
[C---:B---3--:R-:W-:Y:S01]  /*06e0*/  PRMT R82, R13.reuse, 0x7632, R82 ;  /* 0x000076320d527816 */ /* 0x048fe20000000052 */
[----:B------:R-:W-:Y:S01]  /*06f0*/  IMAD.U32 R13, R13, 0x10000, RZ ;  /* 0x000100000d0d7824 */ /* 0x000fe200078e00ff */
[----:B------:R-:W-:-:S03]  /*0700*/  PRMT R9, R12, 0x7632, R9 ;  /* 0x000076320c097816 */ /* 0x000fc60000000009 */
[----:B------:R-:W-:Y:S01]  /*0710*/  FADD.FTZ R50, R50, R13 ;  /* 0x0000000d32327221 */ /* 0x000fe20000010000 */
[-C--:B------:R-:W-:Y:S01]  /*0720*/  FFMA.FTZ R34, R11, R13.reuse, R34 ;  /* 0x0000000d0b227223 */ /* 0x080fe20000010022 */
[----:B------:R-:W-:Y:S01]  /*0730*/  FMUL.FTZ R10, R18, R13 ;  /* 0x0000000d120a7220 */ /* 0x000fe20000410000 */
[----:B------:R-:W-:Y:S01]  /*0740*/  IMAD.U32 R13, R7, 0x10000, RZ ;  /* 0x00010000070d7824 */ /* 0x000fe200078e00ff */
[----:B------:R-:W-:Y:S01]  /*0750*/  SHF.L.U32 R111, R12, 0x10, RZ ;  /* 0x000000100c6f7819 */ /* 0x000fe200000006ff */
[----:B------:R-:W-:Y:S01]  /*0760*/  FMUL.FTZ R113, R90, R89 ;  /* 0x000000595a717220 */ /* 0x000fe20000410000 */
[C---:B------:R-:W-:Y:S01]  /*0770*/  PRMT R86, R15.reuse, 0x7632, R86 ;  /* 0x000076320f567816 */ /* 0x040fe20000000056 */
[----:B------:R-:W-:Y:S01]  /*0780*/  FADD.FTZ R13, -R102, R13 ;  /* 0x0000000d660d7221 */ /* 0x000fe20000010100 */
[----:B------:R-:W-:Y:S02]  /*0790*/  SHF.L.U32 R81, R15, 0x10, RZ ;  /* 0x000000100f517819 */ /* 0x000fe400000006ff */
[----:B------:R-:W-:Y:S01]  /*07a0*/  SHF.L.U32 R15, R8, 0x10, RZ ;  /* 0x00000010080f7819 */ /* 0x000fe200000006ff */
[----:B------:R-:W-:-:S02]  /*07b0*/  IMAD.U32 R12, R9, 0x10000, RZ ;  /* 0x00010000090c7824 */ /* 0x000fc400078e00ff */
[----:B------:R-:W-:Y:S01]  /*07c0*/  FADD.FTZ R48, R48, R111 ;  /* 0x0000006f30307221 */ /* 0x000fe20000010000 */
[----:B------:R-:W-:Y:S01]  /*07d0*/  FFMA.FTZ R32, R113, R111, R32 ;  /* 0x0000006f71207223 */ /* 0x000fe20000010020 */
[----:B------:R-:W-:Y:S01]  /*07e0*/  FADD.FTZ R9, -R102, R103 ;  /* 0x0000006766097221 */ /* 0x000fe20000010100 */
[----:B------:R-:W-:Y:S01]  /*07f0*/  FMUL.FTZ R112, R90, R13 ;  /* 0x0000000d5a707220 */ /* 0x000fe20000410000 */
[----:B------:R-:W-:Y:S01]  /*0800*/  FMUL.FTZ R111, R16, R111 ;  /* 0x0000006f106f7220 */ /* 0x000fe20000410000 */
[----:B------:R-:W-:Y:S01]  /*0810*/  FADD.FTZ R15, -R102, R15 ;  /* 0x0000000f660f7221 */ /* 0x000fe20000010100 */
[----:B------:R-:W-:Y:S02]  /*0820*/  IMAD.U32 R83, R14, 0x10000, RZ ;  /* 0x000100000e537824 */ /* 0x000fe400078e00ff */
[----:B------:R-:W-:Y:S01]  /*0830*/  FMUL.FTZ R9, R90, R9 ;  /* 0x000000095a097220 */ /* 0x000fe20000410000 */
[----:B------:R-:W-:Y:S01]  /*0840*/  FADD.FTZ R49, R49, R12 ;  /* 0x0000000c31317221 */ /* 0x000fe20000010000 */
[-C--:B------:R-:W-:Y:S01]  /*0850*/  FFMA.FTZ R33, R112, R12.reuse, R33 ;  /* 0x0000000c70217223 */ /* 0x080fe20000010021 */
[----:B------:R-:W-:Y:S01]  /*0860*/  FMUL.FTZ R109, R17, R12 ;  /* 0x0000000c116d7220 */ /* 0x000fe20000410000 */
[----:B------:R-:W-:-:S02]  /*0870*/  IMAD.U32 R82, R82, 0x10000, RZ ;  /* 0x0001000052527824 */ /* 0x000fc400078e00ff */
[----:B------:R-:W-:Y:S01]  /*0880*/  FMUL.FTZ R8, R90, R15 ;  /* 0x0000000f5a087220 */ /* 0x000fe20000410000 */
[----:B------:R-:W-:Y:S01]  /*0890*/  FADD.FTZ R12, RZ, R111 ;  /* 0x0000006fff0c7221 */ /* 0x000fe20000010000 */
[----:B------:R-:W-:Y:S01]  /*08a0*/  FFMA.FTZ R15, R113, R111, RZ ;  /* 0x0000006f710f7223 */ /* 0x000fe200000100ff */
[----:B------:R-:W-:Y:S01]  /*08b0*/  FADD.FTZ R52, R52, R83 ;  /* 0x0000005334347221 */ /* 0x000fe20000010000 */
[-C--:B------:R-:W-:Y:S01]  /*08c0*/  FFMA.FTZ R36, R9, R83.reuse, R36 ;  /* 0x0000005309247223 */ /* 0x080fe20000010024 */
[----:B------:R-:W-:Y:S01]  /*08d0*/  FMUL.FTZ R7, R20, R83 ;  /* 0x0000005314077220 */ /* 0x000fe20000410000 */
[----:B------:R-:W-:Y:S02]  /*08e0*/  IMAD.U32 R89, R84, 0x10000, RZ ;  /* 0x0001000054597824 */ /* 0x000fe400078e00ff */
[----:B------:R-:W-:Y:S01]  /*08f0*/  FADD.FTZ R51, R51, R82 ;  /* 0x0000005233337221 */ /* 0x000fe20000010000 */
[-C--:B------:R-:W-:Y:S01]  /*0900*/  FFMA.FTZ R35, R8, R82.reuse, R35 ;  /* 0x0000005208237223 */ /* 0x080fe20000010023 */
[----:B------:R-:W-:Y:S01]  /*0910*/  FMUL.FTZ R13, R19, R82 ;  /* 0x00000052130d7220 */ /* 0x000fe20000410000 */
[----:B------:R-:W-:Y:S01]  /*0920*/  FADD.FTZ R83, R12, R109 ;  /* 0x0000006d0c537221 */ /* 0x000fe20000010000 */
[----:B------:R-:W-:Y:S01]  /*0930*/  FFMA.FTZ R82, R112, R109, R15 ;  /* 0x0000006d70527223 */ /* 0x000fe2000001000f */
[----:B------:R-:W-:Y:S01]  /*0940*/  PRMT R80, R14, 0x7632, R80 ;  /* 0x000076320e507816 */ /* 0x000fe20000000050 */
[C---:B------:R-:W-:Y:S01]  /*0950*/  FADD.FTZ R89, -R102.reuse, R89 ;  /* 0x0000005966597221 */ /* 0x040fe20000010100 */
[----:B------:R-:W-:Y:S01]  /*0960*/  FADD.FTZ R87, -R102, R87 ;  /* 0x0000005766577221 */ /* 0x000fe20000010100 */
[----:B------:R-:W-:Y:S01]  /*0970*/  FADD.FTZ R84, R83, R10 ;  /* 0x0000000a53547221 */ /* 0x000fe20000010000 */
[----:B------:R-:W-:Y:S01]  /*0980*/  FFMA.FTZ R83, R11, R10, R82 ;  /* 0x0000000a0b537223 */ /* 0x000fe20000010052 */
[----:B------:R-:W-:Y:S01]  /*0990*/  SHF.L.U32 R14, R80, 0x10, RZ ;  /* 0x00000010500e7819 */ /* 0x000fe200000006ff */
        /* <DEDUP_REMOVED lines=10> */
[----:B------:R-:W-:-:S02]  /*0a40*/  IMAD.U32 R85, R85, 0x10000, RZ ;  /* 0x0001000055557824 */ /* 0x000fc400078e00ff */
[----:B------:R-:W-:Y:S01]  /*0a50*/  FADD.FTZ R84, R84, R7 ;  /* 0x0000000754547221 */ /* 0x000fe20000010000 */
[----:B------:R-:W-:Y:S01]  /*0a60*/  FFMA.FTZ R81, R9, R7, R82 ;  /* 0x0000000709517223 */ /* 0x000fe20000010052 */
[----:B------:R-:W-:Y:S02]  /*0a70*/  IMAD.U32 R80, R86, 0x10000, RZ ;  /* 0x0001000056507824 */ /* 0x000fe400078e00ff */
        /* <DEDUP_REMOVED lines=10> */
[----:B------:R-:W-:-:S07]  /*0b20*/  FFMA.FTZ R122, R88, R91, R82 ;  /* 0x0000005b587a7223 */ /* 0x000fce0000010052 */
.L_x_758:
[----:B------:R-:W-:Y:S05]  /*0b30*/  BSYNC B0 ;  /* 0x0000000000007941 */ /* 0x000fea0003800000 */
.L_x_757:
        /* <DEDUP_REMOVED lines=8> */
[----:B------:R-:W-:Y:S01]  /*0bc0*/  ISETP.NE.U32.AND P4, PT, RZ, UR10, PT ;  /* 0x0000000aff007c0c */ /* 0x000fe2000bf85070 */
[----:B------:R-:W-:Y:S01]  /*0bd0*/  IMAD.SHL.U32 R97, R123, 0x8, RZ ;  /* 0x000000087b617824 */ /* 0x000fe200078e00ff */
[----:B------:R-:W-:Y:S02]  /*0be0*/  SHF.R.U32.HI R96, RZ, 0x1d, R123 ;  /* 0x0000001dff607819 */ /* 0x000fe4000001167b */
[----:B------:R-:W-:Y:S02]  /*0bf0*/  ISETP.NE.AND.EX P4, PT, RZ, UR11, PT, P4 ;  /* 0x0000000bff007c0c */ /* 0x000fe4000bf85340 */
[----:B------:R-:W-:-:S04]  /*0c00*/  ISETP.NE.U32.AND P3, PT, RZ, UR16, PT ;  /* 0x00000010ff007c0c */ /* 0x000fc8000bf65070 */
[----:B------:R-:W-:-:S07]  /*0c10*/  ISETP.NE.AND.EX P3, PT, RZ, UR17, PT, P3 ;  /* 0x00000011ff007c0c */ /* 0x000fce000bf65330 */
[----:B------:R-:W-:-:S04]  /*0c20*/  @P4 LEA R94, P5, R123, UR10, 0x4 ;  /* 0x0000000a7b5e4c11 */ /* 0x000fc8000f8a20ff */
[----:B------:R-:W-:Y:S02]  /*0c30*/  @P4 LEA.HI.X R95, R123, UR11, RZ, 0x4, P5 ;  /* 0x0000000b7b5f4c11 */ /* 0x000fe4000a8f24ff */
[----:B------:R-:W-:Y:S01]  /*0c40*/  IADD3 R118, P5, R97, UR14, RZ ;  /* 0x0000000e61767c10 */ /* 0x000fe2000ffbe0ff */
[----:B------:R-:W0:Y:S02]  /*0c50*/  @P3 LDC.64 R92, c[0x0][0x248] ;  /* 0x00009200ff5c3b82 */ /* 0x000e240000000a00 */
[----:B------:R-:W5:Y:S01]  /*0c60*/  @P4 LDG.E.128 R68, desc[UR4][R94.64] ;  /* 0x000000045e444981 */ /* 0x000f62000c1e1d00 */
[----:B------:R-:W-:-:S06]  /*0c70*/  IADD3.X R119, R96, UR15, RZ, P5, !PT ;  /* 0x0000000f60777c10 */ /* 0x000fcc000affe4ff */
[----:B------:R-:W5:Y:S01]  /*0c80*/  LDG.E.64 R118, desc[UR4][R118.64] ;  /* 0x0000000476767981 */ /* 0x000f62000c1e1b00 */
[----:B0-----:R-:W-:-:S05]  /*0c90*/  @P3 IADD3 R92, P5, R97, R92, RZ ;  /* 0x0000005c615c3210 */ /* 0x001fca0007fbe0ff */
[----:B------:R-:W-:-:S05]  /*0ca0*/  @P3 IMAD.X R93, R96, 0x1, R93, P5 ;  /* 0x00000001605d3824 */ /* 0x000fca00028e065d */
[----:B------:R0:W5:Y:S01]  /*0cb0*/  @P3 LDG.E.64 R114, desc[UR4][R92.64] ;  /* 0x000000045c723981 */ /* 0x000162000c1e1b00 */
[C---:B--2---:R-:W-:Y:S02]  /*0cc0*/  PRMT R96, R80.reuse, 0x7632, R96 ;  /* 0x0000763250607816 */ /* 0x044fe40000000060 */
[----:B------:R-:W-:Y:S01]  /*0cd0*/  SHF.L.U32 R97, R80, 0x10, RZ ;  /* 0x0000001050617819 */ /* 0x000fe200000006ff */
[C---:B------:R-:W-:Y:S01]  /*0ce0*/  IMAD.U32 R105, R82.reuse, 0x10000, RZ ;  /* 0x0001000052697824 */ /* 0x040fe200078e00ff */
[----:B------:R-:W-:Y:S02]  /*0cf0*/  PRMT R80, R81, 0x7632, R80 ;  /* 0x0000763251507816 */ /* 0x000fe40000000050 */
[----:B------:R-:W-:Y:S01]  /*0d00*/  SHF.L.U32 R107, R83, 0x10, RZ ;  /* 0x00000010536b7819 */ /* 0x000fe200000006ff */
[----:B------:R-:W-:Y:S01]  /*0d10*/  IMAD.U32 R81, R81, 0x10000, RZ ;  /* 0x0001000051517824 */ /* 0x000fe200078e00ff */
[----:B------:R-:W-:Y:S01]  /*0d20*/  PRMT R98, R82, 0x7632, R98 ;  /* 0x0000763252627816 */ /* 0x000fe20000000062 */
[----:B0-----:R-:W-:Y:S01]  /*0d30*/  FADD.FTZ R93, -R102, R97 ;  /* 0x00000061665d7221 */ /* 0x001fe20000010100 */
[----:B------:R-:W-:Y:S01]  /*0d40*/  PRMT R82, R83, 0x7632, R82 ;  /* 0x0000763253527816 */ /* 0x000fe20000000052 */
[----:B------:R-:W-:-:S02]  /*0d50*/  IMAD.U32 R101, R80, 0x10000, RZ ;  /* 0x0001000050657824 */ /* 0x000fc400078e00ff */
[----:B------:R-:W-:Y:S01]  /*0d60*/  FADD.FTZ R97, -R102, R105 ;  /* 0x0000006966617221 */ /* 0x000fe20000010100 */
[----:B------:R-:W-:Y:S02]  /*0d70*/  IMAD.U32 R99, R96, 0x10000, RZ ;  /* 0x0001000060637824 */ /* 0x000fe400078e00ff */
[C---:B------:R-:W-:Y:S01]  /*0d80*/  FADD.FTZ R105, -R102.reuse, R107 ;  /* 0x0000006b66697221 */ /* 0x040fe20000010100 */
[----:B------:R-:W-:Y:S01]  /*0d90*/  FADD.FTZ R95, -R102, R81 ;  /* 0x00000051665f7221 */ /* 0x000fe20000010100 */
[----:B------:R-:W-:Y:S01]  /*0da0*/  SHF.L.U32 R83, R98, 0x10, RZ ;  /* 0x0000001062537819 */ /* 0x000fe200000006ff */
[----:B------:R-:W-:Y:S01]  /*0db0*/  IMAD.U32 R81, R82, 0x10000, RZ ;  /* 0x0001000052517824 */ /* 0x000fe200078e00ff */
[C---:B---3--:R-:W-:Y:S01]  /*0dc0*/  PRMT R80, R84.reuse, 0x7632, R80 ;  /* 0x0000763254507816 */ /* 0x048fe20000000050 */
[----:B------:R-:W-:Y:S01]  /*0dd0*/  IMAD.U32 R107, R84, 0x10000, RZ ;  /* 0x00010000546b7824 */ /* 0x000fe200078e00ff */
[----:B------:R-:W-:Y:S01]  /*0de0*/  PRMT R82, R85, 0x7632, R82 ;  /* 0x0000763255527816 */ /* 0x000fe20000000052 */
[----:B------:R-:W-:Y:S01]  /*0df0*/  FADD.FTZ R99, -R102, R99 ;  /* 0x0000006366637221 */ /* 0x000fe20000010100 */
[C---:B------:R-:W-:Y:S01]  /*0e00*/  PRMT R84, R86.reuse, 0x7632, R84 ;  /* 0x0000763256547816 */ /* 0x040fe20000000054 */
[----:B------:R-:W-:Y:S01]  /*0e10*/  IMAD.U32 R123, R86, 0x10000, RZ ;  /* 0x00010000567b7824 */ /* 0x000fe200078e00ff */
[----:B------:R-:W-:Y:S01]  /*0e20*/  PRMT R98, R87, 0x7632, R98 ;  /* 0x0000763257627816 */ /* 0x000fe20000000062 */
[----:B------:R-:W-:Y:S01]  /*0e30*/  IMAD.U32 R86, R80, 0x10000, RZ ;  /* 0x0001000050567824 */ /* 0x000fe200078e00ff */
[----:B------:R-:W-:Y:S01]  /*0e40*/  SHF.L.U32 R85, R85, 0x10, RZ ;  /* 0x0000001055557819 */ /* 0x000fe200000006ff */
[----:B------:R-:W-:Y:S01]  /*0e50*/  FMUL.FTZ R92, R24, R107 ;  /* 0x0000006b185c7220 */ /* 0x000fe20000410000 */
[----:B-----5:R-:W-:Y:S01]  /*0e60*/  FMUL.FTZ R95, R90, R95 ;  /* 0x0000005f5a5f7220 */ /* 0x020fe20000410000 */
[C---:B------:R-:W-:Y:S01]  /*0e70*/  FADD.FTZ R101, -R102.reuse, R101 ;  /* 0x0000006566657221 */ /* 0x040fe20000010100 */
[C---:B------:R-:W-:Y:S01]  /*0e80*/  FADD.FTZ R83, -R102.reuse, R83 ;  /* 0x0000005366537221 */ /* 0x040fe20000010100 */
[----:B------:R-:W-:Y:S01]  /*0e90*/  FADD.FTZ R81, -R102, R81 ;  /* 0x0000005166517221 */ /* 0x000fe20000010100 */
[----:B------:R-:W-:Y:S01]  /*0ea0*/  FMUL.FTZ R93, R90, R93 ;  /* 0x0000005d5a5d7220 */ /* 0x000fe20000410000 */
[----:B------:R-:W-:Y:S01]  /*0eb0*/  SHF.L.U32 R102, R82, 0x10, RZ ;  /* 0x0000001052667819 */ /* 0x000fe200000006ff */
[----:B------:R-:W-:Y:S01]  /*0ec0*/  IMAD.U32 R82, R84, 0x10000, RZ ;  /* 0x0001000054527824 */ /* 0x000fe200078e00ff */
[----:B------:R-:W-:Y:S01]  /*0ed0*/  SHF.L.U32 R80, R98, 0x10, RZ ;  /* 0x0000001062507819 */ /* 0x000fe200000006ff */
[----:B------:R-:W-:Y:S01]  /*0ee0*/  FMUL.FTZ R98, R90, R99 ;  /* 0x000000635a627220 */ /* 0x000fe20000410000 */
[----:B------:R-:W-:Y:S01]  /*0ef0*/  FADD.FTZ R58, R58, R85 ;  /* 0x000000553a3a7221 */ /* 0x000fe20000010000 */
[-C--:B------:R-:W-:Y:S01]  /*0f00*/  FFMA.FTZ R42, R95, R85.reuse, R42 ;  /* 0x000000555f2a7223 */ /* 0x080fe2000001002a */
[----:B------:R-:W-:Y:S01]  /*0f10*/  FMUL.FTZ R94, R26, R85 ;  /* 0x000000551a5e7220 */ /* 0x000fe20000410000 */
[----:B------:R-:W-:Y:S01]  /*0f20*/  FADD.FTZ R84, R103, R92 ;  /* 0x0000005c67547221 */ /* 0x000fe20000010000 */
[----:B------:R-:W-:Y:S01]  /*0f30*/  FMUL.FTZ R99, R25, R86 ;  /* 0x0000005619637220 */ /* 0x000fe20000410000 */
[----:B------:R-:W-:-:S03]  /*0f40*/  FFMA.FTZ R85, R93, R92, R122 ;  /* 0x0000005c5d557223 */ /* 0x000fc6000001007a */
[----:B------:R-:W-:Y:S01]  /*0f50*/  FADD.FTZ R103, R84, R99 ;  /* 0x0000006354677221 */ /* 0x000fe20000010000 */
[C---:B------:R-:W-:Y:S01]  /*0f60*/  FFMA.FTZ R84, R98.reuse, R99, R85 ;  /* 0x0000006362547223 */ /* 0x040fe20000010055 */
[----:B------:R-:W-:Y:S01]  /*0f70*/  FADD.FTZ R57, R57, R86 ;  /* 0x0000005639397221 */ /* 0x000fe20000010000 */
[----:B------:R-:W-:Y:S01]  /*0f80*/  FFMA.FTZ R41, R98, R86, R41 ;  /* 0x0000005662297223 */ /* 0x000fe20000010029 */
[C---:B------:R-:W-:Y:S01]  /*0f90*/  FMUL.FTZ R100, R90.reuse, R101 ;  /* 0x000000655a647220 */ /* 0x040fe20000410000 */
[----:B------:R-:W-:Y:S01]  /*0fa0*/  FMUL.FTZ R101, R27, R102 ;  /* 0x000000661b657220 */ /* 0x000fe20000410000 */
[----:B------:R-:W-:Y:S01]  /*0fb0*/  FADD.FTZ R86, R103, R94 ;  /* 0x0000005e67567221 */ /* 0x000fe20000010000 */
[----:B------:R-:W-:Y:S01]  /*0fc0*/  FFMA.FTZ R85, R95, R94, R84 ;  /* 0x0000005e5f557223 */ /* 0x000fe20000010054 */
[----:B------:R-:W-:Y:S01]  /*0fd0*/  FMUL.FTZ R104, R90, R83 ;  /* 0x000000535a687220 */ /* 0x000fe20000410000 */
[----:B------:R-:W-:Y:S01]  /*0fe0*/  FMUL.FTZ R96, R28, R123 ;  /* 0x0000007b1c607220 */ /* 0x000fe20000410000 */
[----:B------:R-:W-:Y:S01]  /*0ff0*/  FADD.FTZ R83, R86, R101 ;  /* 0x0000006556537221 */ /* 0x000fe20000010000 */
[----:B------:R-:W-:Y:S01]  /*1000*/  FMUL.FTZ R97, R90, R97 ;  /* 0x000000615a617220 */ /* 0x000fe20000410000 */
[----:B------:R-:W-:Y:S01]  /*1010*/  FFMA.FTZ R84, R100, R101, R85 ;  /* 0x0000006564547223 */ /* 0x000fe20000010055 */
[----:B------:R-:W-:Y:S01]  /*1020*/  FADD.FTZ R56, R56, R107 ;  /* 0x0000006b38387221 */ /* 0x000fe20000010000 */
[----:B------:R-:W-:Y:S01]  /*1030*/  FFMA.FTZ R40, R93, R107, R40 ;  /* 0x0000006b5d287223 */ /* 0x000fe20000010028 */
[----:B------:R-:W-:Y:S01]  /*1040*/  FADD.FTZ R61, R61, R82 ;  /* 0x000000523d3d7221 */ /* 0x000fe20000010000 */
[-C--:B------:R-:W-:Y:S01]  /*1050*/  FFMA.FTZ R45, R104, R82.reuse, R45 ;  /* 0x00000052682d7223 */ /* 0x080fe2000001002d */
[----:B------:R-:W-:Y:S01]  /*1060*/  FMUL.FTZ R107, R29, R82 ;  /* 0x000000521d6b7220 */ /* 0x000fe20000410000 */
[----:B------:R-:W-:Y:S01]  /*1070*/  SHF.L.U32 R87, R87, 0x10, RZ ;  /* 0x0000001057577819 */ /* 0x000fe200000006ff */
[----:B------:R-:W-:Y:S01]  /*1080*/  FADD.FTZ R82, R83, R96 ;  /* 0x0000006053527221 */ /* 0x000fe20000010000 */
[----:B------:R-:W-:Y:S01]  /*1090*/  FFMA.FTZ R83, R97, R96, R84 ;  /* 0x0000006061537223 */ /* 0x000fe20000010054 */
[----:B------:R-:W-:-:S02]  /*10a0*/  FMUL.FTZ R105, R90, R105 ;  /* 0x000000695a697220 */ /* 0x000fc40000410000 */
        /* <DEDUP_REMOVED lines=17> */
.L_x_760:
[----:B------:R-:W-:Y:S05]  /*11c0*/  BSYNC B0 ;  /* 0x0000000000007941 */ /* 0x000fea0003800000 */
.L_x_759:
[----:B------:R-:W-:Y:S01]  /*11d0*/  SHF.R.U32.HI R81, RZ, 0x5, R0 ;  /* 0x00000005ff517819 */ /* 0x000fe20000011600 */
[----:B------:R-:W-:Y:S01]  /*11e0*/  VIADD R5, R5, UR8 ;  /* 0x0000000805057c36 */ /* 0x000fe20008000000 */
[----:B------:R-:W-:Y:S01]  /*11f0*/  UMOV UR6, 0xffffffff ;  /* 0xffffffff00067882 */ /* 0x000fe20000000000 */
[----:B------:R-:W-:Y:S02]  /*1200*/  LOP3.LUT P4, RZ, R0, 0x1f, RZ, 0xc0, !PT ;  /* 0x0000001f00ff7812 */ /* 0x000fe4000788c0ff */
[----:B------:R-:W-:Y:S02]  /*1210*/  LOP3.LUT R80, R81, 0x7fffffc, RZ, 0xc0, !PT ;  /* 0x07fffffc51507812 */ /* 0x000fe400078ec0ff */
        /* <DEDUP_REMOVED lines=21> */
.L_x_779:
        /* <DEDUP_REMOVED lines=35> */
[----:B------:R-:W-:Y:S01]  /*15a0*/  FFMA.FTZ R86, R12, R84, R123 ;  /* 0x000000540c567223 */ /* 0x000fe2000001007b */
[----:B------:R-:W-:Y:S01]  /*15b0*/  FADD.FTZ R103, R10, -R103 ;  /* 0x800000670a677221 */ /* 0x000fe20000010000 */
[----:B------:R-:W-:Y:S01]  /*15c0*/  MOV R122, R120 ;  /* 0x00000078007a7202 */ /* 0x000fe20000000f00 */
[----:B-----5:R-:W-:Y:S01]  /*15d0*/  FMUL.FTZ R102, R90, R81 ;  /* 0x000000515a667220 */ /* 0x020fe20000410000 */
[----:B------:R-:W-:Y:S01]  /*15e0*/  FADD.FTZ R81, R89, -R86 ;  /* 0x8000005659517221 */ /* 0x000fe20000010000 */
[----:B------:R-:W-:Y:S01]  /*15f0*/  @P4 PRMT R80, R64, 0x7632, R80 ;  /* 0x0000763240504816 */ /* 0x000fe20000000050 */
[----:B------:R-:W-:Y:S01]  /*1600*/  FMUL.FTZ R103, R90, R103 ;  /* 0x000000675a677220 */ /* 0x000fe20000410000 */
[----:B------:R-:W-:Y:S01]  /*1610*/  @P4 PRMT R86, R66, 0x7632, R86 ;  /* 0x0000763242564816 */ /* 0x000fe20000000056 */
[----:B------:R-:W-:Y:S01]  /*1620*/  FMUL.FTZ R81, R90, R81 ;  /* 0x000000515a517220 */ /* 0x000fe20000410000 */
[----:B------:R-:W-:Y:S01]  /*1630*/  @P4 SHF.L.U32 R83, R80, 0x10, RZ ;  /* 0x0000001050534819 */ /* 0x000fe200000006ff */
[----:B------:R-:W-:-:S02]  /*1640*/  FFMA.FTZ R80, R113, R84, R123 ;  /* 0x0000005471507223 */ /* 0x000fc4000001007b */
[----:B------:R-:W-:Y:S02]  /*1650*/  @P4 IMAD.U32 R86, R86, 0x10000, RZ ;  /* 0x0001000056564824 */ /* 0x000fe400078e00ff */
[--C-:B------:R-:W-:Y:S01]  /*1660*/  FADD.FTZ R87, R111, -R80.reuse ;  /* 0x800000506f577221 */ /* 0x100fe20000010000 */
[----:B------:R-:W-:Y:S01]  /*1670*/  @P4 PRMT R80, R65, 0x7632, R80 ;  /* 0x0000763241504816 */ /* 0x000fe20000000050 */
[----:B------:R-:W-:Y:S01]  /*1680*/  @P4 FADD.FTZ R102, R102, R83 ;  /* 0x0000005366664221 */ /* 0x000fe20000010000 */
[----:B------:R-:W-:Y:S01]  /*1690*/  FADD.FTZ R83, R13, -R82 ;  /* 0x800000520d537221 */ /* 0x000fe20000010000 */
[----:B------:R-:W-:Y:S01]  /*16a0*/  FMUL.FTZ R87, R90, R87 ;  /* 0x000000575a577220 */ /* 0x000fe20000410000 */
[----:B------:R-:W-:Y:S01]  /*16b0*/  @P4 FADD.FTZ R81, R81, R86 ;  /* 0x0000005651514221 */ /* 0x000fe20000010000 */
[----:B------:R-:W-:Y:S01]  /*16c0*/  @P4 IMAD.U32 R82, R80, 0x10000, RZ ;  /* 0x0001000050524824 */ /* 0x000fe200078e00ff */
[----:B------:R-:W-:Y:S01]  /*16d0*/  @P4 SHF.L.U32 R80, R64, 0x10, RZ ;  /* 0x0000001040504819 */ /* 0x000fe200000006ff */
[----:B------:R-:W-:Y:S01]  /*16e0*/  FMUL.FTZ R83, R90, R83 ;  /* 0x000000535a537220 */ /* 0x000fe20000410000 */
[----:B------:R-:W-:-:S03]  /*16f0*/  FFMA.FTZ R86, R88, R84, R123 ;  /* 0x0000005458567223 */ /* 0x000fc6000001007b */
[----:B------:R-:W-:Y:S01]  /*1700*/  @P4 FADD.FTZ R87, R87, R80 ;  /* 0x0000005057574221 */ /* 0x000fe20000010000 */
[----:B------:R-:W-:Y:S01]  /*1710*/  @P4 FADD.FTZ R83, R83, R82 ;  /* 0x0000005253534221 */ /* 0x000fe20000010000 */
[----:B------:R-:W-:-:S03]  /*1720*/  FFMA.FTZ R82, R9, R84, R123 ;  /* 0x0000005409527223 */ /* 0x000fc6000001007b */
[----:B------:R-:W-:Y:S01]  /*1730*/  @P5 F2FP.BF16.F32.PACK_AB R80, RZ, R87 ;  /* 0x00000057ff50523e */ /* 0x000fe200000010ff */
[----:B------:R-:W-:Y:S01]  /*1740*/  FADD.FTZ R125, R7, -R82 ;  /* 0x80000052077d7221 */ /* 0x000fe20000010000 */
[----:B------:R-:W-:Y:S02]  /*1750*/  FMUL.FTZ R87, R87, UR19 ;  /* 0x0000001357577c20 */ /* 0x000fe40008410000 */
[----:B------:R-:W-:Y:S01]  /*1760*/  @P5 PRMT R72, R80, 0x7610, R72 ;  /* 0x0000761050485816 */ /* 0x000fe20000000048 */
[----:B------:R-:W-:Y:S01]  /*1770*/  FMUL.FTZ R82, R90, R125 ;  /* 0x0000007d5a527220 */ /* 0x000fe20000410000 */
[----:B------:R-:W-:Y:S01]  /*1780*/  @P4 SHF.L.U32 R80, R65, 0x10, RZ ;  /* 0x0000001041504819 */ /* 0x000fe200000006ff */
[----:B------:R-:W-:-:S04]  /*1790*/  @P4 IMAD.U32 R125, R66, 0x10000, RZ ;  /* 0x00010000427d4824 */ /* 0x000fc800078e00ff */
[----:B------:R-:W-:Y:S01]  /*17a0*/  @P4 FADD.FTZ R103, R103, R80 ;  /* 0x0000005067674221 */ /* 0x000fe20000010000 */
[----:B------:R-:W-:Y:S01]  /*17b0*/  FFMA.FTZ R80, R15, R84, R123 ;  /* 0x000000540f507223 */ /* 0x000fe2000001007b */
[----:B------:R-:W-:Y:S01]  /*17c0*/  @P4 FADD.FTZ R82, R82, R125 ;  /* 0x0000007d52524221 */ /* 0x000fe20000010000 */
[----:B------:R-:W-:Y:S01]  /*17d0*/  @P4 SHF.L.U32 R125, R67, 0x10, RZ ;  /* 0x00000010437d4819 */ /* 0x000fe200000006ff */
[----:B------:R-:W-:Y:S01]  /*17e0*/  FADD.FTZ R123, R91, -R86 ;  /* 0x800000565b7b7221 */ /* 0x000fe20000010000 */
[----:B------:R-:W-:Y:S01]  /*17f0*/  FADD.FTZ R80, R14, -R80 ;  /* 0x800000500e507221 */ /* 0x000fe20000010000 */
[----:B------:R-:W-:-:S03]  /*1800*/  @P4 PRMT R86, R67, 0x7632, R86 ;  /* 0x0000763243564816 */ /* 0x000fc60000000056 */
[----:B------:R-:W-:-:S04]  /*1810*/  FMUL.FTZ R80, R90, R80 ;  /* 0x000000505a507220 */ /* 0x000fc80000410000 */
[----:B------:R-:W-:Y:S01]  /*1820*/  @P4 FADD.FTZ R80, R80, R125 ;  /* 0x0000007d50504221 */ /* 0x000fe20000010000 */
[----:B------:R-:W-:Y:S02]  /*1830*/  @P4 IMAD.U32 R125, R86, 0x10000, RZ ;  /* 0x00010000567d4824 */ /* 0x000fe400078e00ff */
[----:B------:R-:W-:-:S04]  /*1840*/  FMUL.FTZ R86, R90, R123 ;  /* 0x0000007b5a567220 */ /* 0x000fc80000410000 */
        /* <DEDUP_REMOVED lines=89> */
.L_x_763:
[----:B------:R-:W-:Y:S05]  /*1de0*/  BSYNC B0 ;  /* 0x0000000000007941 */ /* 0x000fea0003800000 */
.L_x_762:
        /* <DEDUP_REMOVED lines=11> */
[----:B------:R-:W-:Y:S02]  /*1ea0*/  @P5 IMAD.U32 R83, R68, 0x10000, RZ ;  /* 0x0001000044535824 */ /* 0x000fe400078e00ff */
[----:B------:R-:W-:Y:S02]  /*1eb0*/  @P5 IMAD.U32 R86, R71, 0x10000, RZ ;  /* 0x0001000047565824 */ /* 0x000fe400078e00ff */
[----:B------:R-:W-:-:S04]  /*1ec0*/  @P5 FADD.FTZ R124, R124, R83 ;  /* 0x000000537c7c5221 */ /* 0x000fc80000010000 */
[----:B------:R-:W-:-:S05]  /*1ed0*/  FMUL.FTZ R125, R124, UR19 ;  /* 0x000000137c7d7c20 */ /* 0x000fca0008410000 */
[----:B------:R-:W-:Y:S02]  /*1ee0*/  FSEL R122, R125, RZ, P4 ;  /* 0x000000ff7d7a7208 */ /* 0x000fe40002000000 */
[----:B------:R-:W-:-:S04]  /*1ef0*/  ISETP.NE.U32.AND P4, PT, RZ, UR16, PT ;  /* 0x00000010ff007c0c */ /* 0x000fc8000bf85070 */
[----:B------:R-:W-:-:S13]  /*1f00*/  ISETP.NE.AND.EX P4, PT, RZ, UR17, PT, P4 ;  /* 0x00000011ff007c0c */ /* 0x000fda000bf85340 */
[----:B------:R-:W-:-:S05]  /*1f10*/  @P4 IMAD.MOV.U32 R80, RZ, RZ, R114 ;  /* 0x000000ffff504224 */ /* 0x000fca00078e0072 */
[----:B------:R-:W-:Y:S01]  /*1f20*/  @P4 LOP3.LUT P6, RZ, R80, 0xff, RZ, 0xc0, !PT ;  /* 0x000000ff50ff4812 */ /* 0x000fe200078cc0ff */
[----:B------:R-:W-:-:S03]  /*1f30*/  FFMA.FTZ R80, R98, R84, R123 ;  /* 0x0000005462507223 */ /* 0x000fc6000001007b */
[----:B------:R-:W-:Y:S01]  /*1f40*/  @P4 FSEL R125, R125, RZ, P6 ;  /* 0x000000ff7d7d4208 */ /* 0x000fe20003000000 */
[--C-:B------:R-:W-:Y:S01]  /*1f50*/  FADD.FTZ R81, R99, -R80.reuse ;  /* 0x8000005063517221 */ /* 0x100fe20000010000 */
[----:B------:R-:W-:Y:S02]  /*1f60*/  @P5 PRMT R80, R68, 0x7632, R80 ;  /* 0x0000763244505816 */ /* 0x000fe40000000050 */
[----:B------:R-:W-:Y:S01]  /*1f70*/  LOP3.LUT P6, RZ, R118, 0xff00, RZ, 0xc0, !PT ;  /* 0x0000ff0076ff7812 */ /* 0x000fe200078cc0ff */
[----:B------:R-:W-:Y:S01]  /*1f80*/  FMUL.FTZ R102, R90, R81 ;  /* 0x000000515a667220 */ /* 0x000fe20000410000 */
[-CC-:B------:R-:W-:Y:S01]  /*1f90*/  FFMA.FTZ R81, R95, R84.reuse, R123.reuse ;  /* 0x000000545f517223 */ /* 0x180fe2000001007b */
[----:B------:R-:W-:Y:S01]  /*1fa0*/  @P5 SHF.L.U32 R83, R80, 0x10, RZ ;  /* 0x0000001050535819 */ /* 0x000fe200000006ff */
[----:B------:R-:W-:Y:S01]  /*1fb0*/  FFMA.FTZ R80, R100, R84, R123 ;  /* 0x0000005464507223 */ /* 0x000fe2000001007b */
[----:B------:R-:W-:Y:S01]  /*1fc0*/  @P4 F2FP.BF16.F32.PACK_AB R125, RZ, R125 ;  /* 0x0000007dff7d423e */ /* 0x000fe200000010ff */
[----:B------:R-:W-:-:S02]  /*1fd0*/  FADD.FTZ R81, R94, -R81 ;  /* 0x800000515e517221 */ /* 0x000fc40000010000 */
[--C-:B------:R-:W-:Y:S01]  /*1fe0*/  FADD.FTZ R87, R101, -R80.reuse ;  /* 0x8000005065577221 */ /* 0x100fe20000010000 */
[C---:B------:R-:W-:Y:S01]  /*1ff0*/  @P5 PRMT R80, R69.reuse, 0x7632, R80 ;  /* 0x0000763245505816 */ /* 0x040fe20000000050 */
[C---:B------:R-:W-:Y:S01]  /*2000*/  FMUL.FTZ R82, R90.reuse, R81 ;  /* 0x000000515a527220 */ /* 0x040fe20000410000 */
[----:B------:R-:W-:Y:S02]  /*2010*/  @P5 IMAD.U32 R81, R69, 0x10000, RZ ;  /* 0x0001000045515824 */ /* 0x000fe400078e00ff */
[----:B------:R-:W-:Y:S01]  /*2020*/  FMUL.FTZ R87, R90, R87 ;  /* 0x000000575a577220 */ /* 0x000fe20000410000 */
[----:B------:R-:W-:Y:S01]  /*2030*/  @P5 SHF.L.U32 R80, R80, 0x10, RZ ;  /* 0x0000001050505819 */ /* 0x000fe200000006ff */
[----:B------:R-:W-:Y:S01]  /*2040*/  @P5 FADD.FTZ R102, R102, R83 ;  /* 0x0000005366665221 */ /* 0x000fe20000010000 */
[----:B------:R-:W-:Y:S01]  /*2050*/  @P5 FADD.FTZ R82, R82, R81 ;  /* 0x0000005152525221 */ /* 0x000fe20000010000 */
[----:B------:R-:W-:Y:S01]  /*2060*/  FFMA.FTZ R81, R97, R84, R123 ;  /* 0x0000005461517223 */ /* 0x000fe2000001007b */
[----:B------:R-:W-:Y:S01]  /*2070*/  @P4 PRMT R76, R125, 0x7610, R76 ;  /* 0x000076107d4c4816 */ /* 0x000fe2000000004c */
[----:B------:R-:W-:Y:S01]  /*2080*/  @P5 FADD.FTZ R87, R87, R80 ;  /* 0x0000005057575221 */ /* 0x000fe20000010000 */
[----:B------:R-:W-:-:S02]  /*2090*/  @P5 IMAD.U32 R80, R70, 0x10000, RZ ;  /* 0x0001000046505824 */ /* 0x000fc400078e00ff */
[----:B------:R-:W-:Y:S01]  /*20a0*/  FADD.FTZ R81, R96, -R81 ;  /* 0x8000005160517221 */ /* 0x000fe20000010000 */
[----:B------:R-:W-:-:S03]  /*20b0*/  FMUL.FTZ R103, R102, UR19 ;  /* 0x0000001366677c20 */ /* 0x000fc60008410000 */
[----:B------:R-:W-:Y:S02]  /*20c0*/  FMUL.FTZ R85, R90, R81 ;  /* 0x000000515a557220 */ /* 0x000fe40000410000 */
[----:B------:R-:W-:Y:S02]  /*20d0*/  FSEL R83, R103, RZ, P6 ;  /* 0x000000ff67537208 */ /* 0x000fe40003000000 */
[----:B------:R-:W-:Y:S01]  /*20e0*/  @P5 FADD.FTZ R85, R85, R80 ;  /* 0x0000005055555221 */ /* 0x000fe20000010000 */
[----:B------:R-:W-:Y:S01]  /*20f0*/  FFMA.FTZ R80, R104, R84, R123 ;  /* 0x0000005468507223 */ /* 0x000fe2000001007b */
[----:B------:R-:W-:-:S03]  /*2100*/  @P4 LOP3.LUT P6, RZ, R114, 0xff00, RZ, 0xc0, !PT ;  /* 0x0000ff0072ff4812 */ /* 0x000fc600078cc0ff */
[--C-:B------:R-:W-:Y:S01]  /*2110*/  FADD.FTZ R81, R107, -R80.reuse ;  /* 0x800000506b517221 */ /* 0x100fe20000010000 */
[----:B------:R-:W-:Y:S02]  /*2120*/  @P5 PRMT R80, R70, 0x7632, R80 ;  /* 0x0000763246505816 */ /* 0x000fe40000000050 */
[----:B------:R-:W-:Y:S01]  /*2130*/  @P4 FSEL R103, R103, RZ, P6 ;  /* 0x000000ff67674208 */ /* 0x000fe20003000000 */
[----:B------:R-:W-:Y:S01]  /*2140*/  FMUL.FTZ R81, R90, R81 ;  /* 0x000000515a517220 */ /* 0x000fe20000410000 */
[----:B------:R-:W-:Y:S02]  /*2150*/  @P5 SHF.L.U32 R80, R80, 0x10, RZ ;  /* 0x0000001050505819 */ /* 0x000fe400000006ff */
[----:B------:R-:W-:Y:S02]  /*2160*/  LOP3.LUT P6, RZ, R118, 0xff0000, RZ, 0xc0, !PT ;  /* 0x00ff000076ff7812 */ /* 0x000fe400078cc0ff */
[----:B------:R-:W-:Y:S01]  /*2170*/  @P4 F2FP.BF16.F32.PACK_AB R103, RZ, R103 ;  /* 0x00000067ff67423e */ /* 0x000fe200000010ff */
[----:B------:R-:W-:Y:S01]  /*2180*/  @P5 FADD.FTZ R81, R81, R80 ;  /* 0x0000005051515221 */ /* 0x000fe20000010000 */
[-CC-:B------:R-:W-:Y:S01]  /*2190*/  FFMA.FTZ R80, R105, R84.reuse, R123.reuse ;  /* 0x0000005469507223 */ /* 0x180fe2000001007b */
[----:B------:R-:W-:Y:S01]  /*21a0*/  FFMA.FTZ R123, R110, R84, R123 ;  /* 0x000000546e7b7223 */ /* 0x000fe2000001007b */
[----:B------:R-:W-:-:S02]  /*21b0*/  @P5 PRMT R84, R71, 0x7632, R84 ;  /* 0x0000763247545816 */ /* 0x000fc40000000054 */
[----:B------:R-:W-:Y:S01]  /*21c0*/  FADD.FTZ R80, R106, -R80 ;  /* 0x800000506a507221 */ /* 0x000fe20000010000 */
[----:B------:R-:W-:Y:S01]  /*21d0*/  FADD.FTZ R123, R108, -R123 ;  /* 0x8000007b6c7b7221 */ /* 0x000fe20000010000 */
[----:B------:R-:W-:Y:S02]  /*21e0*/  @P4 PRMT R76, R76, 0x5410, R103 ;  /* 0x000054104c4c4816 */ /* 0x000fe40000000067 */
[----:B------:R-:W-:-:S04]  /*21f0*/  FMUL.FTZ R80, R90, R80 ;  /* 0x000000505a507220 */ /* 0x000fc80000410000 */
[----:B------:R-:W-:Y:S01]  /*2200*/  @P5 FADD.FTZ R80, R80, R86 ;  /* 0x0000005650505221 */ /* 0x000fe20000010000 */
[----:B------:R-:W-:Y:S01]  /*2210*/  FMUL.FTZ R86, R90, R123 ;  /* 0x0000007b5a567220 */ /* 0x000fe20000410000 */
[----:B------:R-:W-:Y:S01]  /*2220*/  @P5 SHF.L.U32 R123, R84, 0x10, RZ ;  /* 0x00000010547b5819 */ /* 0x000fe200000006ff */
[----:B------:R-:W-:Y:S01]  /*2230*/  FMUL.FTZ R84, R82, UR19 ;  /* 0x0000001352547c20 */ /* 0x000fe20008410000 */
[----:B------:R-:W-:-:S03]  /*2240*/  FMUL.FTZ R90, R87, UR19 ;  /* 0x00000013575a7c20 */ /* 0x000fc60008410000 */
[----:B------:R-:W-:Y:S01]  /*2250*/  @P5 FADD.FTZ R86, R86, R123 ;  /* 0x0000007b56565221 */ /* 0x000fe20000010000 */
[----:B------:R-:W-:Y:S02]  /*2260*/  ISETP.NE.U32.AND P5, PT, RZ, UR20, PT ;  /* 0x00000014ff007c0c */ /* 0x000fe4000bfa5070 */
        /* <DEDUP_REMOVED lines=71> */
.L_x_765:
[----:B------:R-:W-:Y:S05]  /*26e0*/  BSYNC B0 ;  /* 0x0000000000007941 */ /* 0x000fea0003800000 */
.L_x_764:
[----:B------:R-:W-:Y:S01]  /*26f0*/  SEL R6, RZ, 0x1, P2 ;  /* 0x00000001ff067807 */ /* 0x000fe20001000000 */
[----:B------:R-:W-:Y:S06]  /*2700*/  @!P3 BRA `(.L_x_766) ;  /* 0xffffffdc0020b947 */ /* 0x000fec000383ffff */
.L_x_756:
        /* <DEDUP_REMOVED lines=16> */
.L_x_768:
[----:B------:R-:W-:Y:S05]  /*2810*/  BSYNC B0 ;  /* 0x0000000000007941 */ /* 0x000fea0003800000 */
.L_x_767:
        /* <DEDUP_REMOVED lines=10> */
.L_x_761:
[----:B------:R-:W-:Y:S01]  /*28c0*/  HFMA2.MMA R82, -RZ, RZ, 0, 9.5367431640625e-07 ;  /* 0x00000010ff527435 */ /* 0x000fe200000001ff */
[----:B------:R-:W-:Y:S01]  /*28d0*/  IMAD.MOV.U32 R83, RZ, RZ, 0x1f ;  /* 0x0000001fff537424 */ /* 0x000fe200078e00ff */
[----:B------:R-:W-:-:S09]  /*28e0*/  MOV R84, 0xffffffff ;  /* 0xffffffff00547802 */ /* 0x000fd20000000f00 */
[----:B-----5:R-:W-:Y:S05]  /*28f0*/  WARPSYNC.COLLECTIVE R84, `(.L_x_769) ;  /* 0x0000000054087348 */ /* 0x020fea0003c00000 */
[----:B------:R0:W1:Y:S02]  /*2900*/  SHFL.DOWN P5, R82, R103, R82, R83 ;  /* 0x0800005267527389 */ /* 0x00006400000a0053 */
[----:B01---5:R-:W-:Y:S01]  /*2910*/  ENDCOLLECTIVE ;  /* 0x000000000000791b */ /* 0x023fe20003800000 */
.L_x_769:
[----:B------:R-:W-:Y:S02]  /*2920*/  IMAD.MOV.U32 R86, RZ, RZ, R82 ;  /* 0x000000ffff567224 */ /* 0x000fe400078e0052 */
[----:B------:R-:W-:Y:S02]  /*2930*/  IMAD.MOV.U32 R82, RZ, RZ, 0x10 ;  /* 0x00000010ff527424 */ /* 0x000fe400078e00ff */
[----:B------:R-:W-:Y:S01]  /*2940*/  FADD.FTZ R86, R86, R103 ;  /* 0x0000006756567221 */ /* 0x000fe20000010000 */
[----:B------:R-:W-:-:S07]  /*2950*/  MOV R103, R122 ;  /* 0x0000007a00677202 */ /* 0x000fce0000000f00 */
[----:B------:R-:W-:Y:S05]  /*2960*/  WARPSYNC.COLLECTIVE R84, `(.L_x_770) ;  /* 0x0000000054087348 */ /* 0x000fea0003c00000 */
[----:B------:R0:W1:Y:S02]  /*2970*/  SHFL.DOWN P5, R82, R103, R82, R83 ;  /* 0x0800005267527389 */ /* 0x00006400000a0053 */
[----:B01----:R-:W-:Y:S01]  /*2980*/  ENDCOLLECTIVE ;  /* 0x000000000000791b */ /* 0x003fe20003800000 */
.L_x_770:
[----:B------:R-:W-:Y:S01]  /*2990*/  IMAD.MOV.U32 R103, RZ, RZ, R86 ;  /* 0x000000ffff677224 */ /* 0x000fe200078e0056 */
[----:B------:R-:W-:Y:S01]  /*29a0*/  MOV R85, R82 ;  /* 0x0000005200557202 */ /* 0x000fe20000000f00 */
[----:B------:R-:W-:-:S04]  /*29b0*/  HFMA2.MMA R82, -RZ, RZ, 0, 4.76837158203125e-07 ;  /* 0x00000008ff527435 */ /* 0x000fc800000001ff */
[----:B------:R-:W-:-:S07]  /*29c0*/  FADD.FTZ R87, R85, R122 ;  /* 0x0000007a55577221 */ /* 0x000fce0000010000 */
[----:B------:R-:W-:Y:S05]  /*29d0*/  WARPSYNC.COLLECTIVE R84, `(.L_x_771) ;  /* 0x0000000054087348 */ /* 0x000fea0003c00000 */
[----:B------:R0:W1:Y:S02]  /*29e0*/  SHFL.DOWN P5, R82, R103, R82, R83 ;  /* 0x0800005267527389 */ /* 0x00006400000a0053 */
[----:B01----:R-:W-:Y:S01]  /*29f0*/  ENDCOLLECTIVE ;  /* 0x000000000000791b */ /* 0x003fe20003800000 */
.L_x_771:
[----:B------:R-:W-:Y:S01]  /*2a00*/  MOV R103, R87 ;  /* 0x0000005700677202 */ /* 0x000fe20000000f00 */
[----:B------:R-:W-:Y:S02]  /*2a10*/  IMAD.MOV.U32 R85, RZ, RZ, R82 ;  /* 0x000000ffff557224 */ /* 0x000fe400078e0052 */
[----:B------:R-:W-:Y:S02]  /*2a20*/  IMAD.MOV.U32 R82, RZ, RZ, 0x8 ;  /* 0x00000008ff527424 */ /* 0x000fe400078e00ff */
[----:B------:R-:W-:-:S07]  /*2a30*/  FADD.FTZ R123, R86, R85 ;  /* 0x00000055567b7221 */ /* 0x000fce0000010000 */
[----:B------:R-:W-:Y:S05]  /*2a40*/  WARPSYNC.COLLECTIVE R84, `(.L_x_772) ;  /* 0x0000000054087348 */ /* 0x000fea0003c00000 */
[----:B------:R0:W1:Y:S02]  /*2a50*/  SHFL.DOWN P5, R82, R103, R82, R83 ;  /* 0x0800005267527389 */ /* 0x00006400000a0053 */
[----:B01----:R-:W-:Y:S01]  /*2a60*/  ENDCOLLECTIVE ;  /* 0x000000000000791b */ /* 0x003fe20003800000 */
.L_x_772:
[----:B------:R-:W-:Y:S01]  /*2a70*/  IMAD.MOV.U32 R103, RZ, RZ, R123 ;  /* 0x000000ffff677224 */ /* 0x000fe200078e007b */
[----:B------:R-:W-:Y:S01]  /*2a80*/  MOV R102, R82 ;  /* 0x0000005200667202 */ /* 0x000fe20000000f00 */
[----:B------:R-:W-:-:S04]  /*2a90*/  HFMA2.MMA R82, -RZ, RZ, 0, 2.384185791015625e-07 ;  /* 0x00000004ff527435 */ /* 0x000fc800000001ff */
[----:B------:R-:W-:-:S07]  /*2aa0*/  FADD.FTZ R102, R87, R102 ;  /* 0x0000006657667221 */ /* 0x000fce0000010000 */
[----:B------:R-:W-:Y:S05]  /*2ab0*/  WARPSYNC.COLLECTIVE R84, `(.L_x_773) ;  /* 0x0000000054087348 */ /* 0x000fea0003c00000 */
[----:B------:R0:W1:Y:S02]  /*2ac0*/  SHFL.DOWN P5, R82, R103, R82, R83 ;  /* 0x0800005267527389 */ /* 0x00006400000a0053 */
[----:B01----:R-:W-:Y:S01]  /*2ad0*/  ENDCOLLECTIVE ;  /* 0x000000000000791b */ /* 0x003fe20003800000 */
.L_x_773:
[----:B------:R-:W-:Y:S01]  /*2ae0*/  MOV R103, R102 ;  /* 0x0000006600677202 */ /* 0x000fe20000000f00 */
[----:B------:R-:W-:Y:S02]  /*2af0*/  IMAD.MOV.U32 R124, RZ, RZ, R82 ;  /* 0x000000ffff7c7224 */ /* 0x000fe400078e0052 */
[----:B------:R-:W-:Y:S02]  /*2b00*/  IMAD.MOV.U32 R82, RZ, RZ, 0x4 ;  /* 0x00000004ff527424 */ /* 0x000fe400078e00ff */
[----:B------:R-:W-:-:S07]  /*2b10*/  FADD.FTZ R124, R123, R124 ;  /* 0x0000007c7b7c7221 */ /* 0x000fce0000010000 */
[----:B------:R-:W-:Y:S05]  /*2b20*/  WARPSYNC.COLLECTIVE R84, `(.L_x_774) ;  /* 0x0000000054087348 */ /* 0x000fea0003c00000 */
[----:B------:R0:W1:Y:S02]  /*2b30*/  SHFL.DOWN P5, R82, R103, R82, R83 ;  /* 0x0800005267527389 */ /* 0x00006400000a0053 */
[----:B01----:R-:W-:Y:S01]  /*2b40*/  ENDCOLLECTIVE ;  /* 0x000000000000791b */ /* 0x003fe20003800000 */
.L_x_774:
[----:B------:R-:W-:Y:S01]  /*2b50*/  IMAD.MOV.U32 R103, RZ, RZ, R124 ;  /* 0x000000ffff677224 */ /* 0x000fe200078e007c */
[----:B------:R-:W-:Y:S01]  /*2b60*/  MOV R85, R82 ;  /* 0x0000005200557202 */ /* 0x000fe20000000f00 */
[----:B------:R-:W-:-:S04]  /*2b70*/  HFMA2.MMA R82, -RZ, RZ, 0, 1.1920928955078125e-07 ;  /* 0x00000002ff527435 */ /* 0x000fc800000001ff */
[----:B------:R-:W-:-:S07]  /*2b80*/  FADD.FTZ R125, R102, R85 ;  /* 0x00000055667d7221 */ /* 0x000fce0000010000 */
[----:B------:R-:W-:Y:S05]  /*2b90*/  WARPSYNC.COLLECTIVE R84, `(.L_x_775) ;  /* 0x0000000054087348 */ /* 0x000fea0003c00000 */
[----:B------:R0:W1:Y:S02]  /*2ba0*/  SHFL.DOWN P5, R82, R103, R82, R83 ;  /* 0x0800005267527389 */ /* 0x00006400000a0053 */
[----:B01----:R-:W-:Y:S01]  /*2bb0*/  ENDCOLLECTIVE ;  /* 0x000000000000791b */ /* 0x003fe20003800000 */
.L_x_775:
[----:B------:R-:W-:Y:S01]  /*2bc0*/  MOV R103, R125 ;  /* 0x0000007d00677202 */ /* 0x000fe20000000f00 */
[----:B------:R-:W-:Y:S02]  /*2bd0*/  IMAD.MOV.U32 R85, RZ, RZ, R82 ;  /* 0x000000ffff557224 */ /* 0x000fe400078e0052 */
[----:B------:R-:W-:Y:S02]  /*2be0*/  IMAD.MOV.U32 R82, RZ, RZ, 0x2 ;  /* 0x00000002ff527424 */ /* 0x000fe400078e00ff */
[----:B------:R-:W-:-:S07]  /*2bf0*/  FADD.FTZ R124, R124, R85 ;  /* 0x000000557c7c7221 */ /* 0x000fce0000010000 */
[----:B------:R-:W-:Y:S05]  /*2c00*/  WARPSYNC.COLLECTIVE R84, `(.L_x_776) ;  /* 0x0000000054087348 */ /* 0x000fea0003c00000 */
[----:B------:R0:W1:Y:S02]  /*2c10*/  SHFL.DOWN P5, R82, R103, R82, R83 ;  /* 0x0800005267527389 */ /* 0x00006400000a0053 */
[----:B01----:R-:W-:Y:S01]  /*2c20*/  ENDCOLLECTIVE ;  /* 0x000000000000791b */ /* 0x003fe20003800000 */
.L_x_776:
[----:B------:R-:W-:Y:S01]  /*2c30*/  IMAD.MOV.U32 R103, RZ, RZ, R124 ;  /* 0x000000ffff677224 */ /* 0x000fe200078e007c */
[----:B------:R-:W-:Y:S01]  /*2c40*/  MOV R122, R82 ;  /* 0x00000052007a7202 */ /* 0x000fe20000000f00 */
[----:B------:R-:W-:-:S04]  /*2c50*/  HFMA2.MMA R82, -RZ, RZ, 0, 5.9604644775390625e-08 ;  /* 0x00000001ff527435 */ /* 0x000fc800000001ff */
[----:B------:R-:W-:-:S07]  /*2c60*/  FADD.FTZ R85, R125, R122 ;  /* 0x0000007a7d557221 */ /* 0x000fce0000010000 */
[----:B------:R-:W-:Y:S05]  /*2c70*/  WARPSYNC.COLLECTIVE R84, `(.L_x_777) ;  /* 0x0000000054087348 */ /* 0x000fea0003c00000 */
[----:B------:R0:W1:Y:S02]  /*2c80*/  SHFL.DOWN P5, R82, R103, R82, R83 ;  /* 0x0800005267527389 */ /* 0x00006400000a0053 */
[----:B01----:R-:W-:Y:S01]  /*2c90*/  ENDCOLLECTIVE ;  /* 0x000000000000791b */ /* 0x003fe20003800000 */
.L_x_777:
[----:B------:R-:W-:Y:S01]  /*2ca0*/  MOV R103, R85 ;  /* 0x0000005500677202 */ /* 0x000fe20000000f00 */
[----:B------:R-:W-:Y:S02]  /*2cb0*/  IMAD.MOV.U32 R87, RZ, RZ, R82 ;  /* 0x000000ffff577224 */ /* 0x000fe400078e0052 */
[----:B------:R-:W-:-:S07]  /*2cc0*/  IMAD.MOV.U32 R82, RZ, RZ, 0x1 ;  /* 0x00000001ff527424 */ /* 0x000fce00078e00ff */
[----:B------:R-:W-:Y:S05]  /*2cd0*/  WARPSYNC.COLLECTIVE R84, `(.L_x_778) ;  /* 0x0000000054087348 */ /* 0x000fea0003c00000 */
[----:B------:R0:W1:Y:S02]  /*2ce0*/  SHFL.DOWN P5, R82, R103, R82, R83 ;  /* 0x0800005267527389 */ /* 0x00006400000a0053 */
[----:B01----:R-:W-:Y:S01]  /*2cf0*/  ENDCOLLECTIVE ;  /* 0x000000000000791b */ /* 0x003fe20003800000 */
.L_x_778:
[----:B------:R-:W-:Y:S01]  /*2d00*/  MOV R86, R82 ;  /* 0x0000005200567202 */ /* 0x000fe20000000f00 */
[----:B------:R-:W-:Y:S06]  /*2d10*/  BRA `(.L_x_779) ;  /* 0xffffffe400947947 */ /* 0x000fec000383ffff */
.L_x_780:
        /* <DEDUP_REMOVED lines=14> */
.L_x_2956:


//--------------------- .text._ZN10layer_norm22ln_bwd_finalize_kernelINS_22Kernel_traits_finalizeILj2048Ef13__nv_bfloat16S2_S2_fjLb0ELj1024ELj4ENS_18Kernel_traits_baseILj2048EfS2_S2_S2_fjLj1024EEEEELb0ELb1EEEvNS_9BwdParamsE --------------------------
	.section	.text._ZN10layer_norm22ln_bwd_finalize_kernelINS_22Kernel_traits_finalizeILj2048Ef13__nv_bfloat16S2_S2_fjLb0ELj1024ELj4ENS_18Kernel_traits_baseILj2048EfS2_S2_S2_fjLj1024EEEEELb0ELb1EEEvNS_9BwdParamsE,"ax",@progbits
	.align	128
        .global         _ZN10layer_norm22ln_bwd_finalize_kernelINS_22Kernel_traits_finalizeILj2048Ef13__nv_bfloat16S2_S2_fjLb0ELj1024ELj4ENS_18Kernel_traits_baseILj2048EfS2_S2_S2_fjLj1024EEEEELb0ELb1EEEvNS_9BwdParamsE
        .type           _ZN10layer_norm22ln_bwd_finalize_kernelINS_22Kernel_traits_finalizeILj2048Ef13__nv_bfloat16S2_S2_fjLb0ELj1024ELj4ENS_18Kernel_traits_baseILj2048EfS2_S2_S2_fjLj1024EEEEELb0ELb1EEEvNS_9BwdParamsE,@function
        .size           _ZN10layer_norm22ln_bwd_finalize_kernelINS_22Kernel_traits_finalizeILj2048Ef13__nv_bfloat16S2_S2_fjLb0ELj1024ELj4ENS_18Kernel_traits_baseILj2048EfS2_S2_S2_fjLj1024EEEEELb0ELb1EEEvNS_9BwdParamsE,(.L_x_2957 - _ZN10layer_norm22ln_bwd_finalize_kernelINS_22Kernel_traits_finalizeILj2048Ef13__nv_bfloat16S2_S2_fjLb0ELj1024ELj4ENS_18Kernel_traits_baseILj2048EfS2_S2_S2_fjLj1024EEEEELb0ELb1EEEvNS_9BwdParamsE)
        .other          _ZN10layer_norm22ln_bwd_finalize_kernelINS_22Kernel_traits_finalizeILj2048Ef13__nv_bfloat16S2_S2_fjLb0ELj1024ELj4ENS_18Kernel_traits_baseILj2048EfS2_S2_S2_fjLj1024EEEEELb0ELb1EEEvNS_9BwdParamsE,@"STO_CUDA_ENTRY STV_DEFAULT"
_ZN10layer_norm22ln_bwd_finalize_kernelINS_22Kernel_traits_finalizeILj2048Ef13__nv_bfloat16S2_S2_fjLb0ELj1024ELj4ENS_18Kernel_traits_baseILj2048EfS2_S2_S2_fjLj1024EEEEELb0ELb1EEEvNS_9BwdParamsE:
.text._ZN10layer_norm22ln_bwd_finalize_kernelINS_22Kernel_traits_finalizeILj2048Ef13__nv_bfloat16S2_S2_fjLb0ELj1024ELj4ENS_18Kernel_traits_baseILj2048EfS2_S2_S2_fjLj1024EEEEELb0ELb1EEEvNS_9BwdParamsE:
        /* <DEDUP_REMOVED lines=26> */
.L_x_790:
[----:B0-2---:R-:W0:Y:S01]  /*01a0*/  LDC R10, c[0x0][0x210] ;  /* 0x00008400ff0a7b82 */ /* 0x005e220000000800 */
[----:B------:R-:W-:Y:S01]  /*01b0*/  BSSY B0, `(.L_x_781) ;  /* 0x0000067000007945 */ /* 0x000fe20003800000 */
[----:B------:R-:W-:Y:S01]  /*01c0*/  HFMA2.MMA R26, -RZ, RZ, 0, 0 ;  /* 0x00000000ff1a7435 */ /* 0x000fe200000001ff */
[----:B------:R-:W-:Y:S02]  /*01d0*/  MOV R20, RZ ;  /* 0x000000ff00147202 */ /* 0x000fe40000000f00 */
[----:B0-----:R-:W-:-:S13]  /*01e0*/  ISETP.GE.U32.AND P1, PT, R5, R10, PT ;  /* 0x0000000a0500720c */ /* 0x001fda0003f26070 */
[----:B-1----:R-:W-:Y:S05]  /*01f0*/  @P1 BRA `(.L_x_782) ;  /* 0x0000000400881947 */ /* 0x002fea0003800000 */
        /* <DEDUP_REMOVED lines=25> */
.L_x_785:
        /* <DEDUP_REMOVED lines=34> */
.L_x_784:
[----:B------:R-:W-:Y:S05]  /*05b0*/  BSYNC B1 ;  /* 0x0000000000017941 */ /* 0x000fea0003800000 */
.L_x_783:
        /* <DEDUP_REMOVED lines=25> */
.L_x_787:
[----:B------:R-:W-:Y:S05]  /*0750*/  BSYNC B1 ;  /* 0x0000000000017941 */ /* 0x000fea0003800000 */
.L_x_786:
        /* <DEDUP_REMOVED lines=12> */
.L_x_782:
[----:B------:R-:W-:Y:S05]  /*0820*/  BSYNC B0 ;  /* 0x0000000000007941 */ /* 0x000fea0003800000 */
.L_x_781:
        /* <DEDUP_REMOVED lines=29> */
.L_x_801:
[----:B------:R-:W-:Y:S01]  /*0a00*/  @!P1 SHF.R.U32.HI R12, RZ, 0x3, R0 ;  /* 0x00000003ff0c9819 */ /* 0x000fe20000011600 */
[----:B----4-:R-:W-:Y:S01]  /*0a10*/  FADD.FTZ R14, R9, R14 ;  /* 0x0000000e090e7221 */ /* 0x010fe20000010000 */
[----:B---3--:R-:W-:Y:S02]  /*0a20*/  FADD.FTZ R11, R10, R11 ;  /* 0x0000000b0a0b7221 */ /* 0x008fe40000010000 */
[----:B------:R-:W-:-:S05]  /*0a30*/  @!P1 LOP3.LUT R12, R12, 0x1ffffffc, RZ, 0xc0, !PT ;  /* 0x1ffffffc0c0c9812 */ /* 0x000fca00078ec0ff */
[----:B------:R3:W-:Y:S04]  /*0a40*/  @!P1 STS [R12+UR4+0x2000], R14 ;  /* 0x0020000e0c009988 */ /* 0x0007e80008000804 */
[----:B------:R3:W-:Y:S02]  /*0a50*/  @!P1 STS [R12+UR4+0x2080], R11 ;  /* 0x0020800b0c009988 */ /* 0x0007e40008000804 */
.L_x_788:
[----:B------:R-:W-:Y:S05]  /*0a60*/  WARPSYNC.ALL ;  /* 0x0000000000007948 */ /* 0x000fea0003800000 */
[----:B------:R-:W-:Y:S01]  /*0a70*/  BAR.SYNC.DEFER_BLOCKING 0x0 ;  /* 0x0000000000007b1d */ /* 0x000fe20000010000 */
[C---:B------:R-:W-:Y:S02]  /*0a80*/  ISETP.GT.U32.AND P1, PT, R3.reuse, -0x801, PT ;  /* 0xfffff7ff0300780c */ /* 0x040fe40003f24070 */
[----:B------:R-:W-:-:S05]  /*0a90*/  IADD3 R3, R3, 0x800, RZ ;  /* 0x0000080003037810 */ /* 0x000fca0007ffe0ff */
[----:B--23--:R-:W2:Y:S08]  /*0aa0*/  @P0 LDC.64 R10, c[0x0][0x318] ;  /* 0x0000c600ff0a0b82 */ /* 0x00ceb00000000a00 */
[----:B------:R-:W3:Y:S01]  /*0ab0*/  @P0 LDC.64 R12, c[0x0][0x310] ;  /* 0x0000c400ff0c0b82 */ /* 0x000ee20000000a00 */
[----:B------:R-:W4:Y:S04]  /*0ac0*/  @P0 LDS.64 R14, [R6+0x2000] ;  /* 0x00200000060e0984 */ /* 0x000f280000000a00 */
[----:B------:R-:W5:Y:S01]  /*0ad0*/  @P0 LDS.64 R16, [R6+0x2080] ;  /* 0x0020800006100984 */ /* 0x000f620000000a00 */
[----:B--2---:R-:W-:-:S04]  /*0ae0*/  @P0 IMAD.WIDE.U32 R10, R4, 0x8, R10 ;  /* 0x00000008040a0825 */ /* 0x004fc800078e000a */
[C---:B---3--:R-:W-:Y:S01]  /*0af0*/  @P0 IMAD.WIDE.U32 R12, R4.reuse, 0x8, R12 ;  /* 0x00000008040c0825 */ /* 0x048fe200078e000c */
[----:B------:R-:W-:Y:S01]  /*0b00*/  IADD3 R4, R4, 0x400, RZ ;  /* 0x0000040004047810 */ /* 0x000fe20007ffe0ff */
[----:B----4-:R2:W-:Y:S04]  /*0b10*/  @P0 STG.E.64 desc[UR6][R10.64], R14 ;  /* 0x0000000e0a000986 */ /* 0x0105e8000c101b06 */
[----:B-----5:R2:W-:Y:S01]  /*0b20*/  @P0 STG.E.64 desc[UR6][R12.64], R16 ;  /* 0x000000100c000986 */ /* 0x0205e2000c101b06 */
[----:B------:R-:W-:Y:S05]  /*0b30*/  @P1 BRA `(.L_x_790) ;  /* 0xfffffff400981947 */ /* 0x000fea000383ffff */
[----:B------:R-:W-:Y:S05]  /*0b40*/  EXIT ;  /* 0x000000000000794d */ /* 0x000fea0003800000 */
.L_x_789:
[----:B------:R-:W-:Y:S01]  /*0b50*/  HFMA2.MMA R19, -RZ, RZ, 0, 5.9604644775390625e-08 ;  /* 0x00000001ff137435 */ /* 0x000fe200000001ff */
[----:B0--3--:R-:W-:Y:S01]  /*0b60*/  MOV R20, R10 ;  /* 0x0000000a00147202 */ /* 0x009fe20000000f00 */
[----:B------:R-:W-:Y:S01]  /*0b70*/  IMAD.MOV.U32 R22, RZ, RZ, 0x1f ;  /* 0x0000001fff167424 */ /* 0x000fe200078e00ff */
[----:B------:R-:W-:-:S08]  /*0b80*/  MOV R17, 0xffffffff ;  /* 0xffffffff00117802 */ /* 0x000fd00000000f00 */
[----:B-12---:R-:W-:Y:S05]  /*0b90*/  WARPSYNC.COLLECTIVE R17, `(.L_x_791) ;  /* 0x0000000011087348 */ /* 0x006fea0003c00000 */
[----:B------:R0:W3:Y:S02]  /*0ba0*/  SHFL.BFLY P2, R18, R20, R19, R22 ;  /* 0x0c00001314127389 */ /* 0x0000e40000040016 */
[----:B0123--:R-:W-:Y:S01]  /*0bb0*/  ENDCOLLECTIVE ;  /* 0x000000000000791b */ /* 0x00ffe20003800000 */
.L_x_791:
[----:B------:R-:W-:Y:S01]  /*0bc0*/  HFMA2.MMA R19, -RZ, RZ, 0, 1.1920928955078125e-07 ;  /* 0x00000002ff137435 */ /* 0x000fe200000001ff */
[----:B------:R-:W-:-:S05]  /*0bd0*/  MOV R11, R18 ;  /* 0x00000012000b7202 */ /* 0x000fca0000000f00 */
[----:B------:R-:W-:-:S05]  /*0be0*/  FADD.FTZ R11, R10, R11 ;  /* 0x0000000b0a0b7221 */ /* 0x000fca0000010000 */
[----:B------:R-:W-:-:S07]  /*0bf0*/  MOV R20, R11 ;  /* 0x0000000b00147202 */ /* 0x000fce0000000f00 */
[----:B------:R-:W-:Y:S05]  /*0c00*/  WARPSYNC.COLLECTIVE R17, `(.L_x_792) ;  /* 0x0000000011087348 */ /* 0x000fea0003c00000 */
[----:B------:R0:W1:Y:S02]  /*0c10*/  SHFL.BFLY P2, R18, R20, R19, R22 ;  /* 0x0c00001314127389 */ /* 0x0000640000040016 */
[----:B01----:R-:W-:Y:S01]  /*0c20*/  ENDCOLLECTIVE ;  /* 0x000000000000791b */ /* 0x003fe20003800000 */
.L_x_792:
[----:B------:R-:W-:Y:S01]  /*0c30*/  HFMA2.MMA R19, -RZ, RZ, 0, 2.384185791015625e-07 ;  /* 0x00000004ff137435 */ /* 0x000fe200000001ff */
[----:B------:R-:W-:-:S04]  /*0c40*/  IMAD.MOV.U32 R12, RZ, RZ, R18 ;  /* 0x000000ffff0c7224 */ /* 0x000fc800078e0012 */
[----:B------:R-:W-:-:S05]  /*0c50*/  FADD.FTZ R12, R11, R12 ;  /* 0x0000000c0b0c7221 */ /* 0x000fca0000010000 */
[----:B------:R-:W-:-:S07]  /*0c60*/  MOV R20, R12 ;  /* 0x0000000c00147202 */ /* 0x000fce0000000f00 */
[----:B------:R-:W-:Y:S05]  /*0c70*/  WARPSYNC.COLLECTIVE R17, `(.L_x_793) ;  /* 0x0000000011087348 */ /* 0x000fea0003c00000 */
[----:B------:R0:W1:Y:S02]  /*0c80*/  SHFL.BFLY P2, R18, R20, R19, R22 ;  /* 0x0c00001314127389 */ /* 0x0000640000040016 */
[----:B01----:R-:W-:Y:S01]  /*0c90*/  ENDCOLLECTIVE ;  /* 0x000000000000791b */ /* 0x003fe20003800000 */
.L_x_793:
[----:B------:R-:W-:Y:S01]  /*0ca0*/  IMAD.MOV.U32 R19, RZ, RZ, 0x8 ;  /* 0x00000008ff137424 */ /* 0x000fe200078e00ff */
[----:B------:R-:W-:-:S05]  /*0cb0*/  MOV R13, R18 ;  /* 0x00000012000d7202 */ /* 0x000fca0000000f00 */
[----:B------:R-:W-:-:S05]  /*0cc0*/  FADD.FTZ R13, R12, R13 ;  /* 0x0000000d0c0d7221 */ /* 0x000fca0000010000 */
[----:B------:R-:W-:-:S07]  /*0cd0*/  MOV R20, R13 ;  /* 0x0000000d00147202 */ /* 0x000fce0000000f00 */
[----:B------:R-:W-:Y:S05]  /*0ce0*/  WARPSYNC.COLLECTIVE R17, `(.L_x_794) ;  /* 0x0000000011087348 */ /* 0x000fea0003c00000 */
[----:B------:R0:W1:Y:S02]  /*0cf0*/  SHFL.BFLY P2, R18, R20, R19, R22 ;  /* 0x0c00001314127389 */ /* 0x0000640000040016 */
[----:B01----:R-:W-:Y:S01]  /*0d00*/  ENDCOLLECTIVE ;  /* 0x000000000000791b */ /* 0x003fe20003800000 */
.L_x_794:
[----:B------:R-:W-:Y:S01]  /*0d10*/  HFMA2.MMA R19, -RZ, RZ, 0, 9.5367431640625e-07 ;  /* 0x00000010ff137435 */ /* 0x000fe200000001ff */
[----:B------:R-:W-:-:S05]  /*0d20*/  MOV R10, R18 ;  /* 0x00000012000a7202 */ /* 0x000fca0000000f00 */
[----:B------:R-:W-:-:S05]  /*0d30*/  FADD.FTZ R10, R13, R10 ;  /* 0x0000000a0d0a7221 */ /* 0x000fca0000010000 */
[----:B------:R-:W-:-:S07]  /*0d40*/  MOV R20, R10 ;  /* 0x0000000a00147202 */ /* 0x000fce0000000f00 */
[----:B------:R-:W-:Y:S05]  /*0d50*/  WARPSYNC.COLLECTIVE R17, `(.L_x_795) ;  /* 0x0000000011087348 */ /* 0x000fea0003c00000 */
[----:B------:R0:W1:Y:S02]  /*0d60*/  SHFL.BFLY P2, R18, R20, R19, R22 ;  /* 0x0c00001314127389 */ /* 0x0000640000040016 */
[----:B01----:R-:W-:Y:S01]  /*0d70*/  ENDCOLLECTIVE ;  /* 0x000000000000791b */ /* 0x003fe20003800000 */
.L_x_795:
[----:B------:R-:W-:Y:S01]  /*0d80*/  HFMA2.MMA R19, -RZ, RZ, 0, 5.9604644775390625e-08 ;  /* 0x00000001ff137435 */ /* 0x000fe200000001ff */
[----:B------:R-:W-:Y:S01]  /*0d90*/  IMAD.MOV.U32 R20, RZ, RZ, R9 ;  /* 0x000000ffff147224 */ /* 0x000fe200078e0009 */
[----:B------:R-:W-:-:S09]  /*0da0*/  MOV R11, R18 ;  /* 0x00000012000b7202 */ /* 0x000fd20000000f00 */
[----:B------:R-:W-:Y:S05]  /*0db0*/  WARPSYNC.COLLECTIVE R17, `(.L_x_796) ;  /* 0x0000000011087348 */ /* 0x000fea0003c00000 */
[----:B------:R0:W1:Y:S02]  /*0dc0*/  SHFL.BFLY P2, R18, R20, R19, R22 ;  /* 0x0c00001314127389 */ /* 0x0000640000040016 */
[----:B01----:R-:W-:Y:S01]  /*0dd0*/  ENDCOLLECTIVE ;  /* 0x000000000000791b */ /* 0x003fe20003800000 */
.L_x_796:
[----:B------:R-:W-:Y:S01]  /*0de0*/  HFMA2.MMA R19, -RZ, RZ, 0, 1.1920928955078125e-07 ;  /* 0x00000002ff137435 */ /* 0x000fe200000001ff */
[----:B------:R-:W-:-:S05]  /*0df0*/  MOV R12, R18 ;  /* 0x00000012000c7202 */ /* 0x000fca0000000f00 */
[----:B------:R-:W-:-:S05]  /*0e00*/  FADD.FTZ R14, R9, R12 ;  /* 0x0000000c090e7221 */ /* 0x000fca0000010000 */
[----:B------:R-:W-:-:S07]  /*0e10*/  MOV R20, R14 ;  /* 0x0000000e00147202 */ /* 0x000fce0000000f00 */
[----:B------:R-:W-:Y:S05]  /*0e20*/  WARPSYNC.COLLECTIVE R17, `(.L_x_797) ;  /* 0x0000000011087348 */ /* 0x000fea0003c00000 */
[----:B------:R0:W1:Y:S02]  /*0e30*/  SHFL.BFLY P2, R18, R20, R19, R22 ;  /* 0x0c00001314127389 */ /* 0x0000640000040016 */
[----:B01----:R-:W-:Y:S01]  /*0e40*/  ENDCOLLECTIVE ;  /* 0x000000000000791b */ /* 0x003fe20003800000 */
.L_x_797:
[----:B------:R-:W-:Y:S01]  /*0e50*/  HFMA2.MMA R19, -RZ, RZ, 0, 2.384185791015625e-07 ;  /* 0x00000004ff137435 */ /* 0x000fe200000001ff */
[----:B------:R-:W-:-:S04]  /*0e60*/  IMAD.MOV.U32 R13, RZ, RZ, R18 ;  /* 0x000000ffff0d7224 */ /* 0x000fc800078e0012 */
[----:B------:R-:W-:-:S05]  /*0e70*/  FADD.FTZ R15, R14, R13 ;  /* 0x0000000d0e0f7221 */ /* 0x000fca0000010000 */
[----:B------:R-:W-:-:S07]  /*0e80*/  MOV R20, R15 ;  /* 0x0000000f00147202 */ /* 0x000fce0000000f00 */
[----:B------:R-:W-:Y:S05]  /*0e90*/  WARPSYNC.COLLECTIVE R17, `(.L_x_798) ;  /* 0x0000000011087348 */ /* 0x000fea0003c00000 */
[----:B------:R0:W1:Y:S02]  /*0ea0*/  SHFL.BFLY P2, R18, R20, R19, R22 ;  /* 0x0c00001314127389 */ /* 0x0000640000040016 */
[----:B01----:R-:W-:Y:S01]  /*0eb0*/  ENDCOLLECTIVE ;  /* 0x000000000000791b */ /* 0x003fe20003800000 */
.L_x_798:
[----:B------:R-:W-:Y:S01]  /*0ec0*/  IMAD.MOV.U32 R19, RZ, RZ, 0x8 ;  /* 0x00000008ff137424 */ /* 0x000fe200078e00ff */
[----:B------:R-:W-:-:S05]  /*0ed0*/  MOV R16, R18 ;  /* 0x0000001200107202 */ /* 0x000fca0000000f00 */
[----:B------:R-:W-:-:S05]  /*0ee0*/  FADD.FTZ R16, R15, R16 ;  /* 0x000000100f107221 */ /* 0x000fca0000010000 */
[----:B------:R-:W-:-:S07]  /*0ef0*/  MOV R20, R16 ;  /* 0x0000001000147202 */ /* 0x000fce0000000f00 */
[----:B------:R-:W-:Y:S05]  /*0f00*/  WARPSYNC.COLLECTIVE R17, `(.L_x_799) ;  /* 0x0000000011087348 */ /* 0x000fea0003c00000 */
[----:B------:R0:W1:Y:S02]  /*0f10*/  SHFL.BFLY P2, R18, R20, R19, R22 ;  /* 0x0c00001314127389 */ /* 0x0000640000040016 */
[----:B01----:R-:W-:Y:S01]  /*0f20*/  ENDCOLLECTIVE ;  /* 0x000000000000791b */ /* 0x003fe20003800000 */
.L_x_799:
[----:B------:R-:W-:Y:S01]  /*0f30*/  HFMA2.MMA R19, -RZ, RZ, 0, 9.5367431640625e-07 ;  /* 0x00000010ff137435 */ /* 0x000fe200000001ff */
[----:B------:R-:W-:-:S05]  /*0f40*/  MOV R9, R18 ;  /* 0x0000001200097202 */ /* 0x000fca0000000f00 */
[----:B------:R-:W-:-:S05]  /*0f50*/  FADD.FTZ R9, R16, R9 ;  /* 0x0000000910097221 */ /* 0x000fca0000010000 */
[----:B------:R-:W-:-:S07]  /*0f60*/  MOV R20, R9 ;  /* 0x0000000900147202 */ /* 0x000fce0000000f00 */
[----:B------:R-:W-:Y:S05]  /*0f70*/  WARPSYNC.COLLECTIVE R17, `(.L_x_800) ;  /* 0x0000000011087348 */ /* 0x000fea0003c00000 */
[----:B------:R0:W1:Y:S02]  /*0f80*/  SHFL.BFLY P2, R18, R20, R19, R22 ;  /* 0x0c00001314127389 */ /* 0x0000640000040016 */
[----:B01----:R-:W-:Y:S01]  /*0f90*/  ENDCOLLECTIVE ;  /* 0x000000000000791b */ /* 0x003fe20003800000 */
.L_x_800:
[----:B------:R-:W-:Y:S01]  /*0fa0*/  MOV R14, R18 ;  /* 0x00000012000e7202 */ /* 0x000fe20000000f00 */
[----:B------:R-:W-:Y:S06]  /*0fb0*/  BRA `(.L_x_801) ;  /* 0xfffffff800907947 */ /* 0x000fec000383ffff */
.L_x_802:
        /* <DEDUP_REMOVED lines=12> */
.L_x_2957:


//--------------------- .text._ZN10layer_norm40ln_parallel_residual_bwd_finalize_kernelINS_22Kernel_traits_finalizeILj2048Ef13__nv_bfloat16S2_S2_fjLb0ELj1024ELj4ENS_18Kernel_traits_baseILj2048EfS2_S2_S2_fjLj1024EEEEELb1EEEvNS_9BwdParamsE --------------------------
	.section	.text._ZN10layer_norm40ln_parallel_residual_bwd_finalize_kernelINS_22Kernel_traits_finalizeILj2048Ef13__nv_bfloat16S2_S2_fjLb0ELj1024ELj4ENS_18Kernel_traits_baseILj2048EfS2_S2_S2_fjLj1024EEEEELb1EEEvNS_9BwdParamsE,"ax",@progbits
	.align	128
        .global         _ZN10layer_norm40ln_parallel_residual_bwd_finalize_kernelINS_22Kernel_traits_finalizeILj2048Ef13__nv_bfloat16S2_S2_fjLb0ELj1024ELj4ENS_18Kernel_traits_baseILj2048EfS2_S2_S2_fjLj1024EEEEELb1EEEvNS_9BwdParamsE
        .type           _ZN10layer_norm40ln_parallel_residual_bwd_finalize_kernelINS_22Kernel_traits_finalizeILj2048Ef13__nv_bfloat16S2_S2_fjLb0ELj1024ELj4ENS_18Kernel_traits_baseILj2048EfS2_S2_S2_fjLj1024EEEEELb1EEEvNS_9BwdParamsE,@function
        .size           _ZN10layer_norm40ln_parallel_residual_bwd_finalize_kernelINS_22Kernel_traits_finalizeILj2048Ef13__nv_bfloat16S2_S2_fjLb0ELj1024ELj4ENS_18Kernel_traits_baseILj2048EfS2_S2_S2_fjLj1024EEEEELb1EEEvNS_9BwdParamsE,(.L_x_2958 - _ZN10layer_norm40ln_parallel_residual_bwd_finalize_kernelINS_22Kernel_traits_finalizeILj2048Ef13__nv_bfloat16S2_S2_fjLb0ELj1024ELj4ENS_18Kernel_traits_baseILj2048EfS2_S2_S2_fjLj1024EEEEELb1EEEvNS_9BwdParamsE)
        .other          _ZN10layer_norm40ln_parallel_residual_bwd_finalize_kernelINS_22Kernel_traits_finalizeILj2048Ef13__nv_bfloat16S2_S2_fjLb0ELj1024ELj4ENS_18Kernel_traits_baseILj2048EfS2_S2_S2_fjLj1024EEEEELb1EEEvNS_9BwdParamsE,@"STO_CUDA_ENTRY STV_DEFAULT"
_ZN10layer_norm40ln_parallel_residual_bwd_finalize_kernelINS_22Kernel_traits_finalizeILj2048Ef13__nv_bfloat16S2_S2_fjLb0ELj1024ELj4ENS_18Kernel_traits_baseILj2048EfS2_S2_S2_fjLj1024EEEEELb1EEEvNS_9BwdParamsE:
.text._ZN10layer_norm40ln_parallel_residual_bwd_finalize_kernelINS_22Kernel_traits_finalizeILj2048Ef13__nv_bfloat16S2_S2_fjLb0ELj1024ELj4ENS_18Kernel_traits_baseILj2048EfS2_S2_S2_fjLj1024EEEEELb1EEEvNS_9BwdParamsE:
        /* <DEDUP_REMOVED lines=23> */
.L_x_814:
        /* <DEDUP_REMOVED lines=41> */
.L_x_807:
        /* <DEDUP_REMOVED lines=62> */
.L_x_806:
[----:B------:R-:W-:Y:S05]  /*07e0*/  BSYNC B1 ;  /* 0x0000000000017941 */ /* 0x000fea0003800000 */
.L_x_805:
        /* <DEDUP_REMOVED lines=39> */
.L_x_809:
[----:B------:R-:W-:Y:S05]  /*0a60*/  BSYNC B1 ;  /* 0x0000000000017941 */ /* 0x000fea0003800000 */
.L_x_808:
        /* <DEDUP_REMOVED lines=20> */
.L_x_804:
[----:B------:R-:W-:Y:S05]  /*0bb0*/  BSYNC B0 ;  /* 0x0000000000007941 */ /* 0x000fea0003800000 */
.L_x_803:
        /* <DEDUP_REMOVED lines=54> */
.L_x_835:
        /* <DEDUP_REMOVED lines=10> */
.L_x_810:
        /* <DEDUP_REMOVED lines=22> */
.L_x_813:
[----:B------:R-:W-:Y:S05]  /*1120*/  BSYNC B0 ;  /* 0x0000000000007941 */ /* 0x000fea0003800000 */
.L_x_812:
[C---:B------:R-:W-:Y:S02]  /*1130*/  ISETP.GT.U32.AND P1, PT, R4.reuse, -0x801, PT ;  /* 0xfffff7ff0400780c */ /* 0x040fe40003f24070 */
[----:B------:R-:W-:Y:S02]  /*1140*/  IADD3 R4, R4, 0x800, RZ ;  /* 0x0000080004047810 */ /* 0x000fe40007ffe0ff */
[----:B------:R-:W-:-:S09]  /*1150*/  IADD3 R5, R5, 0x400, RZ ;  /* 0x0000040005057810 */ /* 0x000fd20007ffe0ff */
[----:B------:R-:W-:Y:S05]  /*1160*/  @P1 BRA `(.L_x_814) ;  /* 0xfffffff000001947 */ /* 0x000fea000383ffff */
[----:B------:R-:W-:Y:S05]  /*1170*/  EXIT ;  /* 0x000000000000794d */ /* 0x000fea0003800000 */
.L_x_811:
[----:B------:R-:W-:Y:S01]  /*1180*/  HFMA2.MMA R13, -RZ, RZ, 0, 5.9604644775390625e-08 ;  /* 0x00000001ff0d7435 */ /* 0x000fe200000001ff */
[----:B0-----:R-:W-:Y:S02]  /*1190*/  MOV R26, R9 ;  /* 0x00000009001a7202 */ /* 0x001fe40000000f00 */
[----:B------:R-:W-:Y:S02]  /*11a0*/  MOV R12, 0x1f ;  /* 0x0000001f000c7802 */ /* 0x000fe40000000f00 */
[----:B------:R-:W-:-:S07]  /*11b0*/  MOV R11, 0xffffffff ;  /* 0xffffffff000b7802 */ /* 0x000fce0000000f00 */
[----:B-1234-:R-:W-:Y:S05]  /*11c0*/  WARPSYNC.COLLECTIVE R11, `(.L_x_815) ;  /* 0x000000000b087348 */ /* 0x01efea0003c00000 */
[----:B------:R0:W0:Y:S02]  /*11d0*/  SHFL.BFLY P2, R16, R26, R13, R12 ;  /* 0x0c00000d1a107389 */ /* 0x000024000004000c */
[----:B01234-:R-:W-:Y:S01]  /*11e0*/  ENDCOLLECTIVE ;  /* 0x000000000000791b */ /* 0x01ffe20003800000 */
.L_x_815:
[----:B------:R-:W-:Y:S01]  /*11f0*/  HFMA2.MMA R13, -RZ, RZ, 0, 1.1920928955078125e-07 ;  /* 0x00000002ff0d7435 */ /* 0x000fe200000001ff */
[----:B------:R-:W-:-:S05]  /*1200*/  FADD.FTZ R10, R9, R16 ;  /* 0x00000010090a7221 */ /* 0x000fca0000010000 */
[----:B------:R-:W-:-:S07]  /*1210*/  MOV R26, R10 ;  /* 0x0000000a001a7202 */ /* 0x000fce0000000f00 */
[----:B------:R-:W-:Y:S05]  /*1220*/  WARPSYNC.COLLECTIVE R11, `(.L_x_816) ;  /* 0x000000000b087348 */ /* 0x000fea0003c00000 */
[----:B------:R0:W1:Y:S02]  /*1230*/  SHFL.BFLY P2, R16, R26, R13, R12 ;  /* 0x0c00000d1a107389 */ /* 0x000064000004000c */
[----:B01----:R-:W-:Y:S01]  /*1240*/  ENDCOLLECTIVE ;  /* 0x000000000000791b */ /* 0x003fe20003800000 */
.L_x_816:
[----:B------:R-:W-:Y:S01]  /*1250*/  HFMA2.MMA R13, -RZ, RZ, 0, 2.384185791015625e-07 ;  /* 0x00000004ff0d7435 */ /* 0x000fe200000001ff */
[----:B------:R-:W-:-:S05]  /*1260*/  FADD.FTZ R9, R10, R16 ;  /* 0x000000100a097221 */ /* 0x000fca0000010000 */
[----:B------:R-:W-:-:S07]  /*1270*/  MOV R26, R9 ;  /* 0x00000009001a7202 */ /* 0x000fce0000000f00 */
[----:B------:R-:W-:Y:S05]  /*1280*/  WARPSYNC.COLLECTIVE R11, `(.L_x_817) ;  /* 0x000000000b087348 */ /* 0x000fea0003c00000 */
[----:B------:R0:W1:Y:S02]  /*1290*/  SHFL.BFLY P2, R16, R26, R13, R12 ;  /* 0x0c00000d1a107389 */ /* 0x000064000004000c */
[----:B01----:R-:W-:Y:S01]  /*12a0*/  ENDCOLLECTIVE ;  /* 0x000000000000791b */ /* 0x003fe20003800000 */
.L_x_817:
[----:B------:R-:W-:Y:S01]  /*12b0*/  HFMA2.MMA R13, -RZ, RZ, 0, 4.76837158203125e-07 ;  /* 0x00000008ff0d7435 */ /* 0x000fe200000001ff */
[----:B------:R-:W-:-:S05]  /*12c0*/  FADD.FTZ R18, R9, R16 ;  /* 0x0000001009127221 */ /* 0x000fca0000010000 */
[----:B------:R-:W-:-:S07]  /*12d0*/  MOV R26, R18 ;  /* 0x00000012001a7202 */ /* 0x000fce0000000f00 */
[----:B------:R-:W-:Y:S05]  /*12e0*/  WARPSYNC.COLLECTIVE R11, `(.L_x_818) ;  /* 0x000000000b087348 */ /* 0x000fea0003c00000 */
[----:B------:R0:W1:Y:S02]  /*12f0*/  SHFL.BFLY P2, R16, R26, R13, R12 ;  /* 0x0c00000d1a107389 */ /* 0x000064000004000c */
[----:B01----:R-:W-:Y:S01]  /*1300*/  ENDCOLLECTIVE ;  /* 0x000000000000791b */ /* 0x003fe20003800000 */
.L_x_818:
[----:B------:R-:W-:Y:S01]  /*1310*/  HFMA2.MMA R13, -RZ, RZ, 0, 9.5367431640625e-07 ;  /* 0x00000010ff0d7435 */ /* 0x000fe200000001ff */
[----:B------:R-:W-:-:S05]  /*1320*/  FADD.FTZ R10, R18, R16 ;  /* 0x00000010120a7221 */ /* 0x000fca0000010000 */
[----:B------:R-:W-:-:S07]  /*1330*/  MOV R26, R10 ;  /* 0x0000000a001a7202 */ /* 0x000fce0000000f00 */
[----:B------:R-:W-:Y:S05]  /*1340*/  WARPSYNC.COLLECTIVE R11, `(.L_x_819) ;  /* 0x000000000b087348 */ /* 0x000fea0003c00000 */
[----:B------:R0:W1:Y:S02]  /*1350*/  SHFL.BFLY P2, R16, R26, R13, R12 ;  /* 0x0c00000d1a107389 */ /* 0x000064000004000c */
[----:B01----:R-:W-:Y:S01]  /*1360*/  ENDCOLLECTIVE ;  /* 0x000000000000791b */ /* 0x003fe20003800000 */
.L_x_819:
[----:B------:R-:W-:Y:S01]  /*1370*/  HFMA2.MMA R13, -RZ, RZ, 0, 5.9604644775390625e-08 ;  /* 0x00000001ff0d7435 */ /* 0x000fe200000001ff */
[----:B------:R-:W-:Y:S02]  /*1380*/  MOV R26, R14 ;  /* 0x0000000e001a7202 */ /* 0x000fe40000000f00 */
[----:B------:R-:W-:-:S08]  /*1390*/  MOV R9, R16 ;  /* 0x0000001000097202 */ /* 0x000fd00000000f00 */
[----:B------:R-:W-:Y:S05]  /*13a0*/  WARPSYNC.COLLECTIVE R11, `(.L_x_820) ;  /* 0x000000000b087348 */ /* 0x000fea0003c00000 */
[----:B------:R0:W1:Y:S02]  /*13b0*/  SHFL.BFLY P2, R16, R26, R13, R12 ;  /* 0x0c00000d1a107389 */ /* 0x000064000004000c */
[----:B01----:R-:W-:Y:S01]  /*13c0*/  ENDCOLLECTIVE ;  /* 0x000000000000791b */ /* 0x003fe20003800000 */
.L_x_820:
[----:B------:R-:W-:Y:S01]  /*13d0*/  HFMA2.MMA R13, -RZ, RZ, 0, 1.1920928955078125e-07 ;  /* 0x00000002ff0d7435 */ /* 0x000fe200000001ff */
[----:B------:R-:W-:-:S05]  /*13e0*/  MOV R15, R16 ;  /* 0x00000010000f7202 */ /* 0x000fca0000000f00 */
[----:B------:R-:W-:-:S05]  /*13f0*/  FADD.FTZ R15, R14, R15 ;  /* 0x0000000f0e0f7221 */ /* 0x000fca0000010000 */
[----:B------:R-:W-:-:S07]  /*1400*/  MOV R26, R15 ;  /* 0x0000000f001a7202 */ /* 0x000fce0000000f00 */
[----:B------:R-:W-:Y:S05]  /*1410*/  WARPSYNC.COLLECTIVE R11, `(.L_x_821) ;  /* 0x000000000b087348 */ /* 0x000fea0003c00000 */
[----:B------:R0:W1:Y:S02]  /*1420*/  SHFL.BFLY P2, R16, R26, R13, R12 ;  /* 0x0c00000d1a107389 */ /* 0x000064000004000c */
[----:B01----:R-:W-:Y:S01]  /*1430*/  ENDCOLLECTIVE ;  /* 0x000000000000791b */ /* 0x003fe20003800000 */
.L_x_821:
[----:B------:R-:W-:Y:S01]  /*1440*/  HFMA2.MMA R13, -RZ, RZ, 0, 2.384185791015625e-07 ;  /* 0x00000004ff0d7435 */ /* 0x000fe200000001ff */
[----:B------:R-:W-:-:S05]  /*1450*/  MOV R18, R16 ;  /* 0x0000001000127202 */ /* 0x000fca0000000f00 */
[----:B------:R-:W-:-:S05]  /*1460*/  FADD.FTZ R14, R15, R18 ;  /* 0x000000120f0e7221 */ /* 0x000fca0000010000 */
[----:B------:R-:W-:-:S07]  /*1470*/  MOV R26, R14 ;  /* 0x0000000e001a7202 */ /* 0x000fce0000000f00 */
[----:B------:R-:W-:Y:S05]  /*1480*/  WARPSYNC.COLLECTIVE R11, `(.L_x_822) ;  /* 0x000000000b087348 */ /* 0x000fea0003c00000 */
[----:B------:R0:W1:Y:S02]  /*1490*/  SHFL.BFLY P2, R16, R26, R13, R12 ;  /* 0x0c00000d1a107389 */ /* 0x000064000004000c */
[----:B01----:R-:W-:Y:S01]  /*14a0*/  ENDCOLLECTIVE ;  /* 0x000000000000791b */ /* 0x003fe20003800000 */
.L_x_822:
[----:B------:R-:W-:Y:S01]  /*14b0*/  HFMA2.MMA R13, -RZ, RZ, 0, 4.76837158203125e-07 ;  /* 0x00000008ff0d7435 */ /* 0x000fe200000001ff */
[----:B------:R-:W-:-:S05]  /*14c0*/  MOV R17, R16 ;  /* 0x0000001000117202 */ /* 0x000fca0000000f00 */
[----:B------:R-:W-:-:S05]  /*14d0*/  FADD.FTZ R19, R14, R17 ;  /* 0x000000110e137221 */ /* 0x000fca0000010000 */
[----:B------:R-:W-:-:S07]  /*14e0*/  MOV R26, R19 ;  /* 0x00000013001a7202 */ /* 0x000fce0000000f00 */
[----:B------:R-:W-:Y:S05]  /*14f0*/  WARPSYNC.COLLECTIVE R11, `(.L_x_823) ;  /* 0x000000000b087348 */ /* 0x000fea0003c00000 */
[----:B------:R0:W1:Y:S02]  /*1500*/  SHFL.BFLY P2, R16, R26, R13, R12 ;  /* 0x0c00000d1a107389 */ /* 0x000064000004000c */
[----:B01----:R-:W-:Y:S01]  /*1510*/  ENDCOLLECTIVE ;  /* 0x000000000000791b */ /* 0x003fe20003800000 */
.L_x_823:
[----:B------:R-:W-:Y:S01]  /*1520*/  HFMA2.MMA R13, -RZ, RZ, 0, 9.5367431640625e-07 ;  /* 0x00000010ff0d7435 */ /* 0x000fe200000001ff */
[----:B------:R-:W-:-:S05]  /*1530*/  MOV R20, R16 ;  /* 0x0000001000147202 */ /* 0x000fca0000000f00 */
[----:B------:R-:W-:-:S05]  /*1540*/  FADD.FTZ R15, R19, R20 ;  /* 0x00000014130f7221 */ /* 0x000fca0000010000 */
[----:B------:R-:W-:-:S07]  /*1550*/  MOV R26, R15 ;  /* 0x0000000f001a7202 */ /* 0x000fce0000000f00 */
[----:B------:R-:W-:Y:S05]  /*1560*/  WARPSYNC.COLLECTIVE R11, `(.L_x_824) ;  /* 0x000000000b087348 */ /* 0x000fea0003c00000 */
[----:B------:R0:W1:Y:S02]  /*1570*/  SHFL.BFLY P2, R16, R26, R13, R12 ;  /* 0x0c00000d1a107389 */ /* 0x000064000004000c */
[----:B01----:R-:W-:Y:S01]  /*1580*/  ENDCOLLECTIVE ;  /* 0x000000000000791b */ /* 0x003fe20003800000 */
.L_x_824:
[----:B------:R-:W-:Y:S01]  /*1590*/  HFMA2.MMA R13, -RZ, RZ, 0, 5.9604644775390625e-08 ;  /* 0x00000001ff0d7435 */ /* 0x000fe200000001ff */
[----:B------:R-:W-:Y:S02]  /*15a0*/  MOV R26, R8 ;  /* 0x00000008001a7202 */ /* 0x000fe40000000f00 */
[----:B------:R-:W-:-:S08]  /*15b0*/  MOV R14, R16 ;  /* 0x00000010000e7202 */ /* 0x000fd00000000f00 */
[----:B------:R-:W-:Y:S05]  /*15c0*/  WARPSYNC.COLLECTIVE R11, `(.L_x_825) ;  /* 0x000000000b087348 */ /* 0x000fea0003c00000 */
[----:B------:R0:W1:Y:S02]  /*15d0*/  SHFL.BFLY P2, R16, R26, R13, R12 ;  /* 0x0c00000d1a107389 */ /* 0x000064000004000c */
[----:B01----:R-:W-:Y:S01]  /*15e0*/  ENDCOLLECTIVE ;  /* 0x000000000000791b */ /* 0x003fe20003800000 */
.L_x_825:
[----:B------:R-:W-:Y:S01]  /*15f0*/  HFMA2.MMA R13, -RZ, RZ, 0, 1.1920928955078125e-07 ;  /* 0x00000002ff0d7435 */ /* 0x000fe200000001ff */
[----:B------:R-:W-:-:S05]  /*1600*/  MOV R17, R16 ;  /* 0x0000001000117202 */ /* 0x000fca0000000f00 */
[----:B------:R-:W-:-:S05]  /*1610*/  FADD.FTZ R19, R8, R17 ;  /* 0x0000001108137221 */ /* 0x000fca0000010000 */
[----:B------:R-:W-:-:S07]  /*1620*/  MOV R26, R19 ;  /* 0x00000013001a7202 */ /* 0x000fce0000000f00 */
[----:B------:R-:W-:Y:S05]  /*1630*/  WARPSYNC.COLLECTIVE R11, `(.L_x_826) ;  /* 0x000000000b087348 */ /* 0x000fea0003c00000 */
[----:B------:R0:W1:Y:S02]  /*1640*/  SHFL.BFLY P2, R16, R26, R13, R12 ;  /* 0x0c00000d1a107389 */ /* 0x000064000004000c */
[----:B01----:R-:W-:Y:S01]  /*1650*/  ENDCOLLECTIVE ;  /* 0x000000000000791b */ /* 0x003fe20003800000 */
.L_x_826:
[----:B------:R-:W-:Y:S01]  /*1660*/  HFMA2.MMA R13, -RZ, RZ, 0, 2.384185791015625e-07 ;  /* 0x00000004ff0d7435 */ /* 0x000fe200000001ff */
[----:B------:R-:W-:-:S05]  /*1670*/  MOV R20, R16 ;  /* 0x0000001000147202 */ /* 0x000fca0000000f00 */
[----:B------:R-:W-:-:S05]  /*1680*/  FADD.FTZ R8, R19, R20 ;  /* 0x0000001413087221 */ /* 0x000fca0000010000 */
[----:B------:R-:W-:-:S07]  /*1690*/  MOV R26, R8 ;  /* 0x00000008001a7202 */ /* 0x000fce0000000f00 */
[----:B------:R-:W-:Y:S05]  /*16a0*/  WARPSYNC.COLLECTIVE R11, `(.L_x_827) ;  /* 0x000000000b087348 */ /* 0x000fea0003c00000 */
[----:B------:R0:W1:Y:S02]  /*16b0*/  SHFL.BFLY P2, R16, R26, R13, R12 ;  /* 0x0c00000d1a107389 */ /* 0x000064000004000c */
[----:B01----:R-:W-:Y:S01]  /*16c0*/  ENDCOLLECTIVE ;  /* 0x000000000000791b */ /* 0x003fe20003800000 */
.L_x_827:
[----:B------:R-:W-:Y:S01]  /*16d0*/  HFMA2.MMA R13, -RZ, RZ, 0, 4.76837158203125e-07 ;  /* 0x00000008ff0d7435 */ /* 0x000fe200000001ff */
[----:B------:R-:W-:-:S05]  /*16e0*/  MOV R21, R16 ;  /* 0x0000001000157202 */ /* 0x000fca0000000f00 */
[----:B------:R-:W-:-:S05]  /*16f0*/  FADD.FTZ R21, R8, R21 ;  /* 0x0000001508157221 */ /* 0x000fca0000010000 */
[----:B------:R-:W-:-:S07]  /*1700*/  MOV R26, R21 ;  /* 0x00000015001a7202 */ /* 0x000fce0000000f00 */
[----:B------:R-:W-:Y:S05]  /*1710*/  WARPSYNC.COLLECTIVE R11, `(.L_x_828) ;  /* 0x000000000b087348 */ /* 0x000fea0003c00000 */
[----:B------:R0:W1:Y:S02]  /*1720*/  SHFL.BFLY P2, R16, R26, R13, R12 ;  /* 0x0c00000d1a107389 */ /* 0x000064000004000c */
[----:B01----:R-:W-:Y:S01]  /*1730*/  ENDCOLLECTIVE ;  /* 0x000000000000791b */ /* 0x003fe20003800000 */
.L_x_828:
[----:B------:R-:W-:Y:S01]  /*1740*/  HFMA2.MMA R13, -RZ, RZ, 0, 9.5367431640625e-07 ;  /* 0x00000010ff0d7435 */ /* 0x000fe200000001ff */
[----:B------:R-:W-:-:S05]  /*1750*/  MOV R22, R16 ;  /* 0x0000001000167202 */ /* 0x000fca0000000f00 */
[----:B------:R-:W-:-:S05]  /*1760*/  FADD.FTZ R17, R21, R22 ;  /* 0x0000001615117221 */ /* 0x000fca0000010000 */
[----:B------:R-:W-:-:S07]  /*1770*/  MOV R26, R17 ;  /* 0x00000011001a7202 */ /* 0x000fce0000000f00 */
[----:B------:R-:W-:Y:S05]  /*1780*/  WARPSYNC.COLLECTIVE R11, `(.L_x_829) ;  /* 0x000000000b087348 */ /* 0x000fea0003c00000 */
[----:B------:R0:W1:Y:S02]  /*1790*/  SHFL.BFLY P2, R16, R26, R13, R12 ;  /* 0x0c00000d1a107389 */ /* 0x000064000004000c */
[----:B01----:R-:W-:Y:S01]  /*17a0*/  ENDCOLLECTIVE ;  /* 0x000000000000791b */ /* 0x003fe20003800000 */
.L_x_829:
[----:B------:R-:W-:Y:S01]  /*17b0*/  HFMA2.MMA R13, -RZ, RZ, 0, 5.9604644775390625e-08 ;  /* 0x00000001ff0d7435 */ /* 0x000fe200000001ff */
[----:B------:R-:W-:Y:S02]  /*17c0*/  MOV R26, R7 ;  /* 0x00000007001a7202 */ /* 0x000fe40000000f00 */
[----:B------:R-:W-:-:S08]  /*17d0*/  MOV R8, R16 ;  /* 0x0000001000087202 */ /* 0x000fd00000000f00 */
[----:B------:R-:W-:Y:S05]  /*17e0*/  WARPSYNC.COLLECTIVE R11, `(.L_x_830) ;  /* 0x000000000b087348 */ /* 0x000fea0003c00000 */
[----:B------:R0:W1:Y:S02]  /*17f0*/  SHFL.BFLY P2, R16, R26, R13, R12 ;  /* 0x0c00000d1a107389 */ /* 0x000064000004000c */
[----:B01----:R-:W-:Y:S01]  /*1800*/  ENDCOLLECTIVE ;  /* 0x000000000000791b */ /* 0x003fe20003800000 */
.L_x_830:
[----:B------:R-:W-:Y:S01]  /*1810*/  HFMA2.MMA R13, -RZ, RZ, 0, 1.1920928955078125e-07 ;  /* 0x00000002ff0d7435 */ /* 0x000fe200000001ff */
[----:B------:R-:W-:-:S05]  /*1820*/  MOV R18, R16 ;  /* 0x0000001000127202 */ /* 0x000fca0000000f00 */
[----:B------:R-:W-:-:S05]  /*1830*/  FADD.FTZ R22, R7, R18 ;  /* 0x0000001207167221 */ /* 0x000fca0000010000 */
[----:B------:R-:W-:-:S07]  /*1840*/  MOV R26, R22 ;  /* 0x00000016001a7202 */ /* 0x000fce0000000f00 */
[----:B------:R-:W-:Y:S05]  /*1850*/  WARPSYNC.COLLECTIVE R11, `(.L_x_831) ;  /* 0x000000000b087348 */ /* 0x000fea0003c00000 */
[----:B------:R0:W1:Y:S02]  /*1860*/  SHFL.BFLY P2, R16, R26, R13, R12 ;  /* 0x0c00000d1a107389 */ /* 0x000064000004000c */
[----:B01----:R-:W-:Y:S01]  /*1870*/  ENDCOLLECTIVE ;  /* 0x000000000000791b */ /* 0x003fe20003800000 */
.L_x_831:
[----:B------:R-:W-:Y:S01]  /*1880*/  HFMA2.MMA R13, -RZ, RZ, 0, 2.384185791015625e-07 ;  /* 0x00000004ff0d7435 */ /* 0x000fe200000001ff */
[----:B------:R-:W-:-:S05]  /*1890*/  MOV R21, R16 ;  /* 0x0000001000157202 */ /* 0x000fca0000000f00 */
[----:B------:R-:W-:-:S05]  /*18a0*/  FADD.FTZ R7, R22, R21 ;  /* 0x0000001516077221 */ /* 0x000fca0000010000 */
[----:B------:R-:W-:-:S07]  /*18b0*/  MOV R26, R7 ;  /* 0x00000007001a7202 */ /* 0x000fce0000000f00 */
[----:B------:R-:W-:Y:S05]  /*18c0*/  WARPSYNC.COLLECTIVE R11, `(.L_x_832) ;  /* 0x000000000b087348 */ /* 0x000fea0003c00000 */
[----:B------:R0:W1:Y:S02]  /*18d0*/  SHFL.BFLY P2, R16, R26, R13, R12 ;  /* 0x0c00000d1a107389 */ /* 0x000064000004000c */
[----:B01----:R-:W-:Y:S01]  /*18e0*/  ENDCOLLECTIVE ;  /* 0x000000000000791b */ /* 0x003fe20003800000 */
.L_x_832:
[----:B------:R-:W-:Y:S01]  /*18f0*/  HFMA2.MMA R13, -RZ, RZ, 0, 4.76837158203125e-07 ;  /* 0x00000008ff0d7435 */ /* 0x000fe200000001ff */
[----:B------:R-:W-:-:S05]  /*1900*/  MOV R20, R16 ;  /* 0x0000001000147202 */ /* 0x000fca0000000f00 */
[----:B------:R-:W-:-:S05]  /*1910*/  FADD.FTZ R23, R7, R20 ;  /* 0x0000001407177221 */ /* 0x000fca0000010000 */
[----:B------:R-:W-:-:S07]  /*1920*/  MOV R26, R23 ;  /* 0x00000017001a7202 */ /* 0x000fce0000000f00 */
[----:B------:R-:W-:Y:S05]  /*1930*/  WARPSYNC.COLLECTIVE R11, `(.L_x_833) ;  /* 0x000000000b087348 */ /* 0x000fea0003c00000 */
[----:B------:R0:W1:Y:S02]  /*1940*/  SHFL.BFLY P2, R16, R26, R13, R12 ;  /* 0x0c00000d1a107389 */ /* 0x000064000004000c */
[----:B01----:R-:W-:Y:S01]  /*1950*/  ENDCOLLECTIVE ;  /* 0x000000000000791b */ /* 0x003fe20003800000 */
.L_x_833:
[----:B------:R-:W-:Y:S01]  /*1960*/  HFMA2.MMA R13, -RZ, RZ, 0, 9.5367431640625e-07 ;  /* 0x00000010ff0d7435 */ /* 0x000fe200000001ff */
[----:B------:R-:W-:-:S05]  /*1970*/  MOV R24, R16 ;  /* 0x0000001000187202 */ /* 0x000fca0000000f00 */
[----:B------:R-:W-:-:S05]  /*1980*/  FADD.FTZ R24, R23, R24 ;  /* 0x0000001817187221 */ /* 0x000fca0000010000 */
[----:B------:R-:W-:-:S07]  /*1990*/  MOV R26, R24 ;  /* 0x00000018001a7202 */ /* 0x000fce0000000f00 */
[----:B------:R-:W-:Y:S05]  /*19a0*/  WARPSYNC.COLLECTIVE R11, `(.L_x_834) ;  /* 0x000000000b087348 */ /* 0x000fea0003c00000 */
[----:B------:R0:W1:Y:S02]  /*19b0*/  SHFL.BFLY P2, R16, R26, R13, R12 ;  /* 0x0c00000d1a107389 */ /* 0x000064000004000c */
[----:B01----:R-:W-:Y:S01]  /*19c0*/  ENDCOLLECTIVE ;  /* 0x000000000000791b */ /* 0x003fe20003800000 */
.L_x_834:
[----:B------:R-:W-:Y:S05]  /*19d0*/  BRA `(.L_x_835) ;  /* 0xfffffff400507947 */ /* 0x000fea000383ffff */
.L_x_836:
        /* <DEDUP_REMOVED lines=10> */
.L_x_2958:


//--------------------- .text._ZN10layer_norm31ln_parallel_residual_bwd_kernelINS_13Kernel_traitsIf13__nv_bfloat16S2_S2_fjLj2048ELj1ELj1ELj4ELj16ENS_18Kernel_traits_baseILj2048EfS2_S2_S2_fjLj128EEEEELb1ELb1ELb1EEEvNS_9BwdParamsE --------------------------
	.section	.text._ZN10layer_norm31ln_parallel_residual_bwd_kernelINS_13Kernel_traitsIf13__nv_bfloat16S2_S2_fjLj2048ELj1ELj1ELj4ELj16ENS_18Kernel_traits_baseILj2048EfS2_S2_S2_fjLj128EEEEELb1ELb1ELb1EEEvNS_9BwdParamsE,"ax",@progbits
	.align	128
        .global         _ZN10layer_norm31ln_parallel_residual_bwd_kernelINS_13Kernel_traitsIf13__nv_bfloat16S2_S2_fjLj2048ELj1ELj1ELj4ELj16ENS_18Kernel_traits_baseILj2048EfS2_S2_S2_fjLj128EEEEELb1ELb1ELb1EEEvNS_9BwdParamsE
        .type           _ZN10layer_norm31ln_parallel_residual_bwd_kernelINS_13Kernel_traitsIf13__nv_bfloat16S2_S2_fjLj2048ELj1ELj1ELj4ELj16ENS_18Kernel_traits_baseILj2048EfS2_S2_S2_fjLj128EEEEELb1ELb1ELb1EEEvNS_9BwdParamsE,@function
        .size           _ZN10layer_norm31ln_parallel_residual_bwd_kernelINS_13Kernel_traitsIf13__nv_bfloat16S2_S2_fjLj2048ELj1ELj1ELj4ELj16ENS_18Kernel_traits_baseILj2048EfS2_S2_S2_fjLj128EEEEELb1ELb1ELb1EEEvNS_9BwdParamsE,(.L_x_2959 - _ZN10layer_norm31ln_parallel_residual_bwd_kernelINS_13Kernel_traitsIf13__nv_bfloat16S2_S2_fjLj2048ELj1ELj1ELj4ELj16ENS_18Kernel_traits_baseILj2048EfS2_S2_S2_fjLj128EEEEELb1ELb1ELb1EEEvNS_9BwdParamsE)
        .other          _ZN10layer_norm31ln_parallel_residual_bwd_kernelINS_13Kernel_traitsIf13__nv_bfloat16S2_S2_fjLj2048ELj1ELj1ELj4ELj16ENS_18Kernel_traits_baseILj2048EfS2_S2_S2_fjLj128EEEEELb1ELb1ELb1EEEvNS_9BwdParamsE,@"STO_CUDA_ENTRY STV_DEFAULT"
_ZN10layer_norm31ln_parallel_residual_bwd_kernelINS_13Kernel_traitsIf13__nv_bfloat16S2_S2_fjLj2048ELj1ELj1ELj4ELj16ENS_18Kernel_traits_baseILj2048EfS2_S2_S2_fjLj128EEEEELb1ELb1ELb1EEEvNS_9BwdParamsE:
.text._ZN10layer_norm31ln_parallel_residual_bwd_kernelINS_13Kernel_traitsIf13__nv_bfloat16S2_S2_fjLj2048ELj1ELj1ELj4ELj16ENS_18Kernel_traits_baseILj2048EfS2_S2_S2_fjLj128EEEEELb1ELb1ELb1EEEvNS_9BwdParamsE:
        /* <DEDUP_REMOVED lines=33> */
.L_x_837:
[----:B------:R-:W0:Y:S01]  /*0210*/  LDC.64 R2, c[0x0][0x260] ;  /* 0x00009800ff027b82 */ /* 0x000e220000000a00 */
[----:B------:R-:W-:Y:S02]  /*0220*/  ULDC.64 UR4, c[0x0][0x2c8] ;  /* 0x0000b20000047ab9 */ /* 0x000fe40000000a00 */
[----:B------:R-:W-:Y:S01]  /*0230*/  ISETP.NE.U32.AND P0, PT, RZ, UR4, PT ;  /* 0x00000004ff007c0c */ /* 0x000fe2000bf05070 */
[----:B------:R-:W-:Y:S02]  /*0240*/  ULDC.U8 UR4, c[0x0][0x2a0] ;  /* 0x0000a80000047ab9 */ /* 0x000fe40000000000 */
[----:B------:R-:W-:Y:S01]  /*0250*/  UISETP.NE.AND UP0, UPT, UR4, URZ, UPT ;  /* 0x0000003f0400728c */ /* 0x000fe2000bf05270 */
[----:B------:R-:W-:Y:S02]  /*0260*/  HFMA2.MMA R105, -RZ, RZ, 0, 5.9604644775390625e-08 ;  /* 0x00000001ff697435 */ /* 0x000fe400000001ff */
[----:B------:R-:W-:Y:S01]  /*0270*/  HFMA2.MMA R92, -RZ, RZ, 0, 0 ;  /* 0x00000000ff5c7435 */ /* 0x000fe200000001ff */
[----:B------:R-:W-:Y:S01]  /*0280*/  ISETP.NE.AND.EX P0, PT, RZ, UR5, PT, P0 ;  /* 0x00000005ff007c0c */ /* 0x000fe2000bf05300 */
        /* <DEDUP_REMOVED lines=8> */
[----:B0-----:R-:W-:Y:S01]  /*0310*/  IMAD.WIDE.U32 R2, R73, 0x20, R2 ;  /* 0x0000002049027825 */ /* 0x001fe200078e0002 */
[----:B------:R-:W-:-:S02]  /*0320*/  MOV R75, RZ ;  /* 0x000000ff004b7202 */ /* 0x000fc40000000f00 */
[----:B------:R-:W-:Y:S02]  /*0330*/  CS2R R88, SRZ ;  /* 0x0000000000587805 */ /* 0x000fe4000001ff00 */
[----:B------:R-:W-:Y:S02]  /*0340*/  CS2R R82, SRZ ;  /* 0x0000000000527805 */ /* 0x000fe4000001ff00 */
[----:B------:R-:W-:Y:S01]  /*0350*/  CS2R R10, SRZ ;  /* 0x00000000000a7805 */ /* 0x000fe2000001ff00 */
[----:B------:R-:W5:Y:S01]  /*0360*/  LDG.E.128 R32, desc[UR6][R2.64] ;  /* 0x0000000602207981 */ /* 0x000f62000c1e1d00 */
[----:B------:R-:W-:Y:S02]  /*0370*/  CS2R R8, SRZ ;  /* 0x0000000000087805 */ /* 0x000fe4000001ff00 */
[----:B------:R-:W-:Y:S02]  /*0380*/  CS2R R6, SRZ ;  /* 0x0000000000067805 */ /* 0x000fe4000001ff00 */
[----:B------:R-:W-:Y:S01]  /*0390*/  CS2R R4, SRZ ;  /* 0x0000000000047805 */ /* 0x000fe2000001ff00 */
[----:B------:R-:W5:Y:S01]  /*03a0*/  LDG.E.128 R28, desc[UR6][R2.64+0x10] ;  /* 0x00001006021c7981 */ /* 0x000f62000c1e1d00 */
[----:B------:R-:W-:Y:S01]  /*03b0*/  PLOP3.LUT P3, PT, PT, PT, UP0, 0x80, 0x0 ;  /* 0x000000000000781c */ /* 0x000fe20003f6f008 */
[----:B------:R-:W-:-:S02]  /*03c0*/  IMAD.MOV.U32 R0, RZ, RZ, RZ ;  /* 0x000000ffff007224 */ /* 0x000fc400078e00ff */
[----:B------:R-:W5:Y:S04]  /*03d0*/  LDG.E.128 R24, desc[UR6][R2.64+0x1000] ;  /* 0x0010000602187981 */ /* 0x000f68000c1e1d00 */
[----:B------:R0:W5:Y:S02]  /*03e0*/  LDG.E.128 R20, desc[UR6][R2.64+0x1010] ;  /* 0x0010100602147981 */ /* 0x000164000c1e1d00 */
[----:B0-----:R-:W-:-:S07]  /*03f0*/  CS2R R2, SRZ ;  /* 0x0000000000027805 */ /* 0x001fce000001ff00 */
.L_x_841:
        /* <DEDUP_REMOVED lines=12> */
[----:B------:R-:W-:Y:S01]  /*04c0*/  ISETP.NE.U32.AND P1, PT, RZ, UR12, PT ;  /* 0x0000000cff007c0c */ /* 0x000fe2000bf25070 */
[----:B------:R-:W0:Y:S02]  /*04d0*/  @P0 LDC.64 R98, c[0x0][0x2c8] ;  /* 0x0000b200ff620b82 */ /* 0x000e240000000a00 */
[----:B------:R-:W-:Y:S01]  /*04e0*/  IMAD.WIDE.U32 R60, R90, 0x10, R60 ;  /* 0x000000105a3c7825 */ /* 0x000fe200078e003c */
[----:B------:R1:W4:Y:S03]  /*04f0*/  LDG.E R104, desc[UR6][R86.64] ;  /* 0x0000000656687981 */ /* 0x000326000c1e1900 */
[----:B--2---:R-:W-:-:S02]  /*0500*/  IMAD.WIDE.U32 R56, R91, 0x10, R64 ;  /* 0x000000105b387825 */ /* 0x004fc400078e0040 */
[----:B------:R-:W2:Y:S01]  /*0510*/  LDG.E.128 R60, desc[UR6][R60.64] ;  /* 0x000000063c3c7981 */ /* 0x000ea2000c1e1d00 */
[----:B------:R-:W0:Y:S01]  /*0520*/  @P0 LDC.64 R100, c[0x0][0x2c8] ;  /* 0x0000b200ff640b82 */ /* 0x000e220000000a00 */
[----:B------:R-:W-:Y:S02]  /*0530*/  IMAD.WIDE.U32 R64, R90, 0x10, R64 ;  /* 0x000000105a407825 */ /* 0x000fe400078e0040 */
[----:B------:R-:W2:Y:S02]  /*0540*/  LDG.E.128 R56, desc[UR6][R56.64] ;  /* 0x0000000638387981 */ /* 0x000ea4000c1e1d00 */
[----:B---3--:R-:W-:Y:S02]  /*0550*/  IMAD.WIDE R94, R93, 0x4, R84 ;  /* 0x000000045d5e7825 */ /* 0x008fe400078e0254 */
[----:B------:R-:W3:Y:S01]  /*0560*/  LDG.E.128 R64, desc[UR6][R64.64] ;  /* 0x0000000640407981 */ /* 0x000ee2000c1e1d00 */
[----:B------:R-:W-:Y:S01]  /*0570*/  ISETP.NE.AND.EX P1, PT, RZ, UR13, PT, P1 ;  /* 0x0000000dff007c0c */ /* 0x000fe2000bf25310 */
[----:B-1----:R-:W1:Y:S02]  /*0580*/  LDC.64 R86, c[0x0][0x240] ;  /* 0x00009000ff567b82 */ /* 0x002e640000000a00 */
[----:B------:R4:W3:Y:S10]  /*0590*/  LDG.E R94, desc[UR6][R94.64] ;  /* 0x000000065e5e7981 */ /* 0x0008f4000c1e1900 */
[----:B------:R-:W0:Y:S08]  /*05a0*/  @P1 LDC.64 R84, c[0x0][0x248] ;  /* 0x00009200ff541b82 */ /* 0x000e300000000a00 */
[----:B------:R-:W1:Y:S01]  /*05b0*/  @P1 LDC.64 R96, c[0x0][0x248] ;  /* 0x00009200ff601b82 */ /* 0x000e620000000a00 */
[----:B0-----:R-:W-:-:S04]  /*05c0*/  @P1 IMAD.WIDE.U32 R102, R91, 0x8, R84 ;  /* 0x000000085b661825 */ /* 0x001fc800078e0054 */
[--C-:B-1----:R-:W-:Y:S01]  /*05d0*/  IMAD.WIDE.U32 R84, R91, 0x8, R86.reuse ;  /* 0x000000085b547825 */ /* 0x102fe200078e0056 */
[----:B-----5:R-:W5:Y:S03]  /*05e0*/  @P1 LDG.E.64 R78, desc[UR6][R102.64] ;  /* 0x00000006664e1981 */ /* 0x020f66000c1e1b00 */
[C---:B------:R-:W-:Y:S02]  /*05f0*/  IMAD.WIDE.U32 R86, R90.reuse, 0x8, R86 ;  /* 0x000000085a567825 */ /* 0x040fe400078e0056 */
[----:B------:R-:W5:Y:S04]  /*0600*/  LDG.E.64 R84, desc[UR6][R84.64] ;  /* 0x0000000654547981 */ /* 0x000f68000c1e1b00 */
[----:B------:R-:W5:Y:S01]  /*0610*/  LDG.E.64 R86, desc[UR6][R86.64] ;  /* 0x0000000656567981 */ /* 0x000f62000c1e1b00 */
[----:B------:R-:W-:-:S04]  /*0620*/  @P1 IMAD.WIDE.U32 R96, R90, 0x8, R96 ;  /* 0x000000085a601825 */ /* 0x000fc800078e0060 */
        /* <DEDUP_REMOVED lines=8> */
[----:B------:R-:W-:Y:S02]  /*06b0*/  ISETP.GE.AND P4, PT, R93, UR11, PT ;  /* 0x0000000b5d007c0c */ /* 0x000fe4000bf86270 */
[C---:B----4-:R-:W-:Y:S02]  /*06c0*/  PRMT R95, R52.reuse, 0x7632, R95 ;  /* 0x00007632345f7816 */ /* 0x050fe4000000005f */
[----:B------:R-:W-:Y:S02]  /*06d0*/  SHF.L.U32 R107, R52, 0x10, RZ ;  /* 0x00000010346b7819 */ /* 0x000fe400000006ff */
[----:B0-----:R-:W-:Y:S02]  /*06e0*/  PRMT R97, R55, 0x7632, R97 ;  /* 0x0000763237617816 */ /* 0x001fe40000000061 */
[----:B------:R-:W-:-:S02]  /*06f0*/  FSEL R104, R104, RZ, !P3 ;  /* 0x000000ff68687208 */ /* 0x000fc40005800000 */
[----:B------:R-:W-:Y:S01]  /*0700*/  PRMT R103, R54, 0x7632, R103 ;  /* 0x0000763236677816 */ /* 0x000fe20000000067 */
[C---:B------:R-:W-:Y:S01]  /*0710*/  IMAD.U32 R121, R53.reuse, 0x10000, RZ ;  /* 0x0001000035797824 */ /* 0x040fe200078e00ff */
[----:B------:R-:W-:Y:S01]  /*0720*/  PRMT R102, R53, 0x7632, R102 ;  /* 0x0000763235667816 */ /* 0x000fe20000000066 */
[----:B--2---:R-:W-:Y:S01]  /*0730*/  IMAD.U32 R99, R61, 0x10000, RZ ;  /* 0x000100003d637824 */ /* 0x004fe200078e00ff */
[----:B------:R-:W-:Y:S01]  /*0740*/  SHF.L.U32 R95, R95, 0x10, RZ ;  /* 0x000000105f5f7819 */ /* 0x000fe200000006ff */
[----:B------:R-:W-:Y:S01]  /*0750*/  FADD.FTZ R107, -R104, R107 ;  /* 0x0000006b686b7221 */ /* 0x000fe20000010100 */
[----:B------:R-:W-:Y:S01]  /*0760*/  PRMT R53, R61, 0x7632, R53 ;  /* 0x000076323d357816 */ /* 0x000fe20000000035 */
[----:B------:R-:W-:Y:S01]  /*0770*/  IMAD.U32 R97, R97, 0x10000, RZ ;  /* 0x0001000061617824 */ /* 0x000fe200078e00ff */
[----:B------:R-:W-:Y:S02]  /*0780*/  SHF.L.U32 R119, R54, 0x10, RZ ;  /* 0x0000001036777819 */ /* 0x000fe400000006ff */
[----:B------:R-:W-:-:S02]  /*0790*/  SHF.L.U32 R61, R62, 0x10, RZ ;  /* 0x000000103e3d7819 */ /* 0x000fc400000006ff */
[----:B------:R-:W-:Y:S01]  /*07a0*/  SHF.L.U32 R103, R103, 0x10, RZ ;  /* 0x0000001067677819 */ /* 0x000fe200000006ff */
[----:B------:R-:W-:Y:S01]  /*07b0*/  IMAD.U32 R118, R57, 0x10000, RZ ;  /* 0x0001000039767824 */ /* 0x000fe200078e00ff */
[C---:B------:R-:W-:Y:S02]  /*07c0*/  PRMT R96, R58.reuse, 0x7632, R96 ;  /* 0x000076323a607816 */ /* 0x040fe40000000060 */
[----:B------:R-:W-:Y:S02]  /*07d0*/  SHF.L.U32 R111, R58, 0x10, RZ ;  /* 0x000000103a6f7819 */ /* 0x000fe400000006ff */
[----:B------:R-:W-:Y:S01]  /*07e0*/  PRMT R54, R63, 0x7632, R54 ;  /* 0x000076323f367816 */ /* 0x000fe20000000036 */
[----:B------:R-:W-:Y:S01]  /*07f0*/  FADD.FTZ R115, -R104, R95 ;  /* 0x0000005f68737221 */ /* 0x000fe20000010100 */
[----:B-1----:R-:W-:Y:S01]  /*0800*/  PRMT R100, R56, 0x7632, R100 ;  /* 0x0000763238647816 */ /* 0x002fe20000000064 */
[----:B------:R-:W-:Y:S01]  /*0810*/  FADD.FTZ R123, -R104, R97 ;  /* 0x00000061687b7221 */ /* 0x000fe20000010100 */
[----:B------:R-:W-:Y:S01]  /*0820*/  SHF.L.U32 R120, R56, 0x10, RZ ;  /* 0x0000001038787819 */ /* 0x000fe200000006ff */
[----:B---3--:R-:W-:Y:S01]  /*0830*/  FMUL.FTZ R107, R94, R107 ;  /* 0x0000006b5e6b7220 */ /* 0x008fe20000410000 */
[----:B------:R-:W-:-:S02]  /*0840*/  PRMT R98, R57, 0x7632, R98 ;  /* 0x0000763239627816 */ /* 0x000fc40000000062 */
[----:B------:R-:W-:Y:S01]  /*0850*/  PRMT R58, R59, 0x7632, R58 ;  /* 0x000076323b3a7816 */ /* 0x000fe2000000003a */
[----:B------:R-:W-:Y:S01]  /*0860*/  IMAD.U32 R101, R63, 0x10000, RZ ;  /* 0x000100003f657824 */ /* 0x000fe200078e00ff */
[C---:B------:R-:W-:Y:S01]  /*0870*/  SHF.L.U32 R57, R60.reuse, 0x10, RZ ;  /* 0x000000103c397819 */ /* 0x040fe200000006ff */
[----:B------:R-:W-:Y:S01]  /*0880*/  IMAD.U32 R55, R55, 0x10000, RZ ;  /* 0x0001000037377824 */ /* 0x000fe200078e00ff */
[----:B------:R-:W-:Y:S01]  /*0890*/  PRMT R56, R60, 0x7632, R56 ;  /* 0x000076323c387816 */ /* 0x000fe20000000038 */
[----:B------:R-:W-:Y:S01]  /*08a0*/  FADD.FTZ R125, -R104, R103 ;  /* 0x00000067687d7221 */ /* 0x000fe20000010100 */
[----:B------:R-:W-:Y:S01]  /*08b0*/  PRMT R52, R62, 0x7632, R52 ;  /* 0x000076323e347816 */ /* 0x000fe20000000034 */
[----:B------:R-:W-:Y:S02]  /*08c0*/  IMAD.U32 R53, R53, 0x10000, RZ ;  /* 0x0001000035357824 */ /* 0x000fe400078e00ff */
[----:B------:R-:W-:Y:S01]  /*08d0*/  FADD.FTZ R63, -R104, R61 ;  /* 0x0000003d683f7221 */ /* 0x000fe20000010100 */
[----:B------:R-:W-:Y:S01]  /*08e0*/  IMAD.U32 R61, R54, 0x10000, RZ ;  /* 0x00010000363d7824 */ /* 0x000fe200078e00ff */
[----:B------:R-:W-:Y:S01]  /*08f0*/  PRMT R62, R66, 0x7632, R62 ;  /* 0x00007632423e7816 */ /* 0x000fe2000000003e */
[----:B------:R-:W-:Y:S01]  /*0900*/  FADD.FTZ R121, -R104, R121 ;  /* 0x0000007968797221 */ /* 0x000fe20000010100 */
[----:B------:R-:W-:Y:S01]  /*0910*/  SHF.L.U32 R103, R66, 0x10, RZ ;  /* 0x0000001042677819 */ /* 0x000fe200000006ff */
[----:B------:R-:W-:Y:S01]  /*0920*/  IMAD.U32 R112, R100, 0x10000, RZ ;  /* 0x0001000064707824 */ /* 0x000fe200078e00ff */
[----:B------:R-:W-:Y:S01]  /*0930*/  SHF.L.U32 R58, R58, 0x10, RZ ;  /* 0x000000103a3a7819 */ /* 0x000fe200000006ff */
[----:B------:R-:W-:Y:S01]  /*0940*/  FADD.FTZ R89, R120, R89 ;  /* 0x0000005978597221 */ /* 0x000fe20000010000 */
[----:B------:R-:W-:Y:S01]  /*0950*/  FFMA.FTZ R92, R107, R120, R92 ;  /* 0x000000786b5c7223 */ /* 0x000fe2000001005c */
[C---:B------:R-:W-:Y:S01]  /*0960*/  FMUL.FTZ R115, R94.reuse, R115 ;  /* 0x000000735e737220 */ /* 0x040fe20000410000 */
[----:B------:R-:W-:Y:S01]  /*0970*/  FMUL.FTZ R66, R94, R123 ;  /* 0x0000007b5e427220 */ /* 0x000fe20000410000 */
[----:B------:R-:W-:-:S02]  /*0980*/  IMAD.U32 R109, R59, 0x10000, RZ ;  /* 0x000100003b6d7824 */ /* 0x000fc400078e00ff */
[----:B------:R-:W-:Y:S01]  /*0990*/  FADD.FTZ R95, -R104, R57 ;  /* 0x00000039685f7221 */ /* 0x000fe20000010100 */
[----:B------:R-:W-:Y:S01]  /*09a0*/  FMUL.FTZ R120, R32, R120 ;  /* 0x0000007820787220 */ /* 0x000fe20000410000 */
[----:B------:R-:W-:Y:S01]  /*09b0*/  FADD.FTZ R60, -R104, R55 ;  /* 0x00000037683c7221 */ /* 0x000fe20000010100 */
[----:B------:R-:W-:Y:S01]  /*09c0*/  SHF.L.U32 R59, R56, 0x10, RZ ;  /* 0x00000010383b7819 */ /* 0x000fe200000006ff */
[----:B------:R-:W-:Y:S01]  /*09d0*/  FADD.FTZ R57, -R104, R53 ;  /* 0x0000003568397221 */ /* 0x000fe20000010100 */
[----:B------:R-:W-:Y:S01]  /*09e0*/  SHF.L.U32 R55, R52, 0x10, RZ ;  /* 0x0000001034377819 */ /* 0x000fe200000006ff */
[----:B------:R-:W-:Y:S01]  /*09f0*/  FADD.FTZ R53, -R104, R61 ;  /* 0x0000003d68357221 */ /* 0x000fe20000010100 */
[C---:B------:R-:W-:Y:S01]  /*0a00*/  PRMT R56, R64.reuse, 0x7632, R56 ;  /* 0x0000763240387816 */ /* 0x040fe20000000038 */
[C---:B------:R-:W-:Y:S01]  /*0a10*/  IMAD.U32 R61, R67.reuse, 0x10000, RZ ;  /* 0x00010000433d7824 */ /* 0x040fe200078e00ff */
[----:B------:R-:W-:Y:S01]  /*0a20*/  SHF.L.U32 R117, R64, 0x10, RZ ;  /* 0x0000001040757819 */ /* 0x000fe200000006ff */
[----:B------:R-:W-:Y:S01]  /*0a30*/  FMUL.FTZ R121, R94, R121 ;  /* 0x000000795e797220 */ /* 0x000fe20000410000 */
[----:B------:R-:W-:Y:S01]  /*0a40*/  PRMT R52, R67, 0x7632, R52 ;  /* 0x0000763243347816 */ /* 0x000fe20000000034 */
[----:B------:R-:W-:Y:S01]  /*0a50*/  FADD.FTZ R83, R112, R83 ;  /* 0x0000005370537221 */ /* 0x000fe20000010000 */
[----:B------:R-:W-:Y:S01]  /*0a60*/  FFMA.FTZ R88, R115, R112, R88 ;  /* 0x0000007073587223 */ /* 0x000fe20000010058 */
[----:B------:R-:W-:Y:S01]  /*0a70*/  FADD.FTZ R15, R58, R15 ;  /* 0x0000000f3a0f7221 */ /* 0x000fe20000010000 */
[-C--:B------:R-:W-:Y:S01]  /*0a80*/  FFMA.FTZ R3, R66, R58.reuse, R3 ;  /* 0x0000003a42037223 */ /* 0x080fe20000010003 */
[----:B------:R-:W-:Y:S01]  /*0a90*/  FMUL.FTZ R64, R31, R58 ;  /* 0x0000003a1f407220 */ /* 0x000fe20000410000 */
[----:B------:R-:W-:-:S02]  /*0aa0*/  IMAD.U32 R113, R102, 0x10000, RZ ;  /* 0x0001000066717824 */ /* 0x000fc400078e00ff */
[----:B------:R-:W-:Y:S01]  /*0ab0*/  FMUL.FTZ R112, R33, R112 ;  /* 0x0000007021707220 */ /* 0x000fe20000410000 */
[----:B------:R-:W-:Y:S01]  /*0ac0*/  FADD.FTZ R67, RZ, R120 ;  /* 0x00000078ff437221 */ /* 0x000fe20000010000 */
[----:B------:R-:W-:Y:S01]  /*0ad0*/  FFMA.FTZ R58, R107, R120, RZ ;  /* 0x000000786b3a7223 */ /* 0x000fe200000100ff */
[----:B------:R-:W-:Y:S01]  /*0ae0*/  SHF.L.U32 R98, R98, 0x10, RZ ;  /* 0x0000001062627819 */ /* 0x000fe200000006ff */
[----:B------:R-:W-:Y:S01]  /*0af0*/  FADD.FTZ R77, R118, R77 ;  /* 0x0000004d764d7221 */ /* 0x000fe20000010000 */
[-C--:B------:R-:W-:Y:S01]  /*0b00*/  FFMA.FTZ R82, R121, R118.reuse, R82 ;  /* 0x0000007679527223 */ /* 0x080fe20000010052 */
[----:B------:R-:W-:Y:S01]  /*0b10*/  FMUL.FTZ R95, R94, R95 ;  /* 0x0000005f5e5f7220 */ /* 0x000fe20000410000 */
[----:B------:R-:W-:Y:S01]  /*0b20*/  FADD.FTZ R113, -R104, R113 ;  /* 0x0000007168717221 */ /* 0x000fe20000010100 */
[----:B------:R-:W-:Y:S01]  /*0b30*/  FMUL.FTZ R118, R34, R118 ;  /* 0x0000007622767220 */ /* 0x000fe20000410000 */
[----:B------:R-:W-:Y:S01]  /*0b40*/  FADD.FTZ R67, R67, R112 ;  /* 0x0000007043437221 */ /* 0x000fe20000010000 */
[----:B------:R-:W-:Y:S01]  /*0b50*/  FFMA.FTZ R58, R115, R112, R58 ;  /* 0x00000070733a7223 */ /* 0x000fe2000001003a */
[C---:B------:R-:W-:Y:S01]  /*0b60*/  PRMT R54, R65.reuse, 0x7632, R54 ;  /* 0x0000763241367816 */ /* 0x040fe20000000036 */
[----:B------:R-:W-:-:S02]  /*0b70*/  IMAD.U32 R97, R65, 0x10000, RZ ;  /* 0x0001000041617824 */ /* 0x000fc400078e00ff */
[----:B------:R-:W-:Y:S01]  /*0b80*/  FMUL.FTZ R65, R94, R60 ;  /* 0x0000003c5e417220 */ /* 0x000fe20000410000 */
[----:B------:R-:W-:Y:S01]  /*0b90*/  FADD.FTZ R119, -R104, R119 ;  /* 0x0000007768777221 */ /* 0x000fe20000010100 */
[----:B------:R-:W-:Y:S01]  /*0ba0*/  FADD.FTZ R18, R117, R18 ;  /* 0x0000001275127221 */ /* 0x000fe20000010000 */
[-C--:B------:R-:W-:Y:S01]  /*0bb0*/  FFMA.FTZ R6, R95, R117.reuse, R6 ;  /* 0x000000755f067223 */ /* 0x080fe20000010006 */
[----:B------:R-:W-:Y:S01]  /*0bc0*/  FMUL.FTZ R60, R24, R117 ;  /* 0x00000075183c7220 */ /* 0x000fe20000410000 */
[C---:B------:R-:W-:Y:S01]  /*0bd0*/  FMUL.FTZ R113, R94.reuse, R113 ;  /* 0x000000715e717220 */ /* 0x040fe20000410000 */
[----:B------:R-:W-:Y:S01]  /*0be0*/  FMUL.FTZ R110, R35, R98 ;  /* 0x00000062236e7220 */ /* 0x000fe20000410000 */
[----:B------:R-:W-:Y:S01]  /*0bf0*/  FADD.FTZ R117, R67, R118 ;  /* 0x0000007643757221 */ /* 0x000fe20000010000 */
[----:B------:R-:W-:Y:S01]  /*0c00*/  FFMA.FTZ R58, R121, R118, R58 ;  /* 0x00000076793a7223 */ /* 0x000fe2000001003a */
[----:B------:R-:W-:Y:S01]  /*0c10*/  FMUL.FTZ R119, R94, R119 ;  /* 0x000000775e777220 */ /* 0x000fe20000410000 */
[----:B------:R-:W-:-:S02]  /*0c20*/  IMAD.U32 R96, R96, 0x10000, RZ ;  /* 0x0001000060607824 */ /* 0x000fc400078e00ff */
[-C--:B------:R-:W-:Y:S01]  /*0c30*/  FMUL.FTZ R114, R28, R111.reuse ;  /* 0x0000006f1c727220 */ /* 0x080fe20000410000 */
[----:B------:R-:W-:Y:S01]  /*0c40*/  FADD.FTZ R117, R117, R110 ;  /* 0x0000006e75757221 */ /* 0x000fe20000010000 */
[----:B------:R-:W-:Y:S01]  /*0c50*/  FFMA.FTZ R58, R113, R110, R58 ;  /* 0x0000006e713a7223 */ /* 0x000fe2000001003a */
        /* <DEDUP_REMOVED lines=11> */
[----:B------:R-:W-:Y:S01]  /*0d10*/  FADD.FTZ R59, -R104, R59 ;  /* 0x0000003b683b7221 */ /* 0x000fe20000010100 */
[----:B------:R-:W-:Y:S01]  /*0d20*/  FMUL.FTZ R67, R94, R63 ;  /* 0x0000003f5e437220 */ /* 0x000fe20000410000 */
[----:B------:R-:W-:Y:S01]  /*0d30*/  FADD.FTZ R63, R98, R109 ;  /* 0x0000006d623f7221 */ /* 0x000fe20000010000 */
[----:B------:R-:W-:Y:S01]  /*0d40*/  FFMA.FTZ R58, R111, R109, R58 ;  /* 0x0000006d6f3a7223 */ /* 0x000fe2000001003a */
[----:B------:R-:W-:-:S02]  /*0d50*/  FMUL.FTZ R108, R94, R59 ;  /* 0x0000003b5e6c7220 */ /* 0x000fc40000410000 */
[----:B------:R-:W-:Y:S01]  /*0d60*/  FADD.FTZ R63, R63, R100 ;  /* 0x000000643f3f7221 */ /* 0x000fe20000010000 */
[----:B------:R-:W-:Y:S01]  /*0d70*/  FFMA.FTZ R59, R65, R100, R58 ;  /* 0x00000064413b7223 */ /* 0x000fe2000001003a */
[----:B------:R-:W-:Y:S01]  /*0d80*/  FADD.FTZ R13, R96, R13 ;  /* 0x0000000d600d7221 */ /* 0x000fe20000010000 */
[----:B------:R-:W-:Y:S01]  /*0d90*/  FFMA.FTZ R0, R111, R96, R0 ;  /* 0x000000606f007223 */ /* 0x000fe20000010000 */
[----:B------:R-:W-:Y:S01]  /*0da0*/  FADD.FTZ R99, -R104, R99 ;  /* 0x0000006368637221 */ /* 0x000fe20000010100 */
[----:B------:R-:W-:Y:S02]  /*0db0*/  IMAD.U32 R56, R56, 0x10000, RZ ;  /* 0x0001000038387824 */ /* 0x000fe400078e00ff */
[----:B------:R-:W-:Y:S01]  /*0dc0*/  FADD.FTZ R70, R103, R70 ;  /* 0x0000004667467221 */ /* 0x000fe20000010000 */
[-C--:B------:R-:W-:Y:S01]  /*0dd0*/  FFMA.FTZ R10, R67, R103.reuse, R10 ;  /* 0x00000067430a7223 */ /* 0x080fe2000001000a */
        /* <DEDUP_REMOVED lines=8> */
[----:B------:R-:W-:Y:S01]  /*0e60*/  FADD.FTZ R56, R103, R60 ;  /* 0x0000003c67387221 */ /* 0x000fe20000010000 */
[----:B------:R-:W-:Y:S01]  /*0e70*/  FFMA.FTZ R57, R95, R60, R58 ;  /* 0x0000003c5f397223 */ /* 0x000fe2000001003a */
[----:B------:R-:W-:Y:S01]  /*0e80*/  FADD.FTZ R55, -R104, R55 ;  /* 0x0000003768377221 */ /* 0x000fe20000010100 */
[----:B------:R-:W-:Y:S01]  /*0e90*/  SHF.L.U32 R54, R54, 0x10, RZ ;  /* 0x0000001036367819 */ /* 0x000fe200000006ff */
[----:B------:R-:W-:Y:S01]  /*0ea0*/  FADD.FTZ R68, R97, R68 ;  /* 0x0000004461447221 */ /* 0x000fe20000010000 */
[-C--:B------:R-:W-:Y:S01]  /*0eb0*/  FFMA.FTZ R8, R99, R97.reuse, R8 ;  /* 0x0000006163087223 */ /* 0x080fe20000010008 */
        /* <DEDUP_REMOVED lines=8> */
[----:B------:R-:W-:-:S02]  /*0f40*/  IMAD.U32 R62, R62, 0x10000, RZ ;  /* 0x000100003e3e7824 */ /* 0x000fc400078e00ff */
        /* <DEDUP_REMOVED lines=16> */
[----:B------:R-:W-:Y:S01]  /*1050*/  FMUL.FTZ R102, R94, R53 ;  /* 0x000000355e667220 */ /* 0x000fe20000410000 */
[-C--:B------:R-:W-:Y:S01]  /*1060*/  FMUL.FTZ R98, R23, R52.reuse ;  /* 0x0000003417627220 */ /* 0x080fe20000410000 */
        /* <DEDUP_REMOVED lines=25> */
.L_x_852:
        /* <DEDUP_REMOVED lines=13> */
.L_x_840:
        /* <DEDUP_REMOVED lines=18> */
[----:B------:R-:W-:-:S02]  /*13f0*/  @P0 PRMT R54, R36, 0x7632, R54 ;  /* 0x0000763224360816 */ /* 0x000fc40000000036 */
[----:B-1----:R-:W-:Y:S01]  /*1400*/  FADD.FTZ R117, R117, R56 ;  /* 0x0000003875757221 */ /* 0x002fe20000010000 */
[----:B------:R-:W-:Y:S01]  /*1410*/  FADD.FTZ R52, R52, R57 ;  /* 0x0000003934347221 */ /* 0x000fe20000010000 */
[----:B------:R-:W-:Y:S02]  /*1420*/  @P0 SHF.L.U32 R55, R54, 0x10, RZ ;  /* 0x0000001036370819 */ /* 0x000fe400000006ff */
[----:B------:R-:W-:Y:S01]  /*1430*/  FADD.FTZ R58, R58, R117 ;  /* 0x000000753a3a7221 */ /* 0x000fe20000010000 */
[----:B------:R-:W-:Y:S01]  /*1440*/  FADD.FTZ R52, R59, R52 ;  /* 0x000000343b347221 */ /* 0x000fe20000010000 */
[----:B------:R-:W-:Y:S01]  /*1450*/  @P1 LOP3.LUT P6, RZ, R53, 0xff, RZ, 0xc0, !PT ;  /* 0x000000ff35ff1812 */ /* 0x000fe200078cc0ff */
[----:B------:R-:W-:Y:S02]  /*1460*/  @P0 IMAD.U32 R59, R38, 0x10000, RZ ;  /* 0x00010000263b0824 */ /* 0x000fe400078e00ff */
[----:B------:R-:W-:Y:S01]  /*1470*/  FMUL.FTZ R58, R58, UR9 ;  /* 0x000000093a3a7c20 */ /* 0x000fe20008410000 */
[----:B------:R-:W-:Y:S01]  /*1480*/  FMUL.FTZ R117, R52, UR9 ;  /* 0x0000000934757c20 */ /* 0x000fe20008410000 */
[----:B------:R-:W-:Y:S01]  /*1490*/  IMAD.MOV.U32 R52, RZ, RZ, R84 ;  /* 0x000000ffff347224 */ /* 0x000fe200078e0054 */
[----:B------:R-:W-:-:S02]  /*14a0*/  @P0 PRMT R54, R37, 0x7632, R54 ;  /* 0x0000763225360816 */ /* 0x000fc40000000036 */
[----:B------:R-:W-:Y:S02]  /*14b0*/  FSEL R116, R58, RZ, !P3 ;  /* 0x000000ff3a747208 */ /* 0x000fe40005800000 */
[----:B------:R-:W-:Y:S01]  /*14c0*/  LOP3.LUT P2, RZ, R52, 0xff, RZ, 0xc0, !PT ;  /* 0x000000ff34ff7812 */ /* 0x000fe2000784c0ff */
[----:B------:R-:W-:Y:S02]  /*14d0*/  @P0 IMAD.U32 R52, R36, 0x10000, RZ ;  /* 0x0001000024340824 */ /* 0x000fe400078e00ff */
[-CC-:B------:R-:W-:Y:S01]  /*14e0*/  FFMA.FTZ R107, R107, R117.reuse, R116.reuse ;  /* 0x000000756b6b7223 */ /* 0x180fe20000010074 */
[-CC-:B------:R-:W-:Y:S01]  /*14f0*/  FFMA.FTZ R115, R115, R117.reuse, R116.reuse ;  /* 0x0000007573737223 */ /* 0x180fe20000010074 */
[-CC-:B------:R-:W-:Y:S01]  /*1500*/  FFMA.FTZ R113, R113, R117.reuse, R116.reuse ;  /* 0x0000007571717223 */ /* 0x180fe20000010074 */
[-CC-:B------:R-:W-:Y:S01]  /*1510*/  FFMA.FTZ R121, R121, R117.reuse, R116.reuse ;  /* 0x0000007579797223 */ /* 0x180fe20000010074 */
[----:B------:R-:W-:Y:S01]  /*1520*/  FADD.FTZ R107, R120, -R107 ;  /* 0x8000006b786b7221 */ /* 0x000fe20000010000 */
[----:B------:R-:W-:Y:S01]  /*1530*/  FADD.FTZ R115, R112, -R115 ;  /* 0x8000007370737221 */ /* 0x000fe20000010000 */
[----:B------:R-:W-:Y:S01]  /*1540*/  FADD.FTZ R57, R110, -R113 ;  /* 0x800000716e397221 */ /* 0x000fe20000010000 */
[--C-:B------:R-:W-:Y:S01]  /*1550*/  FFMA.FTZ R53, R119, R117, R116.reuse ;  /* 0x0000007577357223 */ /* 0x100fe20000010074 */
[C---:B------:R-:W-:Y:S01]  /*1560*/  FMUL.FTZ R113, R94.reuse, R107 ;  /* 0x0000006b5e717220 */ /* 0x040fe20000410000 */
[----:B------:R-:W-:Y:S01]  /*1570*/  FMUL.FTZ R112, R94, R115 ;  /* 0x000000735e707220 */ /* 0x000fe20000410000 */
[----:B------:R-:W-:Y:S01]  /*1580*/  FADD.FTZ R121, R118, -R121 ;  /* 0x8000007976797221 */ /* 0x000fe20000010000 */
[----:B------:R-:W-:Y:S01]  /*1590*/  FFMA.FTZ R56, R111, R117, R116 ;  /* 0x000000756f387223 */ /* 0x000fe20000010074 */
[----:B------:R-:W-:Y:S01]  /*15a0*/  @P0 FADD.FTZ R113, R113, R52 ;  /* 0x0000003471710221 */ /* 0x000fe20000010000 */
[----:B------:R-:W-:Y:S01]  /*15b0*/  @P0 FADD.FTZ R112, R112, R55 ;  /* 0x0000003770700221 */ /* 0x000fe20000010000 */
[----:B------:R-:W-:Y:S01]  /*15c0*/  FADD.FTZ R53, R114, -R53 ;  /* 0x8000003572357221 */ /* 0x000fe20000010000 */
[----:B------:R-:W-:Y:S01]  /*15d0*/  @P0 SHF.L.U32 R55, R54, 0x10, RZ ;  /* 0x0000001036370819 */ /* 0x000fe200000006ff */
[----:B------:R-:W-:-:S02]  /*15e0*/  @P0 IMAD.U32 R52, R37, 0x10000, RZ ;  /* 0x0001000025340824 */ /* 0x000fc400078e00ff */
[C---:B------:R-:W-:Y:S01]  /*15f0*/  FMUL.FTZ R115, R94.reuse, R121 ;  /* 0x000000795e737220 */ /* 0x040fe20000410000 */
[----:B------:R-:W-:Y:S01]  /*1600*/  FMUL.FTZ R114, R94, R57 ;  /* 0x000000395e727220 */ /* 0x000fe20000410000 */
[----:B------:R-:W-:Y:S01]  /*1610*/  @P0 PRMT R54, R38, 0x7632, R54 ;  /* 0x0000763226360816 */ /* 0x000fe20000000036 */
[----:B------:R-:W-:Y:S01]  /*1620*/  FMUL.FTZ R105, R113, UR16 ;  /* 0x0000001071697c20 */ /* 0x000fe20008410000 */
[----:B------:R-:W-:Y:S01]  /*1630*/  FADD.FTZ R109, R109, -R56 ;  /* 0x800000386d6d7221 */ /* 0x000fe20000010000 */
[----:B------:R-:W-:Y:S01]  /*1640*/  @P0 FADD.FTZ R115, R115, R52 ;  /* 0x0000003473730221 */ /* 0x000fe20000010000 */
[----:B------:R-:W-:Y:S01]  /*1650*/  @P0 FADD.FTZ R114, R114, R55 ;  /* 0x0000003772720221 */ /* 0x000fe20000010000 */
[----:B------:R-:W-:Y:S01]  /*1660*/  @P0 SHF.L.U32 R54, R54, 0x10, RZ ;  /* 0x0000001036360819 */ /* 0x000fe200000006ff */
[----:B------:R-:W-:Y:S01]  /*1670*/  FMUL.FTZ R111, R94, R109 ;  /* 0x0000006d5e6f7220 */ /* 0x000fe20000410000 */
[----:B------:R-:W-:Y:S01]  /*1680*/  FMUL.FTZ R55, R112, UR16 ;  /* 0x0000001070377c20 */ /* 0x000fe20008410000 */
[----:B------:R-:W-:Y:S01]  /*1690*/  FSEL R52, R105, RZ, P2 ;  /* 0x000000ff69347208 */ /* 0x000fe20001000000 */
[----:B------:R-:W-:Y:S01]  /*16a0*/  FMUL.FTZ R110, R94, R53 ;  /* 0x000000355e6e7220 */ /* 0x000fe20000410000 */
[----:B------:R-:W-:Y:S01]  /*16b0*/  LOP3.LUT P2, RZ, R84, 0xff00, RZ, 0xc0, !PT ;  /* 0x0000ff0054ff7812 */ /* 0x000fe2000784c0ff */
[----:B------:R-:W-:Y:S01]  /*16c0*/  @P0 FADD.FTZ R111, R111, R54 ;  /* 0x000000366f6f0221 */ /* 0x000fe20000010000 */
[----:B------:R-:W-:Y:S01]  /*16d0*/  @P1 FSEL R105, R105, RZ, P6 ;  /* 0x000000ff69691208 */ /* 0x000fe20003000000 */
[----:B------:R-:W-:Y:S01]  /*16e0*/  FMUL.FTZ R54, R115, UR16 ;  /* 0x0000001073367c20 */ /* 0x000fe20008410000 */
[----:B------:R-:W-:Y:S01]  /*16f0*/  @P1 LOP3.LUT P6, RZ, R78, 0xff00, RZ, 0xc0, !PT ;  /* 0x0000ff004eff1812 */ /* 0x000fe200078cc0ff */
[----:B------:R-:W-:Y:S01]  /*1700*/  FMUL.FTZ R109, R114, UR16 ;  /* 0x00000010726d7c20 */ /* 0x000fe20008410000 */
[----:B------:R-:W-:Y:S01]  /*1710*/  FSEL R57, R55, RZ, P2 ;  /* 0x000000ff37397208 */ /* 0x000fe20001000000 */
[----:B------:R-:W-:Y:S01]  /*1720*/  @P0 FADD.FTZ R110, R110, R59 ;  /* 0x0000003b6e6e0221 */ /* 0x000fe20000010000 */
[----:B------:R-:W-:Y:S01]  /*1730*/  LOP3.LUT P2, RZ, R84, 0xff0000, RZ, 0xc0, !PT ;  /* 0x00ff000054ff7812 */ /* 0x000fe2000784c0ff */
[----:B------:R-:W-:Y:S01]  /*1740*/  FMUL.FTZ R107, R111, UR16 ;  /* 0x000000106f6b7c20 */ /* 0x000fe20008410000 */
[----:B------:R-:W-:Y:S01]  /*1750*/  @P1 FSEL R55, R55, RZ, P6 ;  /* 0x000000ff37371208 */ /* 0x000fe20003000000 */
[----:B------:R-:W-:Y:S01]  /*1760*/  FMUL.FTZ R58, R110, UR16 ;  /* 0x000000106e3a7c20 */ /* 0x000fe20008410000 */
[----:B------:R-:W-:Y:S01]  /*1770*/  @P1 LOP3.LUT P6, RZ, R78, 0xff0000, RZ, 0xc0, !PT ;  /* 0x00ff00004eff1812 */ /* 0x000fe200078cc0ff */
[-CC-:B------:R-:W-:Y:S01]  /*1780*/  FFMA.FTZ R119, R65, R117.reuse, R116.reuse ;  /* 0x0000007541777223 */ /* 0x180fe20000010074 */
[----:B------:R-:W-:Y:S01]  /*1790*/  FSEL R53, R54, RZ, P2 ;  /* 0x000000ff36357208 */ /* 0x000fe20001000000 */
[-CC-:B------:R-:W-:Y:S01]  /*17a0*/  FFMA.FTZ R121, R66, R117.reuse, R116.reuse ;  /* 0x0000007542797223 */ /* 0x180fe20000010074 */
[----:B------:R-:W-:Y:S01]  /*17b0*/  LOP3.LUT P2, RZ, R84, 0xff000000, RZ, 0xc0, !PT ;  /* 0xff00000054ff7812 */ /* 0x000fe2000784c0ff */
[----:B------:R-:W-:Y:S01]  /*17c0*/  FADD.FTZ R119, R100, -R119 ;  /* 0x8000007764777221 */ /* 0x000fe20000010000 */
[----:B------:R-:W-:Y:S01]  /*17d0*/  @P1 FSEL R84, R54, RZ, P6 ;  /* 0x000000ff36541208 */ /* 0x000fe20003000000 */
[-CC-:B------:R-:W-:Y:S01]  /*17e0*/  FFMA.FTZ R118, R108, R117.reuse, R116.reuse ;  /* 0x000000756c767223 */ /* 0x180fe20000010074 */
[----:B------:R-:W-:Y:S01]  /*17f0*/  @P1 LOP3.LUT P6, RZ, R78, 0xff000000, RZ, 0xc0, !PT ;  /* 0xff0000004eff1812 */ /* 0x000fe200078cc0ff */
[----:B------:R-:W-:Y:S01]  /*1800*/  FADD.FTZ R121, R64, -R121 ;  /* 0x8000007940797221 */ /* 0x000fe20000010000 */
[----:B------:R-:W-:Y:S01]  /*1810*/  FSEL R56, R109, RZ, P2 ;  /* 0x000000ff6d387208 */ /* 0x000fe20001000000 */
[--C-:B------:R-:W-:Y:S01]  /*1820*/  FFMA.FTZ R108, R99, R117, R116.reuse ;  /* 0x00000075636c7223 */ /* 0x100fe20000010074 */
[----:B------:R-:W-:Y:S01]  /*1830*/  LOP3.LUT P2, RZ, R85, 0xff, RZ, 0xc0, !PT ;  /* 0x000000ff55ff7812 */ /* 0x000fe2000784c0ff */
[----:B------:R-:W-:Y:S01]  /*1840*/  FMUL.FTZ R99, R94, R119 ;  /* 0x000000775e637220 */ /* 0x000fe20000410000 */
[----:B------:R-:W-:Y:S01]  /*1850*/  @P1 FSEL R109, R109, RZ, P6 ;  /* 0x000000ff6d6d1208 */ /* 0x000fe20003000000 */
[-CC-:B------:R-:W-:Y:S01]  /*1860*/  FFMA.FTZ R106, R106, R117.reuse, R116.reuse ;  /* 0x000000756a6a7223 */ /* 0x180fe20000010074 */
[----:B------:R-:W-:Y:S01]  /*1870*/  @P1 LOP3.LUT P6, RZ, R79, 0xff, RZ, 0xc0, !PT ;  /* 0x000000ff4fff1812 */ /* 0x000fe200078cc0ff */
[-CC-:B------:R-:W-:Y:S01]  /*1880*/  FFMA.FTZ R67, R67, R117.reuse, R116.reuse ;  /* 0x0000007543437223 */ /* 0x180fe20000010074 */
[----:B------:R-:W-:Y:S01]  /*1890*/  FSEL R54, R58, RZ, P2 ;  /* 0x000000ff3a367208 */ /* 0x000fe20001000000 */
[-CC-:B------:R-:W-:Y:S01]  /*18a0*/  FFMA.FTZ R65, R104, R117.reuse, R116.reuse ;  /* 0x0000007568417223 */ /* 0x180fe20000010074 */
[----:B------:R-:W-:Y:S01]  /*18b0*/  LOP3.LUT P2, RZ, R85, 0xff00, RZ, 0xc0, !PT ;  /* 0x0000ff0055ff7812 */ /* 0x000fe2000784c0ff */
[----:B------:R-:W-:Y:S01]  /*18c0*/  FFMA.FTZ R66, R101, R117, R116 ;  /* 0x0000007565427223 */ /* 0x000fe20000010074 */
[----:B------:R-:W-:Y:S01]  /*18d0*/  @P1 FSEL R58, R58, RZ, P6 ;  /* 0x000000ff3a3a1208 */ /* 0x000fe20003000000 */
[----:B------:R-:W-:Y:S01]  /*18e0*/  FADD.FTZ R101, R97, -R108 ;  /* 0x8000006c61657221 */ /* 0x000fe20000010000 */
[----:B------:R-:W-:Y:S01]  /*18f0*/  @P1 LOP3.LUT P6, RZ, R79, 0xff00, RZ, 0xc0, !PT ;  /* 0x0000ff004fff1812 */ /* 0x000fe200078cc0ff */
[----:B------:R-:W-:Y:S01]  /*1900*/  FADD.FTZ R67, R96, -R67 ;  /* 0x8000004360437221 */ /* 0x000fe20000010000 */
[C---:B------:R-:W-:Y:S01]  /*1910*/  FSEL R59, R107.reuse, RZ, P2 ;  /* 0x000000ff6b3b7208 */ /* 0x040fe20001000000 */
[----:B------:R-:W-:Y:S01]  /*1920*/  FADD.FTZ R125, R62, -R65 ;  /* 0x800000413e7d7221 */ /* 0x000fe20000010000 */
[----:B------:R-:W-:Y:S01]  /*1930*/  @P1 FSEL R107, R107, RZ, P6 ;  /* 0x000000ff6b6b1208 */ /* 0x000fe20003000000 */
[----:B------:R-:W-:Y:S01]  /*1940*/  FMUL.FTZ R108, R94, R101 ;  /* 0x000000655e6c7220 */ /* 0x000fe20000410000 */
[----:B------:R-:W-:Y:S01]  /*1950*/  LOP3.LUT P2, RZ, R85, 0xff0000, RZ, 0xc0, !PT ;  /* 0x00ff000055ff7812 */ /* 0x000fe2000784c0ff */
[----:B------:R-:W-:Y:S01]  /*1960*/  FADD.FTZ R103, R103, -R106 ;  /* 0x8000006a67677221 */ /* 0x000fe20000010000 */
[----:B------:R-:W-:Y:S01]  /*1970*/  LOP3.LUT P6, RZ, R85, 0xff000000, RZ, 0xc0, !PT ;  /* 0xff00000055ff7812 */ /* 0x000fe200078cc0ff */
[-CC-:B------:R-:W-:Y:S01]  /*1980*/  FFMA.FTZ R85, R95, R117.reuse, R116.reuse ;  /* 0x000000755f557223 */ /* 0x180fe20000010074 */
[C---:B------:R-:W-:Y:S01]  /*1990*/  @P0 SHF.L.U32 R64, R39.reuse, 0x10, RZ ;  /* 0x0000001027400819 */ /* 0x040fe200000006ff */
[----:B------:R-:W-:Y:S01]  /*19a0*/  FFMA.FTZ R117, R102, R117, R116 ;  /* 0x0000007566757223 */ /* 0x000fe20000010074 */
[----:B------:R-:W-:Y:S01]  /*19b0*/  @P0 PRMT R95, R39, 0x7632, R95 ;  /* 0x00007632275f0816 */ /* 0x000fe2000000005f */
[----:B------:R-:W-:Y:S01]  /*19c0*/  FADD.FTZ R119, R60, -R85 ;  /* 0x800000553c777221 */ /* 0x000fe20000010000 */
[----:B------:R-:W-:Y:S01]  /*19d0*/  FADD.FTZ R85, R63, -R118 ;  /* 0x800000763f557221 */ /* 0x000fe20000010000 */
[----:B------:R-:W-:Y:S01]  /*19e0*/  @P0 FADD.FTZ R99, R99, R64 ;  /* 0x0000004063630221 */ /* 0x000fe20000010000 */
[----:B------:R-:W-:Y:S01]  /*19f0*/  @P0 SHF.L.U32 R64, R95, 0x10, RZ ;  /* 0x000000105f400819 */ /* 0x000fe200000006ff */
[----:B------:R-:W-:Y:S01]  /*1a00*/  FMUL.FTZ R95, R94, R121 ;  /* 0x000000795e5f7220 */ /* 0x000fe20000410000 */
[----:B------:R-:W-:-:S02]  /*1a10*/  IMAD.MOV.U32 R60, RZ, RZ, R86 ;  /* 0x000000ffff3c7224 */ /* 0x000fc400078e0056 */
[----:B------:R-:W-:Y:S01]  /*1a20*/  FMUL.FTZ R100, R99, UR16 ;  /* 0x0000001063647c20 */ /* 0x000fe20008410000 */
[----:B------:R-:W-:Y:S01]  /*1a30*/  @P0 SHF.L.U32 R121, R40, 0x10, RZ ;  /* 0x0000001028790819 */ /* 0x000fe200000006ff */
[----:B------:R-:W-:Y:S01]  /*1a40*/  @P0 FADD.FTZ R95, R95, R64 ;  /* 0x000000405f5f0221 */ /* 0x000fe20000010000 */
[C---:B------:R-:W-:Y:S01]  /*1a50*/  FMUL.FTZ R96, R94.reuse, R119 ;  /* 0x000000775e607220 */ /* 0x040fe20000410000 */
[----:B------:R-:W-:Y:S01]  /*1a60*/  FMUL.FTZ R118, R94, R85 ;  /* 0x000000555e767220 */ /* 0x000fe20000410000 */
[----:B------:R-:W-:Y:S01]  /*1a70*/  FSEL R63, R100, RZ, P2 ;  /* 0x000000ff643f7208 */ /* 0x000fe20001000000 */
[----:B------:R-:W-:Y:S01]  /*1a80*/  FMUL.FTZ R64, R95, UR16 ;  /* 0x000000105f407c20 */ /* 0x000fe20008410000 */
[----:B------:R-:W-:Y:S01]  /*1a90*/  @P1 LOP3.LUT P2, RZ, R79, 0xff0000, RZ, 0xc0, !PT ;  /* 0x00ff00004fff1812 */ /* 0x000fe2000784c0ff */
[----:B------:R-:W-:Y:S01]  /*1aa0*/  @P0 FADD.FTZ R96, R96, R121 ;  /* 0x0000007960600221 */ /* 0x000fe20000010000 */
[C---:B------:R-:W-:Y:S01]  /*1ab0*/  @P0 PRMT R62, R41.reuse, 0x7632, R62 ;  /* 0x00007632293e0816 */ /* 0x040fe2000000003e */
[----:B------:R-:W-:Y:S01]  /*1ac0*/  @P0 IMAD.U32 R119, R41, 0x10000, RZ ;  /* 0x0001000029770824 */ /* 0x000fe200078e00ff */
[----:B------:R-:W-:Y:S01]  /*1ad0*/  @P1 FSEL R100, R100, RZ, P2 ;  /* 0x000000ff64641208 */ /* 0x000fe20001000000 */
[----:B------:R-:W-:Y:S01]  /*1ae0*/  FADD.FTZ R123, R98, -R117 ;  /* 0x80000075627b7221 */ /* 0x000fe20000010000 */
[----:B------:R-:W-:Y:S01]  /*1af0*/  FSEL R102, R64, RZ, P6 ;  /* 0x000000ff40667208 */ /* 0x000fe20003000000 */
[----:B------:R-:W-:Y:S01]  /*1b00*/  @P0 FADD.FTZ R108, R108, R119 ;  /* 0x000000776c6c0221 */ /* 0x000fe20000010000 */
[----:B------:R-:W-:Y:S01]  /*1b10*/  LOP3.LUT P2, RZ, R60, 0xff, RZ, 0xc0, !PT ;  /* 0x000000ff3cff7812 */ /* 0x000fe2000784c0ff */
[----:B------:R-:W-:Y:S01]  /*1b20*/  FMUL.FTZ R117, R94, R103 ;  /* 0x000000675e757220 */ /* 0x000fe20000410000 */
[----:B------:R-:W-:Y:S01]  /*1b30*/  @P1 LOP3.LUT P6, RZ, R79, 0xff000000, RZ, 0xc0, !PT ;  /* 0xff0000004fff1812 */ /* 0x000fe200078cc0ff */
[----:B------:R-:W-:Y:S01]  /*1b40*/  FMUL.FTZ R98, R108, UR16 ;  /* 0x000000106c627c20 */ /* 0x000fe20008410000 */
[----:B------:R-:W-:Y:S01]  /*1b50*/  @P1 MOV R60, R80 ;  /* 0x00000050003c1202 */ /* 0x000fe20000000f00 */
[----:B------:R-:W-:Y:S01]  /*1b60*/  FMUL.FTZ R106, R94, R67 ;  /* 0x000000435e6a7220 */ /* 0x000fe20000410000 */
[----:B------:R-:W-:Y:S01]  /*1b70*/  @P1 FSEL R97, R64, RZ, P6 ;  /* 0x000000ff40611208 */ /* 0x000fe20003000000 */
[----:B------:R-:W-:Y:S01]  /*1b80*/  FADD.FTZ R61, R61, -R66 ;  /* 0x800000423d3d7221 */ /* 0x000fe20000010000 */
[----:B------:R-:W-:Y:S01]  /*1b90*/  @P1 LOP3.LUT P6, RZ, R60, 0xff, RZ, 0xc0, !PT ;  /* 0x000000ff3cff1812 */ /* 0x000fe200078cc0ff */
[----:B------:R-:W-:Y:S01]  /*1ba0*/  FMUL.FTZ R116, R94, R125 ;  /* 0x0000007d5e747220 */ /* 0x000fe20000410000 */
[----:B------:R-:W-:Y:S01]  /*1bb0*/  @P0 PRMT R60, R40, 0x7632, R60 ;  /* 0x00007632283c0816 */ /* 0x000fe2000000003c */
[----:B------:R-:W-:Y:S01]  /*1bc0*/  FMUL.FTZ R120, R94, R61 ;  /* 0x0000003d5e787220 */ /* 0x000fe20000410000 */
[----:B------:R-:W-:Y:S01]  /*1bd0*/  @P0 PRMT R64, R42, 0x7632, R64 ;  /* 0x000076322a400816 */ /* 0x000fe20000000040 */
[----:B------:R-:W-:Y:S01]  /*1be0*/  FMUL.FTZ R123, R94, R123 ;  /* 0x0000007b5e7b7220 */ /* 0x000fe20000410000 */
[----:B------:R-:W-:Y:S01]  /*1bf0*/  @P0 SHF.L.U32 R65, R60, 0x10, RZ ;  /* 0x000000103c410819 */ /* 0x000fe200000006ff */
[----:B------:R-:W-:Y:S01]  /*1c00*/  FMUL.FTZ R60, R96, UR16 ;  /* 0x00000010603c7c20 */ /* 0x000fe20008410000 */
[----:B------:R-:W-:Y:S01]  /*1c10*/  @P0 SHF.L.U32 R62, R62, 0x10, RZ ;  /* 0x000000103e3e0819 */ /* 0x000fe200000006ff */
[----:B------:R-:W-:Y:S01]  /*1c20*/  @P0 IMAD.U32 R121, R64, 0x10000, RZ ;  /* 0x0001000040790824 */ /* 0x000fe200078e00ff */
[----:B------:R-:W-:Y:S01]  /*1c30*/  @P0 SHF.L.U32 R85, R42, 0x10, RZ ;  /* 0x000000102a550819 */ /* 0x000fe200000006ff */
[----:B------:R-:W-:Y:S01]  /*1c40*/  @P0 FADD.FTZ R118, R118, R65 ;  /* 0x0000004176760221 */ /* 0x000fe20000010000 */
[----:B------:R-:W-:Y:S01]  /*1c50*/  FSEL R65, R60, RZ, P2 ;  /* 0x000000ff3c417208 */ /* 0x000fe20001000000 */
[----:B------:R-:W-:Y:S01]  /*1c60*/  @P0 FADD.FTZ R117, R117, R62 ;  /* 0x0000003e75750221 */ /* 0x000fe20000010000 */
[----:B------:R-:W-:Y:S01]  /*1c70*/  LOP3.LUT P2, RZ, R86, 0xff00, RZ, 0xc0, !PT ;  /* 0x0000ff0056ff7812 */ /* 0x000fe2000784c0ff */
[----:B------:R-:W-:Y:S01]  /*1c80*/  FMUL.FTZ R104, R118, UR16 ;  /* 0x0000001076687c20 */ /* 0x000fe20008410000 */
[----:B------:R-:W-:Y:S01]  /*1c90*/  @P1 FSEL R119, R60, RZ, P6 ;  /* 0x000000ff3c771208 */ /* 0x000fe20003000000 */
[----:B------:R-:W-:Y:S01]  /*1ca0*/  FMUL.FTZ R103, R117, UR16 ;  /* 0x0000001075677c20 */ /* 0x000fe20008410000 */
[----:B------:R-:W-:Y:S01]  /*1cb0*/  @P1 LOP3.LUT P6, RZ, R80, 0xff00, RZ, 0xc0, !PT ;  /* 0x0000ff0050ff1812 */ /* 0x000fe200078cc0ff */
[----:B------:R-:W-:Y:S01]  /*1cc0*/  @P0 FADD.FTZ R106, R106, R85 ;  /* 0x000000556a6a0221 */ /* 0x000fe20000010000 */
[----:B------:R-:W-:Y:S01]  /*1cd0*/  FSEL R64, R104, RZ, P2 ;  /* 0x000000ff68407208 */ /* 0x000fe20001000000 */
[----:B------:R-:W-:Y:S01]  /*1ce0*/  @P0 FADD.FTZ R116, R116, R121 ;  /* 0x0000007974740221 */ /* 0x000fe20000010000 */
[----:B------:R-:W-:Y:S01]  /*1cf0*/  LOP3.LUT P2, RZ, R86, 0xff0000, RZ, 0xc0, !PT ;  /* 0x00ff000056ff7812 */ /* 0x000fe2000784c0ff */
[----:B------:R-:W-:Y:S01]  /*1d00*/  FMUL.FTZ R62, R106, UR16 ;  /* 0x000000106a3e7c20 */ /* 0x000fe20008410000 */
[----:B------:R-:W-:Y:S01]  /*1d10*/  @P1 FSEL R104, R104, RZ, P6 ;  /* 0x000000ff68681208 */ /* 0x000fe20003000000 */
[----:B------:R-:W-:Y:S01]  /*1d20*/  FMUL.FTZ R101, R116, UR16 ;  /* 0x0000001074657c20 */ /* 0x000fe20008410000 */
[----:B------:R-:W-:-:S02]  /*1d30*/  @P1 LOP3.LUT P6, RZ, R80, 0xff0000, RZ, 0xc0, !PT ;  /* 0x00ff000050ff1812 */ /* 0x000fc400078cc0ff */
[----:B------:R-:W-:Y:S02]  /*1d40*/  FSEL R67, R98, RZ, P2 ;  /* 0x000000ff62437208 */ /* 0x000fe40001000000 */
[----:B------:R-:W-:Y:S02]  /*1d50*/  LOP3.LUT P2, RZ, R86, 0xff000000, RZ, 0xc0, !PT ;  /* 0xff00000056ff7812 */ /* 0x000fe4000784c0ff */
[----:B------:R-:W-:Y:S02]  /*1d60*/  @P1 FSEL R98, R98, RZ, P6 ;  /* 0x000000ff62621208 */ /* 0x000fe40003000000 */
[----:B------:R-:W-:Y:S02]  /*1d70*/  @P1 LOP3.LUT P6, RZ, R80, 0xff000000, RZ, 0xc0, !PT ;  /* 0xff00000050ff1812 */ /* 0x000fe400078cc0ff */
[----:B------:R-:W-:Y:S02]  /*1d80*/  FSEL R66, R103, RZ, P2 ;  /* 0x000000ff67427208 */ /* 0x000fe40001000000 */
[----:B------:R-:W-:-:S02]  /*1d90*/  LOP3.LUT P2, RZ, R87, 0xff, RZ, 0xc0, !PT ;  /* 0x000000ff57ff7812 */ /* 0x000fc4000784c0ff */
[----:B------:R-:W-:Y:S02]  /*1da0*/  @P0 SHF.L.U32 R61, R43, 0x10, RZ ;  /* 0x000000102b3d0819 */ /* 0x000fe400000006ff */
[----:B------:R-:W-:Y:S02]  /*1db0*/  @P1 FSEL R103, R103, RZ, P6 ;  /* 0x000000ff67671208 */ /* 0x000fe40003000000 */
[----:B------:R-:W-:Y:S01]  /*1dc0*/  @P1 LOP3.LUT P6, RZ, R81, 0xff, RZ, 0xc0, !PT ;  /* 0x000000ff51ff1812 */ /* 0x000fe200078cc0ff */
[----:B------:R-:W-:Y:S01]  /*1dd0*/  @P0 FADD.FTZ R120, R120, R61 ;  /* 0x0000003d78780221 */ /* 0x000fe20000010000 */
[----:B------:R-:W-:Y:S02]  /*1de0*/  FSEL R85, R62, RZ, P2 ;  /* 0x000000ff3e557208 */ /* 0x000fe40001000000 */
[----:B------:R-:W-:Y:S01]  /*1df0*/  LOP3.LUT P2, RZ, R87, 0xff00, RZ, 0xc0, !PT ;  /* 0x0000ff0057ff7812 */ /* 0x000fe2000784c0ff */
[----:B------:R-:W-:Y:S01]  /*1e00*/  FMUL.FTZ R121, R120, UR16 ;  /* 0x0000001078797c20 */ /* 0x000fe20008410000 */
[----:B------:R-:W-:-:S02]  /*1e10*/  @P0 PRMT R60, R43, 0x7632, R60 ;  /* 0x000076322b3c0816 */ /* 0x000fc4000000003c */
[----:B------:R-:W-:Y:S02]  /*1e20*/  @P1 FSEL R62, R62, RZ, P6 ;  /* 0x000000ff3e3e1208 */ /* 0x000fe40003000000 */
[----:B------:R-:W-:Y:S01]  /*1e30*/  @P1 LOP3.LUT P6, RZ, R81, 0xff00, RZ, 0xc0, !PT ;  /* 0x0000ff0051ff1812 */ /* 0x000fe200078cc0ff */
[----:B------:R-:W-:Y:S01]  /*1e40*/  @P0 IMAD.U32 R60, R60, 0x10000, RZ ;  /* 0x000100003c3c0824 */ /* 0x000fe200078e00ff */
[----:B------:R-:W-:Y:S02]  /*1e50*/  FSEL R86, R101, RZ, P2 ;  /* 0x000000ff65567208 */ /* 0x000fe40001000000 */
[----:B------:R-:W-:Y:S01]  /*1e60*/  LOP3.LUT P2, RZ, R87, 0xff0000, RZ, 0xc0, !PT ;  /* 0x00ff000057ff7812 */ /* 0x000fe2000784c0ff */
[----:B------:R-:W-:Y:S01]  /*1e70*/  @P0 FADD.FTZ R123, R123, R60 ;  /* 0x0000003c7b7b0221 */ /* 0x000fe20000010000 */
[----:B------:R-:W-:Y:S02]  /*1e80*/  @P1 FSEL R101, R101, RZ, P6 ;  /* 0x000000ff65651208 */ /* 0x000fe40003000000 */
[----:B------:R-:W-:Y:S01]  /*1e90*/  LOP3.LUT P6, RZ, R87, 0xff000000, RZ, 0xc0, !PT ;  /* 0xff00000057ff7812 */ /* 0x000fe200078cc0ff */
[----:B------:R-:W-:Y:S01]  /*1ea0*/  FMUL.FTZ R94, R123, UR16 ;  /* 0x000000107b5e7c20 */ /* 0x000fe20008410000 */
[----:B------:R-:W-:-:S02]  /*1eb0*/  FSEL R87, R121, RZ, P2 ;  /* 0x000000ff79577208 */ /* 0x000fc40001000000 */
[----:B------:R-:W-:Y:S02]  /*1ec0*/  @P1 LOP3.LUT P2, RZ, R81, 0xff0000, RZ, 0xc0, !PT ;  /* 0x00ff000051ff1812 */ /* 0x000fe4000784c0ff */
[----:B------:R-:W-:Y:S02]  /*1ed0*/  F2FP.BF16.F32.PACK_AB R53, R56, R53 ;  /* 0x000000353835723e */ /* 0x000fe400000010ff */
[----:B------:R-:W-:Y:S02]  /*1ee0*/  @P1 FSEL R121, R121, RZ, P2 ;  /* 0x000000ff79791208 */ /* 0x000fe40001000000 */
[----:B------:R-:W-:Y:S02]  /*1ef0*/  @P1 LOP3.LUT P2, RZ, R81, 0xff000000, RZ, 0xc0, !PT ;  /* 0xff00000051ff1812 */ /* 0x000fe4000784c0ff */
[----:B------:R-:W-:Y:S02]  /*1f00*/  F2FP.BF16.F32.PACK_AB R56, R64, R65 ;  /* 0x000000414038723e */ /* 0x000fe400000010ff */
[----:B------:R-:W-:-:S02]  /*1f10*/  @P1 FSEL R122, R94, RZ, P2 ;  /* 0x000000ff5e7a1208 */ /* 0x000fc40001000000 */
[----:B------:R-:W-:Y:S02]  /*1f20*/  ISETP.NE.U32.AND P2, PT, RZ, UR14, PT ;  /* 0x0000000eff007c0c */ /* 0x000fe4000bf45070 */
[----:B------:R-:W-:Y:S02]  /*1f30*/  F2FP.BF16.F32.PACK_AB R52, R57, R52 ;  /* 0x000000343934723e */ /* 0x000fe400000010ff */
[----:B------:R-:W-:Y:S02]  /*1f40*/  ISETP.NE.AND.EX P2, PT, RZ, UR15, PT, P2 ;  /* 0x0000000fff007c0c */ /* 0x000fe4000bf45320 */
[----:B------:R-:W-:Y:S02]  /*1f50*/  F2FP.BF16.F32.PACK_AB R57, R66, R67 ;  /* 0x000000434239723e */ /* 0x000fe400000010ff */
[----:B------:R-:W0:Y:S01]  /*1f60*/  @P1 LDC.64 R66, c[0x0][0x300] ;  /* 0x0000c000ff421b82 */ /* 0x000e220000000a00 */
[----:B------:R-:W-:Y:S02]  /*1f70*/  @P1 F2FP.BF16.F32.PACK_AB R105, RZ, R105 ;  /* 0x00000069ff69123e */ /* 0x000fe400000010ff */
[----:B------:R-:W-:-:S02]  /*1f80*/  @P1 F2FP.BF16.F32.PACK_AB R84, RZ, R84 ;  /* 0x00000054ff54123e */ /* 0x000fc400000010ff */
[----:B------:R-:W-:Y:S02]  /*1f90*/  @P1 F2FP.BF16.F32.PACK_AB R100, RZ, R100 ;  /* 0x00000064ff64123e */ /* 0x000fe400000010ff */
[----:B------:R-:W-:Y:S02]  /*1fa0*/  @P1 F2FP.BF16.F32.PACK_AB R109, RZ, R109 ;  /* 0x0000006dff6d123e */ /* 0x000fe400000010ff */
[----:B------:R-:W1:Y:S01]  /*1fb0*/  @P2 LDC.64 R60, c[0x0][0x308] ;  /* 0x0000c200ff3c2b82 */ /* 0x000e620000000a00 */
[----:B------:R-:W-:Y:S02]  /*1fc0*/  @P2 F2FP.BF16.F32.PACK_AB R113, RZ, R113 ;  /* 0x00000071ff71223e */ /* 0x000fe400000010ff */
[----:B------:R-:W-:Y:S02]  /*1fd0*/  @P2 F2FP.BF16.F32.PACK_AB R115, RZ, R115 ;  /* 0x00000073ff73223e */ /* 0x000fe400000010ff */
[----:B------:R-:W-:Y:S02]  /*1fe0*/  @P2 F2FP.BF16.F32.PACK_AB R110, RZ, R110 ;  /* 0x0000006eff6e223e */ /* 0x000fe400000010ff */
[----:B------:R-:W-:Y:S01]  /*1ff0*/  @P2 F2FP.BF16.F32.PACK_AB R99, RZ, R99 ;  /* 0x00000063ff63223e */ /* 0x000fe200000010ff */
[----:B------:R-:W2:Y:S01]  /*2000*/  @P2 LDC.64 R64, c[0x0][0x308] ;  /* 0x0000c200ff402b82 */ /* 0x000ea20000000a00 */
[----:B------:R-:W-:-:S02]  /*2010*/  @P2 F2FP.BF16.F32.PACK_AB R112, RZ, R112 ;  /* 0x00000070ff70223e */ /* 0x000fc400000010ff */
[----:B------:R-:W-:Y:S02]  /*2020*/  @P2 F2FP.BF16.F32.PACK_AB R114, RZ, R114 ;  /* 0x00000072ff72223e */ /* 0x000fe400000010ff */
[----:B------:R-:W-:Y:S02]  /*2030*/  @P2 F2FP.BF16.F32.PACK_AB R111, RZ, R111 ;  /* 0x0000006fff6f223e */ /* 0x000fe400000010ff */
[----:B------:R-:W-:Y:S01]  /*2040*/  @P2 F2FP.BF16.F32.PACK_AB R95, RZ, R95 ;  /* 0x0000005fff5f223e */ /* 0x000fe200000010ff */
[----:B0-----:R-:W-:Y:S01]  /*2050*/  @P1 IMAD.WIDE.U32 R66, R90, 0x10, R66 ;  /* 0x000000105a421825 */ /* 0x001fe200078e0042 */
[----:B------:R-:W-:Y:S02]  /*2060*/  @P2 PRMT R44, R113, 0x7610, R44 ;  /* 0x00007610712c2816 */ /* 0x000fe4000000002c */
[----:B------:R-:W-:Y:S02]  /*2070*/  @P2 PRMT R45, R115, 0x7610, R45 ;  /* 0x00007610732d2816 */ /* 0x000fe4000000002d */
[----:B------:R-:W-:-:S02]  /*2080*/  @P2 PRMT R46, R110, 0x7610, R46 ;  /* 0x000076106e2e2816 */ /* 0x000fc4000000002e */
[----:B------:R-:W-:Y:S01]  /*2090*/  @P2 PRMT R47, R99, 0x7610, R47 ;  /* 0x00007610632f2816 */ /* 0x000fe2000000002f */
[----:B-1----:R-:W-:Y:S01]  /*20a0*/  @P2 IMAD.WIDE.U32 R60, R91, 0x10, R60 ;  /* 0x000000105b3c2825 */ /* 0x002fe200078e003c */
[----:B------:R-:W-:Y:S02]  /*20b0*/  @P2 PRMT R44, R44, 0x5410, R112 ;  /* 0x000054102c2c2816 */ /* 0x000fe40000000070 */
[----:B------:R-:W-:Y:S02]  /*20c0*/  @P2 PRMT R45, R45, 0x5410, R114 ;  /* 0x000054102d2d2816 */ /* 0x000fe40000000072 */
[----:B------:R-:W-:Y:S02]  /*20d0*/  @P2 PRMT R46, R46, 0x5410, R111 ;  /* 0x000054102e2e2816 */ /* 0x000fe4000000006f */
[----:B------:R-:W-:Y:S01]  /*20e0*/  @P2 PRMT R47, R47, 0x5410, R95 ;  /* 0x000054102f2f2816 */ /* 0x000fe2000000005f */
[----:B--2---:R-:W-:Y:S01]  /*20f0*/  @P2 IMAD.WIDE.U32 R64, R90, 0x10, R64 ;  /* 0x000000105a402825 */ /* 0x004fe200078e0040 */
[----:B------:R-:W-:-:S02]  /*2100*/  @P1 F2FP.BF16.F32.PACK_AB R95, RZ, R55 ;  /* 0x00000037ff5f123e */ /* 0x000fc400000010ff */
[----:B------:R-:W-:Y:S01]  /*2110*/  @P1 F2FP.BF16.F32.PACK_AB R110, RZ, R62 ;  /* 0x0000003eff6e123e */ /* 0x000fe200000010ff */
[----:B------:R0:W-:Y:S01]  /*2120*/  @P2 STG.E.128 desc[UR6][R60.64], R44 ;  /* 0x0000002c3c002986 */ /* 0x0001e2000c101d06 */
[----:B------:R-:W-:Y:S02]  /*2130*/  F2FP.BF16.F32.PACK_AB R55, R102, R63 ;  /* 0x0000003f6637723e */ /* 0x000fe400000010ff */
[----:B------:R-:W1:Y:S01]  /*2140*/  @P1 LDC.64 R62, c[0x0][0x300] ;  /* 0x0000c000ff3e1b82 */ /* 0x000e620000000a00 */
[----:B------:R-:W-:Y:S02]  /*2150*/  @P1 F2FP.BF16.F32.PACK_AB R99, RZ, R58 ;  /* 0x0000003aff63123e */ /* 0x000fe400000010ff */
[----:B------:R-:W-:Y:S02]  /*2160*/  @P1 F2FP.BF16.F32.PACK_AB R107, RZ, R107 ;  /* 0x0000006bff6b123e */ /* 0x000fe400000010ff */
[----:B------:R-:W-:Y:S02]  /*2170*/  @P1 F2FP.BF16.F32.PACK_AB R97, RZ, R97 ;  /* 0x00000061ff61123e */ /* 0x000fe400000010ff */
[----:B------:R-:W-:-:S02]  /*2180*/  @P1 PRMT R48, R105, 0x7610, R48 ;  /* 0x0000761069301816 */ /* 0x000fc40000000030 */
[----:B------:R-:W-:Y:S02]  /*2190*/  @P1 PRMT R49, R84, 0x7610, R49 ;  /* 0x0000761054311816 */ /* 0x000fe40000000031 */
[----:B------:R-:W-:Y:S02]  /*21a0*/  @P1 PRMT R50, R99, 0x7610, R50 ;  /* 0x0000761063321816 */ /* 0x000fe40000000032 */
[----:B------:R-:W-:Y:S01]  /*21b0*/  @P1 PRMT R51, R100, 0x7610, R51 ;  /* 0x0000761064331816 */ /* 0x000fe20000000033 */
[----:B0-----:R-:W0:Y:S01]  /*21c0*/  LDC.64 R60, c[0x0][0x2f8] ;  /* 0x0000be00ff3c7b82 */ /* 0x001e220000000a00 */
[----:B------:R-:W-:Y:S02]  /*21d0*/  F2FP.BF16.F32.PACK_AB R58, R86, R85 ;  /* 0x00000055563a723e */ /* 0x000fe400000010ff */
[----:B------:R-:W-:Y:S02]  /*21e0*/  F2FP.BF16.F32.PACK_AB R54, R59, R54 ;  /* 0x000000363b36723e */ /* 0x000fe400000010ff */
[----:B------:R-:W-:-:S02]  /*21f0*/  @P2 F2FP.BF16.F32.PACK_AB R96, RZ, R96 ;  /* 0x00000060ff60223e */ /* 0x000fc400000010ff */
[----:B------:R-:W-:Y:S02]  /*2200*/  @P2 F2FP.BF16.F32.PACK_AB R108, RZ, R108 ;  /* 0x0000006cff6c223e */ /* 0x000fe400000010ff */
[----:B------:R-:W-:Y:S01]  /*2210*/  @P2 F2FP.BF16.F32.PACK_AB R106, RZ, R106 ;  /* 0x0000006aff6a223e */ /* 0x000fe200000010ff */
[----:B-1----:R-:W-:Y:S01]  /*2220*/  @P1 IMAD.WIDE.U32 R62, R91, 0x10, R62 ;  /* 0x000000105b3e1825 */ /* 0x002fe200078e003e */
[----:B------:R-:W-:Y:S02]  /*2230*/  @P2 F2FP.BF16.F32.PACK_AB R120, RZ, R120 ;  /* 0x00000078ff78223e */ /* 0x000fe400000010ff */
[----:B------:R-:W-:Y:S02]  /*2240*/  @P1 PRMT R48, R48, 0x5410, R95 ;  /* 0x0000541030301816 */ /* 0x000fe4000000005f */
[----:B------:R-:W-:Y:S02]  /*2250*/  @P1 PRMT R49, R49, 0x5410, R109 ;  /* 0x0000541031311816 */ /* 0x000fe4000000006d */
[----:B------:R-:W-:-:S02]  /*2260*/  @P1 PRMT R50, R50, 0x5410, R107 ;  /* 0x0000541032321816 */ /* 0x000fc4000000006b */
[----:B------:R-:W-:Y:S02]  /*2270*/  @P1 PRMT R51, R51, 0x5410, R97 ;  /* 0x0000541033331816 */ /* 0x000fe40000000061 */
[----:B------:R-:W-:Y:S02]  /*2280*/  @P1 F2FP.BF16.F32.PACK_AB R119, RZ, R119 ;  /* 0x00000077ff77123e */ /* 0x000fe400000010ff */
[----:B------:R-:W-:Y:S01]  /*2290*/  @P1 F2FP.BF16.F32.PACK_AB R98, RZ, R98 ;  /* 0x00000062ff62123e */ /* 0x000fe200000010ff */
[--C-:B0-----:R-:W-:Y:S01]  /*22a0*/  IMAD.WIDE.U32 R84, R91, 0x10, R60.reuse ;  /* 0x000000105b547825 */ /* 0x101fe200078e003c */
[----:B------:R-:W-:Y:S02]  /*22b0*/  @P1 F2FP.BF16.F32.PACK_AB R121, RZ, R121 ;  /* 0x00000079ff79123e */ /* 0x000fe400000010ff */
[----:B------:R-:W-:Y:S01]  /*22c0*/  @P2 F2FP.BF16.F32.PACK_AB R118, RZ, R118 ;  /* 0x00000076ff76223e */ /* 0x000fe200000010ff */
[----:B------:R-:W-:Y:S01]  /*22d0*/  IMAD.WIDE.U32 R60, R90, 0x10, R60 ;  /* 0x000000105a3c7825 */ /* 0x000fe200078e003c */
[----:B------:R-:W-:Y:S01]  /*22e0*/  @P2 F2FP.BF16.F32.PACK_AB R117, RZ, R117 ;  /* 0x00000075ff75223e */ /* 0x000fe200000010ff */
[----:B------:R-:W-:Y:S01]  /*22f0*/  STG.E.128 desc[UR6][R84.64], R52 ;  /* 0x0000003454007986 */ /* 0x000fe2000c101d06 */
[----:B------:R-:W-:-:S02]  /*2300*/  @P2 F2FP.BF16.F32.PACK_AB R116, RZ, R116 ;  /* 0x00000074ff74223e */ /* 0x000fc400000010ff */
[----:B------:R-:W-:Y:S01]  /*2310*/  @P2 F2FP.BF16.F32.PACK_AB R123, RZ, R123 ;  /* 0x0000007bff7b223e */ /* 0x000fe200000010ff */
[----:B------:R0:W-:Y:S01]  /*2320*/  @P1 STG.E.128 desc[UR6][R62.64], R48 ;  /* 0x000000303e001986 */ /* 0x0001e2000c101d06 */
[----:B------:R-:W-:Y:S02]  /*2330*/  @P2 PRMT R44, R96, 0x7610, R44 ;  /* 0x00007610602c2816 */ /* 0x000fe4000000002c */
[----:B------:R-:W-:Y:S02]  /*2340*/  @P2 PRMT R45, R108, 0x7610, R45 ;  /* 0x000076106c2d2816 */ /* 0x000fe4000000002d */
[----:B------:R-:W-:Y:S02]  /*2350*/  @P2 PRMT R46, R106, 0x7610, R46 ;  /* 0x000076106a2e2816 */ /* 0x000fe4000000002e */
[----:B------:R-:W-:Y:S02]  /*2360*/  @P2 PRMT R47, R120, 0x7610, R47 ;  /* 0x00007610782f2816 */ /* 0x000fe4000000002f */
[----:B------:R-:W-:-:S02]  /*2370*/  FSEL R94, R94, RZ, P6 ;  /* 0x000000ff5e5e7208 */ /* 0x000fc40003000000 */
[----:B------:R-:W-:Y:S02]  /*2380*/  @P1 F2FP.BF16.F32.PACK_AB R104, RZ, R104 ;  /* 0x00000068ff68123e */ /* 0x000fe400000010ff */
[----:B------:R-:W-:Y:S02]  /*2390*/  @P1 F2FP.BF16.F32.PACK_AB R103, RZ, R103 ;  /* 0x00000067ff67123e */ /* 0x000fe400000010ff */
[----:B------:R-:W-:Y:S02]  /*23a0*/  @P1 F2FP.BF16.F32.PACK_AB R101, RZ, R101 ;  /* 0x00000065ff65123e */ /* 0x000fe400000010ff */
[----:B------:R-:W-:Y:S02]  /*23b0*/  @P1 F2FP.BF16.F32.PACK_AB R122, RZ, R122 ;  /* 0x0000007aff7a123e */ /* 0x000fe400000010ff */
[----:B0-----:R-:W-:Y:S02]  /*23c0*/  @P1 PRMT R48, R119, 0x7610, R48 ;  /* 0x0000761077301816 */ /* 0x001fe40000000030 */
[----:B------:R-:W-:-:S02]  /*23d0*/  @P1 PRMT R49, R98, 0x7610, R49 ;  /* 0x0000761062311816 */ /* 0x000fc40000000031 */
[----:B------:R-:W-:Y:S02]  /*23e0*/  @P1 PRMT R50, R110, 0x7610, R50 ;  /* 0x000076106e321816 */ /* 0x000fe40000000032 */
[----:B------:R-:W-:Y:S02]  /*23f0*/  @P1 PRMT R51, R121, 0x7610, R51 ;  /* 0x0000761079331816 */ /* 0x000fe40000000033 */
[----:B------:R-:W-:Y:S02]  /*2400*/  @P2 PRMT R44, R44, 0x5410, R118 ;  /* 0x000054102c2c2816 */ /* 0x000fe40000000076 */
[----:B------:R-:W-:Y:S02]  /*2410*/  @P2 PRMT R45, R45, 0x5410, R117 ;  /* 0x000054102d2d2816 */ /* 0x000fe40000000075 */
[----:B------:R-:W-:Y:S02]  /*2420*/  @P2 PRMT R46, R46, 0x5410, R116 ;  /* 0x000054102e2e2816 */ /* 0x000fe40000000074 */
[----:B------:R-:W-:-:S02]  /*2430*/  @P2 PRMT R47, R47, 0x5410, R123 ;  /* 0x000054102f2f2816 */ /* 0x000fc4000000007b */
[----:B------:R-:W-:Y:S02]  /*2440*/  F2FP.BF16.F32.PACK_AB R59, R94, R87 ;  /* 0x000000575e3b723e */ /* 0x000fe400000010ff */
[----:B------:R-:W-:Y:S01]  /*2450*/  @P1 PRMT R48, R48, 0x5410, R104 ;  /* 0x0000541030301816 */ /* 0x000fe20000000068 */
[----:B------:R0:W-:Y:S01]  /*2460*/  @P2 STG.E.128 desc[UR6][R64.64], R44 ;  /* 0x0000002c40002986 */ /* 0x0001e2000c101d06 */
[----:B------:R-:W-:Y:S02]  /*2470*/  @P1 PRMT R49, R49, 0x5410, R103 ;  /* 0x0000541031311816 */ /* 0x000fe40000000067 */
[----:B------:R-:W-:Y:S01]  /*2480*/  @P1 PRMT R50, R50, 0x5410, R101 ;  /* 0x0000541032321816 */ /* 0x000fe20000000065 */
[----:B------:R0:W-:Y:S01]  /*2490*/  STG.E.128 desc[UR6][R60.64], R56 ;  /* 0x000000383c007986 */ /* 0x0001e2000c101d06 */
[----:B------:R-:W-:Y:S02]  /*24a0*/  @P1 PRMT R51, R51, 0x5410, R122 ;  /* 0x0000541033331816 */ /* 0x000fe4000000007a */
        /* <DEDUP_REMOVED lines=29> */
.L_x_838:
[----:B------:R-:W1:Y:S08]  /*2680*/  S2UR UR4, SR_CTAID.X ;  /* 0x00000000000479c3 */ /* 0x000e700000002500 */
[----:B------:R-:W2:Y:S08]  /*2690*/  LDC.64 R2, c[0x0][0x2d0] ;  /* 0x0000b400ff027b82 */ /* 0x000eb00000000a00 */
[----:B------:R-:W3:Y:S01]  /*26a0*/  LDC.64 R8, c[0x0][0x2d8] ;  /* 0x0000b600ff087b82 */ /* 0x000ee20000000a00 */
[----:B-1----:R-:W-:Y:S01]  /*26b0*/  LEA.HI R0, R74, UR4, RZ, 0x19 ;  /* 0x000000044a007c11 */ /* 0x002fe2000f8fc8ff */
[----:B------:R-:W-:-:S04]  /*26c0*/  ULDC UR4, c[0x0][0x218] ;  /* 0x0000860000047ab9 */ /* 0x000fc80000000800 */
[----:B------:R-:W-:-:S05]  /*26d0*/  IMAD R0, R0, UR4, RZ ;  /* 0x0000000400007c24 */ /* 0x000fca000f8e02ff */
[----:B------:R-:W-:-:S05]  /*26e0*/  LEA.HI R73, R0, R73, RZ, 0x1d ;  /* 0x0000004900497211 */ /* 0x000fca00078fe8ff */
[----:B--2---:R-:W-:-:S04]  /*26f0*/  IMAD.WIDE.U32 R2, R73, 0x20, R2 ;  /* 0x0000002049027825 */ /* 0x004fc800078e0002 */
[----:B---3--:R-:W-:Y:S01]  /*2700*/  IMAD.WIDE.U32 R8, R73, 0x20, R8 ;  /* 0x0000002049087825 */ /* 0x008fe200078e0008 */
        /* <DEDUP_REMOVED lines=9> */
.L_x_839:
[----:B------:R-:W-:Y:S01]  /*27a0*/  HFMA2.MMA R56, -RZ, RZ, 0, 9.5367431640625e-07 ;  /* 0x00000010ff387435 */ /* 0x000fe200000001ff */
[----:B------:R-:W-:Y:S01]  /*27b0*/  IMAD.MOV.U32 R125, RZ, RZ, R53 ;  /* 0x000000ffff7d7224 */ /* 0x000fe200078e0035 */
[----:B------:R-:W-:Y:S01]  /*27c0*/  MOV R57, 0x1f ;  /* 0x0000001f00397802 */ /* 0x000fe20000000f00 */
[----:B------:R-:W-:-:S08]  /*27d0*/  IMAD.MOV.U32 R58, RZ, RZ, -0x1 ;  /* 0xffffffffff3a7424 */ /* 0x000fd000078e00ff */
[----:B-----5:R-:W-:Y:S05]  /*27e0*/  WARPSYNC.COLLECTIVE R58, `(.L_x_842) ;  /* 0x000000003a087348 */ /* 0x020fea0003c00000 */
[----:B------:R0:W1:Y:S02]  /*27f0*/  SHFL.DOWN P3, R124, R125, R56, R57 ;  /* 0x080000387d7c7389 */ /* 0x0000640000060039 */
[----:B01---5:R-:W-:Y:S01]  /*2800*/  ENDCOLLECTIVE ;  /* 0x000000000000791b */ /* 0x023fe20003800000 */
.L_x_842:
[----:B------:R-:W-:Y:S02]  /*2810*/  MOV R125, R55 ;  /* 0x00000037007d7202 */ /* 0x000fe40000000f00 */
[----:B------:R-:W-:-:S07]  /*2820*/  MOV R52, R124 ;  /* 0x0000007c00347202 */ /* 0x000fce0000000f00 */
[----:B------:R-:W-:Y:S05]  /*2830*/  WARPSYNC.COLLECTIVE R58, `(.L_x_843) ;  /* 0x000000003a087348 */ /* 0x000fea0003c00000 */
[----:B------:R0:W1:Y:S02]  /*2840*/  SHFL.DOWN P3, R124, R125, R56, R57 ;  /* 0x080000387d7c7389 */ /* 0x0000640000060039 */
[----:B01----:R-:W-:Y:S01]  /*2850*/  ENDCOLLECTIVE ;  /* 0x000000000000791b */ /* 0x003fe20003800000 */
.L_x_843:
[----:B------:R-:W-:Y:S01]  /*2860*/  FADD.FTZ R59, R53, R52 ;  /* 0x00000034353b7221 */ /* 0x000fe20000010000 */
[----:B------:R-:W-:-:S04]  /*2870*/  HFMA2.MMA R56, -RZ, RZ, 0, 4.76837158203125e-07 ;  /* 0x00000008ff387435 */ /* 0x000fc800000001ff */
[----:B------:R-:W-:Y:S01]  /*2880*/  MOV R125, R59 ;  /* 0x0000003b007d7202 */ /* 0x000fe20000000f00 */
[----:B------:R-:W-:-:S07]  /*2890*/  IMAD.MOV.U32 R54, RZ, RZ, R124 ;  /* 0x000000ffff367224 */ /* 0x000fce00078e007c */
[----:B------:R-:W-:Y:S05]  /*28a0*/  WARPSYNC.COLLECTIVE R58, `(.L_x_844) ;  /* 0x000000003a087348 */ /* 0x000fea0003c00000 */
[----:B------:R0:W1:Y:S02]  /*28b0*/  SHFL.DOWN P3, R124, R125, R56, R57 ;  /* 0x080000387d7c7389 */ /* 0x0000640000060039 */
[----:B01----:R-:W-:Y:S01]  /*28c0*/  ENDCOLLECTIVE ;  /* 0x000000000000791b */ /* 0x003fe20003800000 */
.L_x_844:
[----:B------:R-:W-:-:S05]  /*28d0*/  FADD.FTZ R54, R55, R54 ;  /* 0x0000003637367221 */ /* 0x000fca0000010000 */
[----:B------:R-:W-:Y:S01]  /*28e0*/  MOV R125, R54 ;  /* 0x00000036007d7202 */ /* 0x000fe20000000f00 */
[----:B------:R-:W-:-:S07]  /*28f0*/  IMAD.MOV.U32 R52, RZ, RZ, R124 ;  /* 0x000000ffff347224 */ /* 0x000fce00078e007c */
[----:B------:R-:W-:Y:S05]  /*2900*/  WARPSYNC.COLLECTIVE R58, `(.L_x_845) ;  /* 0x000000003a087348 */ /* 0x000fea0003c00000 */
[----:B------:R0:W1:Y:S02]  /*2910*/  SHFL.DOWN P3, R124, R125, R56, R57 ;  /* 0x080000387d7c7389 */ /* 0x0000640000060039 */
[----:B01----:R-:W-:Y:S01]  /*2920*/  ENDCOLLECTIVE ;  /* 0x000000000000791b */ /* 0x003fe20003800000 */
.L_x_845:
[----:B------:R-:W-:Y:S01]  /*2930*/  FADD.FTZ R116, R59, R52 ;  /* 0x000000343b747221 */ /* 0x000fe20000010000 */
[----:B------:R-:W-:-:S03]  /*2940*/  HFMA2.MMA R56, -RZ, RZ, 0, 2.384185791015625e-07 ;  /* 0x00000004ff387435 */ /* 0x000fc600000001ff */
[----:B------:R-:W-:Y:S01]  /*2950*/  IMAD.MOV.U32 R125, RZ, RZ, R116 ;  /* 0x000000ffff7d7224 */ /* 0x000fe200078e0074 */
[----:B------:R-:W-:-:S07]  /*2960*/  MOV R117, R124 ;  /* 0x0000007c00757202 */ /* 0x000fce0000000f00 */
[----:B------:R-:W-:Y:S05]  /*2970*/  WARPSYNC.COLLECTIVE R58, `(.L_x_846) ;  /* 0x000000003a087348 */ /* 0x000fea0003c00000 */
[----:B------:R0:W1:Y:S02]  /*2980*/  SHFL.DOWN P3, R124, R125, R56, R57 ;  /* 0x080000387d7c7389 */ /* 0x0000640000060039 */
[----:B01----:R-:W-:Y:S01]  /*2990*/  ENDCOLLECTIVE ;  /* 0x000000000000791b */ /* 0x003fe20003800000 */
.L_x_846:
[----:B------:R-:W-:-:S04]  /*29a0*/  FADD.FTZ R117, R54, R117 ;  /* 0x0000007536757221 */ /* 0x000fc80000010000 */
[----:B------:R-:W-:Y:S01]  /*29b0*/  IMAD.MOV.U32 R125, RZ, RZ, R117 ;  /* 0x000000ffff7d7224 */ /* 0x000fe200078e0075 */
[----:B------:R-:W-:-:S07]  /*29c0*/  MOV R123, R124 ;  /* 0x0000007c007b7202 */ /* 0x000fce0000000f00 */
[----:B------:R-:W-:Y:S05]  /*29d0*/  WARPSYNC.COLLECTIVE R58, `(.L_x_847) ;  /* 0x000000003a087348 */ /* 0x000fea0003c00000 */
[----:B------:R0:W1:Y:S02]  /*29e0*/  SHFL.DOWN P3, R124, R125, R56, R57 ;  /* 0x080000387d7c7389 */ /* 0x0000640000060039 */
[----:B01----:R-:W-:Y:S01]  /*29f0*/  ENDCOLLECTIVE ;  /* 0x000000000000791b */ /* 0x003fe20003800000 */
.L_x_847:
[----:B------:R-:W-:-:S05]  /*2a00*/  FADD.FTZ R123, R116, R123 ;  /* 0x0000007b747b7221 */ /* 0x000fca0000010000 */
[----:B------:R-:W-:Y:S01]  /*2a10*/  MOV R125, R123 ;  /* 0x0000007b007d7202 */ /* 0x000fe20000000f00 */
[----:B------:R-:W-:Y:S01]  /*2a20*/  IMAD.MOV.U32 R56, RZ, RZ, 0x2 ;  /* 0x00000002ff387424 */ /* 0x000fe200078e00ff */
[----:B------:R-:W-:-:S07]  /*2a30*/  MOV R52, R124 ;  /* 0x0000007c00347202 */ /* 0x000fce0000000f00 */
[----:B------:R-:W-:Y:S05]  /*2a40*/  WARPSYNC.COLLECTIVE R58, `(.L_x_848) ;  /* 0x000000003a087348 */ /* 0x000fea0003c00000 */
[----:B------:R0:W1:Y:S02]  /*2a50*/  SHFL.DOWN P3, R124, R125, R56, R57 ;  /* 0x080000387d7c7389 */ /* 0x0000640000060039 */
[----:B01----:R-:W-:Y:S01]  /*2a60*/  ENDCOLLECTIVE ;  /* 0x000000000000791b */ /* 0x003fe20003800000 */
.L_x_848:
[----:B------:R-:W-:-:S05]  /*2a70*/  FADD.FTZ R122, R117, R52 ;  /* 0x00000034757a7221 */ /* 0x000fca0000010000 */
[----:B------:R-:W-:Y:S02]  /*2a80*/  MOV R125, R122 ;  /* 0x0000007a007d7202 */ /* 0x000fe40000000f00 */
[----:B------:R-:W-:-:S07]  /*2a90*/  MOV R52, R124 ;  /* 0x0000007c00347202 */ /* 0x000fce0000000f00 */
[----:B------:R-:W-:Y:S05]  /*2aa0*/  WARPSYNC.COLLECTIVE R58, `(.L_x_849) ;  /* 0x000000003a087348 */ /* 0x000fea0003c00000 */
[----:B------:R0:W1:Y:S02]  /*2ab0*/  SHFL.DOWN P3, R124, R125, R56, R57 ;  /* 0x080000387d7c7389 */ /* 0x0000640000060039 */
[----:B01----:R-:W-:Y:S01]  /*2ac0*/  ENDCOLLECTIVE ;  /* 0x000000000000791b */ /* 0x003fe20003800000 */
.L_x_849:
[----:B------:R-:W-:Y:S01]  /*2ad0*/  FADD.FTZ R52, R123, R52 ;  /* 0x000000347b347221 */ /* 0x000fe20000010000 */
[----:B------:R-:W-:-:S04]  /*2ae0*/  HFMA2.MMA R56, -RZ, RZ, 0, 5.9604644775390625e-08 ;  /* 0x00000001ff387435 */ /* 0x000fc800000001ff */
[----:B------:R-:W-:Y:S01]  /*2af0*/  MOV R125, R52 ;  /* 0x00000034007d7202 */ /* 0x000fe20000000f00 */
[----:B------:R-:W-:-:S07]  /*2b00*/  IMAD.MOV.U32 R53, RZ, RZ, R124 ;  /* 0x000000ffff357224 */ /* 0x000fce00078e007c */
[----:B------:R-:W-:Y:S05]  /*2b10*/  WARPSYNC.COLLECTIVE R58, `(.L_x_850) ;  /* 0x000000003a087348 */ /* 0x000fea0003c00000 */
[----:B------:R0:W1:Y:S02]  /*2b20*/  SHFL.DOWN P3, R124, R125, R56, R57 ;  /* 0x080000387d7c7389 */ /* 0x0000640000060039 */
[----:B01----:R-:W-:Y:S01]  /*2b30*/  ENDCOLLECTIVE ;  /* 0x000000000000791b */ /* 0x003fe20003800000 */
.L_x_850:
[----:B------:R-:W-:-:S05]  /*2b40*/  FADD.FTZ R53, R122, R53 ;  /* 0x000000357a357221 */ /* 0x000fca0000010000 */
[----:B------:R-:W-:Y:S01]  /*2b50*/  MOV R125, R53 ;  /* 0x00000035007d7202 */ /* 0x000fe20000000f00 */
[----:B------:R-:W-:-:S07]  /*2b60*/  IMAD.MOV.U32 R55, RZ, RZ, R124 ;  /* 0x000000ffff377224 */ /* 0x000fce00078e007c */
[----:B------:R-:W-:Y:S05]  /*2b70*/  WARPSYNC.COLLECTIVE R58, `(.L_x_851) ;  /* 0x000000003a087348 */ /* 0x000fea0003c00000 */
[----:B------:R0:W1:Y:S02]  /*2b80*/  SHFL.DOWN P3, R124, R125, R56, R57 ;  /* 0x080000387d7c7389 */ /* 0x0000640000060039 */
[----:B01----:R-:W-:Y:S01]  /*2b90*/  ENDCOLLECTIVE ;  /* 0x000000000000791b */ /* 0x003fe20003800000 */
.L_x_851:
[----:B------:R-:W-:Y:S01]  /*2ba0*/  MOV R54, R124 ;  /* 0x0000007c00367202 */ /* 0x000fe20000000f00 */
[----:B------:R-:W-:Y:S06]  /*2bb0*/  BRA `(.L_x_852) ;  /* 0xffffffe400907947 */ /* 0x000fec000383ffff */
.L_x_853:
        /* <DEDUP_REMOVED lines=12> */
.L_x_2959:


//--------------------- .text._ZN10layer_norm31ln_parallel_residual_bwd_kernelINS_13Kernel_traitsI13__nv_bfloat16S2_fS2_fjLj2048ELj1ELj1ELj4ELj16ENS_18Kernel_traits_baseILj2048ES2_S2_fS2_fjLj128EEEEELb0ELb0ELb0EEEvNS_9BwdParamsE --------------------------
	.section	.text._ZN10layer_norm31ln_parallel_residual_bwd_kernelINS_13Kernel_traitsI13__nv_bfloat16S2_fS2_fjLj2048ELj1ELj1ELj4ELj16ENS_18Kernel_traits_baseILj2048ES2_S2_fS2_fjLj128EEEEELb0ELb0ELb0EEEvNS_9BwdParamsE,"ax",@progbits
	.align	128
        .global         _ZN10layer_norm31ln_parallel_residual_bwd_kernelINS_13Kernel_traitsI13__nv_bfloat16S2_fS2_fjLj2048ELj1ELj1ELj4ELj16ENS_18Kernel_traits_baseILj2048ES2_S2_fS2_fjLj128EEEEELb0ELb0ELb0EEEvNS_9BwdParamsE
        .type           _ZN10layer_norm31ln_parallel_residual_bwd_kernelINS_13Kernel_traitsI13__nv_bfloat16S2_fS2_fjLj2048ELj1ELj1ELj4ELj16ENS_18Kernel_traits_baseILj2048ES2_S2_fS2_fjLj128EEEEELb0ELb0ELb0EEEvNS_9BwdParamsE,@function
        .size           _ZN10layer_norm31ln_parallel_residual_bwd_kernelINS_13Kernel_traitsI13__nv_bfloat16S2_fS2_fjLj2048ELj1ELj1ELj4ELj16ENS_18Kernel_traits_baseILj2048ES2_S2_fS2_fjLj128EEEEELb0ELb0ELb0EEEvNS_9BwdParamsE,(.L_x_2960 - _ZN10layer_norm31ln_parallel_residual_bwd_kernelINS_13Kernel_traitsI13__nv_bfloat16S2_fS2_fjLj2048ELj1ELj1ELj4ELj16ENS_18Kernel_traits_baseILj2048ES2_S2_fS2_fjLj128EEEEELb0ELb0ELb0EEEvNS_9BwdParamsE)
        .other          _ZN10layer_norm31ln_parallel_residual_bwd_kernelINS_13Kernel_traitsI13__nv_bfloat16S2_fS2_fjLj2048ELj1ELj1ELj4ELj16ENS_18Kernel_traits_baseILj2048ES2_S2_fS2_fjLj128EEEEELb0ELb0ELb0EEEvNS_9BwdParamsE,@"STO_CUDA_ENTRY STV_DEFAULT"
_ZN10layer_norm31ln_parallel_residual_bwd_kernelINS_13Kernel_traitsI13__nv_bfloat16S2_fS2_fjLj2048ELj1ELj1ELj4ELj16ENS_18Kernel_traits_baseILj2048ES2_S2_fS2_fjLj128EEEEELb0ELb0ELb0EEEvNS_9BwdParamsE:
.text._ZN10layer_norm31ln_parallel_residual_bwd_kernelINS_13Kernel_traitsI13__nv_bfloat16S2_fS2_fjLj2048ELj1ELj1ELj4ELj16ENS_18Kernel_traits_baseILj2048ES2_S2_fS2_fjLj128EEEEELb0ELb0ELb0EEEvNS_9BwdParamsE:
[----:B------:R-:W-:Y:S01]  /*0000*/  LDC R1, c[0x0][0x28] ;  /* 0x00000a00ff017b82 */ /* 0x000fe20000000800 */
[----:B------:R-:W0:Y:S01]  /*0010*/  S2R R0, SR_TID.X ;  /* 0x0000000000007919 */ /* 0x000e220000002100 */
[----:B------:R-:W-:-:S06]  /*0020*/  ULDC UR4, c[0x0][0x218] ;  /* 0x0000860000047ab9 */ /* 0x000fcc0000000800 */
[----:B------:R-:W1:Y:S01]  /*0030*/  S2UR UR6, SR_CTAID.X ;  /* 0x00000000000679c3 */ /* 0x000e620000002500 */
[----:B------:R-:W-:Y:S01]  /*0040*/  MOV R112, UR4 ;  /* 0x0000000400707c02 */ /* 0x000fe20008000f00 */
[----:B------:R-:W-:Y:S01]  /*0050*/  ULDC UR7, c[0x0][0x214] ;  /* 0x0000850000077ab9 */ /* 0x000fe20000000800 */
[----:B------:R-:W-:Y:S01]  /*0060*/  ULDC.64 UR4, c[0x0][0x208] ;  /* 0x0000820000047ab9 */ /* 0x000fe20000000a00 */
        /* <DEDUP_REMOVED lines=12> */
[C---:B------:R-:W-:Y:S02]  /*0130*/  LOP3.LUT R2, R0.reuse, 0x7f, RZ, 0xc0, !PT ;  /* 0x0000007f00027812 */ /* 0x040fe400078ec0ff */
[----:B-1----:R-:W-:Y:S02]  /*0140*/  LEA.HI R113, R0, UR6, RZ, 0x19 ;  /* 0x0000000600717c11 */ /* 0x002fe4000f8fc8ff */
[----:B------:R-:W-:-:S05]  /*0150*/  MOV R3, R2 ;  /* 0x0000000200037202 */ /* 0x000fca0000000f00 */
[----:B------:R-:W0:Y:S08]  /*0160*/  @P3 LDC.64 R4, c[0x0][0x260] ;  /* 0x00009800ff043b82 */ /* 0x000e300000000a00 */
[----:B------:R-:W1:Y:S08]  /*0170*/  @P3 LDC.64 R6, c[0x0][0x268] ;  /* 0x00009a00ff063b82 */ /* 0x000e700000000a00 */
[----:B------:R-:W2:Y:S08]  /*0180*/  @P4 LDC.64 R8, c[0x0][0x260] ;  /* 0x00009800ff084b82 */ /* 0x000eb00000000a00 */
[----:B------:R-:W3:Y:S01]  /*0190*/  @P4 LDC.64 R10, c[0x0][0x268] ;  /* 0x00009a00ff0a4b82 */ /* 0x000ee20000000a00 */
[----:B------:R-:W-:Y:S01]  /*01a0*/  ISETP.GE.AND P0, PT, R113, UR7, PT ;  /* 0x0000000771007c0c */ /* 0x000fe2000bf06270 */
[----:B0-----:R-:W-:Y:S01]  /*01b0*/  @P3 IMAD.WIDE.U32 R4, R3, 0x10, R4 ;  /* 0x0000001003043825 */ /* 0x001fe200078e0004 */
[----:B------:R-:W-:Y:S01]  /*01c0*/  ULDC.64 UR6, c[0x0][0x300] ;  /* 0x0000c00000067ab9 */ /* 0x000fe20000000a00 */
[----:B------:R-:W-:-:S02]  /*01d0*/  CS2R R64, SRZ ;  /* 0x0000000000407805 */ /* 0x000fc4000001ff00 */
[----:B------:R-:W-:Y:S02]  /*01e0*/  CS2R R66, SRZ ;  /* 0x0000000000427805 */ /* 0x000fe4000001ff00 */
[----:B------:R-:W-:Y:S01]  /*01f0*/  CS2R R60, SRZ ;  /* 0x00000000003c7805 */ /* 0x000fe2000001ff00 */
[----:B------:R-:W5:Y:S01]  /*0200*/  @P3 LDG.E.128 R72, desc[UR4][R4.64] ;  /* 0x0000000404483981 */ /* 0x000f62000c1e1d00 */
[C---:B-1----:R-:W-:Y:S01]  /*0210*/  @P3 IMAD.WIDE.U32 R6, R3.reuse, 0x10, R6 ;  /* 0x0000001003063825 */ /* 0x042fe200078e0006 */
[----:B------:R-:W-:Y:S02]  /*0220*/  @P3 LOP3.LUT R3, R3, 0x80, RZ, 0xfc, !PT ;  /* 0x0000008003033812 */ /* 0x000fe400078efcff */
[----:B------:R-:W-:Y:S02]  /*0230*/  CS2R R62, SRZ ;  /* 0x00000000003e7805 */ /* 0x000fe4000001ff00 */
[----:B------:R-:W-:Y:S02]  /*0240*/  CS2R R56, SRZ ;  /* 0x0000000000387805 */ /* 0x000fe4000001ff00 */
[----:B------:R-:W-:Y:S01]  /*0250*/  CS2R R58, SRZ ;  /* 0x00000000003a7805 */ /* 0x000fe2000001ff00 */
[----:B------:R-:W5:Y:S01]  /*0260*/  @P3 LDG.E.128 R76, desc[UR4][R6.64] ;  /* 0x00000004064c3981 */ /* 0x000f62000c1e1d00 */
[----:B--2---:R-:W-:Y:S01]  /*0270*/  @P4 IMAD.WIDE.U32 R8, R3, 0x10, R8 ;  /* 0x0000001003084825 */ /* 0x004fe200078e0008 */
[----:B------:R-:W-:-:S02]  /*0280*/  CS2R R52, SRZ ;  /* 0x0000000000347805 */ /* 0x000fc4000001ff00 */
[----:B------:R-:W-:Y:S02]  /*0290*/  CS2R R54, SRZ ;  /* 0x0000000000367805 */ /* 0x000fe4000001ff00 */
[----:B------:R-:W-:Y:S02]  /*02a0*/  CS2R R48, SRZ ;  /* 0x0000000000307805 */ /* 0x000fe4000001ff00 */
[----:B------:R-:W-:Y:S01]  /*02b0*/  CS2R R50, SRZ ;  /* 0x0000000000327805 */ /* 0x000fe2000001ff00 */
[----:B------:R0:W5:Y:S01]  /*02c0*/  @P4 LDG.E.128 R80, desc[UR4][R8.64] ;  /* 0x0000000408504981 */ /* 0x000162000c1e1d00 */
[----:B---3--:R-:W-:Y:S01]  /*02d0*/  @P4 IMAD.WIDE.U32 R10, R3, 0x10, R10 ;  /* 0x00000010030a4825 */ /* 0x008fe200078e000a */
        /* <DEDUP_REMOVED lines=20> */
[----:B-1----:R-:W-:Y:S02]  /*0420*/  CS2R R10, SRZ ;  /* 0x00000000000a7805 */ /* 0x002fe4000001ff00 */
[----:B------:R-:W-:-:S02]  /*0430*/  CS2R R4, SRZ ;  /* 0x0000000000047805 */ /* 0x000fc4000001ff00 */
[----:B------:R-:W-:Y:S01]  /*0440*/  CS2R R6, SRZ ;  /* 0x0000000000067805 */ /* 0x000fe2000001ff00 */
[----:B------:R-:W-:Y:S06]  /*0450*/  @P0 BRA `(.L_x_854) ;  /* 0x0000002000480947 */ /* 0x000fec0003800000 */
[----:B------:R-:W0:Y:S01]  /*0460*/  LDC.U8 R182, c[0x0][0x2a0] ;  /* 0x0000a800ffb67b82 */ /* 0x000e220000000000 */
[----:B-----5:R-:W-:Y:S01]  /*0470*/  @P3 PRMT R130, R72, 0x7632, R130 ;  /* 0x0000763248823816 */ /* 0x020fe20000000082 */
[----:B------:R-:W-:Y:S01]  /*0480*/  HFMA2.MMA R100, -RZ, RZ, 0, 5.9604644775390625e-08 ;  /* 0x00000001ff647435 */ /* 0x000fe200000001ff */
[----:B------:R-:W-:Y:S02]  /*0490*/  @P3 PRMT R132, R73, 0x7632, R132 ;  /* 0x0000763249843816 */ /* 0x000fe40000000084 */
[----:B------:R-:W-:Y:S01]  /*04a0*/  @P3 PRMT R134, R74, 0x7632, R134 ;  /* 0x000076324a863816 */ /* 0x000fe20000000086 */
[----:B------:R-:W-:Y:S01]  /*04b0*/  IMAD.U32 R130, R130, 0x10000, RZ ;  /* 0x0001000082827824 */ /* 0x000fe200078e00ff */
[----:B------:R-:W-:Y:S02]  /*04c0*/  @P3 PRMT R136, R75, 0x7632, R136 ;  /* 0x000076324b883816 */ /* 0x000fe40000000088 */
[----:B------:R-:W-:Y:S02]  /*04d0*/  @P3 PRMT R131, R76, 0x7632, R131 ;  /* 0x000076324c833816 */ /* 0x000fe40000000083 */
[----:B------:R-:W-:-:S02]  /*04e0*/  @P3 PRMT R133, R77, 0x7632, R133 ;  /* 0x000076324d853816 */ /* 0x000fc40000000085 */
[----:B------:R-:W-:Y:S02]  /*04f0*/  @P3 PRMT R135, R78, 0x7632, R135 ;  /* 0x000076324e873816 */ /* 0x000fe40000000087 */
[----:B------:R-:W-:Y:S02]  /*0500*/  @P3 PRMT R137, R79, 0x7632, R137 ;  /* 0x000076324f893816 */ /* 0x000fe40000000089 */
[----:B------:R-:W-:Y:S02]  /*0510*/  @P4 PRMT R138, R80, 0x7632, R138 ;  /* 0x00007632508a4816 */ /* 0x000fe4000000008a */
[----:B------:R-:W-:Y:S02]  /*0520*/  @P4 PRMT R140, R81, 0x7632, R140 ;  /* 0x00007632518c4816 */ /* 0x000fe4000000008c */
[----:B------:R-:W-:Y:S02]  /*0530*/  @P4 PRMT R142, R82, 0x7632, R142 ;  /* 0x00007632528e4816 */ /* 0x000fe4000000008e */
[----:B------:R-:W-:-:S02]  /*0540*/  @P4 PRMT R144, R83, 0x7632, R144 ;  /* 0x0000763253904816 */ /* 0x000fc40000000090 */
[----:B------:R-:W-:Y:S02]  /*0550*/  @P4 PRMT R139, R68, 0x7632, R139 ;  /* 0x00007632448b4816 */ /* 0x000fe4000000008b */
[----:B------:R-:W-:Y:S02]  /*0560*/  @P4 PRMT R141, R69, 0x7632, R141 ;  /* 0x00007632458d4816 */ /* 0x000fe4000000008d */
[----:B------:R-:W-:Y:S02]  /*0570*/  @P4 PRMT R143, R70, 0x7632, R143 ;  /* 0x00007632468f4816 */ /* 0x000fe4000000008f */
[----:B------:R-:W-:Y:S02]  /*0580*/  @P4 PRMT R145, R71, 0x7632, R145 ;  /* 0x0000763247914816 */ /* 0x000fe40000000091 */
        /* <DEDUP_REMOVED lines=16> */
[----:B------:R-:W-:Y:S02]  /*0690*/  MOV R65, RZ ;  /* 0x000000ff00417202 */ /* 0x000fe40000000f00 */
        /* <DEDUP_REMOVED lines=14> */
[----:B0-----:R-:W-:-:S07]  /*0780*/  SHF.L.U32 R145, R145, 0x10, RZ ;  /* 0x0000001091917819 */ /* 0x001fce00000006ff */
.L_x_864:
[----:B------:R-:W0:Y:S08]  /*0790*/  LDC.64 R96, c[0x0][0x250] ;  /* 0x00009400ff607b82 */ /* 0x000e300000000a00 */
[----:B------:R-:W1:Y:S01]  /*07a0*/  LDC.64 R98, c[0x0][0x258] ;  /* 0x00009600ff627b82 */ /* 0x000e620000000a00 */
[----:B0-----:R-:W-:-:S05]  /*07b0*/  IMAD.WIDE R96, R113, 0x4, R96 ;  /* 0x0000000471607825 */ /* 0x001fca00078e0260 */
[----:B-----5:R0:W5:Y:S01]  /*07c0*/  LDG.E R170, desc[UR4][R96.64] ;  /* 0x0000000460aa7981 */ /* 0x020162000c1e1900 */
[----:B-1----:R-:W-:-:S05]  /*07d0*/  IMAD.WIDE R98, R113, 0x4, R98 ;  /* 0x0000000471627825 */ /* 0x002fca00078e0262 */
[----:B------:R0:W5:Y:S01]  /*07e0*/  LDG.E R147, desc[UR4][R98.64] ;  /* 0x0000000462937981 */ /* 0x000162000c1e1900 */
[----:B------:R-:W-:-:S05]  /*07f0*/  MOV R112, UR18 ;  /* 0x0000001200707c02 */ /* 0x000fca0008000f00 */
[----:B------:R-:W-:-:S05]  /*0800*/  IMAD R101, R113, R112, RZ ;  /* 0x0000007071657224 */ /* 0x000fca00078e02ff */
[----:B------:R-:W-:-:S04]  /*0810*/  SHF.R.S32.HI R102, RZ, 0x1f, R101 ;  /* 0x0000001fff667819 */ /* 0x000fc80000011465 */
[----:B------:R-:W-:Y:S01]  /*0820*/  LEA.HI R101, R102, R101, RZ, 0x3 ;  /* 0x0000006566657211 */ /* 0x000fe200078f18ff */
[----:B------:R-:W-:Y:S01]  /*0830*/  BSSY B0, `(.L_x_855) ;  /* 0x0000085000007945 */ /* 0x000fe20003800000 */
[----:B------:R-:W-:Y:S02]  /*0840*/  SHF.R.U32.HI R172, RZ, 0x5, R0 ;  /* 0x00000005ffac7819 */ /* 0x000fe40000011600 */
[----:B------:R-:W-:Y:S01]  /*0850*/  LEA.HI.SX32 R146, R101, R2, 0x1d ;  /* 0x0000000265927211 */ /* 0x000fe200078feaff */
[----:B------:R-:W-:Y:S01]  /*0860*/  IMAD.MOV.U32 R183, RZ, RZ, RZ ;  /* 0x000000ffffb77224 */ /* 0x000fe200078e00ff */
[----:B------:R-:W-:Y:S02]  /*0870*/  LOP3.LUT P5, RZ, R100, 0xff, RZ, 0xc0, !PT ;  /* 0x000000ff64ff7812 */ /* 0x000fe400078ac0ff */
[----:B------:R-:W-:Y:S02]  /*0880*/  LOP3.LUT P1, RZ, R0, 0x1f, RZ, 0xc0, !PT ;  /* 0x0000001f00ff7812 */ /* 0x000fe4000782c0ff */
[----:B------:R-:W-:-:S02]  /*0890*/  MOV R184, RZ ;  /* 0x000000ff00b87202 */ /* 0x000fc40000000f00 */
[----:B------:R-:W-:Y:S02]  /*08a0*/  LOP3.LUT R173, R172, 0x7fffffc, RZ, 0xc0, !PT ;  /* 0x07fffffcacad7812 */ /* 0x000fe400078ec0ff */
[----:B------:R-:W-:Y:S01]  /*08b0*/  MOV R185, R146 ;  /* 0x0000009200b97202 */ /* 0x000fe20000000f00 */
[----:B0-----:R-:W-:Y:S06]  /*08c0*/  @!P3 BRA `(.L_x_856) ;  /* 0x0000000400ecb947 */ /* 0x001fec0003800000 */
[----:B------:R-:W0:Y:S01]  /*08d0*/  LDC.64 R100, c[0x0][0x2b8] ;  /* 0x0000ae00ff647b82 */ /* 0x000e220000000a00 */
[----:B------:R-:W-:-:S04]  /*08e0*/  LEA R166, P0, R146, UR10, 0x5 ;  /* 0x0000000a92a67c11 */ /* 0x000fc8000f8028ff */
[----:B------:R-:W-:-:S03]  /*08f0*/  LEA.HI.X R167, R146, UR11, RZ, 0x5, P0 ;  /* 0x0000000b92a77c11 */ /* 0x000fc600080f2cff */
[----:B------:R-:W1:Y:S02]  /*0900*/  LDC.64 R104, c[0x0][0x2c0] ;  /* 0x0000b000ff687b82 */ /* 0x000e640000000a00 */
[----:B------:R-:W2:Y:S04]  /*0910*/  LDG.E.128 R96, desc[UR4][R166.64] ;  /* 0x00000004a6607981 */ /* 0x000ea8000c1e1d00 */
[----:B------:R-:W3:Y:S01]  /*0920*/  LDG.E.128 R108, desc[UR4][R166.64+0x10] ;  /* 0x00001004a66c7981 */ /* 0x000ee2000c1e1d00 */
[----:B0-----:R-:W-:-:S06]  /*0930*/  IMAD.WIDE.U32 R100, R146, 0x10, R100 ;  /* 0x0000001092647825 */ /* 0x001fcc00078e0064 */
[----:B------:R-:W4:Y:S01]  /*0940*/  LDG.E.128 R100, desc[UR4][R100.64] ;  /* 0x0000000464647981 */ /* 0x000f22000c1e1d00 */
[----:B-1----:R-:W-:-:S06]  /*0950*/  IMAD.WIDE.U32 R104, R146, 0x10, R104 ;  /* 0x0000001092687825 */ /* 0x002fcc00078e0068 */
[----:B------:R-:W4:Y:S01]  /*0960*/  LDG.E.128 R104, desc[UR4][R104.64] ;  /* 0x0000000468687981 */ /* 0x000f22000c1e1d00 */
[----:B------:R-:W-:-:S04]  /*0970*/  ISETP.NE.U32.AND P0, PT, RZ, UR8, PT ;  /* 0x00000008ff007c0c */ /* 0x000fc8000bf05070 */
[----:B------:R-:W-:-:S13]  /*0980*/  ISETP.NE.AND.EX P0, PT, RZ, UR9, PT, P0 ;  /* 0x00000009ff007c0c */ /* 0x000fda000bf05300 */
[----:B------:R-:W-:-:S04]  /*0990*/  @P0 LEA R164, P2, R146, UR8, 0x5 ;  /* 0x0000000892a40c11 */ /* 0x000fc8000f8428ff */
[----:B------:R-:W-:-:S05]  /*09a0*/  @P0 LEA.HI.X R165, R146, UR9, RZ, 0x5, P2 ;  /* 0x0000000992a50c11 */ /* 0x000fca00090f2cff */
[----:B------:R-:W5:Y:S04]  /*09b0*/  @P0 LDG.E.128 R68, desc[UR4][R164.64] ;  /* 0x00000004a4440981 */ /* 0x000f68000c1e1d00 */
[----:B------:R0:W5:Y:S01]  /*09c0*/  @P0 LDG.E.128 R72, desc[UR4][R164.64+0x10] ;  /* 0x00001004a4480981 */ /* 0x000162000c1e1d00 */
[----:B------:R-:W-:-:S04]  /*09d0*/  ISETP.NE.AND P0, PT, R182, RZ, PT ;  /* 0x000000ffb600720c */ /* 0x000fc80003f05270 */
[----:B-----5:R-:W-:Y:S02]  /*09e0*/  FSEL R3, R170, RZ, !P0 ;  /* 0x000000ffaa037208 */ /* 0x020fe40004000000 */
[----:B------:R-:W-:-:S03]  /*09f0*/  IADD3 R185, R146, 0x80, RZ ;  /* 0x0000008092b97810 */ /* 0x000fc60007ffe0ff */
[--C-:B--2---:R-:W-:Y:S01]  /*0a00*/  FADD.FTZ R168, R97, -R3.reuse ;  /* 0x8000000361a87221 */ /* 0x104fe20000010000 */
[--C-:B------:R-:W-:Y:S01]  /*0a10*/  FADD.FTZ R96, R96, -R3.reuse ;  /* 0x8000000360607221 */ /* 0x100fe20000010000 */
[--C-:B------:R-:W-:Y:S01]  /*0a20*/  FADD.FTZ R176, R99, -R3.reuse ;  /* 0x8000000363b07221 */ /* 0x100fe20000010000 */
[----:B------:R-:W-:Y:S01]  /*0a30*/  FADD.FTZ R174, R98, -R3 ;  /* 0x8000000362ae7221 */ /* 0x000fe20000010000 */
[C---:B---3--:R-:W-:Y:S01]  /*0a40*/  FADD.FTZ R108, -R3.reuse, R108 ;  /* 0x0000006c036c7221 */ /* 0x048fe20000010100 */
[C---:B------:R-:W-:Y:S01]  /*0a50*/  FADD.FTZ R110, -R3.reuse, R110 ;  /* 0x0000006e036e7221 */ /* 0x040fe20000010100 */
[----:B------:R-:W-:Y:S01]  /*0a60*/  FADD.FTZ R184, -R3, R111 ;  /* 0x0000006f03b87221 */ /* 0x000fe20000010100 */
[C---:B0-----:R-:W-:Y:S01]  /*0a70*/  FMUL.FTZ R164, R147.reuse, R168 ;  /* 0x000000a893a47220 */ /* 0x041fe20000410000 */
[----:B------:R-:W-:Y:S01]  /*0a80*/  FMUL.FTZ R169, R147, R174 ;  /* 0x000000ae93a97220 */ /* 0x000fe20000410000 */
[C---:B----4-:R-:W-:Y:S02]  /*0a90*/  PRMT R167, R101.reuse, 0x7632, R167 ;  /* 0x0000763265a77816 */ /* 0x050fe400000000a7 */
[----:B------:R-:W-:-:S02]  /*0aa0*/  SHF.L.U32 R171, R101, 0x10, RZ ;  /* 0x0000001065ab7819 */ /* 0x000fc400000006ff */
[----:B------:R-:W-:Y:S02]  /*0ab0*/  PRMT R97, R100, 0x7632, R97 ;  /* 0x0000763264617816 */ /* 0x000fe40000000061 */
[----:B------:R-:W-:Y:S02]  /*0ac0*/  PRMT R175, R102, 0x7632, R175 ;  /* 0x0000763266af7816 */ /* 0x000fe400000000af */
[----:B------:R-:W-:Y:S02]  /*0ad0*/  SHF.L.U32 R101, R104, 0x10, RZ ;  /* 0x0000001068657819 */ /* 0x000fe400000006ff */
[----:B------:R-:W-:Y:S02]  /*0ae0*/  SHF.L.U32 R177, R102, 0x10, RZ ;  /* 0x0000001066b17819 */ /* 0x000fe400000006ff */
[----:B------:R-:W-:Y:S02]  /*0af0*/  PRMT R102, R105, 0x7632, R102 ;  /* 0x0000763269667816 */ /* 0x000fe40000000066 */
[----:B------:R-:W-:-:S02]  /*0b00*/  SHF.L.U32 R99, R100, 0x10, RZ ;  /* 0x0000001064637819 */ /* 0x000fc400000006ff */
[----:B------:R-:W-:Y:S01]  /*0b10*/  PRMT R98, R104, 0x7632, R98 ;  /* 0x0000763268627816 */ /* 0x000fe20000000062 */
[----:B------:R-:W-:Y:S01]  /*0b20*/  FADD.FTZ R104, -R3, R109 ;  /* 0x0000006d03687221 */ /* 0x000fe20000010100 */
[----:B------:R-:W-:Y:S01]  /*0b30*/  SHF.L.U32 R100, R97, 0x10, RZ ;  /* 0x0000001061647819 */ /* 0x000fe200000006ff */
[----:B------:R-:W-:Y:S01]  /*0b40*/  FMUL.FTZ R97, R118, R101 ;  /* 0x0000006576617220 */ /* 0x000fe20000410000 */
[----:B------:R-:W-:Y:S01]  /*0b50*/  SHF.L.U32 R105, R105, 0x10, RZ ;  /* 0x0000001069697819 */ /* 0x000fe200000006ff */
[----:B------:R-:W-:Y:S01]  /*0b60*/  FMUL.FTZ R3, R147, R96 ;  /* 0x0000006093037220 */ /* 0x000fe20000410000 */
[----:B------:R-:W-:Y:S01]  /*0b70*/  SHF.L.U32 R102, R102, 0x10, RZ ;  /* 0x0000001066667819 */ /* 0x000fe200000006ff */
[-C--:B------:R-:W-:Y:S01]  /*0b80*/  FFMA.FTZ R166, R114, R99.reuse, R97 ;  /* 0x0000006372a67223 */ /* 0x080fe20000010061 */
[----:B------:R-:W-:Y:S01]  /*0b90*/  SHF.L.U32 R98, R98, 0x10, RZ ;  /* 0x0000001062627819 */ /* 0x000fe200000006ff */
[----:B------:R-:W-:Y:S01]  /*0ba0*/  FADD.FTZ R48, R48, R99 ;  /* 0x0000006330307221 */ /* 0x000fe20000010000 */
[----:B------:R-:W-:Y:S01]  /*0bb0*/  FFMA.FTZ R64, R3, R99, R64 ;  /* 0x0000006303407223 */ /* 0x000fe20000010040 */
[----:B------:R-:W-:Y:S01]  /*0bc0*/  SHF.L.U32 R97, R167, 0x10, RZ ;  /* 0x00000010a7617819 */ /* 0x000fe200000006ff */
[----:B------:R-:W-:Y:S01]  /*0bd0*/  FMUL.FTZ R96, R119, R105 ;  /* 0x0000006977607220 */ /* 0x000fe20000410000 */
[----:B------:R-:W-:Y:S01]  /*0be0*/  PRMT R180, R103, 0x7632, R180 ;  /* 0x0000763267b47816 */ /* 0x000fe200000000b4 */
[----:B------:R-:W-:Y:S01]  /*0bf0*/  FMUL.FTZ R168, R147, R176 ;  /* 0x000000b093a87220 */ /* 0x000fe20000410000 */
[----:B------:R-:W-:Y:S01]  /*0c00*/  SHF.L.U32 R181, R103, 0x10, RZ ;  /* 0x0000001067b57819 */ /* 0x000fe200000006ff */
[----:B------:R-:W-:Y:S01]  /*0c10*/  FMUL.FTZ R99, R133, R102 ;  /* 0x0000006685637220 */ /* 0x000fe20000410000 */
[----:B------:R-:W-:-:S02]  /*0c20*/  SHF.L.U32 R179, R106, 0x10, RZ ;  /* 0x000000106ab37819 */ /* 0x000fc400000006ff */
[----:B------:R-:W-:Y:S01]  /*0c30*/  PRMT R103, R106, 0x7632, R103 ;  /* 0x000076326a677816 */ /* 0x000fe20000000067 */
[----:B------:R-:W-:Y:S01]  /*0c40*/  FADD.FTZ R50, R50, R171 ;  /* 0x000000ab32327221 */ /* 0x000fe20000010000 */
[-C--:B------:R-:W-:Y:S01]  /*0c50*/  FFMA.FTZ R167, R115, R171.reuse, R96 ;  /* 0x000000ab73a77223 */ /* 0x080fe20000010060 */
[----:B------:R-:W-:Y:S01]  /*0c60*/  FFMA.FTZ R66, R169, R171, R66 ;  /* 0x000000aba9427223 */ /* 0x000fe20000010042 */
[-C--:B------:R-:W-:Y:S01]  /*0c70*/  FMUL.FTZ R165, R131, R98.reuse ;  /* 0x0000006283a57220 */ /* 0x080fe20000410000 */
[----:B------:R-:W-:Y:S01]  /*0c80*/  FADD.FTZ R51, R51, R97 ;  /* 0x0000006133337221 */ /* 0x000fe20000010000 */
[-C--:B------:R-:W-:Y:S01]  /*0c90*/  FFMA.FTZ R171, R132, R97.reuse, R99 ;  /* 0x0000006184ab7223 */ /* 0x080fe20000010063 */
[----:B------:R-:W-:Y:S01]  /*0ca0*/  FFMA.FTZ R67, R168, R97, R67 ;  /* 0x00000061a8437223 */ /* 0x000fe20000010043 */
[----:B------:R-:W-:Y:S01]  /*0cb0*/  FADD.FTZ R17, R17, R98 ;  /* 0x0000006211117221 */ /* 0x000fe20000010000 */
[----:B------:R-:W-:Y:S01]  /*0cc0*/  FFMA.FTZ R33, R164, R98, R33 ;  /* 0x00000062a4217223 */ /* 0x000fe20000010021 */
[----:B------:R-:W-:Y:S01]  /*0cd0*/  SHF.L.U32 R98, R103, 0x10, RZ ;  /* 0x0000001067627819 */ /* 0x000fe200000006ff */
[----:B------:R-:W-:Y:S01]  /*0ce0*/  FMUL.FTZ R97, R120, R179 ;  /* 0x000000b378617220 */ /* 0x000fe20000410000 */
[----:B------:R-:W-:Y:S01]  /*0cf0*/  SHF.L.U32 R96, R175, 0x10, RZ ;  /* 0x00000010af607819 */ /* 0x000fe200000006ff */
[C---:B------:R-:W-:Y:S01]  /*0d00*/  FMUL.FTZ R175, R147.reuse, R108 ;  /* 0x0000006c93af7220 */ /* 0x040fe20000410000 */
[----:B------:R-:W-:Y:S01]  /*0d10*/  FMUL.FTZ R176, R147, R104 ;  /* 0x0000006893b07220 */ /* 0x000fe20000410000 */
[-C--:B------:R-:W-:Y:S01]  /*0d20*/  FFMA.FTZ R174, R116, R177.reuse, R97 ;  /* 0x000000b174ae7223 */ /* 0x080fe20000010061 */
[----:B------:R-:W-:Y:S01]  /*0d30*/  FMUL.FTZ R97, R135, R98 ;  /* 0x0000006287617220 */ /* 0x000fe20000410000 */
[----:B------:R-:W-:Y:S01]  /*0d40*/  FADD.FTZ R44, R44, R177 ;  /* 0x000000b12c2c7221 */ /* 0x000fe20000010000 */
[----:B------:R-:W-:Y:S01]  /*0d50*/  FFMA.FTZ R60, R175, R177, R60 ;  /* 0x000000b1af3c7223 */ /* 0x000fe2000001003c */
[----:B------:R-:W-:Y:S01]  /*0d60*/  FADD.FTZ R45, R45, R96 ;  /* 0x000000602d2d7221 */ /* 0x000fe20000010000 */
[-C--:B------:R-:W-:Y:S01]  /*0d70*/  FFMA.FTZ R177, R134, R96.reuse, R97 ;  /* 0x0000006086b17223 */ /* 0x080fe20000010061 */
[----:B------:R-:W-:Y:S01]  /*0d80*/  FFMA.FTZ R61, R176, R96, R61 ;  /* 0x00000060b03d7223 */ /* 0x000fe2000001003d */
[----:B------:R-:W-:Y:S01]  /*0d90*/  FFMA.FTZ R165, R130, R100, R165 ;  /* 0x0000006482a57223 */ /* 0x000fe200000100a5 */
[----:B------:R-:W-:Y:S01]  /*0da0*/  FADD.FTZ R96, RZ, R166 ;  /* 0x000000a6ff607221 */ /* 0x000fe20000010000 */
[----:B------:R-:W-:Y:S01]  /*0db0*/  FFMA.FTZ R97, R3, R166, RZ ;  /* 0x000000a603617223 */ /* 0x000fe200000100ff */
[----:B------:R-:W-:Y:S01]  /*0dc0*/  FADD.FTZ R13, R13, R98 ;  /* 0x000000620d0d7221 */ /* 0x000fe20000010000 */
[----:B------:R-:W-:Y:S01]  /*0dd0*/  FFMA.FTZ R29, R176, R98, R29 ;  /* 0x00000062b01d7223 */ /* 0x000fe2000001001d */
[----:B------:R-:W-:Y:S01]  /*0de0*/  FADD.FTZ R96, R96, R165 ;  /* 0x000000a560607221 */ /* 0x000fe20000010000 */
[----:B------:R-:W-:Y:S01]  /*0df0*/  FFMA.FTZ R98, R164, R165, R97 ;  /* 0x000000a5a4627223 */ /* 0x000fe20000010061 */
[----:B------:R-:W-:-:S02]  /*0e00*/  PRMT R106, R107, 0x7632, R106 ;  /* 0x000076326b6a7816 */ /* 0x000fc4000000006a */
[----:B------:R-:W-:Y:S01]  /*0e10*/  FADD.FTZ R96, R96, R167 ;  /* 0x000000a760607221 */ /* 0x000fe20000010000 */
[----:B------:R-:W-:Y:S01]  /*0e20*/  FFMA.FTZ R97, R169, R167, R98 ;  /* 0x000000a7a9617223 */ /* 0x000fe20000010062 */
[----:B------:R-:W-:Y:S02]  /*0e30*/  SHF.L.U32 R107, R107, 0x10, RZ ;  /* 0x000000106b6b7819 */ /* 0x000fe400000006ff */
[----:B------:R-:W-:Y:S01]  /*0e40*/  FADD.FTZ R99, R96, R171 ;  /* 0x000000ab60637221 */ /* 0x000fe20000010000 */
[----:B------:R-:W-:Y:S01]  /*0e50*/  FFMA.FTZ R96, R168, R171, R97 ;  /* 0x000000aba8607223 */ /* 0x000fe20000010061 */
[----:B------:R-:W-:Y:S01]  /*0e60*/  FADD.FTZ R12, R12, R179 ;  /* 0x000000b30c0c7221 */ /* 0x000fe20000010000 */
[----:B------:R-:W-:Y:S01]  /*0e70*/  FFMA.FTZ R28, R175, R179, R28 ;  /* 0x000000b3af1c7223 */ /* 0x000fe2000001001c */
[----:B------:R-:W-:Y:S01]  /*0e80*/  FMUL.FTZ R178, R121, R107 ;  /* 0x0000006b79b27220 */ /* 0x000fe20000410000 */
[----:B------:R-:W-:Y:S01]  /*0e90*/  FMUL.FTZ R179, R147, R110 ;  /* 0x0000006e93b37220 */ /* 0x000fe20000410000 */
[----:B------:R-:W-:-:S02]  /*0ea0*/  IMAD.U32 R106, R106, 0x10000, RZ ;  /* 0x000100006a6a7824 */ /* 0x000fc400078e00ff */
[----:B------:R-:W-:Y:S01]  /*0eb0*/  FADD.FTZ R98, R99, R174 ;  /* 0x000000ae63627221 */ /* 0x000fe20000010000 */
[----:B------:R-:W-:Y:S01]  /*0ec0*/  FFMA.FTZ R97, R175, R174, R96 ;  /* 0x000000aeaf617223 */ /* 0x000fe20000010060 */
[----:B------:R-:W-:Y:S01]  /*0ed0*/  FADD.FTZ R49, R49, R100 ;  /* 0x0000006431317221 */ /* 0x000fe20000010000 */
[----:B------:R-:W-:Y:S01]  /*0ee0*/  FFMA.FTZ R65, R164, R100, R65 ;  /* 0x00000064a4417223 */ /* 0x000fe20000010041 */
[----:B------:R-:W-:Y:S01]  /*0ef0*/  FADD.FTZ R46, R46, R181 ;  /* 0x000000b52e2e7221 */ /* 0x000fe20000010000 */
[-C--:B------:R-:W-:Y:S01]  /*0f00*/  FFMA.FTZ R178, R117, R181.reuse, R178 ;  /* 0x000000b575b27223 */ /* 0x080fe200000100b2 */
[----:B------:R-:W-:Y:S01]  /*0f10*/  FFMA.FTZ R62, R179, R181, R62 ;  /* 0x000000b5b33e7223 */ /* 0x000fe2000001003e */
[----:B------:R-:W-:Y:S01]  /*0f20*/  SHF.L.U32 R100, R180, 0x10, RZ ;  /* 0x00000010b4647819 */ /* 0x000fe200000006ff */
        /* <DEDUP_REMOVED lines=21> */
.L_x_856:
[----:B------:R-:W-:Y:S05]  /*1080*/  BSYNC B0 ;  /* 0x0000000000007941 */ /* 0x000fea0003800000 */
.L_x_855:
[----:B------:R-:W-:Y:S04]  /*1090*/  BSSY B0, `(.L_x_857) ;  /* 0x000007c000007945 */ /* 0x000fe80003800000 */
[----:B------:R-:W-:Y:S05]  /*10a0*/  @!P4 BRA `(.L_x_858) ;  /* 0x0000000400e8c947 */ /* 0x000fea0003800000 */
[----:B------:R-:W0:Y:S08]  /*10b0*/  LDC.64 R96, c[0x0][0x2b8] ;  /* 0x0000ae00ff607b82 */ /* 0x000e300000000a00 */
[----:B------:R-:W1:Y:S01]  /*10c0*/  LDC.64 R100, c[0x0][0x2c0] ;  /* 0x0000b000ff647b82 */ /* 0x000e620000000a00 */
[----:B------:R-:W-:-:S04]  /*10d0*/  LEA R150, P0, R185, UR10, 0x5 ;  /* 0x0000000ab9967c11 */ /* 0x000fc8000f8028ff */
[----:B------:R-:W-:-:S05]  /*10e0*/  LEA.HI.X R151, R185, UR11, RZ, 0x5, P0 ;  /* 0x0000000bb9977c11 */ /* 0x000fca00080f2cff */
[----:B------:R-:W2:Y:S04]  /*10f0*/  LDG.E.128 R104, desc[UR4][R150.64] ;  /* 0x0000000496687981 */ /* 0x000ea8000c1e1d00 */
[----:B------:R3:W4:Y:S01]  /*1100*/  LDG.E.128 R108, desc[UR4][R150.64+0x10] ;  /* 0x00001004966c7981 */ /* 0x000722000c1e1d00 */
        /* <DEDUP_REMOVED lines=11> */
[----:B-----5:R-:W-:-:S05]  /*11c0*/  FSEL R170, R170, RZ, !P0 ;  /* 0x000000ffaaaa7208 */ /* 0x020fca0004000000 */
[C---:B--2---:R-:W-:Y:S01]  /*11d0*/  FADD.FTZ R104, -R170.reuse, R104 ;  /* 0x00000068aa687221 */ /* 0x044fe20000010100 */
[----:B---3--:R-:W-:Y:S01]  /*11e0*/  FADD.FTZ R150, -R170, R105 ;  /* 0x00000069aa967221 */ /* 0x008fe20000010100 */
[C---:B----4-:R-:W-:Y:S02]  /*11f0*/  PRMT R152, R96.reuse, 0x7632, R152 ;  /* 0x0000763260987816 */ /* 0x050fe40000000098 */
[----:B------:R-:W-:Y:S02]  /*1200*/  SHF.L.U32 R153, R96, 0x10, RZ ;  /* 0x0000001060997819 */ /* 0x000fe400000006ff */
[C---:B------:R-:W-:Y:S02]  /*1210*/  PRMT R154, R97.reuse, 0x7632, R154 ;  /* 0x00007632619a7816 */ /* 0x040fe4000000009a */
[----:B------:R-:W-:Y:S02]  /*1220*/  PRMT R96, R100, 0x7632, R96 ;  /* 0x0000763264607816 */ /* 0x000fe40000000060 */
[----:B------:R-:W-:-:S02]  /*1230*/  SHF.L.U32 R155, R97, 0x10, RZ ;  /* 0x00000010619b7819 */ /* 0x000fc400000006ff */
[----:B------:R-:W-:Y:S02]  /*1240*/  SHF.L.U32 R97, R100, 0x10, RZ ;  /* 0x0000001064617819 */ /* 0x000fe400000006ff */
[----:B------:R-:W-:Y:S02]  /*1250*/  SHF.L.U32 R96, R96, 0x10, RZ ;  /* 0x0000001060607819 */ /* 0x000fe400000006ff */
[C---:B------:R-:W-:Y:S02]  /*1260*/  PRMT R156, R98.reuse, 0x7632, R156 ;  /* 0x00007632629c7816 */ /* 0x040fe4000000009c */
[----:B------:R-:W-:Y:S02]  /*1270*/  SHF.L.U32 R159, R98, 0x10, RZ ;  /* 0x00000010629f7819 */ /* 0x000fe400000006ff */
[----:B------:R-:W-:Y:S01]  /*1280*/  PRMT R98, R101, 0x7632, R98 ;  /* 0x0000763265627816 */ /* 0x000fe20000000062 */
[----:B0-----:R-:W-:Y:S01]  /*1290*/  FMUL.FTZ R149, R147, R104 ;  /* 0x0000006893957220 */ /* 0x001fe20000410000 */
[----:B------:R-:W-:Y:S01]  /*12a0*/  PRMT R162, R99, 0x7632, R162 ;  /* 0x0000763263a27816 */ /* 0x000fe200000000a2 */
[----:B------:R-:W-:Y:S01]  /*12b0*/  FMUL.FTZ R151, R139, R96 ;  /* 0x000000608b977220 */ /* 0x000fe20000410000 */
[----:B------:R-:W-:Y:S01]  /*12c0*/  SHF.L.U32 R163, R99, 0x10, RZ ;  /* 0x0000001063a37819 */ /* 0x000fe200000006ff */
[----:B------:R-:W-:Y:S01]  /*12d0*/  FMUL.FTZ R99, R126, R97 ;  /* 0x000000617e637220 */ /* 0x000fe20000410000 */
[----:B------:R-:W-:Y:S01]  /*12e0*/  SHF.L.U32 R152, R152, 0x10, RZ ;  /* 0x0000001098987819 */ /* 0x000fe200000006ff */
[----:B------:R-:W-:Y:S01]  /*12f0*/  FMUL.FTZ R150, R147, R150 ;  /* 0x0000009693967220 */ /* 0x000fe20000410000 */
[----:B------:R-:W-:Y:S01]  /*1300*/  SHF.L.U32 R101, R101, 0x10, RZ ;  /* 0x0000001065657819 */ /* 0x000fe200000006ff */
[----:B------:R-:W-:Y:S01]  /*1310*/  FADD.FTZ R106, -R170, R106 ;  /* 0x0000006aaa6a7221 */ /* 0x000fe20000010100 */
[----:B------:R-:W-:Y:S01]  /*1320*/  SHF.L.U32 R98, R98, 0x10, RZ ;  /* 0x0000001062627819 */ /* 0x000fe200000006ff */
[----:B------:R-:W-:Y:S01]  /*1330*/  FADD.FTZ R100, -R170, R107 ;  /* 0x0000006baa647221 */ /* 0x000fe20000010100 */
[----:B------:R-:W-:Y:S01]  /*1340*/  FADD.FTZ R40, R40, R153 ;  /* 0x0000009928287221 */ /* 0x000fe20000010000 */
[-C--:B------:R-:W-:Y:S01]  /*1350*/  FFMA.FTZ R148, R122, R153.reuse, R99 ;  /* 0x000000997a947223 */ /* 0x080fe20000010063 */
[----:B------:R-:W-:Y:S01]  /*1360*/  FFMA.FTZ R56, R149, R153, R56 ;  /* 0x0000009995387223 */ /* 0x000fe20000010038 */
[----:B------:R-:W-:Y:S01]  /*1370*/  FADD.FTZ R41, R41, R152 ;  /* 0x0000009829297221 */ /* 0x000fe20000010000 */
[-C--:B------:R-:W-:Y:S01]  /*1380*/  FFMA.FTZ R151, R138, R152.reuse, R151 ;  /* 0x000000988a977223 */ /* 0x080fe20000010097 */
[C---:B------:R-:W-:Y:S01]  /*1390*/  FFMA.FTZ R57, R150.reuse, R152, R57 ;  /* 0x0000009896397223 */ /* 0x040fe20000010039 */
[----:B------:R-:W-:Y:S01]  /*13a0*/  FADD.FTZ R9, R9, R96 ;  /* 0x0000006009097221 */ /* 0x000fe20000010000 */
[----:B------:R-:W-:Y:S01]  /*13b0*/  FFMA.FTZ R25, R150, R96, R25 ;  /* 0x0000006096197223 */ /* 0x000fe20000010019 */
[----:B------:R-:W-:Y:S01]  /*13c0*/  FADD.FTZ R8, R8, R97 ;  /* 0x0000006108087221 */ /* 0x000fe20000010000 */
[----:B------:R-:W-:Y:S01]  /*13d0*/  FFMA.FTZ R24, R149, R97, R24 ;  /* 0x0000006195187223 */ /* 0x000fe20000010018 */
[----:B------:R-:W-:Y:S01]  /*13e0*/  FMUL.FTZ R152, R127, R101 ;  /* 0x000000657f987220 */ /* 0x000fe20000410000 */
[----:B------:R-:W-:Y:S01]  /*13f0*/  SHF.L.U32 R96, R154, 0x10, RZ ;  /* 0x000000109a607819 */ /* 0x000fe200000006ff */
[----:B------:R-:W-:Y:S01]  /*1400*/  FMUL.FTZ R153, R147, R106 ;  /* 0x0000006a93997220 */ /* 0x000fe20000410000 */
[C---:B------:R-:W-:Y:S01]  /*1410*/  SHF.L.U32 R161, R102.reuse, 0x10, RZ ;  /* 0x0000001066a17819 */ /* 0x040fe200000006ff */
[----:B------:R-:W-:Y:S01]  /*1420*/  FMUL.FTZ R97, R141, R98 ;  /* 0x000000628d617220 */ /* 0x000fe20000410000 */
[----:B------:R-:W-:Y:S01]  /*1430*/  FMUL.FTZ R154, R147, R100 ;  /* 0x00000064939a7220 */ /* 0x000fe20000410000 */
[----:B------:R-:W-:Y:S01]  /*1440*/  PRMT R157, R102, 0x7632, R157 ;  /* 0x00007632669d7816 */ /* 0x000fe2000000009d */
[----:B------:R-:W-:Y:S01]  /*1450*/  FADD.FTZ R42, R42, R155 ;  /* 0x0000009b2a2a7221 */ /* 0x000fe20000010000 */
[-C--:B------:R-:W-:Y:S01]  /*1460*/  FFMA.FTZ R152, R123, R155.reuse, R152 ;  /* 0x0000009b7b987223 */ /* 0x080fe20000010098 */
[----:B------:R-:W-:Y:S01]  /*1470*/  FFMA.FTZ R58, R153, R155, R58 ;  /* 0x0000009b993a7223 */ /* 0x000fe2000001003a */
[----:B------:R-:W-:Y:S01]  /*1480*/  FFMA.FTZ R155, R140, R96, R97 ;  /* 0x000000608c9b7223 */ /* 0x000fe20000010061 */
[----:B------:R-:W-:Y:S01]  /*1490*/  FADD.FTZ R11, R11, R98 ;  /* 0x000000620b0b7221 */ /* 0x000fe20000010000 */
[----:B------:R-:W-:Y:S01]  /*14a0*/  FFMA.FTZ R27, R154, R98, R27 ;  /* 0x000000629a1b7223 */ /* 0x000fe2000001001b */
[----:B------:R-:W-:Y:S01]  /*14b0*/  FADD.FTZ R108, -R170, R108 ;  /* 0x0000006caa6c7221 */ /* 0x000fe20000010100 */
[----:B------:R-:W-:Y:S01]  /*14c0*/  SHF.L.U32 R98, R157, 0x10, RZ ;  /* 0x000000109d627819 */ /* 0x000fe200000006ff */
[----:B------:R-:W-:Y:S01]  /*14d0*/  FMUL.FTZ R97, R128, R161 ;  /* 0x000000a180617220 */ /* 0x000fe20000410000 */
[----:B------:R-:W-:Y:S01]  /*14e0*/  FADD.FTZ R158, -R170, R109 ;  /* 0x0000006daa9e7221 */ /* 0x000fe20000010100 */
[----:B------:R-:W-:Y:S01]  /*14f0*/  FADD.FTZ R43, R43, R96 ;  /* 0x000000602b2b7221 */ /* 0x000fe20000010000 */
[----:B------:R-:W-:Y:S01]  /*1500*/  FFMA.FTZ R59, R154, R96, R59 ;  /* 0x000000609a3b7223 */ /* 0x000fe2000001003b */
[----:B------:R-:W-:Y:S01]  /*1510*/  SHF.L.U32 R96, R156, 0x10, RZ ;  /* 0x000000109c607819 */ /* 0x000fe200000006ff */
[----:B------:R-:W-:Y:S01]  /*1520*/  FMUL.FTZ R157, R147, R108 ;  /* 0x0000006c939d7220 */ /* 0x000fe20000410000 */
[-C--:B------:R-:W-:Y:S01]  /*1530*/  FFMA.FTZ R156, R124, R159.reuse, R97 ;  /* 0x0000009f7c9c7223 */ /* 0x080fe20000010061 */
        /* <DEDUP_REMOVED lines=15> */
[C---:B------:R-:W-:Y:S01]  /*1630*/  PRMT R102, R103.reuse, 0x7632, R102 ;  /* 0x0000763267667816 */ /* 0x040fe20000000066 */
[----:B------:R-:W-:Y:S01]  /*1640*/  FADD.FTZ R110, -R170, R110 ;  /* 0x0000006eaa6e7221 */ /* 0x000fe20000010100 */
[----:B------:R-:W-:Y:S01]  /*1650*/  SHF.L.U32 R103, R103, 0x10, RZ ;  /* 0x0000001067677819 */ /* 0x000fe200000006ff */
        /* <DEDUP_REMOVED lines=10> */
[-C--:B------:R-:W-:Y:S01]  /*1700*/  FFMA.FTZ R160, R125, R163.reuse, R160 ;  /* 0x000000a37da07223 */ /* 0x080fe200000100a0 */
[----:B------:R-:W-:Y:S01]  /*1710*/  FFMA.FTZ R54, R161, R163, R54 ;  /* 0x000000a3a1367223 */ /* 0x000fe20000010036 */
[----:B------:R-:W-:Y:S01]  /*1720*/  SHF.L.U32 R100, R162, 0x10, RZ ;  /* 0x00000010a2647819 */ /* 0x000fe200000006ff */
[----:B------:R-:W-:Y:S01]  /*1730*/  FADD.FTZ R170, -R170, R111 ;  /* 0x0000006faaaa7221 */ /* 0x000fe20000010100 */
        /* <DEDUP_REMOVED lines=17> */
.L_x_858:
[----:B------:R-:W-:Y:S05]  /*1850*/  BSYNC B0 ;  /* 0x0000000000007941 */ /* 0x000fea0003800000 */
.L_x_857:
        /* <DEDUP_REMOVED lines=21> */
.L_x_877:
[----:B------:R-:W3:Y:S01]  /*19b0*/  S2R R99, SR_CgaCtaId ;  /* 0x0000000000637919 */ /* 0x000ee20000008800 */
[----:B------:R-:W-:Y:S01]  /*19c0*/  MOV R98, 0x400 ;  /* 0x0000040000627802 */ /* 0x000fe20000000f00 */
[----:B-1----:R-:W-:Y:S01]  /*19d0*/  FADD.FTZ R106, R103, R96 ;  /* 0x00000060676a7221 */ /* 0x002fe20000010000 */
[----:B------:R-:W-:Y:S01]  /*19e0*/  @!P1 LOP3.LUT R172, R172, 0x3, RZ, 0xc0, !PT ;  /* 0x00000003acac9812 */ /* 0x000fe200078ec0ff */
[----:B--2---:R-:W-:Y:S01]  /*19f0*/  FADD.FTZ R107, R102, R97 ;  /* 0x00000061666b7221 */ /* 0x004fe20000010000 */
[----:B------:R-:W-:Y:S05]  /*1a00*/  WARPSYNC.ALL ;  /* 0x0000000000007948 */ /* 0x000fea0003800000 */
[----:B------:R-:W-:Y:S01]  /*1a10*/  @!P1 IADD3 R172, R173, R172, RZ ;  /* 0x000000acadac9210 */ /* 0x000fe20007ffe0ff */
[----:B------:R-:W-:Y:S01]  /*1a20*/  BSSY B0, `(.L_x_860) ;  /* 0x0000062000007945 */ /* 0x000fe20003800000 */
[----:B------:R-:W-:-:S02]  /*1a30*/  ISETP.NE.AND P0, PT, R182, RZ, PT ;  /* 0x000000ffb600720c */ /* 0x000fc40003f05270 */
        /* <DEDUP_REMOVED lines=19> */
[-CC-:B------:R-:W-:Y:S01]  /*1b70*/  FFMA.FTZ R100, R169, R184.reuse, R185.reuse ;  /* 0x000000b8a9647223 */ /* 0x180fe200000100b9 */
[----:B------:R-:W-:Y:S01]  /*1b80*/  ISETP.NE.U32.AND P2, PT, RZ, UR14, PT ;  /* 0x0000000eff007c0c */ /* 0x000fe2000bf45070 */
[-CC-:B------:R-:W-:Y:S01]  /*1b90*/  FFMA.FTZ R101, R175, R184.reuse, R185.reuse ;  /* 0x000000b8af657223 */ /* 0x180fe200000100b9 */
[-CC-:B------:R-:W-:Y:S01]  /*1ba0*/  FFMA.FTZ R102, R176, R184.reuse, R185.reuse ;  /* 0x000000b8b0667223 */ /* 0x180fe200000100b9 */
[----:B------:R-:W-:Y:S01]  /*1bb0*/  FADD.FTZ R100, R167, -R100 ;  /* 0x80000064a7647221 */ /* 0x000fe20000010000 */
[----:B------:R-:W-:Y:S01]  /*1bc0*/  ISETP.NE.AND.EX P2, PT, RZ, UR15, PT, P2 ;  /* 0x0000000fff007c0c */ /* 0x000fe2000bf45320 */
[----:B------:R-:W-:Y:S01]  /*1bd0*/  FFMA.FTZ R103, R179, R184, R185 ;  /* 0x000000b8b3677223 */ /* 0x000fe200000100b9 */
[----:B------:R-:W-:Y:S01]  /*1be0*/  FADD.FTZ R102, R177, -R102 ;  /* 0x80000066b1667221 */ /* 0x000fe20000010000 */
[----:B-----5:R-:W-:Y:S01]  /*1bf0*/  FMUL.FTZ R99, R147, R100 ;  /* 0x0000006493637220 */ /* 0x020fe20000410000 */
[----:B------:R-:W-:Y:S01]  /*1c00*/  FADD.FTZ R100, R174, -R101 ;  /* 0x80000065ae647221 */ /* 0x000fe20000010000 */
[----:B------:R-:W-:Y:S01]  /*1c10*/  ISETP.NE.U32.AND P1, PT, RZ, UR8, PT ;  /* 0x00000008ff007c0c */ /* 0x000fe2000bf25070 */
[-CC-:B------:R-:W-:Y:S01]  /*1c20*/  FFMA.FTZ R97, R3, R184.reuse, R185.reuse ;  /* 0x000000b803617223 */ /* 0x180fe200000100b9 */
[----:B------:R-:W-:Y:S01]  /*1c30*/  FFMA.FTZ R98, R164, R184, R185 ;  /* 0x000000b8a4627223 */ /* 0x000fe200000100b9 */
[C---:B------:R-:W-:Y:S01]  /*1c40*/  FMUL.FTZ R109, R147.reuse, R100 ;  /* 0x00000064936d7220 */ /* 0x040fe20000410000 */
[----:B------:R-:W-:Y:S01]  /*1c50*/  FADD.FTZ R100, R178, -R103 ;  /* 0x80000067b2647221 */ /* 0x000fe20000010000 */
[----:B------:R-:W-:Y:S01]  /*1c60*/  ISETP.NE.AND.EX P1, PT, RZ, UR9, PT, P1 ;  /* 0x00000009ff007c0c */ /* 0x000fe2000bf25310 */
[----:B------:R-:W-:Y:S01]  /*1c70*/  FADD.FTZ R96, R166, -R97 ;  /* 0x80000061a6607221 */ /* 0x000fe20000010000 */
[----:B------:R-:W-:Y:S01]  /*1c80*/  FMUL.FTZ R110, R147, R102 ;  /* 0x00000066936e7220 */ /* 0x000fe20000410000 */
[----:B------:R-:W-:Y:S01]  /*1c90*/  ISETP.NE.U32.AND P0, PT, RZ, UR6, PT ;  /* 0x00000006ff007c0c */ /* 0x000fe2000bf05070 */
[----:B------:R-:W-:Y:S01]  /*1ca0*/  FADD.FTZ R98, R165, -R98 ;  /* 0x80000062a5627221 */ /* 0x000fe20000010000 */
[C---:B------:R-:W-:Y:S01]  /*1cb0*/  FMUL.FTZ R173, R147.reuse, R100 ;  /* 0x0000006493ad7220 */ /* 0x040fe20000410000 */
[----:B------:R-:W0:Y:S01]  /*1cc0*/  @P2 LDC.64 R102, c[0x0][0x308] ;  /* 0x0000c200ff662b82 */ /* 0x000e220000000a00 */
[C---:B------:R-:W-:Y:S01]  /*1cd0*/  FMUL.FTZ R97, R147.reuse, R96 ;  /* 0x0000006093617220 */ /* 0x040fe20000410000 */
[----:B------:R-:W-:Y:S01]  /*1ce0*/  ISETP.NE.AND.EX P0, PT, RZ, UR7, PT, P0 ;  /* 0x00000007ff007c0c */ /* 0x000fe2000bf05300 */
[----:B------:R-:W-:Y:S01]  /*1cf0*/  FMUL.FTZ R96, R147, R98 ;  /* 0x0000006293607220 */ /* 0x000fe20000410000 */
[-CC-:B------:R-:W-:Y:S01]  /*1d00*/  FFMA.FTZ R98, R168, R184.reuse, R185.reuse ;  /* 0x000000b8a8627223 */ /* 0x180fe200000100b9 */
[----:B------:R-:W-:-:S02]  /*1d10*/  FFMA.FTZ R108, R180, R184, R185 ;  /* 0x000000b8b46c7223 */ /* 0x000fc400000100b9 */
[----:B------:R-:W-:Y:S01]  /*1d20*/  @P1 FADD.FTZ R97, R68, R97 ;  /* 0x0000006144611221 */ /* 0x000fe20000010000 */
[----:B------:R-:W1:Y:S01]  /*1d30*/  LDC.64 R100, c[0x0][0x2f8] ;  /* 0x0000be00ff647b82 */ /* 0x000e620000000a00 */
[----:B------:R-:W-:Y:S01]  /*1d40*/  FADD.FTZ R98, R171, -R98 ;  /* 0x80000062ab627221 */ /* 0x000fe20000010000 */
[----:B------:R-:W-:Y:S01]  /*1d50*/  FADD.FTZ R108, R181, -R108 ;  /* 0x8000006cb56c7221 */ /* 0x000fe20000010000 */
[----:B------:R-:W-:Y:S01]  /*1d60*/  @P1 FADD.FTZ R99, R70, R99 ;  /* 0x0000006346631221 */ /* 0x000fe20000010000 */
[----:B------:R-:W-:Y:S01]  /*1d70*/  @P1 FADD.FTZ R109, R72, R109 ;  /* 0x0000006d486d1221 */ /* 0x000fe20000010000 */
[C---:B------:R-:W-:Y:S01]  /*1d80*/  FMUL.FTZ R98, R147.reuse, R98 ;  /* 0x0000006293627220 */ /* 0x040fe20000410000 */
[----:B------:R-:W-:Y:S01]  /*1d90*/  FMUL.FTZ R172, R147, R108 ;  /* 0x0000006c93ac7220 */ /* 0x000fe20000410000 */
[----:B------:R-:W-:Y:S01]  /*1da0*/  @P1 FADD.FTZ R173, R74, R173 ;  /* 0x000000ad4aad1221 */ /* 0x000fe20000010000 */
[----:B------:R-:W-:Y:S01]  /*1db0*/  @P1 FADD.FTZ R96, R69, R96 ;  /* 0x0000006045601221 */ /* 0x000fe20000010000 */
[----:B------:R-:W-:Y:S01]  /*1dc0*/  @P0 F2FP.BF16.F32.PACK_AB R104, RZ, R97 ;  /* 0x00000061ff68023e */ /* 0x000fe200000010ff */
[----:B------:R-:W-:Y:S01]  /*1dd0*/  @P1 FADD.FTZ R98, R71, R98 ;  /* 0x0000006247621221 */ /* 0x000fe20000010000 */
[----:B------:R-:W-:Y:S01]  /*1de0*/  @P1 FADD.FTZ R110, R73, R110 ;  /* 0x0000006e496e1221 */ /* 0x000fe20000010000 */
[----:B------:R-:W-:Y:S01]  /*1df0*/  @P1 FADD.FTZ R172, R75, R172 ;  /* 0x000000ac4bac1221 */ /* 0x000fe20000010000 */
[----:B------:R-:W-:-:S02]  /*1e00*/  @P0 F2FP.BF16.F32.PACK_AB R106, RZ, R99 ;  /* 0x00000063ff6a023e */ /* 0x000fc400000010ff */
[----:B------:R-:W-:Y:S01]  /*1e10*/  @P0 F2FP.BF16.F32.PACK_AB R108, RZ, R109 ;  /* 0x0000006dff6c023e */ /* 0x000fe200000010ff */
[----:B0-----:R-:W-:Y:S01]  /*1e20*/  @P2 IMAD.WIDE.U32 R102, R146, 0x20, R102 ;  /* 0x0000002092662825 */ /* 0x001fe200078e0066 */
[----:B------:R-:W-:Y:S02]  /*1e30*/  @P0 F2FP.BF16.F32.PACK_AB R170, RZ, R173 ;  /* 0x000000adffaa023e */ /* 0x000fe400000010ff */
[----:B------:R-:W-:Y:S02]  /*1e40*/  @P0 F2FP.BF16.F32.PACK_AB R105, RZ, R96 ;  /* 0x00000060ff69023e */ /* 0x000fe400000010ff */
[----:B------:R-:W-:Y:S02]  /*1e50*/  @P0 PRMT R92, R104, 0x7610, R92 ;  /* 0x00007610685c0816 */ /* 0x000fe4000000005c */
[----:B------:R-:W-:Y:S01]  /*1e60*/  @P0 F2FP.BF16.F32.PACK_AB R107, RZ, R98 ;  /* 0x00000062ff6b023e */ /* 0x000fe200000010ff */
[----:B-1----:R-:W-:Y:S01]  /*1e70*/  IMAD.WIDE.U32 R100, R146, 0x10, R100 ;  /* 0x0000001092647825 */ /* 0x002fe200078e0064 */
[----:B------:R-:W-:-:S02]  /*1e80*/  @P0 F2FP.BF16.F32.PACK_AB R111, RZ, R110 ;  /* 0x0000006eff6f023e */ /* 0x000fc400000010ff */
[----:B------:R-:W-:Y:S02]  /*1e90*/  @P0 F2FP.BF16.F32.PACK_AB R183, RZ, R172 ;  /* 0x000000acffb7023e */ /* 0x000fe400000010ff */
[----:B------:R-:W-:Y:S02]  /*1ea0*/  SEL R85, R96, R85, P2 ;  /* 0x0000005560557207 */ /* 0x000fe40001000000 */
[----:B------:R-:W-:Y:S02]  /*1eb0*/  @P0 PRMT R93, R106, 0x7610, R93 ;  /* 0x000076106a5d0816 */ /* 0x000fe4000000005d */
[----:B------:R-:W-:Y:S02]  /*1ec0*/  @P0 PRMT R94, R108, 0x7610, R94 ;  /* 0x000076106c5e0816 */ /* 0x000fe4000000005e */
[----:B------:R-:W-:Y:S02]  /*1ed0*/  @P0 PRMT R95, R170, 0x7610, R95 ;  /* 0x00007610aa5f0816 */ /* 0x000fe4000000005f */
[----:B------:R-:W-:-:S02]  /*1ee0*/  @P0 LEA R104, P1, R146, UR6, 0x4 ;  /* 0x0000000692680c11 */ /* 0x000fc4000f8220ff */
[----:B------:R-:W-:Y:S02]  /*1ef0*/  SEL R84, R97, R84, P2 ;  /* 0x0000005461547207 */ /* 0x000fe40001000000 */
[----:B------:R-:W-:Y:S02]  /*1f00*/  F2FP.BF16.F32.PACK_AB R96, R96, R97 ;  /* 0x000000616060723e */ /* 0x000fe400000010ff */
[----:B------:R-:W-:Y:S02]  /*1f10*/  SEL R86, R99, R86, P2 ;  /* 0x0000005663567207 */ /* 0x000fe40001000000 */
[C---:B------:R-:W-:Y:S02]  /*1f20*/  SEL R87, R98.reuse, R87, P2 ;  /* 0x0000005762577207 */ /* 0x040fe40001000000 */
[----:B------:R-:W-:Y:S02]  /*1f30*/  F2FP.BF16.F32.PACK_AB R97, R98, R99 ;  /* 0x000000636261723e */ /* 0x000fe400000010ff */
[----:B------:R-:W-:Y:S01]  /*1f40*/  SEL R88, R109, R88, P2 ;  /* 0x000000586d587207 */ /* 0x000fe20001000000 */
[----:B------:R0:W-:Y:S01]  /*1f50*/  @P2 STG.E.128 desc[UR4][R102.64], R84 ;  /* 0x0000005466002986 */ /* 0x0001e2000c101d04 */
[----:B------:R-:W-:-:S02]  /*1f60*/  SEL R89, R110, R89, P2 ;  /* 0x000000596e597207 */ /* 0x000fc40001000000 */
[----:B------:R-:W-:Y:S02]  /*1f70*/  SEL R90, R173, R90, P2 ;  /* 0x0000005aad5a7207 */ /* 0x000fe40001000000 */
[----:B------:R-:W-:Y:S02]  /*1f80*/  SEL R91, R172, R91, P2 ;  /* 0x0000005bac5b7207 */ /* 0x000fe40001000000 */
[----:B------:R-:W-:Y:S02]  /*1f90*/  F2FP.BF16.F32.PACK_AB R98, R110, R109 ;  /* 0x0000006d6e62723e */ /* 0x000fe400000010ff */
[----:B------:R-:W-:Y:S01]  /*1fa0*/  F2FP.BF16.F32.PACK_AB R99, R172, R173 ;  /* 0x000000adac63723e */ /* 0x000fe200000010ff */
[----:B------:R0:W-:Y:S01]  /*1fb0*/  @P2 STG.E.128 desc[UR4][R102.64+0x10], R88 ;  /* 0x0000105866002986 */ /* 0x0001e2000c101d04 */
[----:B------:R-:W-:Y:S02]  /*1fc0*/  @P0 PRMT R92, R92, 0x5410, R105 ;  /* 0x000054105c5c0816 */ /* 0x000fe40000000069 */
[----:B------:R-:W-:Y:S01]  /*1fd0*/  @P0 PRMT R93, R93, 0x5410, R107 ;  /* 0x000054105d5d0816 */ /* 0x000fe2000000006b */
[----:B------:R0:W-:Y:S01]  /*1fe0*/  STG.E.128 desc[UR4][R100.64], R96 ;  /* 0x0000006064007986 */ /* 0x0001e2000c101d04 */
[----:B------:R-:W-:-:S02]  /*1ff0*/  @P0 PRMT R94, R94, 0x5410, R111 ;  /* 0x000054105e5e0816 */ /* 0x000fc4000000006f */
[C---:B------:R-:W-:Y:S02]  /*2000*/  @P0 LEA.HI.X R105, R146.reuse, UR7, RZ, 0x4, P1 ;  /* 0x0000000792690c11 */ /* 0x040fe400088f24ff */
[----:B------:R-:W-:Y:S02]  /*2010*/  @P0 PRMT R95, R95, 0x5410, R183 ;  /* 0x000054105f5f0816 */ /* 0x000fe400000000b7 */
[----:B------:R-:W-:-:S03]  /*2020*/  IADD3 R146, R146, 0x80, RZ ;  /* 0x0000008092927810 */ /* 0x000fc60007ffe0ff */
[----:B------:R0:W-:Y:S04]  /*2030*/  @P0 STG.E.128 desc[UR4][R104.64], R92 ;  /* 0x0000005c68000986 */ /* 0x0001e8000c101d04 */
.L_x_861:
[----:B------:R-:W-:Y:S05]  /*2040*/  BSYNC B0 ;  /* 0x0000000000007941 */ /* 0x000fea0003800000 */
.L_x_860:
        /* <DEDUP_REMOVED lines=8> */
[----:B------:R-:W-:Y:S01]  /*20d0*/  FADD.FTZ R102, R155, -R102 ;  /* 0x800000669b667221 */ /* 0x000fe20000010000 */
[----:B------:R-:W-:Y:S01]  /*20e0*/  ISETP.NE.U32.AND P1, PT, RZ, UR8, PT ;  /* 0x00000008ff007c0c */ /* 0x000fe2000bf25070 */
[-CC-:B------:R-:W-:Y:S01]  /*20f0*/  FFMA.FTZ R97, R149, R184.reuse, R185.reuse ;  /* 0x000000b895617223 */ /* 0x180fe200000100b9 */
[----:B------:R-:W-:Y:S01]  /*2100*/  FFMA.FTZ R101, R157, R184, R185 ;  /* 0x000000b89d657223 */ /* 0x000fe200000100b9 */
[----:B------:R-:W-:Y:S01]  /*2110*/  FADD.FTZ R100, R152, -R99 ;  /* 0x8000006398647221 */ /* 0x000fe20000010000 */
[----:B-----5:R-:W-:Y:S01]  /*2120*/  FADD.FTZ R170, R163, -R108 ;  /* 0x8000006ca3aa7221 */ /* 0x020fe20000010000 */
[----:B------:R-:W-:Y:S01]  /*2130*/  ISETP.NE.AND.EX P1, PT, RZ, UR9, PT, P1 ;  /* 0x00000009ff007c0c */ /* 0x000fe2000bf25310 */
[----:B------:R-:W-:Y:S01]  /*2140*/  FADD.FTZ R96, R148, -R97 ;  /* 0x8000006194607221 */ /* 0x000fe20000010000 */
[----:B------:R-:W-:Y:S01]  /*2150*/  FADD.FTZ R110, R160, -R103 ;  /* 0x80000067a06e7221 */ /* 0x000fe20000010000 */
[C---:B------:R-:W-:Y:S01]  /*2160*/  FMUL.FTZ R108, R147.reuse, R102 ;  /* 0x00000066936c7220 */ /* 0x040fe20000410000 */
[----:B------:R-:W-:Y:S01]  /*2170*/  ISETP.NE.U32.AND P2, PT, RZ, UR6, PT ;  /* 0x00000006ff007c0c */ /* 0x000fe2000bf45070 */
[----:B------:R-:W-:Y:S01]  /*2180*/  FADD.FTZ R104, R156, -R101 ;  /* 0x800000659c687221 */ /* 0x000fe20000010000 */
[C---:B------:R-:W-:Y:S01]  /*2190*/  FMUL.FTZ R97, R147.reuse, R100 ;  /* 0x0000006493617220 */ /* 0x040fe20000410000 */
[----:B------:R-:W0:Y:S01]  /*21a0*/  @P0 LDC.64 R102, c[0x0][0x308] ;  /* 0x0000c200ff660b82 */ /* 0x000e220000000a00 */
[-CC-:B------:R-:W-:Y:S01]  /*21b0*/  FFMA.FTZ R98, R150, R184.reuse, R185.reuse ;  /* 0x000000b896627223 */ /* 0x180fe200000100b9 */
[----:B------:R-:W-:Y:S01]  /*21c0*/  ISETP.NE.AND.EX P2, PT, RZ, UR7, PT, P2 ;  /* 0x00000007ff007c0c */ /* 0x000fe2000bf45320 */
[----:B------:R-:W-:Y:S01]  /*21d0*/  FFMA.FTZ R106, R158, R184, R185 ;  /* 0x000000b89e6a7223 */ /* 0x000fe200000100b9 */
[----:B------:R-:W-:Y:S01]  /*21e0*/  FMUL.FTZ R99, R147, R96 ;  /* 0x0000006093637220 */ /* 0x000fe20000410000 */
[----:B------:R-:W-:Y:S01]  /*21f0*/  FADD.FTZ R98, R151, -R98 ;  /* 0x8000006297627221 */ /* 0x000fe20000010000 */
[----:B------:R-:W-:Y:S01]  /*2200*/  FMUL.FTZ R109, R147, R104 ;  /* 0x00000068936d7220 */ /* 0x000fe20000410000 */
[----:B------:R-:W-:Y:S01]  /*2210*/  FADD.FTZ R106, R159, -R106 ;  /* 0x8000006a9f6a7221 */ /* 0x000fe20000010000 */
[----:B------:R-:W1:Y:S01]  /*2220*/  LDC.64 R100, c[0x0][0x2f8] ;  /* 0x0000be00ff647b82 */ /* 0x000e620000000a00 */
[C---:B------:R-:W-:Y:S01]  /*2230*/  FMUL.FTZ R173, R147.reuse, R110 ;  /* 0x0000006e93ad7220 */ /* 0x040fe20000410000 */
[C---:B------:R-:W-:Y:S01]  /*2240*/  FMUL.FTZ R96, R147.reuse, R98 ;  /* 0x0000006293607220 */ /* 0x040fe20000410000 */
[----:B------:R-:W-:Y:S01]  /*2250*/  @P1 FADD.FTZ R99, R76, R99 ;  /* 0x000000634c631221 */ /* 0x000fe20000010000 */
[C---:B------:R-:W-:Y:S01]  /*2260*/  FMUL.FTZ R98, R147.reuse, R106 ;  /* 0x0000006a93627220 */ /* 0x040fe20000410000 */
[----:B------:R-:W-:Y:S01]  /*2270*/  FMUL.FTZ R170, R147, R170 ;  /* 0x000000aa93aa7220 */ /* 0x000fe20000410000 */
[----:B------:R-:W-:Y:S01]  /*2280*/  @P1 FADD.FTZ R109, R80, R109 ;  /* 0x0000006d506d1221 */ /* 0x000fe20000010000 */
[----:B------:R-:W-:Y:S01]  /*2290*/  @P1 FADD.FTZ R97, R78, R97 ;  /* 0x000000614e611221 */ /* 0x000fe20000010000 */
[----:B------:R-:W-:Y:S01]  /*22a0*/  @P1 FADD.FTZ R173, R82, R173 ;  /* 0x000000ad52ad1221 */ /* 0x000fe20000010000 */
[----:B------:R-:W-:Y:S01]  /*22b0*/  @P1 FADD.FTZ R96, R77, R96 ;  /* 0x000000604d601221 */ /* 0x000fe20000010000 */
[----:B------:R-:W-:Y:S01]  /*22c0*/  @P1 FADD.FTZ R98, R81, R98 ;  /* 0x0000006251621221 */ /* 0x000fe20000010000 */
        /* <DEDUP_REMOVED lines=13> */
[----:B------:R-:W-:Y:S02]  /*23a0*/  @P2 PRMT R94, R110, 0x7610, R94 ;  /* 0x000076106e5e2816 */ /* 0x000fe4000000005e */
[----:B------:R-:W-:Y:S02]  /*23b0*/  @P2 PRMT R93, R106, 0x7610, R93 ;  /* 0x000076106a5d2816 */ /* 0x000fe4000000005d */
[----:B------:R-:W-:Y:S02]  /*23c0*/  @P2 PRMT R95, R147, 0x7610, R95 ;  /* 0x00007610935f2816 */ /* 0x000fe4000000005f */
[----:B------:R-:W-:Y:S02]  /*23d0*/  @P2 LEA R104, P1, R146, UR6, 0x4 ;  /* 0x0000000692682c11 */ /* 0x000fe4000f8220ff */
[----:B------:R-:W-:-:S02]  /*23e0*/  SEL R85, R96, R85, P0 ;  /* 0x0000005560557207 */ /* 0x000fc40000000000 */
[----:B------:R-:W-:Y:S02]  /*23f0*/  SEL R88, R109, R88, P0 ;  /* 0x000000586d587207 */ /* 0x000fe40000000000 */
[----:B------:R-:W-:Y:S02]  /*2400*/  SEL R89, R98, R89, P0 ;  /* 0x0000005962597207 */ /* 0x000fe40000000000 */
[----:B------:R-:W-:Y:S02]  /*2410*/  SEL R86, R97, R86, P0 ;  /* 0x0000005661567207 */ /* 0x000fe40000000000 */
[----:B------:R-:W-:Y:S02]  /*2420*/  SEL R87, R108, R87, P0 ;  /* 0x000000576c577207 */ /* 0x000fe40000000000 */
[----:B------:R-:W-:Y:S02]  /*2430*/  SEL R84, R99, R84, P0 ;  /* 0x0000005463547207 */ /* 0x000fe40000000000 */
[----:B------:R-:W-:-:S02]  /*2440*/  F2FP.BF16.F32.PACK_AB R96, R96, R99 ;  /* 0x000000636060723e */ /* 0x000fc400000010ff */
[----:B------:R-:W-:Y:S01]  /*2450*/  SEL R90, R173, R90, P0 ;  /* 0x0000005aad5a7207 */ /* 0x000fe20000000000 */
[----:B------:R1:W-:Y:S01]  /*2460*/  @P0 STG.E.128 desc[UR4][R102.64], R84 ;  /* 0x0000005466000986 */ /* 0x0003e2000c101d04 */
[----:B------:R-:W-:Y:S02]  /*2470*/  SEL R91, R170, R91, P0 ;  /* 0x0000005baa5b7207 */ /* 0x000fe40000000000 */
[----:B------:R-:W-:Y:S02]  /*2480*/  F2FP.BF16.F32.PACK_AB R98, R98, R109 ;  /* 0x0000006d6262723e */ /* 0x000fe400000010ff */
[----:B------:R-:W-:Y:S01]  /*2490*/  F2FP.BF16.F32.PACK_AB R97, R108, R97 ;  /* 0x000000616c61723e */ /* 0x000fe200000010ff */
[----:B------:R1:W-:Y:S01]  /*24a0*/  @P0 STG.E.128 desc[UR4][R102.64+0x10], R88 ;  /* 0x0000105866000986 */ /* 0x0003e2000c101d04 */
[----:B------:R-:W-:Y:S02]  /*24b0*/  F2FP.BF16.F32.PACK_AB R99, R170, R173 ;  /* 0x000000adaa63723e */ /* 0x000fe400000010ff */
[----:B------:R-:W-:-:S02]  /*24c0*/  @P2 PRMT R92, R92, 0x5410, R105 ;  /* 0x000054105c5c2816 */ /* 0x000fc40000000069 */
[----:B------:R-:W-:Y:S01]  /*24d0*/  @P2 PRMT R94, R94, 0x5410, R111 ;  /* 0x000054105e5e2816 */ /* 0x000fe2000000006f */
[----:B------:R1:W-:Y:S01]  /*24e0*/  STG.E.128 desc[UR4][R100.64], R96 ;  /* 0x0000006064007986 */ /* 0x0003e2000c101d04 */
[----:B------:R-:W-:Y:S02]  /*24f0*/  @P2 PRMT R93, R93, 0x5410, R107 ;  /* 0x000054105d5d2816 */ /* 0x000fe4000000006b */
[----:B------:R-:W-:Y:S02]  /*2500*/  @P2 LEA.HI.X R105, R146, UR7, RZ, 0x4, P1 ;  /* 0x0000000792692c11 */ /* 0x000fe400088f24ff */
[----:B------:R-:W-:-:S05]  /*2510*/  @P2 PRMT R95, R95, 0x5410, R172 ;  /* 0x000054105f5f2816 */ /* 0x000fca00000000ac */
[----:B------:R1:W-:Y:S02]  /*2520*/  @P2 STG.E.128 desc[UR4][R104.64], R92 ;  /* 0x0000005c68002986 */ /* 0x0003e4000c101d04 */
.L_x_863:
[----:B------:R-:W-:Y:S05]  /*2530*/  BSYNC B0 ;  /* 0x0000000000007941 */ /* 0x000fea0003800000 */
.L_x_862:
[----:B------:R-:W-:Y:S02]  /*2540*/  IADD3 R113, R113, UR16, RZ ;  /* 0x0000001071717c10 */ /* 0x000fe4000fffe0ff */
[----:B01----:R-:W-:Y:S02]  /*2550*/  SEL R100, RZ, 0x1, P5 ;  /* 0x00000001ff647807 */ /* 0x003fe40002800000 */
[----:B------:R-:W-:-:S13]  /*2560*/  ISETP.GE.AND P0, PT, R113, UR17, PT ;  /* 0x0000001171007c0c */ /* 0x000fda000bf06270 */
[----:B------:R-:W-:Y:S05]  /*2570*/  @!P0 BRA `(.L_x_864) ;  /* 0xffffffe000848947 */ /* 0x000fea000383ffff */
.L_x_854:
        /* <DEDUP_REMOVED lines=24> */
.L_x_866:
[----:B------:R-:W-:Y:S05]  /*2700*/  BSYNC B0 ;  /* 0x0000000000007941 */ /* 0x000fea0003800000 */
.L_x_865:
        /* <DEDUP_REMOVED lines=18> */
.L_x_859:
[----:B------:R-:W-:Y:S01]  /*2830*/  HFMA2.MMA R106, -RZ, RZ, 0, 9.5367431640625e-07 ;  /* 0x00000010ff6a7435 */ /* 0x000fe200000001ff */
[----:B------:R-:W-:Y:S02]  /*2840*/  MOV R107, R183 ;  /* 0x000000b7006b7202 */ /* 0x000fe40000000f00 */
[----:B------:R-:W-:Y:S02]  /*2850*/  MOV R109, 0x1f ;  /* 0x0000001f006d7802 */ /* 0x000fe40000000f00 */
[----:B------:R-:W-:-:S07]  /*2860*/  MOV R104, 0xffffffff ;  /* 0xffffffff00687802 */ /* 0x000fce0000000f00 */
[----:B-----5:R-:W-:Y:S05]  /*2870*/  WARPSYNC.COLLECTIVE R104, `(.L_x_867) ;  /* 0x0000000068087348 */ /* 0x020fea0003c00000 */
[----:B------:R0:W1:Y:S02]  /*2880*/  SHFL.DOWN P0, R105, R107, R106, R109 ;  /* 0x0800006a6b697389 */ /* 0x000064000000006d */
[----:B01---5:R-:W-:Y:S01]  /*2890*/  ENDCOLLECTIVE ;  /* 0x000000000000791b */ /* 0x023fe20003800000 */
.L_x_867:
[----:B------:R-:W-:Y:S02]  /*28a0*/  MOV R107, R184 ;  /* 0x000000b8006b7202 */ /* 0x000fe40000000f00 */
[----:B------:R-:W-:-:S07]  /*28b0*/  MOV R96, R105 ;  /* 0x0000006900607202 */ /* 0x000fce0000000f00 */
[----:B------:R-:W-:Y:S05]  /*28c0*/  WARPSYNC.COLLECTIVE R104, `(.L_x_868) ;  /* 0x0000000068087348 */ /* 0x000fea0003c00000 */
[----:B------:R0:W1:Y:S02]  /*28d0*/  SHFL.DOWN P0, R105, R107, R106, R109 ;  /* 0x0800006a6b697389 */ /* 0x000064000000006d */
[----:B01----:R-:W-:Y:S01]  /*28e0*/  ENDCOLLECTIVE ;  /* 0x000000000000791b */ /* 0x003fe20003800000 */
.L_x_868:
[----:B------:R-:W-:Y:S01]  /*28f0*/  FADD.FTZ R96, R96, R183 ;  /* 0x000000b760607221 */ /* 0x000fe20000010000 */
[----:B------:R-:W-:-:S04]  /*2900*/  HFMA2.MMA R106, -RZ, RZ, 0, 4.76837158203125e-07 ;  /* 0x00000008ff6a7435 */ /* 0x000fc800000001ff */
[----:B------:R-:W-:Y:S02]  /*2910*/  MOV R107, R96 ;  /* 0x00000060006b7202 */ /* 0x000fe40000000f00 */
[----:B------:R-:W-:-:S07]  /*2920*/  MOV R97, R105 ;  /* 0x0000006900617202 */ /* 0x000fce0000000f00 */
[----:B------:R-:W-:Y:S05]  /*2930*/  WARPSYNC.COLLECTIVE R104, `(.L_x_869) ;  /* 0x0000000068087348 */ /* 0x000fea0003c00000 */
[----:B------:R0:W1:Y:S02]  /*2940*/  SHFL.DOWN P0, R105, R107, R106, R109 ;  /* 0x0800006a6b697389 */ /* 0x000064000000006d */
[----:B01----:R-:W-:Y:S01]  /*2950*/  ENDCOLLECTIVE ;  /* 0x000000000000791b */ /* 0x003fe20003800000 */
.L_x_869:
[----:B------:R-:W-:-:S05]  /*2960*/  FADD.FTZ R97, R97, R184 ;  /* 0x000000b861617221 */ /* 0x000fca0000010000 */
[----:B------:R-:W-:Y:S01]  /*2970*/  MOV R107, R97 ;  /* 0x00000061006b7202 */ /* 0x000fe20000000f00 */
[----:B------:R-:W-:-:S07]  /*2980*/  IMAD.MOV.U32 R99, RZ, RZ, R105 ;  /* 0x000000ffff637224 */ /* 0x000fce00078e0069 */
[----:B------:R-:W-:Y:S05]  /*2990*/  WARPSYNC.COLLECTIVE R104, `(.L_x_870) ;  /* 0x0000000068087348 */ /* 0x000fea0003c00000 */
[----:B------:R0:W1:Y:S02]  /*29a0*/  SHFL.DOWN P0, R105, R107, R106, R109 ;  /* 0x0800006a6b697389 */ /* 0x000064000000006d */
[----:B01----:R-:W-:Y:S01]  /*29b0*/  ENDCOLLECTIVE ;  /* 0x000000000000791b */ /* 0x003fe20003800000 */
.L_x_870:
[----:B------:R-:W-:Y:S01]  /*29c0*/  FADD.FTZ R99, R96, R99 ;  /* 0x0000006360637221 */ /* 0x000fe20000010000 */
[----:B------:R-:W-:-:S04]  /*29d0*/  HFMA2.MMA R106, -RZ, RZ, 0, 2.384185791015625e-07 ;  /* 0x00000004ff6a7435 */ /* 0x000fc800000001ff */
[----:B------:R-:W-:Y:S02]  /*29e0*/  MOV R107, R99 ;  /* 0x00000063006b7202 */ /* 0x000fe40000000f00 */
[----:B------:R-:W-:-:S07]  /*29f0*/  MOV R98, R105 ;  /* 0x0000006900627202 */ /* 0x000fce0000000f00 */
[----:B------:R-:W-:Y:S05]  /*2a00*/  WARPSYNC.COLLECTIVE R104, `(.L_x_871) ;  /* 0x0000000068087348 */ /* 0x000fea0003c00000 */
[----:B------:R0:W1:Y:S02]  /*2a10*/  SHFL.DOWN P0, R105, R107, R106, R109 ;  /* 0x0800006a6b697389 */ /* 0x000064000000006d */
[----:B01----:R-:W-:Y:S01]  /*2a20*/  ENDCOLLECTIVE ;  /* 0x000000000000791b */ /* 0x003fe20003800000 */
.L_x_871:
[----:B------:R-:W-:-:S05]  /*2a30*/  FADD.FTZ R98, R97, R98 ;  /* 0x0000006261627221 */ /* 0x000fca0000010000 */
[----:B------:R-:W-:Y:S02]  /*2a40*/  MOV R107, R98 ;  /* 0x00000062006b7202 */ /* 0x000fe40000000f00 */
[----:B------:R-:W-:-:S07]  /*2a50*/  MOV R100, R105 ;  /* 0x0000006900647202 */ /* 0x000fce0000000f00 */
[----:B------:R-:W-:Y:S05]  /*2a60*/  WARPSYNC.COLLECTIVE R104, `(.L_x_872) ;  /* 0x0000000068087348 */ /* 0x000fea0003c00000 */
[----:B------:R0:W1:Y:S02]  /*2a70*/  SHFL.DOWN P0, R105, R107, R106, R109 ;  /* 0x0800006a6b697389 */ /* 0x000064000000006d */
[----:B01----:R-:W-:Y:S01]  /*2a80*/  ENDCOLLECTIVE ;  /* 0x000000000000791b */ /* 0x003fe20003800000 */
.L_x_872:
[----:B------:R-:W-:Y:S01]  /*2a90*/  FADD.FTZ R100, R99, R100 ;  /* 0x0000006463647221 */ /* 0x000fe20000010000 */
[----:B------:R-:W-:-:S04]  /*2aa0*/  HFMA2.MMA R106, -RZ, RZ, 0, 1.1920928955078125e-07 ;  /* 0x00000002ff6a7435 */ /* 0x000fc800000001ff */
[----:B------:R-:W-:Y:S02]  /*2ab0*/  MOV R107, R100 ;  /* 0x00000064006b7202 */ /* 0x000fe40000000f00 */
[----:B------:R-:W-:-:S07]  /*2ac0*/  MOV R101, R105 ;  /* 0x0000006900657202 */ /* 0x000fce0000000f00 */
[----:B------:R-:W-:Y:S05]  /*2ad0*/  WARPSYNC.COLLECTIVE R104, `(.L_x_873) ;  /* 0x0000000068087348 */ /* 0x000fea0003c00000 */
[----:B------:R0:W1:Y:S02]  /*2ae0*/  SHFL.DOWN P0, R105, R107, R106, R109 ;  /* 0x0800006a6b697389 */ /* 0x000064000000006d */
[----:B01----:R-:W-:Y:S01]  /*2af0*/  ENDCOLLECTIVE ;  /* 0x000000000000791b */ /* 0x003fe20003800000 */
.L_x_873:
[----:B------:R-:W-:-:S05]  /*2b00*/  FADD.FTZ R101, R98, R101 ;  /* 0x0000006562657221 */ /* 0x000fca0000010000 */
[----:B------:R-:W-:Y:S02]  /*2b10*/  MOV R107, R101 ;  /* 0x00000065006b7202 */ /* 0x000fe40000000f00 */
[----:B------:R-:W-:-:S07]  /*2b20*/  MOV R103, R105 ;  /* 0x0000006900677202 */ /* 0x000fce0000000f00 */
[----:B------:R-:W-:Y:S05]  /*2b30*/  WARPSYNC.COLLECTIVE R104, `(.L_x_874) ;  /* 0x0000000068087348 */ /* 0x000fea0003c00000 */
[----:B------:R0:W1:Y:S02]  /*2b40*/  SHFL.DOWN P0, R105, R107, R106, R109 ;  /* 0x0800006a6b697389 */ /* 0x000064000000006d */
[----:B01----:R-:W-:Y:S01]  /*2b50*/  ENDCOLLECTIVE ;  /* 0x000000000000791b */ /* 0x003fe20003800000 */
.L_x_874:
[----:B------:R-:W-:Y:S01]  /*2b60*/  FADD.FTZ R103, R100, R103 ;  /* 0x0000006764677221 */ /* 0x000fe20000010000 */
[----:B------:R-:W-:-:S04]  /*2b70*/  HFMA2.MMA R106, -RZ, RZ, 0, 5.9604644775390625e-08 ;  /* 0x00000001ff6a7435 */ /* 0x000fc800000001ff */
[----:B------:R-:W-:Y:S02]  /*2b80*/  MOV R107, R103 ;  /* 0x00000067006b7202 */ /* 0x000fe40000000f00 */
[----:B------:R-:W-:-:S07]  /*2b90*/  MOV R102, R105 ;  /* 0x0000006900667202 */ /* 0x000fce0000000f00 */
[----:B------:R-:W-:Y:S05]  /*2ba0*/  WARPSYNC.COLLECTIVE R104, `(.L_x_875) ;  /* 0x0000000068087348 */ /* 0x000fea0003c00000 */
[----:B------:R0:W1:Y:S02]  /*2bb0*/  SHFL.DOWN P0, R105, R107, R106, R109 ;  /* 0x0800006a6b697389 */ /* 0x000064000000006d */
[----:B01----:R-:W-:Y:S01]  /*2bc0*/  ENDCOLLECTIVE ;  /* 0x000000000000791b */ /* 0x003fe20003800000 */
.L_x_875:
[----:B------:R-:W-:-:S05]  /*2bd0*/  FADD.FTZ R102, R101, R102 ;  /* 0x0000006665667221 */ /* 0x000fca0000010000 */
[----:B------:R-:W-:Y:S02]  /*2be0*/  MOV R107, R102 ;  /* 0x00000066006b7202 */ /* 0x000fe40000000f00 */
[----:B------:R-:W-:-:S07]  /*2bf0*/  MOV R96, R105 ;  /* 0x0000006900607202 */ /* 0x000fce0000000f00 */
[----:B------:R-:W-:Y:S05]  /*2c00*/  WARPSYNC.COLLECTIVE R104, `(.L_x_876) ;  /* 0x0000000068087348 */ /* 0x000fea0003c00000 */
[----:B------:R0:W1:Y:S02]  /*2c10*/  SHFL.DOWN P0, R105, R107, R106, R109 ;  /* 0x0800006a6b697389 */ /* 0x000064000000006d */
[----:B01----:R-:W-:Y:S01]  /*2c20*/  ENDCOLLECTIVE ;  /* 0x000000000000791b */ /* 0x003fe20003800000 */
.L_x_876:
[----:B------:R-:W-:Y:S01]  /*2c30*/  MOV R97, R105 ;  /* 0x0000006900617202 */ /* 0x000fe20000000f00 */
[----:B------:R-:W-:Y:S06]  /*2c40*/  BRA `(.L_x_877) ;  /* 0xffffffec00587947 */ /* 0x000fec000383ffff */
.L_x_878:
        /* <DEDUP_REMOVED lines=11> */
.L_x_2960:


//--------------------- .text._ZN10layer_norm31ln_parallel_residual_bwd_kernelINS_13Kernel_traitsI13__nv_bfloat16S2_fS2_fjLj2048ELj1ELj1ELj4ELj16ENS_18Kernel_traits_baseILj2048ES2_S2_fS2_fjLj128EEEEELb0ELb0ELb1EEEvNS_9BwdParamsE --------------------------
	.section	.text._ZN10layer_norm31ln_parallel_residual_bwd_kernelINS_13Kernel_traitsI13__nv_bfloat16S2_fS2_fjLj2048ELj1ELj1ELj4ELj16ENS_18Kernel_traits_baseILj2048ES2_S2_fS2_fjLj128EEEEELb0ELb0ELb1EEEvNS_9BwdParamsE,"ax",@progbits
	.align	128
        .global         _ZN10layer_norm31ln_parallel_residual_bwd_kernelINS_13Kernel_traitsI13__nv_bfloat16S2_fS2_fjLj2048ELj1ELj1ELj4ELj16ENS_18Kernel_traits_baseILj2048ES2_S2_fS2_fjLj128EEEEELb0ELb0ELb1EEEvNS_9BwdParamsE
        .type           _ZN10layer_norm31ln_parallel_residual_bwd_kernelINS_13Kernel_traitsI13__nv_bfloat16S2_fS2_fjLj2048ELj1ELj1ELj4ELj16ENS_18Kernel_traits_baseILj2048ES2_S2_fS2_fjLj128EEEEELb0ELb0ELb1EEEvNS_9BwdParamsE,@function
        .size           _ZN10layer_norm31ln_parallel_residual_bwd_kernelINS_13Kernel_traitsI13__nv_bfloat16S2_fS2_fjLj2048ELj1ELj1ELj4ELj16ENS_18Kernel_traits_baseILj2048ES2_S2_fS2_fjLj128EEEEELb0ELb0ELb1EEEvNS_9BwdParamsE,(.L_x_2961 - _ZN10layer_norm31ln_parallel_residual_bwd_kernelINS_13Kernel_traitsI13__nv_bfloat16S2_fS2_fjLj2048ELj1ELj1ELj4ELj16ENS_18Kernel_traits_baseILj2048ES2_S2_fS2_fjLj128EEEEELb0ELb0ELb1EEEvNS_9BwdParamsE)
        .other          _ZN10layer_norm31ln_parallel_residual_bwd_kernelINS_13Kernel_traitsI13__nv_bfloat16S2_fS2_fjLj2048ELj1ELj1ELj4ELj16ENS_18Kernel_traits_baseILj2048ES2_S2_fS2_fjLj128EEEEELb0ELb0ELb1EEEvNS_9BwdParamsE,@"STO_CUDA_ENTRY STV_DEFAULT"
_ZN10layer_norm31ln_parallel_residual_bwd_kernelINS_13Kernel_traitsI13__nv_bfloat16S2_fS2_fjLj2048ELj1ELj1ELj4ELj16ENS_18Kernel_traits_baseILj2048ES2_S2_fS2_fjLj128EEEEELb0ELb0ELb1EEEvNS_9BwdParamsE:
.text._ZN10layer_norm31ln_parallel_residual_bwd_kernelINS_13Kernel_traitsI13__nv_bfloat16S2_fS2_fjLj2048ELj1ELj1ELj4ELj16ENS_18Kernel_traits_baseILj2048ES2_S2_fS2_fjLj128EEEEELb0ELb0ELb1EEEvNS_9BwdParamsE:
[----:B------:R-:W-:Y:S01]  /*0000*/  LDC R1, c[0x0][0x28] ;  /* 0x00000a00ff017b82 */ /* 0x000fe20000000800 */
[----:B------:R-:W0:Y:S07]  /*0010*/  S2R R105, SR_TID.X ;  /* 0x0000000000697919 */ /* 0x000e2e0000002100 */
[----:B------:R-:W0:Y:S01]  /*0020*/  S2UR UR4, SR_CTAID.X ;  /* 0x00000000000479c3 */ /* 0x000e220000002500 */
[----:B------:R-:W-:Y:S01]  /*0030*/  ULDC UR8, c[0x0][0x218] ;  /* 0x0000860000087ab9 */ /* 0x000fe20000000800 */
[----:B------:R-:W-:Y:S01]  /*0040*/  ULDC.U8 UR9, c[0x0][0x2a0] ;  /* 0x0000a80000097ab9 */ /* 0x000fe20000000000 */
[----:B------:R-:W-:Y:S01]  /*0050*/  ULDC UR12, c[0x0][0x290] ;  /* 0x0000a400000c7ab9 */ /* 0x000fe20000000800 */
[----:B------:R-:W-:Y:S01]  /*0060*/  ULDC.64 UR18, c[0x0][0x2c8] ;  /* 0x0000b20000127ab9 */ /* 0x000fe20000000a00 */
[----:B------:R-:W-:Y:S01]  /*0070*/  ULDC.64 UR10, c[0x0][0x210] ;  /* 0x00008400000a7ab9 */ /* 0x000fe20000000a00 */
[----:B------:R-:W-:Y:S01]  /*0080*/  ULDC.64 UR14, c[0x0][0x300] ;  /* 0x0000c000000e7ab9 */ /* 0x000fe20000000a00 */
[----:B------:R-:W-:Y:S01]  /*0090*/  ULDC.64 UR16, c[0x0][0x308] ;  /* 0x0000c20000107ab9 */ /* 0x000fe20000000a00 */
[----:B0-----:R-:W-:Y:S01]  /*00a0*/  LEA.HI R168, R105, UR4, RZ, 0x19 ;  /* 0x0000000469a87c11 */ /* 0x001fe2000f8fc8ff */
[----:B------:R-:W-:-:S03]  /*00b0*/  ULDC UR4, c[0x0][0x214] ;  /* 0x0000850000047ab9 */ /* 0x000fc60000000800 */
[----:B------:R-:W-:Y:S01]  /*00c0*/  ISETP.GE.AND P0, PT, R168, UR4, PT ;  /* 0x00000004a8007c0c */ /* 0x000fe2000bf06270 */
[----:B------:R-:W-:-:S12]  /*00d0*/  ULDC.64 UR4, c[0x0][0x208] ;  /* 0x0000820000047ab9 */ /* 0x000fd80000000a00 */
        /* <DEDUP_REMOVED lines=34> */
.L_x_879:
        /* <DEDUP_REMOVED lines=14> */
[----:B------:R-:W-:Y:S01]  /*03e0*/  HFMA2.MMA R104, -RZ, RZ, 0, 0 ;  /* 0x00000000ff687435 */ /* 0x000fe200000001ff */
[----:B------:R-:W-:Y:S01]  /*03f0*/  IMAD.MOV.U32 R0, RZ, RZ, 0x1 ;  /* 0x00000001ff007424 */ /* 0x000fe200078e00ff */
[----:B------:R-:W-:-:S02]  /*0400*/  CS2R R126, SRZ ;  /* 0x00000000007e7805 */ /* 0x000fc4000001ff00 */
        /* <DEDUP_REMOVED lines=80> */
[----:B------:R-:W-:-:S07]  /*0910*/  SHF.L.U32 R134, R134, 0x10, RZ ;  /* 0x0000001086867819 */ /* 0x000fce00000006ff */
.L_x_882:
        /* <DEDUP_REMOVED lines=8> */
[----:B0-----:R-:W-:-:S05]  /*09a0*/  IMAD.WIDE R50, R168, 0x4, R50 ;  /* 0x00000004a8327825 */ /* 0x001fca00078e0232 */
[----:B------:R-:W4:Y:S02]  /*09b0*/  LDG.E R172, desc[UR4][R50.64] ;  /* 0x0000000432ac7981 */ /* 0x000f24000c1e1900 */
[----:B------:R-:W0:Y:S01]  /*09c0*/  LDC.64 R44, c[0x0][0x258] ;  /* 0x00009600ff2c7b82 */ /* 0x000e220000000a00 */
[----:B-1----:R-:W-:-:S05]  /*09d0*/  IMAD.WIDE.U32 R68, R171, 0x20, R2 ;  /* 0x00000020ab447825 */ /* 0x002fca00078e0002 */
[----:B------:R-:W4:Y:S01]  /*09e0*/  LDG.E.128 R36, desc[UR4][R68.64] ;  /* 0x0000000444247981 */ /* 0x000f22000c1e1d00 */
[C---:B--2---:R-:W-:Y:S01]  /*09f0*/  IMAD.WIDE.U32 R40, R171.reuse, 0x10, R48 ;  /* 0x00000010ab287825 */ /* 0x044fe200078e0030 */
[----:B------:R-:W1:Y:S05]  /*0a00*/  @P0 LDC.64 R66, c[0x0][0x2c8] ;  /* 0x0000b200ff420b82 */ /* 0x000e6a0000000a00 */
[----:B------:R-:W2:Y:S01]  /*0a10*/  LDG.E.128 R40, desc[UR4][R40.64] ;  /* 0x0000000428287981 */ /* 0x000ea2000c1e1d00 */
[----:B---3--:R-:W-:-:S06]  /*0a20*/  IMAD.WIDE.U32 R32, R171, 0x10, R56 ;  /* 0x00000010ab207825 */ /* 0x008fcc00078e0038 */
[----:B------:R-:W3:Y:S01]  /*0a30*/  LDG.E.128 R32, desc[UR4][R32.64] ;  /* 0x0000000420207981 */ /* 0x000ee2000c1e1d00 */
[----:B0-----:R-:W-:Y:S01]  /*0a40*/  IMAD.WIDE R64, R168, 0x4, R44 ;  /* 0x00000004a8407825 */ /* 0x001fe200078e022c */
[----:B------:R-:W-:Y:S02]  /*0a50*/  IADD3 R169, R171, 0x80, RZ ;  /* 0x00000080aba97810 */ /* 0x000fe40007ffe0ff */
[----:B------:R-:W3:Y:S04]  /*0a60*/  LDG.E.128 R44, desc[UR4][R68.64+0x10] ;  /* 0x00001004442c7981 */ /* 0x000ee8000c1e1d00 */
[----:B------:R0:W3:Y:S01]  /*0a70*/  LDG.E R170, desc[UR4][R64.64] ;  /* 0x0000000440aa7981 */ /* 0x0000e2000c1e1900 */
[----:B------:R-:W-:-:S04]  /*0a80*/  IMAD.WIDE.U32 R56, R169, 0x10, R56 ;  /* 0x00000010a9387825 */ /* 0x000fc800078e0038 */
[C---:B------:R-:W-:Y:S02]  /*0a90*/  IMAD.WIDE.U32 R2, R169.reuse, 0x20, R2 ;  /* 0x00000020a9027825 */ /* 0x040fe400078e0002 */
[----:B------:R-:W3:Y:S02]  /*0aa0*/  LDG.E.128 R56, desc[UR4][R56.64] ;  /* 0x0000000438387981 */ /* 0x000ee4000c1e1d00 */
[----:B------:R-:W-:Y:S01]  /*0ab0*/  IMAD.WIDE.U32 R52, R169, 0x10, R48 ;  /* 0x00000010a9347825 */ /* 0x000fe200078e0030 */
[----:B------:R-:W-:Y:S01]  /*0ac0*/  ISETP.NE.AND P2, PT, RZ, UR9, PT ;  /* 0x00000009ff007c0c */ /* 0x000fe2000bf45270 */
[----:B------:R-:W3:Y:S01]  /*0ad0*/  LDG.E.128 R48, desc[UR4][R2.64] ;  /* 0x0000000402307981 */ /* 0x000ee2000c1e1d00 */
[----:B0-----:R-:W0:Y:S03]  /*0ae0*/  @P0 LDC.64 R64, c[0x0][0x2c8] ;  /* 0x0000b200ff400b82 */ /* 0x001e260000000a00 */
[----:B------:R-:W3:Y:S04]  /*0af0*/  LDG.E.128 R52, desc[UR4][R52.64] ;  /* 0x0000000434347981 */ /* 0x000ee8000c1e1d00 */
[----:B------:R4:W3:Y:S01]  /*0b00*/  LDG.E.128 R60, desc[UR4][R2.64+0x10] ;  /* 0x00001004023c7981 */ /* 0x0008e2000c1e1d00 */
[----:B-1----:R-:W-:Y:S01]  /*0b10*/  @P0 IMAD.WIDE.U32 R66, R171, 0x20, R66 ;  /* 0x00000020ab420825 */ /* 0x002fe200078e0042 */
[----:B------:R-:W-:-:S04]  /*0b20*/  LOP3.LUT P6, RZ, R0, 0xff, RZ, 0xc0, !PT ;  /* 0x000000ff00ff7812 */ /* 0x000fc800078cc0ff */
[----:B------:R-:W5:Y:S04]  /*0b30*/  @P0 LDG.E.128 R4, desc[UR4][R66.64] ;  /* 0x0000000442040981 */ /* 0x000f68000c1e1d00 */
[----:B------:R2:W5:Y:S01]  /*0b40*/  @P0 LDG.E.128 R8, desc[UR4][R66.64+0x10] ;  /* 0x0000100442080981 */ /* 0x000562000c1e1d00 */
[----:B0-----:R-:W-:-:S05]  /*0b50*/  @P0 IMAD.WIDE.U32 R64, R169, 0x20, R64 ;  /* 0x00000020a9400825 */ /* 0x001fca00078e0040 */
[----:B------:R-:W5:Y:S04]  /*0b60*/  @P0 LDG.E.128 R12, desc[UR4][R64.64] ;  /* 0x00000004400c0981 */ /* 0x000f68000c1e1d00 */
[----:B------:R0:W5:Y:S01]  /*0b70*/  @P0 LDG.E.128 R16, desc[UR4][R64.64+0x10] ;  /* 0x0000100440100981 */ /* 0x000162000c1e1d00 */
[----:B------:R-:W-:Y:S01]  /*0b80*/  VIADD R168, R168, UR10 ;  /* 0x0000000aa8a87c36 */ /* 0x000fe20008000000 */
[----:B------:R-:W-:Y:S01]  /*0b90*/  UMOV UR6, 0xffffffff ;  /* 0xffffffff00067882 */ /* 0x000fe20000000000 */
[----:B------:R-:W-:-:S03]  /*0ba0*/  LOP3.LUT P1, RZ, R105, 0x1f, RZ, 0xc0, !PT ;  /* 0x0000001f69ff7812 */ /* 0x000fc6000782c0ff */
[----:B------:R-:W-:Y:S02]  /*0bb0*/  ISETP.GE.AND P5, PT, R168, UR11, PT ;  /* 0x0000000ba8007c0c */ /* 0x000fe4000bfa6270 */
[----:B----4-:R-:W-:-:S05]  /*0bc0*/  FSEL R68, R172, RZ, !P2 ;  /* 0x000000ffac447208 */ /* 0x010fca0005000000 */
[--C-:B------:R-:W-:Y:S01]  /*0bd0*/  FADD.FTZ R3, R36, -R68.reuse ;  /* 0x8000004424037221 */ /* 0x100fe20000010000 */
[----:B------:R-:W-:Y:S01]  /*0be0*/  FADD.FTZ R173, R39, -R68 ;  /* 0x8000004427ad7221 */ /* 0x000fe20000010000 */
[C---:B--2---:R-:W-:Y:S02]  /*0bf0*/  PRMT R66, R42.reuse, 0x7632, R66 ;  /* 0x000076322a427816 */ /* 0x044fe40000000042 */
[----:B------:R-:W-:Y:S02]  /*0c00*/  SHF.L.U32 R172, R42, 0x10, RZ ;  /* 0x000000102aac7819 */ /* 0x000fe400000006ff */
[C---:B---3--:R-:W-:Y:S01]  /*0c10*/  PRMT R36, R32.reuse, 0x7632, R36 ;  /* 0x0000763220247816 */ /* 0x048fe20000000024 */
[----:B------:R-:W-:Y:S01]  /*0c20*/  IMAD.U32 R32, R32, 0x10000, RZ ;  /* 0x0001000020207824 */ /* 0x000fe200078e00ff */
[C---:B------:R-:W-:Y:S02]  /*0c30*/  PRMT R42, R33.reuse, 0x7632, R42 ;  /* 0x00007632212a7816 */ /* 0x040fe4000000002a */
[----:B------:R-:W-:Y:S01]  /*0c40*/  SHF.L.U32 R33, R33, 0x10, RZ ;  /* 0x0000001021217819 */ /* 0x000fe200000006ff */
[----:B------:R-:W-:Y:S01]  /*0c50*/  FMUL.FTZ R0, R170, R3 ;  /* 0x00000003aa007220 */ /* 0x000fe20000410000 */
[----:B------:R-:W-:Y:S01]  /*0c60*/  PRMT R2, R40, 0x7632, R2 ;  /* 0x0000763228027816 */ /* 0x000fe20000000002 */
[----:B------:R-:W-:Y:S01]  /*0c70*/  FADD.FTZ R131, R32, R131 ;  /* 0x0000008320837221 */ /* 0x000fe20000010000 */
[----:B------:R-:W-:-:S02]  /*0c80*/  IMAD.U32 R40, R40, 0x10000, RZ ;  /* 0x0001000028287824 */ /* 0x000fc400078e00ff */
[-C--:B------:R-:W-:Y:S01]  /*0c90*/  FFMA.FTZ R133, R0, R32.reuse, R133 ;  /* 0x0000002000857223 */ /* 0x080fe20000010085 */
[----:B------:R-:W-:Y:S01]  /*0ca0*/  SHF.L.U32 R39, R41, 0x10, RZ ;  /* 0x0000001029277819 */ /* 0x000fe200000006ff */
[----:B------:R-:W-:Y:S01]  /*0cb0*/  FMUL.FTZ R32, R163, R32 ;  /* 0x00000020a3207220 */ /* 0x000fe20000410000 */
[----:B------:R-:W-:Y:S01]  /*0cc0*/  FMUL.FTZ R3, R162, R33 ;  /* 0x00000021a2037220 */ /* 0x000fe20000410000 */
[C---:B------:R-:W-:Y:S01]  /*0cd0*/  PRMT R175, R43.reuse, 0x7632, R175 ;  /* 0x000076322baf7816 */ /* 0x040fe200000000af */
[----:B------:R-:W-:Y:S01]  /*0ce0*/  FADD.FTZ R132, R40, R132 ;  /* 0x0000008428847221 */ /* 0x000fe20000010000 */
[----:B------:R-:W-:Y:S01]  /*0cf0*/  SHF.L.U32 R176, R43, 0x10, RZ ;  /* 0x000000102bb07819 */ /* 0x000fe200000006ff */
[-C--:B------:R-:W-:Y:S01]  /*0d00*/  FFMA.FTZ R151, R0, R40.reuse, R151 ;  /* 0x0000002800977223 */ /* 0x080fe20000010097 */
[----:B------:R-:W-:Y:S01]  /*0d10*/  FFMA.FTZ R43, R167, R40, R32 ;  /* 0x00000028a72b7223 */ /* 0x000fe20000010020 */
[----:B------:R-:W-:Y:S01]  /*0d20*/  FFMA.FTZ R40, R166, R39, R3 ;  /* 0x00000027a6287223 */ /* 0x000fe20000010003 */
[----:B------:R-:W-:Y:S01]  /*0d30*/  FADD.FTZ R69, R38, -R68 ;  /* 0x8000004426457221 */ /* 0x000fe20000010000 */
[----:B------:R-:W-:Y:S01]  /*0d40*/  SHF.L.U32 R3, R42, 0x10, RZ ;  /* 0x000000102a037819 */ /* 0x000fe200000006ff */
[----:B------:R-:W-:Y:S01]  /*0d50*/  FMUL.FTZ R67, R170, R173 ;  /* 0x000000adaa437220 */ /* 0x000fe20000410000 */
[----:B------:R-:W-:-:S03]  /*0d60*/  PRMT R38, R41, 0x7632, R38 ;  /* 0x0000763229267816 */ /* 0x000fc60000000026 */
[-C--:B------:R-:W-:Y:S01]  /*0d70*/  FFMA.FTZ R120, R67, R3.reuse, R120 ;  /* 0x0000000343787223 */ /* 0x080fe20000010078 */
[----:B------:R-:W-:Y:S01]  /*0d80*/  SHF.L.U32 R38, R38, 0x10, RZ ;  /* 0x0000001026267819 */ /* 0x000fe200000006ff */
[----:B------:R-:W-:Y:S01]  /*0d90*/  FADD.FTZ R119, R3, R119 ;  /* 0x0000007703777221 */ /* 0x000fe20000010000 */
[----:B------:R-:W-:Y:S01]  /*0da0*/  FMUL.FTZ R3, R144, R3 ;  /* 0x0000000390037220 */ /* 0x000fe20000410000 */
[----:B------:R-:W-:Y:S01]  /*0db0*/  PRMT R174, R34, 0x7632, R174 ;  /* 0x0000763222ae7816 */ /* 0x000fe200000000ae */
[----:B------:R-:W-:Y:S01]  /*0dc0*/  FMUL.FTZ R41, R170, R69 ;  /* 0x00000045aa297220 */ /* 0x000fe20000410000 */
[----:B------:R-:W-:Y:S01]  /*0dd0*/  SHF.L.U32 R34, R34, 0x10, RZ ;  /* 0x0000001022227819 */ /* 0x000fe200000006ff */
[----:B0-----:R-:W-:Y:S01]  /*0de0*/  FFMA.FTZ R64, R148, R38, R3 ;  /* 0x0000002694407223 */ /* 0x001fe20000010003 */
[----:B------:R-:W-:Y:S01]  /*0df0*/  PRMT R177, R35, 0x7632, R177 ;  /* 0x0000763223b17816 */ /* 0x000fe200000000b1 */
[----:B------:R-:W-:Y:S01]  /*0e00*/  FADD.FTZ R37, R37, -R68 ;  /* 0x8000004425257221 */ /* 0x000fe20000010000 */
[----:B------:R-:W-:Y:S01]  /*0e10*/  SHF.L.U32 R35, R35, 0x10, RZ ;  /* 0x0000001023237819 */ /* 0x000fe200000006ff */
[C---:B------:R-:W-:Y:S01]  /*0e20*/  FADD.FTZ R3, -R68.reuse, R44 ;  /* 0x0000002c44037221 */ /* 0x040fe20000010100 */
[----:B------:R-:W-:Y:S01]  /*0e30*/  FADD.FTZ R123, R33, R123 ;  /* 0x0000007b217b7221 */ /* 0x000fe20000010000 */
[----:B------:R-:W-:Y:S01]  /*0e40*/  FFMA.FTZ R124, R41, R33, R124 ;  /* 0x00000021297c7223 */ /* 0x000fe2000001007c */
[----:B------:R-:W-:Y:S01]  /*0e50*/  FADD.FTZ R69, -R68, R46 ;  /* 0x0000002e44457221 */ /* 0x000fe20000010100 */
[----:B------:R-:W-:Y:S01]  /*0e60*/  SHF.L.U32 R174, R174, 0x10, RZ ;  /* 0x00000010aeae7819 */ /* 0x000fe200000006ff */
[----:B------:R-:W-:Y:S01]  /*0e70*/  FADD.FTZ R33, -R68, R45 ;  /* 0x0000002d44217221 */ /* 0x000fe20000010100 */
[----:B------:R-:W-:Y:S01]  /*0e80*/  SHF.L.U32 R36, R36, 0x10, RZ ;  /* 0x0000001024247819 */ /* 0x000fe200000006ff */
[C---:B------:R-:W-:Y:S01]  /*0e90*/  FMUL.FTZ R65, R170.reuse, R37 ;  /* 0x00000025aa417220 */ /* 0x040fe20000410000 */
[----:B------:R-:W-:Y:S01]  /*0ea0*/  FMUL.FTZ R44, R161, R34 ;  /* 0x00000022a12c7220 */ /* 0x000fe20000410000 */
[----:B------:R-:W-:Y:S01]  /*0eb0*/  FMUL.FTZ R45, R170, R3 ;  /* 0x00000003aa2d7220 */ /* 0x000fe20000410000 */
[----:B------:R-:W-:Y:S01]  /*0ec0*/  FADD.FTZ R37, -R68, R47 ;  /* 0x0000002f44257221 */ /* 0x000fe20000010100 */
[----:B------:R-:W-:Y:S01]  /*0ed0*/  FMUL.FTZ R3, R160, R35 ;  /* 0x00000023a0037220 */ /* 0x000fe20000410000 */
[----:B------:R-:W-:Y:S01]  /*0ee0*/  FMUL.FTZ R69, R170, R69 ;  /* 0x00000045aa457220 */ /* 0x000fe20000410000 */
[----:B------:R-:W-:-:S02]  /*0ef0*/  IMAD.U32 R66, R66, 0x10000, RZ ;  /* 0x0001000042427824 */ /* 0x000fc400078e00ff */
[----:B------:R-:W-:Y:S01]  /*0f00*/  FMUL.FTZ R47, R170, R33 ;  /* 0x00000021aa2f7220 */ /* 0x000fe20000410000 */
[----:B------:R-:W-:Y:S01]  /*0f10*/  FMUL.FTZ R46, R143, R174 ;  /* 0x000000ae8f2e7220 */ /* 0x000fe20000410000 */
[-C--:B------:R-:W-:Y:S01]  /*0f20*/  FFMA.FTZ R128, R65, R36.reuse, R128 ;  /* 0x0000002441807223 */ /* 0x080fe20000010080 */
[----:B------:R-:W-:Y:S01]  /*0f30*/  FADD.FTZ R127, R36, R127 ;  /* 0x0000007f247f7221 */ /* 0x000fe20000010000 */
[----:B------:R-:W-:Y:S01]  /*0f40*/  FMUL.FTZ R42, R145, R36 ;  /* 0x00000024912a7220 */ /* 0x000fe20000410000 */
[----:B------:R-:W-:Y:S01]  /*0f50*/  FADD.FTZ R115, R172, R115 ;  /* 0x00000073ac737221 */ /* 0x000fe20000010000 */
[-C--:B------:R-:W-:Y:S01]  /*0f60*/  FFMA.FTZ R44, R165, R172.reuse, R44 ;  /* 0x000000aca52c7223 */ /* 0x080fe2000001002c */
[----:B------:R-:W-:Y:S01]  /*0f70*/  FFMA.FTZ R118, R45, R172, R118 ;  /* 0x000000ac2d767223 */ /* 0x000fe20000010076 */
[----:B------:R-:W-:Y:S01]  /*0f80*/  FFMA.FTZ R172, R164, R176, R3 ;  /* 0x000000b0a4ac7223 */ /* 0x000fe20000010003 */
[----:B------:R-:W-:Y:S01]  /*0f90*/  FADD.FTZ R109, R35, R109 ;  /* 0x0000006d236d7221 */ /* 0x000fe20000010000 */
[----:B------:R-:W-:Y:S01]  /*0fa0*/  FFMA.FTZ R108, R69, R35, R108 ;  /* 0x00000023456c7223 */ /* 0x000fe2000001006c */
[----:B------:R-:W-:Y:S01]  /*0fb0*/  PRMT R36, R57, 0x7632, R36 ;  /* 0x0000763239247816 */ /* 0x000fe20000000024 */
[----:B------:R-:W-:Y:S01]  /*0fc0*/  FADD.FTZ R111, R66, R111 ;  /* 0x0000006f426f7221 */ /* 0x000fe20000010000 */
[-C--:B------:R-:W-:Y:S01]  /*0fd0*/  FFMA.FTZ R46, R147, R66.reuse, R46 ;  /* 0x00000042932e7223 */ /* 0x080fe2000001002e */
[----:B------:R-:W-:Y:S01]  /*0fe0*/  FFMA.FTZ R114, R47, R66, R114 ;  /* 0x000000422f727223 */ /* 0x000fe20000010072 */
[C---:B------:R-:W-:Y:S01]  /*0ff0*/  FADD.FTZ R3, -R68.reuse, R48 ;  /* 0x0000003044037221 */ /* 0x040fe20000010100 */
[----:B------:R-:W-:Y:S01]  /*1000*/  FADD.FTZ R35, -R68, R50 ;  /* 0x0000003244237221 */ /* 0x000fe20000010100 */
[----:B------:R-:W-:Y:S01]  /*1010*/  SHF.L.U32 R57, R57, 0x10, RZ ;  /* 0x0000001039397819 */ /* 0x000fe200000006ff */
[----:B------:R-:W-:Y:S01]  /*1020*/  IMAD.U32 R2, R2, 0x10000, RZ ;  /* 0x0001000002027824 */ /* 0x000fe200078e00ff */
[----:B------:R-:W-:Y:S01]  /*1030*/  SHF.L.U32 R177, R177, 0x10, RZ ;  /* 0x00000010b1b17819 */ /* 0x000fe200000006ff */
[----:B------:R-:W-:Y:S01]  /*1040*/  FMUL.FTZ R66, R170, R37 ;  /* 0x00000025aa427220 */ /* 0x000fe20000410000 */
[----:B------:R-:W-:Y:S01]  /*1050*/  FADD.FTZ R37, -R68, R51 ;  /* 0x0000003344257221 */ /* 0x000fe20000010100 */
[----:B------:R-:W-:Y:S01]  /*1060*/  PRMT R32, R56, 0x7632, R32 ;  /* 0x0000763238207816 */ /* 0x000fe20000000020 */
[----:B------:R-:W-:Y:S01]  /*1070*/  FADD.FTZ R117, R34, R117 ;  /* 0x0000007522757221 */ /* 0x000fe20000010000 */
[----:B------:R-:W-:Y:S01]  /*1080*/  SHF.L.U32 R51, R53, 0x10, RZ ;  /* 0x0000001035337819 */ /* 0x000fe200000006ff */
[----:B------:R-:W-:Y:S01]  /*1090*/  FFMA.FTZ R116, R45, R34, R116 ;  /* 0x000000222d747223 */ /* 0x000fe20000010074 */
[C---:B------:R-:W-:Y:S01]  /*10a0*/  FMUL.FTZ R48, R170.reuse, R3 ;  /* 0x00000003aa307220 */ /* 0x040fe20000410000 */
[----:B------:R-:W-:Y:S01]  /*10b0*/  FMUL.FTZ R50, R170, R35 ;  /* 0x00000023aa327220 */ /* 0x000fe20000410000 */
[-C--:B------:R-:W-:Y:S01]  /*10c0*/  FFMA.FTZ R130, R65, R2.reuse, R130 ;  /* 0x0000000241827223 */ /* 0x080fe20000010082 */
[----:B------:R-:W-:Y:S01]  /*10d0*/  FADD.FTZ R129, R2, R129 ;  /* 0x0000008102817221 */ /* 0x000fe20000010000 */
[----:B------:R-:W-:Y:S01]  /*10e0*/  FFMA.FTZ R42, R149, R2, R42 ;  /* 0x00000002952a7223 */ /* 0x000fe2000001002a */
[----:B------:R-:W-:Y:S01]  /*10f0*/  SHF.L.U32 R175, R175, 0x10, RZ ;  /* 0x00000010afaf7819 */ /* 0x000fe200000006ff */
[----:B------:R-:W-:Y:S01]  /*1100*/  FMUL.FTZ R3, R154, R57 ;  /* 0x000000399a037220 */ /* 0x000fe20000410000 */
[----:B------:R-:W-:Y:S01]  /*1110*/  PRMT R34, R53, 0x7632, R34 ;  /* 0x0000763235227816 */ /* 0x000fe20000000022 */
[----:B------:R-:W-:Y:S01]  /*1120*/  FMUL.FTZ R173, R142, R177 ;  /* 0x000000b18ead7220 */ /* 0x000fe20000410000 */
[----:B------:R-:W-:Y:S01]  /*1130*/  SHF.L.U32 R36, R36, 0x10, RZ ;  /* 0x0000001024247819 */ /* 0x000fe200000006ff */
[----:B------:R-:W-:Y:S01]  /*1140*/  FADD.FTZ R33, -R68, R49 ;  /* 0x0000003144217221 */ /* 0x000fe20000010100 */
[----:B------:R-:W-:-:S02]  /*1150*/  PRMT R2, R52, 0x7632, R2 ;  /* 0x0000763234027816 */ /* 0x000fc40000000002 */
[----:B------:R-:W-:Y:S01]  /*1160*/  SHF.L.U32 R32, R32, 0x10, RZ ;  /* 0x0000001020207819 */ /* 0x000fe200000006ff */
[----:B------:R-:W-:Y:S01]  /*1170*/  FADD.FTZ R82, R51, R82 ;  /* 0x0000005233527221 */ /* 0x000fe20000010000 */
[-C--:B------:R-:W-:Y:S01]  /*1180*/  FFMA.FTZ R73, R50, R51.reuse, R73 ;  /* 0x0000003332497223 */ /* 0x080fe20000010049 */
[----:B------:R-:W-:Y:S02]  /*1190*/  IMAD.U32 R56, R56, 0x10000, RZ ;  /* 0x0001000038387824 */ /* 0x000fe400078e00ff */
[----:B------:R-:W-:Y:S01]  /*11a0*/  FFMA.FTZ R51, R158, R51, R3 ;  /* 0x000000339e337223 */ /* 0x000fe20000010003 */
[----:B------:R-:W-:Y:S01]  /*11b0*/  SHF.L.U32 R34, R34, 0x10, RZ ;  /* 0x0000001022227819 */ /* 0x000fe200000006ff */
[----:B------:R-:W-:Y:S01]  /*11c0*/  FADD.FTZ R78, R175, R78 ;  /* 0x0000004eaf4e7221 */ /* 0x000fe20000010000 */
[-C--:B------:R-:W-:Y:S01]  /*11d0*/  FFMA.FTZ R173, R146, R175.reuse, R173 ;  /* 0x000000af92ad7223 */ /* 0x080fe200000100ad */
[----:B------:R-:W-:Y:S01]  /*11e0*/  FFMA.FTZ R106, R66, R175, R106 ;  /* 0x000000af426a7223 */ /* 0x000fe2000001006a */
[----:B------:R-:W-:-:S02]  /*11f0*/  IMAD.U32 R49, R52, 0x10000, RZ ;  /* 0x0001000034317824 */ /* 0x000fc400078e00ff */
[----:B------:R-:W-:Y:S01]  /*1200*/  FMUL.FTZ R3, R136, R36 ;  /* 0x0000002488037220 */ /* 0x000fe20000410000 */
[----:B------:R-:W-:Y:S01]  /*1210*/  SHF.L.U32 R175, R58, 0x10, RZ ;  /* 0x000000103aaf7819 */ /* 0x000fe200000006ff */
[----:B------:R-:W-:Y:S01]  /*1220*/  FMUL.FTZ R53, R170, R33 ;  /* 0x00000021aa357220 */ /* 0x000fe20000410000 */
[----:B------:R-:W-:Y:S02]  /*1230*/  IMAD.U32 R2, R2, 0x10000, RZ ;  /* 0x0001000002027824 */ /* 0x000fe400078e00ff */
[----:B------:R-:W-:Y:S01]  /*1240*/  FMUL.FTZ R52, R137, R32 ;  /* 0x0000002089347220 */ /* 0x000fe20000410000 */
[----:B------:R-:W-:Y:S01]  /*1250*/  FADD.FTZ R125, R39, R125 ;  /* 0x0000007d277d7221 */ /* 0x000fe20000010000 */
[----:B------:R-:W-:Y:S01]  /*1260*/  FFMA.FTZ R126, R41, R39, R126 ;  /* 0x00000027297e7223 */ /* 0x000fe2000001007e */
[----:B------:R-:W-:Y:S01]  /*1270*/  FFMA.FTZ R122, R67, R38, R122 ;  /* 0x00000026437a7223 */ /* 0x000fe2000001007a */
[----:B------:R-:W-:Y:S01]  /*1280*/  FADD.FTZ R121, R38, R121 ;  /* 0x0000007926797221 */ /* 0x000fe20000010000 */
[----:B------:R-:W-:Y:S01]  /*1290*/  PRMT R38, R54, 0x7632, R38 ;  /* 0x0000763236267816 */ /* 0x000fe20000000026 */
[----:B------:R-:W-:Y:S01]  /*12a0*/  FADD.FTZ R102, R56, R102 ;  /* 0x0000006638667221 */ /* 0x000fe20000010000 */
[----:B------:R-:W-:Y:S01]  /*12b0*/  SHF.L.U32 R39, R54, 0x10, RZ ;  /* 0x0000001036277819 */ /* 0x000fe200000006ff */
[-C--:B------:R-:W-:Y:S01]  /*12c0*/  FFMA.FTZ R89, R48, R56.reuse, R89 ;  /* 0x0000003830597223 */ /* 0x080fe20000010059 */
[----:B------:R-:W-:Y:S01]  /*12d0*/  FMUL.FTZ R56, R155, R56 ;  /* 0x000000389b387220 */ /* 0x000fe20000410000 */
[----:B------:R-:W-:Y:S01]  /*12e0*/  FFMA.FTZ R54, R140, R34, R3 ;  /* 0x000000228c367223 */ /* 0x000fe20000010003 */
[-C--:B------:R-:W-:Y:S01]  /*12f0*/  FFMA.FTZ R70, R53, R2.reuse, R70 ;  /* 0x0000000235467223 */ /* 0x080fe20000010046 */
[----:B------:R-:W-:Y:S01]  /*1300*/  FADD.FTZ R79, R2, R79 ;  /* 0x0000004f024f7221 */ /* 0x000fe20000010000 */
[----:B------:R-:W-:Y:S01]  /*1310*/  FFMA.FTZ R52, R141, R2, R52 ;  /* 0x000000028d347223 */ /* 0x000fe20000010034 */
[----:B------:R-:W-:Y:S01]  /*1320*/  FADD.FTZ R3, -R68, R60 ;  /* 0x0000003c44037221 */ /* 0x000fe20000010100 */
[----:B------:R-:W-:Y:S01]  /*1330*/  FMUL.FTZ R2, R153, R175 ;  /* 0x000000af99027220 */ /* 0x000fe20000410000 */
[----:B------:R-:W-:Y:S01]  /*1340*/  FADD.FTZ R80, R49, R80 ;  /* 0x0000005031507221 */ /* 0x000fe20000010000 */
[-C--:B------:R-:W-:Y:S01]  /*1350*/  FFMA.FTZ R71, R48, R49.reuse, R71 ;  /* 0x0000003130477223 */ /* 0x080fe20000010047 */
[----:B------:R-:W-:Y:S01]  /*1360*/  FFMA.FTZ R49, R159, R49, R56 ;  /* 0x000000319f317223 */ /* 0x000fe20000010038 */
[----:B------:R-:W-:Y:S01]  /*1370*/  FADD.FTZ R100, R57, R100 ;  /* 0x0000006439647221 */ /* 0x000fe20000010000 */
[----:B------:R-:W-:Y:S01]  /*1380*/  FFMA.FTZ R91, R50, R57, R91 ;  /* 0x00000039325b7223 */ /* 0x000fe2000001005b */
[----:B------:R-:W-:Y:S01]  /*1390*/  FMUL.FTZ R56, R170, R3 ;  /* 0x00000003aa387220 */ /* 0x000fe20000410000 */
[----:B------:R-:W-:Y:S01]  /*13a0*/  FFMA.FTZ R57, R157, R39, R2 ;  /* 0x000000279d397223 */ /* 0x000fe20000010002 */
[----:B------:R-:W-:Y:S01]  /*13b0*/  FADD.FTZ R3, RZ, R43 ;  /* 0x0000002bff037221 */ /* 0x000fe20000010000 */
[----:B------:R-:W-:-:S03]  /*13c0*/  FFMA.FTZ R2, R0, R43, RZ ;  /* 0x0000002b00027223 */ /* 0x000fc600000100ff */
        /* <DEDUP_REMOVED lines=10> */
[----:B------:R-:W-:Y:S01]  /*1470*/  FFMA.FTZ R88, R53, R32, R88 ;  /* 0x0000002035587223 */ /* 0x000fe20000010058 */
[----:B------:R-:W-:Y:S01]  /*1480*/  FADD.FTZ R103, R32, R103 ;  /* 0x0000006720677221 */ /* 0x000fe20000010000 */
[----:B------:R-:W-:Y:S01]  /*1490*/  FADD.FTZ R33, -R68, R62 ;  /* 0x0000003e44217221 */ /* 0x000fe20000010100 */
[----:B------:R-:W-:Y:S01]  /*14a0*/  FADD.FTZ R32, R172, R3 ;  /* 0x00000003ac207221 */ /* 0x000fe20000010000 */
[----:B------:R-:W-:Y:S01]  /*14b0*/  FFMA.FTZ R3, R69, R172, R2 ;  /* 0x000000ac45037223 */ /* 0x000fe20000010002 */
[----:B------:R-:W-:Y:S01]  /*14c0*/  PRMT R178, R59, 0x7632, R178 ;  /* 0x000076323bb27816 */ /* 0x000fe200000000b2 */
[----:B------:R-:W-:Y:S01]  /*14d0*/  FMUL.FTZ R60, R170, R33 ;  /* 0x00000021aa3c7220 */ /* 0x000fe20000410000 */
[----:B------:R-:W-:Y:S01]  /*14e0*/  FADD.FTZ R32, R173, R32 ;  /* 0x00000020ad207221 */ /* 0x000fe20000010000 */
[----:B------:R-:W-:Y:S01]  /*14f0*/  FFMA.FTZ R33, R66, R173, R3 ;  /* 0x000000ad42217223 */ /* 0x000fe20000010003 */
[----:B------:R-:W-:Y:S01]  /*1500*/  FADD.FTZ R107, R176, R107 ;  /* 0x0000006bb06b7221 */ /* 0x000fe20000010000 */
[----:B------:R-:W-:Y:S01]  /*1510*/  FFMA.FTZ R110, R69, R176, R110 ;  /* 0x000000b0456e7223 */ /* 0x000fe2000001006e */
[----:B------:R-:W-:Y:S01]  /*1520*/  PRMT R176, R55, 0x7632, R176 ;  /* 0x0000763237b07816 */ /* 0x000fe200000000b0 */
[----:B------:R-:W-:Y:S01]  /*1530*/  FADD.FTZ R3, R49, R32 ;  /* 0x0000002031037221 */ /* 0x000fe20000010000 */
[----:B------:R-:W-:Y:S01]  /*1540*/  SHF.L.U32 R178, R178, 0x10, RZ ;  /* 0x00000010b2b27819 */ /* 0x000fe200000006ff */
[----:B------:R-:W-:Y:S01]  /*1550*/  FFMA.FTZ R2, R48, R49, R33 ;  /* 0x0000003130027223 */ /* 0x000fe20000010021 */
[----:B------:R-:W-:Y:S01]  /*1560*/  FADD.FTZ R113, R174, R113 ;  /* 0x00000071ae717221 */ /* 0x000fe20000010000 */
[----:B------:R-:W-:Y:S01]  /*1570*/  FFMA.FTZ R112, R47, R174, R112 ;  /* 0x000000ae2f707223 */ /* 0x000fe20000010070 */
[----:B------:R-:W-:Y:S01]  /*1580*/  SHF.L.U32 R176, R176, 0x10, RZ ;  /* 0x00000010b0b07819 */ /* 0x000fe200000006ff */
[----:B------:R-:W-:Y:S01]  /*1590*/  FMUL.FTZ R33, R134, R178 ;  /* 0x000000b286217220 */ /* 0x000fe20000410000 */
[----:B------:R-:W-:Y:S01]  /*15a0*/  PRMT R174, R58, 0x7632, R174 ;  /* 0x000076323aae7816 */ /* 0x000fe200000000ae */
[----:B------:R-:W-:Y:S01]  /*15b0*/  FADD.FTZ R32, R3, R52 ;  /* 0x0000003403207221 */ /* 0x000fe20000010000 */
[----:B------:R-:W-:Y:S01]  /*15c0*/  FFMA.FTZ R3, R53, R52, R2 ;  /* 0x0000003435037223 */ /* 0x000fe20000010002 */
[----:B------:R-:W-:Y:S01]  /*15d0*/  FADD.FTZ R104, R177, R104 ;  /* 0x00000068b1687221 */ /* 0x000fe20000010000 */
[----:B------:R-:W-:Y:S01]  /*15e0*/  FFMA.FTZ R87, R66, R177, R87 ;  /* 0x000000b142577223 */ /* 0x000fe20000010057 */
[----:B------:R-:W-:Y:S01]  /*15f0*/  SHF.L.U32 R177, R55, 0x10, RZ ;  /* 0x0000001037b17819 */ /* 0x000fe200000006ff */
[----:B------:R-:W-:Y:S01]  /*1600*/  FFMA.FTZ R62, R138, R176, R33 ;  /* 0x000000b08a3e7223 */ /* 0x000fe20000010021 */
[----:B------:R-:W-:Y:S01]  /*1610*/  FMUL.FTZ R55, R170, R37 ;  /* 0x00000025aa377220 */ /* 0x000fe20000410000 */
[----:B------:R-:W-:-:S02]  /*1620*/  IMAD.U32 R174, R174, 0x10000, RZ ;  /* 0x00010000aeae7824 */ /* 0x000fc400078e00ff */
[----:B------:R-:W-:Y:S01]  /*1630*/  FADD.FTZ R33, R32, R51 ;  /* 0x0000003320217221 */ /* 0x000fe20000010000 */
[----:B------:R-:W-:Y:S01]  /*1640*/  FFMA.FTZ R2, R50, R51, R3 ;  /* 0x0000003332027223 */ /* 0x000fe20000010003 */
[----:B------:R-:W-:Y:S01]  /*1650*/  SHF.L.U32 R59, R59, 0x10, RZ ;  /* 0x000000103b3b7819 */ /* 0x000fe200000006ff */
[----:B------:R-:W-:Y:S01]  /*1660*/  FADD.FTZ R61, -R68, R61 ;  /* 0x0000003d443d7221 */ /* 0x000fe20000010100 */
[----:B------:R-:W-:Y:S01]  /*1670*/  SHF.L.U32 R38, R38, 0x10, RZ ;  /* 0x0000001026267819 */ /* 0x000fe200000006ff */
[----:B------:R-:W-:Y:S01]  /*1680*/  FMUL.FTZ R58, R135, R174 ;  /* 0x000000ae873a7220 */ /* 0x000fe20000410000 */
[----:B------:R-:W-:Y:S01]  /*1690*/  FADD.FTZ R32, R33, R54 ;  /* 0x0000003621207221 */ /* 0x000fe20000010000 */
[----:B------:R-:W-:Y:S01]  /*16a0*/  FFMA.FTZ R3, R55, R54, R2 ;  /* 0x0000003637037223 */ /* 0x000fe20000010002 */
[----:B------:R-:W-:Y:S01]  /*16b0*/  FADD.FTZ R35, -R68, R63 ;  /* 0x0000003f44237221 */ /* 0x000fe20000010100 */
[----:B------:R-:W-:Y:S01]  /*16c0*/  FMUL.FTZ R61, R170, R61 ;  /* 0x0000003daa3d7220 */ /* 0x000fe20000410000 */
[----:B------:R-:W-:Y:S01]  /*16d0*/  FFMA.FTZ R58, R139, R38, R58 ;  /* 0x000000268b3a7223 */ /* 0x000fe2000001003a */
[----:B------:R-:W-:Y:S01]  /*16e0*/  FMUL.FTZ R63, R152, R59 ;  /* 0x0000003b983f7220 */ /* 0x000fe20000410000 */
[----:B------:R-:W-:Y:S01]  /*16f0*/  FADD.FTZ R33, R32, R57 ;  /* 0x0000003920217221 */ /* 0x000fe20000010000 */
[----:B------:R-:W-:Y:S01]  /*1700*/  FFMA.FTZ R2, R56, R57, R3 ;  /* 0x0000003938027223 */ /* 0x000fe20000010003 */
[----:B------:R-:W-:Y:S01]  /*1710*/  FFMA.FTZ R72, R55, R34, R72 ;  /* 0x0000002237487223 */ /* 0x000fe20000010048 */
[----:B------:R-:W-:Y:S01]  /*1720*/  FADD.FTZ R81, R34, R81 ;  /* 0x0000005122517221 */ /* 0x000fe20000010000 */
[----:B------:R-:W-:Y:S01]  /*1730*/  FFMA.FTZ R63, R156, R177, R63 ;  /* 0x000000b19c3f7223 */ /* 0x000fe2000001003f */
[----:B------:R-:W-:Y:S01]  /*1740*/  SHF.R.U32.HI R34, RZ, 0x5, R105 ;  /* 0x00000005ff227819 */ /* 0x000fe20000011669 */
[----:B------:R-:W-:Y:S01]  /*1750*/  FADD.FTZ R32, R33, R58 ;  /* 0x0000003a21207221 */ /* 0x000fe20000010000 */
[----:B------:R-:W-:Y:S01]  /*1760*/  FFMA.FTZ R3, R61, R58, R2 ;  /* 0x0000003a3d037223 */ /* 0x000fe20000010002 */
[----:B------:R-:W-:Y:S01]  /*1770*/  FADD.FTZ R98, R175, R98 ;  /* 0x00000062af627221 */ /* 0x000fe20000010000 */
[----:B------:R-:W-:Y:S01]  /*1780*/  FFMA.FTZ R93, R56, R175, R93 ;  /* 0x000000af385d7223 */ /* 0x000fe2000001005d */
[----:B------:R-:W-:Y:S01]  /*1790*/  FMUL.FTZ R175, R170, R35 ;  /* 0x00000023aaaf7220 */ /* 0x000fe20000410000 */
[----:B------:R-:W-:Y:S01]  /*17a0*/  LOP3.LUT R35, R34, 0x7fffffc, RZ, 0xc0, !PT ;  /* 0x07fffffc22237812 */ /* 0x000fe200078ec0ff */
[----:B------:R-:W-:Y:S01]  /*17b0*/  FADD.FTZ R33, R32, R63 ;  /* 0x0000003f20217221 */ /* 0x000fe20000010000 */
[----:B------:R-:W-:Y:S01]  /*17c0*/  FFMA.FTZ R3, R60, R63, R3 ;  /* 0x0000003f3c037223 */ /* 0x000fe20000010003 */
[----:B------:R-:W-:Y:S01]  /*17d0*/  FFMA.FTZ R90, R55, R36, R90 ;  /* 0x00000024375a7223 */ /* 0x000fe2000001005a */
[----:B------:R-:W-:Y:S01]  /*17e0*/  FADD.FTZ R101, R36, R101 ;  /* 0x0000006524657221 */ /* 0x000fe20000010000 */
        /* <DEDUP_REMOVED lines=14> */
[----:B------:R-:W-:Y:S01]  /*18d0*/  @!P6 IADD3 R35, R35, 0x4, RZ ;  /* 0x000000042323e810 */ /* 0x000fe20007ffe0ff */
        /* <DEDUP_REMOVED lines=21> */
.L_x_893:
[----:B------:R-:W3:Y:S01]  /*1a30*/  S2R R36, SR_CgaCtaId ;  /* 0x0000000000247919 */ /* 0x000ee20000008800 */
[----:B------:R-:W-:Y:S01]  /*1a40*/  MOV R3, 0x400 ;  /* 0x0000040000037802 */ /* 0x000fe20000000f00 */
[----:B01----:R-:W-:Y:S01]  /*1a50*/  FADD.FTZ R2, R2, R37 ;  /* 0x0000002502027221 */ /* 0x003fe20000010000 */
[----:B------:R-:W-:Y:S01]  /*1a60*/  @!P1 LOP3.LUT R34, R34, 0x3, RZ, 0xc0, !PT ;  /* 0x0000000322229812 */ /* 0x000fe200078ec0ff */
[----:B------:R-:W-:Y:S05]  /*1a70*/  WARPSYNC.ALL ;  /* 0x0000000000007948 */ /* 0x000fea0003800000 */
[----:B------:R-:W-:Y:S02]  /*1a80*/  @!P1 IADD3 R34, R35, R34, RZ ;  /* 0x0000002223229210 */ /* 0x000fe40007ffe0ff */
[----:B------:R-:W-:-:S02]  /*1a90*/  ISETP.NE.U32.AND P3, PT, RZ, UR14, PT ;  /* 0x0000000eff007c0c */ /* 0x000fc4000bf65070 */
[----:B------:R-:W-:Y:S02]  /*1aa0*/  ISETP.NE.U32.AND P4, PT, RZ, UR16, PT ;  /* 0x00000010ff007c0c */ /* 0x000fe4000bf85070 */
[----:B------:R-:W-:Y:S02]  /*1ab0*/  ISETP.NE.AND.EX P3, PT, RZ, UR15, PT, P3 ;  /* 0x0000000fff007c0c */ /* 0x000fe4000bf65330 */
[----:B------:R-:W-:Y:S02]  /*1ac0*/  ISETP.NE.AND.EX P4, PT, RZ, UR17, PT, P4 ;  /* 0x00000011ff007c0c */ /* 0x000fe4000bf85340 */
[----:B---3--:R-:W-:Y:S01]  /*1ad0*/  LEA R36, R36, R3, 0x18 ;  /* 0x0000000324247211 */ /* 0x008fe200078ec0ff */
[----:B--2---:R-:W-:-:S03]  /*1ae0*/  FADD.FTZ R3, R33, R32 ;  /* 0x0000002021037221 */ /* 0x004fc60000010000 */
[----:B------:R-:W-:Y:S01]  /*1af0*/  @!P1 LEA R59, R34, R36, 0x3 ;  /* 0x00000024223b9211 */ /* 0x000fe200078e18ff */
[----:B------:R-:W-:-:S04]  /*1b00*/  IMAD R68, R35, 0x8, R36 ;  /* 0x0000000823447824 */ /* 0x000fc800078e0224 */
[----:B------:R-:W-:Y:S01]  /*1b10*/  @!P1 STS.64 [R59+0x2000], R2 ;  /* 0x002000023b009388 */ /* 0x000fe20000000a00 */
[----:B------:R-:W-:Y:S01]  /*1b20*/  BAR.SYNC.DEFER_BLOCKING 0x0 ;  /* 0x0000000000007b1d */ /* 0x000fe20000010000 */
[----:B------:R-:W-:-:S04]  /*1b30*/  ISETP.NE.U32.AND P1, PT, RZ, UR16, PT ;  /* 0x00000010ff007c0c */ /* 0x000fc8000bf25070 */
[----:B------:R-:W-:Y:S01]  /*1b40*/  ISETP.NE.AND.EX P1, PT, RZ, UR17, PT, P1 ;  /* 0x00000011ff007c0c */ /* 0x000fe2000bf25310 */
        /* <DEDUP_REMOVED lines=31> */
[----:B------:R-:W-:Y:S01]  /*1d40*/  ISETP.NE.AND.EX P2, PT, RZ, UR19, PT, P2 ;  /* 0x00000013ff007c0c */ /* 0x000fe2000bf45320 */
[----:B------:R-:W0:Y:S01]  /*1d50*/  @P1 LDC.64 R44, c[0x0][0x308] ;  /* 0x0000c200ff2c1b82 */ /* 0x000e220000000a00 */
[----:B------:R-:W-:Y:S01]  /*1d60*/  FADD.FTZ R41, R40, -R41 ;  /* 0x8000002928297221 */ /* 0x000fe20000010000 */
[----:B------:R-:W-:Y:S01]  /*1d70*/  FADD.FTZ R69, R172, -R69 ;  /* 0x80000045ac457221 */ /* 0x000fe20000010000 */
[----:B------:R-:W-:Y:S01]  /*1d80*/  FADD.FTZ R35, R51, -R50 ;  /* 0x8000003233237221 */ /* 0x000fe20000010000 */
[----:B------:R-:W-:Y:S01]  /*1d90*/  FADD.FTZ R67, R64, -R67 ;  /* 0x8000004340437221 */ /* 0x000fe20000010000 */
[C---:B------:R-:W-:Y:S01]  /*1da0*/  FMUL.FTZ R41, R170.reuse, R41 ;  /* 0x00000029aa297220 */ /* 0x040fe20000410000 */
[C---:B------:R-:W-:Y:S01]  /*1db0*/  FMUL.FTZ R51, R170.reuse, R3 ;  /* 0x00000003aa337220 */ /* 0x040fe20000410000 */
[----:B------:R-:W-:Y:S01]  /*1dc0*/  FMUL.FTZ R69, R170, R69 ;  /* 0x00000045aa457220 */ /* 0x000fe20000410000 */
[----:B------:R-:W-:Y:S01]  /*1dd0*/  FADD.FTZ R43, R43, -R0 ;  /* 0x800000002b2b7221 */ /* 0x000fe20000010000 */
[----:B------:R-:W-:Y:S01]  /*1de0*/  FADD.FTZ R65, R42, -R65 ;  /* 0x800000412a417221 */ /* 0x000fe20000010000 */
[----:B------:R-:W-:Y:S01]  /*1df0*/  FADD.FTZ R33, R52, -R53 ;  /* 0x8000003534217221 */ /* 0x000fe20000010000 */
[----:B------:R-:W-:Y:S01]  /*1e00*/  FADD.FTZ R37, R54, -R55 ;  /* 0x8000003736257221 */ /* 0x000fe20000010000 */
[----:B-----5:R-:W-:Y:S01]  /*1e10*/  @P2 FADD.FTZ R41, R6, R41 ;  /* 0x0000002906292221 */ /* 0x020fe20000010000 */
[----:B------:R-:W-:Y:S01]  /*1e20*/  FMUL.FTZ R38, R170, R67 ;  /* 0x00000043aa267220 */ /* 0x000fe20000410000 */
[----:B------:R-:W-:Y:S01]  /*1e30*/  @P2 FADD.FTZ R69, R10, R69 ;  /* 0x000000450a452221 */ /* 0x000fe20000010000 */
[----:B------:R-:W-:Y:S01]  /*1e40*/  @P2 FADD.FTZ R51, R8, R51 ;  /* 0x0000003308332221 */ /* 0x000fe20000010000 */
[C---:B------:R-:W-:Y:S01]  /*1e50*/  FMUL.FTZ R43, R170.reuse, R43 ;  /* 0x0000002baa2b7220 */ /* 0x040fe20000410000 */
[C---:B------:R-:W-:Y:S01]  /*1e60*/  FMUL.FTZ R32, R170.reuse, R65 ;  /* 0x00000041aa207220 */ /* 0x040fe20000410000 */
[C---:B------:R-:W-:Y:S01]  /*1e70*/  FMUL.FTZ R55, R170.reuse, R35 ;  /* 0x00000023aa377220 */ /* 0x040fe20000410000 */
[----:B------:R-:W-:Y:S01]  /*1e80*/  FADD.FTZ R57, R57, -R56 ;  /* 0x8000003839397221 */ /* 0x000fe20000010000 */
[C---:B------:R-:W-:Y:S01]  /*1e90*/  FMUL.FTZ R54, R170.reuse, R33 ;  /* 0x00000021aa367220 */ /* 0x040fe20000410000 */
[----:B------:R-:W1:Y:S01]  /*1ea0*/  @P3 LDC.64 R34, c[0x0][0x300] ;  /* 0x0000c000ff223b82 */ /* 0x000e620000000a00 */
[----:B------:R-:W-:Y:S01]  /*1eb0*/  FMUL.FTZ R56, R170, R37 ;  /* 0x00000025aa387220 */ /* 0x000fe20000410000 */
[----:B------:R-:W-:Y:S01]  /*1ec0*/  @P2 FADD.FTZ R38, R7, R38 ;  /* 0x0000002607262221 */ /* 0x000fe20000010000 */
[----:B------:R-:W-:Y:S01]  /*1ed0*/  @P3 F2FP.BF16.F32.PACK_AB R33, RZ, R41 ;  /* 0x00000029ff21323e */ /* 0x000fe200000010ff */
[----:B------:R-:W-:Y:S01]  /*1ee0*/  @P2 FADD.FTZ R43, R4, R43 ;  /* 0x0000002b042b2221 */ /* 0x000fe20000010000 */
[----:B------:R-:W-:Y:S01]  /*1ef0*/  @P3 F2FP.BF16.F32.PACK_AB R37, RZ, R69 ;  /* 0x00000045ff25323e */ /* 0x000fe200000010ff */
[----:B------:R-:W-:Y:S01]  /*1f00*/  @P2 FADD.FTZ R32, R5, R32 ;  /* 0x0000002005202221 */ /* 0x000fe20000010000 */
[----:B------:R-:W-:Y:S01]  /*1f10*/  @P3 F2FP.BF16.F32.PACK_AB R36, RZ, R51 ;  /* 0x00000033ff24323e */ /* 0x000fe200000010ff */
[----:B------:R-:W2:Y:S01]  /*1f20*/  LDC.64 R2, c[0x0][0x2f8] ;  /* 0x0000be00ff027b82 */ /* 0x000ea20000000a00 */
[----:B------:R-:W-:Y:S01]  /*1f30*/  @P3 PRMT R21, R33, 0x7610, R21 ;  /* 0x0000761021153816 */ /* 0x000fe20000000015 */
[----:B------:R-:W-:Y:S01]  /*1f40*/  FADD.FTZ R47, R46, -R47 ;  /* 0x8000002f2e2f7221 */ /* 0x000fe20000010000 */
[----:B------:R-:W-:Y:S01]  /*1f50*/  FADD.FTZ R173, R173, -R66 ;  /* 0x80000042adad7221 */ /* 0x000fe20000010000 */
[----:B------:R-:W-:Y:S01]  /*1f60*/  @P3 F2FP.BF16.F32.PACK_AB R42, RZ, R38 ;  /* 0x00000026ff2a323e */ /* 0x000fe200000010ff */
[----:B0-----:R-:W-:Y:S01]  /*1f70*/  @P1 IMAD.WIDE.U32 R44, R171, 0x20, R44 ;  /* 0x00000020ab2c1825 */ /* 0x001fe200078e002c */
[----:B------:R-:W-:-:S03]  /*1f80*/  @P3 PRMT R23, R37, 0x7610, R23 ;  /* 0x0000761025173816 */ /* 0x000fc60000000017 */
[----:B------:R-:W-:Y:S01]  /*1f90*/  FMUL.FTZ R50, R170, R47 ;  /* 0x0000002faa327220 */ /* 0x000fe20000410000 */
[----:B------:R-:W-:Y:S01]  /*1fa0*/  @P3 PRMT R22, R36, 0x7610, R22 ;  /* 0x0000761024163816 */ /* 0x000fe20000000016 */
[----:B------:R-:W-:Y:S01]  /*1fb0*/  FMUL.FTZ R52, R170, R173 ;  /* 0x000000adaa347220 */ /* 0x000fe20000410000 */
[C---:B------:R-:W-:Y:S01]  /*1fc0*/  SEL R39, R38.reuse, R27, P4 ;  /* 0x0000001b26277207 */ /* 0x040fe20002000000 */
[----:B------:R-:W-:Y:S01]  /*1fd0*/  @P2 FADD.FTZ R50, R9, R50 ;  /* 0x0000003209322221 */ /* 0x000fe20000010000 */
[----:B------:R-:W-:Y:S01]  /*1fe0*/  F2FP.BF16.F32.PACK_AB R33, R38, R41 ;  /* 0x000000292621723e */ /* 0x000fe200000010ff */
[----:B------:R-:W-:Y:S01]  /*1ff0*/  @P2 FADD.FTZ R52, R11, R52 ;  /* 0x000000340b342221 */ /* 0x000fe20000010000 */
[----:B------:R-:W-:Y:S01]  /*2000*/  SEL R37, R32, R25, P4 ;  /* 0x0000001920257207 */ /* 0x000fe20002000000 */
[----:B------:R-:W-:Y:S01]  /*2010*/  FADD.FTZ R49, R49, -R48 ;  /* 0x8000003031317221 */ /* 0x000fe20000010000 */
[----:B------:R-:W-:Y:S01]  /*2020*/  SEL R36, R43, R24, P4 ;  /* 0x000000182b247207 */ /* 0x000fe20002000000 */
[----:B------:R-:W-:Y:S01]  /*2030*/  FADD.FTZ R63, R63, -R60 ;  /* 0x8000003c3f3f7221 */ /* 0x000fe20000010000 */
[----:B------:R-:W-:Y:S01]  /*2040*/  SEL R38, R41, R26, P4 ;  /* 0x0000001a29267207 */ /* 0x000fe20002000000 */
[----:B------:R-:W-:Y:S01]  /*2050*/  FADD.FTZ R61, R58, -R61 ;  /* 0x8000003d3a3d7221 */ /* 0x000fe20000010000 */
[----:B------:R-:W-:Y:S01]  /*2060*/  @P3 F2FP.BF16.F32.PACK_AB R0, RZ, R43 ;  /* 0x0000002bff00323e */ /* 0x000fe200000010ff */
[----:B------:R-:W-:Y:S01]  /*2070*/  FADD.FTZ R175, R62, -R175 ;  /* 0x800000af3eaf7221 */ /* 0x000fe20000010000 */
[----:B------:R-:W-:Y:S01]  /*2080*/  @P3 F2FP.BF16.F32.PACK_AB R47, RZ, R52 ;  /* 0x00000034ff2f323e */ /* 0x000fe200000010ff */
[----:B------:R0:W-:Y:S01]  /*2090*/  @P1 STG.E.128 desc[UR4][R44.64], R36 ;  /* 0x000000242c001986 */ /* 0x0001e2000c101d04 */
[----:B------:R-:W-:Y:S01]  /*20a0*/  @P3 F2FP.BF16.F32.PACK_AB R46, RZ, R50 ;  /* 0x00000032ff2e323e */ /* 0x000fe200000010ff */
[C---:B------:R-:W-:Y:S01]  /*20b0*/  FMUL.FTZ R53, R170.reuse, R49 ;  /* 0x00000031aa357220 */ /* 0x040fe20000410000 */
[----:B------:R-:W-:Y:S01]  /*20c0*/  @P3 F2FP.BF16.F32.PACK_AB R40, RZ, R32 ;  /* 0x00000020ff28323e */ /* 0x000fe200000010ff */
[----:B------:R-:W-:Y:S01]  /*20d0*/  FMUL.FTZ R57, R170, R57 ;  /* 0x00000039aa397220 */ /* 0x000fe20000410000 */
[----:B------:R-:W-:Y:S01]  /*20e0*/  @P3 PRMT R20, R0, 0x7610, R20 ;  /* 0x0000761000143816 */ /* 0x000fe20000000014 */
[----:B------:R-:W-:Y:S01]  /*20f0*/  FMUL.FTZ R63, R170, R63 ;  /* 0x0000003faa3f7220 */ /* 0x000fe20000410000 */
[----:B------:R-:W-:Y:S01]  /*2100*/  F2FP.BF16.F32.PACK_AB R32, R32, R43 ;  /* 0x0000002b2020723e */ /* 0x000fe200000010ff */
[----:B------:R-:W-:Y:S01]  /*2110*/  FMUL.FTZ R58, R170, R61 ;  /* 0x0000003daa3a7220 */ /* 0x000fe20000410000 */
[----:B------:R-:W-:Y:S01]  /*2120*/  @P3 PRMT R23, R23, 0x5410, R47 ;  /* 0x0000541017173816 */ /* 0x000fe2000000002f */
[----:B--2---:R-:W-:Y:S01]  /*2130*/  IMAD.WIDE.U32 R48, R171, 0x10, R2 ;  /* 0x00000010ab307825 */ /* 0x004fe200078e0002 */
[----:B------:R-:W-:-:S03]  /*2140*/  @P3 PRMT R22, R22, 0x5410, R46 ;  /* 0x0000541016163816 */ /* 0x000fc6000000002e */
[----:B------:R-:W-:Y:S01]  /*2150*/  FMUL.FTZ R170, R170, R175 ;  /* 0x000000afaaaa7220 */ /* 0x000fe20000410000 */
[----:B------:R-:W-:Y:S01]  /*2160*/  @P3 PRMT R21, R21, 0x5410, R42 ;  /* 0x0000541015153816 */ /* 0x000fe2000000002a */
[----:B-1----:R-:W-:Y:S01]  /*2170*/  @P3 IMAD.WIDE.U32 R46, R171, 0x10, R34 ;  /* 0x00000010ab2e3825 */ /* 0x002fe200078e0022 */
[----:B------:R-:W-:-:S03]  /*2180*/  @P3 PRMT R20, R20, 0x5410, R40 ;  /* 0x0000541014143816 */ /* 0x000fc60000000028 */
[----:B------:R-:W-:Y:S01]  /*2190*/  @P2 FADD.FTZ R53, R12, R53 ;  /* 0x000000350c352221 */ /* 0x000fe20000010000 */
[----:B------:R-:W-:Y:S01]  /*21a0*/  SEL R41, R50, R29, P4 ;  /* 0x0000001d32297207 */ /* 0x000fe20002000000 */
[----:B0-----:R-:W0:Y:S01]  /*21b0*/  @P1 LDC.64 R38, c[0x0][0x308] ;  /* 0x0000c200ff261b82 */ /* 0x001e220000000a00 */
[----:B------:R-:W-:Y:S01]  /*21c0*/  SEL R40, R51, R28, P4 ;  /* 0x0000001c33287207 */ /* 0x000fe20002000000 */
[----:B------:R-:W-:Y:S01]  /*21d0*/  @P2 FADD.FTZ R55, R14, R55 ;  /* 0x000000370e372221 */ /* 0x000fe20000010000 */
[----:B------:R-:W-:Y:S01]  /*21e0*/  SEL R43, R52, R31, P4 ;  /* 0x0000001f342b7207 */ /* 0x000fe20002000000 */
[----:B------:R-:W-:Y:S01]  /*21f0*/  @P2 FADD.FTZ R57, R16, R57 ;  /* 0x0000003910392221 */ /* 0x000fe20000010000 */
[----:B------:R-:W-:Y:S01]  /*2200*/  SEL R42, R69, R30, P4 ;  /* 0x0000001e452a7207 */ /* 0x000fe20002000000 */
[----:B------:R-:W-:Y:S01]  /*2210*/  @P2 FADD.FTZ R63, R18, R63 ;  /* 0x0000003f123f2221 */ /* 0x000fe20000010000 */
[----:B------:R-:W-:Y:S01]  /*2220*/  F2FP.BF16.F32.PACK_AB R34, R50, R51 ;  /* 0x000000333222723e */ /* 0x000fe200000010ff */
[----:B------:R-:W1:Y:S01]  /*2230*/  @P3 LDC.64 R36, c[0x0][0x300] ;  /* 0x0000c000ff243b82 */ /* 0x000e620000000a00 */
[----:B------:R-:W-:Y:S01]  /*2240*/  F2FP.BF16.F32.PACK_AB R35, R52, R69 ;  /* 0x000000453423723e */ /* 0x000fe200000010ff */
[----:B------:R2:W-:Y:S01]  /*2250*/  @P1 STG.E.128 desc[UR4][R44.64+0x10], R40 ;  /* 0x000010282c001986 */ /* 0x0005e2000c101d04 */
[----:B------:R-:W-:Y:S01]  /*2260*/  @P2 FADD.FTZ R54, R13, R54 ;  /* 0x000000360d362221 */ /* 0x000fe20000010000 */
[----:B------:R-:W-:Y:S01]  /*2270*/  @P2 FADD.FTZ R56, R15, R56 ;  /* 0x000000380f382221 */ /* 0x000fe20000010000 */
[----:B------:R-:W-:Y:S01]  /*2280*/  @P2 FADD.FTZ R58, R17, R58 ;  /* 0x0000003a113a2221 */ /* 0x000fe20000010000 */
[----:B------:R-:W-:Y:S01]  /*2290*/  @P2 FADD.FTZ R170, R19, R170 ;  /* 0x000000aa13aa2221 */ /* 0x000fe20000010000 */
[----:B------:R3:W-:Y:S01]  /*22a0*/  STG.E.128 desc[UR4][R48.64], R32 ;  /* 0x0000002030007986 */ /* 0x0007e2000c101d04 */
[----:B------:R-:W-:Y:S01]  /*22b0*/  @P3 F2FP.BF16.F32.PACK_AB R51, RZ, R63 ;  /* 0x0000003fff33323e */ /* 0x000fe200000010ff */
[----:B------:R-:W-:Y:S01]  /*22c0*/  IMAD.WIDE.U32 R2, R169, 0x10, R2 ;  /* 0x00000010a9027825 */ /* 0x000fe200078e0002 */
[----:B------:R-:W-:Y:S01]  /*22d0*/  @P3 F2FP.BF16.F32.PACK_AB R0, RZ, R53 ;  /* 0x00000035ff00323e */ /* 0x000fe200000010ff */
[----:B------:R4:W-:Y:S01]  /*22e0*/  @P3 STG.E.128 desc[UR4][R46.64], R20 ;  /* 0x000000142e003986 */ /* 0x0009e2000c101d04 */
[----:B------:R-:W-:-:S02]  /*22f0*/  @P3 F2FP.BF16.F32.PACK_AB R52, RZ, R170 ;  /* 0x000000aaff34323e */ /* 0x000fc400000010ff */
[----:B------:R-:W-:Y:S02]  /*2300*/  @P3 F2FP.BF16.F32.PACK_AB R50, RZ, R58 ;  /* 0x0000003aff32323e */ /* 0x000fe400000010ff */
[----:B------:R-:W-:Y:S01]  /*2310*/  SEL R24, R53, R24, P4 ;  /* 0x0000001835187207 */ /* 0x000fe20002000000 */
[----:B0-----:R-:W-:Y:S01]  /*2320*/  @P1 IMAD.WIDE.U32 R38, R169, 0x20, R38 ;  /* 0x00000020a9261825 */ /* 0x001fe200078e0026 */
[----:B------:R-:W-:Y:S02]  /*2330*/  SEL R25, R54, R25, P4 ;  /* 0x0000001936197207 */ /* 0x000fe40002000000 */
[----:B--2---:R-:W-:Y:S02]  /*2340*/  @P3 F2FP.BF16.F32.PACK_AB R45, RZ, R55 ;  /* 0x00000037ff2d323e */ /* 0x004fe400000010ff */
[----:B------:R-:W-:Y:S02]  /*2350*/  @P3 F2FP.BF16.F32.PACK_AB R40, RZ, R54 ;  /* 0x00000036ff28323e */ /* 0x000fe400000010ff */
[----:B------:R-:W-:Y:S01]  /*2360*/  SEL R26, R55, R26, P4 ;  /* 0x0000001a371a7207 */ /* 0x000fe20002000000 */
[----:B-1----:R-:W-:Y:S01]  /*2370*/  @P3 IMAD.WIDE.U32 R36, R169, 0x10, R36 ;  /* 0x00000010a9243825 */ /* 0x002fe200078e0024 */
[----:B---3--:R-:W-:-:S02]  /*2380*/  @P3 F2FP.BF16.F32.PACK_AB R49, RZ, R57 ;  /* 0x00000039ff31323e */ /* 0x008fc400000010ff */
[----:B------:R-:W-:Y:S02]  /*2390*/  SEL R27, R56, R27, P4 ;  /* 0x0000001b381b7207 */ /* 0x000fe40002000000 */
[----:B----4-:R-:W-:Y:S02]  /*23a0*/  @P3 F2FP.BF16.F32.PACK_AB R47, RZ, R56 ;  /* 0x00000038ff2f323e */ /* 0x010fe400000010ff */
[----:B------:R-:W-:Y:S01]  /*23b0*/  @P3 PRMT R23, R51, 0x7610, R23 ;  /* 0x0000761033173816 */ /* 0x000fe20000000017 */
[----:B------:R0:W-:Y:S01]  /*23c0*/  @P1 STG.E.128 desc[UR4][R38.64], R24 ;  /* 0x0000001826001986 */ /* 0x0001e2000c101d04 */
[----:B------:R-:W-:Y:S02]  /*23d0*/  @P3 PRMT R22, R49, 0x7610, R22 ;  /* 0x0000761031163816 */ /* 0x000fe40000000016 */
[----:B------:R-:W-:Y:S02]  /*23e0*/  @P3 PRMT R21, R45, 0x7610, R21 ;  /* 0x000076102d153816 */ /* 0x000fe40000000015 */
[----:B------:R-:W-:-:S02]  /*23f0*/  @P3 PRMT R20, R0, 0x7610, R20 ;  /* 0x0000761000143816 */ /* 0x000fc40000000014 */
[----:B------:R-:W-:Y:S02]  /*2400*/  SEL R28, R57, R28, P4 ;  /* 0x0000001c391c7207 */ /* 0x000fe40002000000 */
[----:B------:R-:W-:Y:S02]  /*2410*/  SEL R29, R58, R29, P4 ;  /* 0x0000001d3a1d7207 */ /* 0x000fe40002000000 */
[----:B------:R-:W-:Y:S02]  /*2420*/  SEL R30, R63, R30, P4 ;  /* 0x0000001e3f1e7207 */ /* 0x000fe40002000000 */
[----:B------:R-:W-:Y:S02]  /*2430*/  SEL R31, R170, R31, P4 ;  /* 0x0000001faa1f7207 */ /* 0x000fe40002000000 */
[----:B------:R-:W-:Y:S02]  /*2440*/  F2FP.BF16.F32.PACK_AB R32, R54, R53 ;  /* 0x000000353620723e */ /* 0x000fe400000010ff */
[----:B------:R-:W-:Y:S01]  /*2450*/  F2FP.BF16.F32.PACK_AB R33, R56, R55 ;  /* 0x000000373821723e */ /* 0x000fe200000010ff */
[----:B------:R0:W-:Y:S01]  /*2460*/  @P1 STG.E.128 desc[UR4][R38.64+0x10], R28 ;  /* 0x0000101c26001986 */ /* 0x0001e2000c101d04 */
[----:B------:R-:W-:-:S02]  /*2470*/  F2FP.BF16.F32.PACK_AB R34, R58, R57 ;  /* 0x000000393a22723e */ /* 0x000fc400000010ff */
        /* <DEDUP_REMOVED lines=72> */
.L_x_880:
        /* <DEDUP_REMOVED lines=31> */
.L_x_881:
[----:B------:R-:W-:Y:S01]  /*2af0*/  HFMA2.MMA R176, -RZ, RZ, 0, 9.5367431640625e-07 ;  /* 0x00000010ffb07435 */ /* 0x000fe200000001ff */
[----:B------:R-:W-:Y:S01]  /*2b00*/  MOV R174, R33 ;  /* 0x0000002100ae7202 */ /* 0x000fe20000000f00 */
[----:B------:R-:W-:Y:S01]  /*2b10*/  IMAD.MOV.U32 R177, RZ, RZ, 0x1f ;  /* 0x0000001fffb17424 */ /* 0x000fe200078e00ff */
[----:B------:R-:W-:-:S08]  /*2b20*/  MOV R59, 0xffffffff ;  /* 0xffffffff003b7802 */ /* 0x000fd00000000f00 */
[----:B-----5:R-:W-:Y:S05]  /*2b30*/  WARPSYNC.COLLECTIVE R59, `(.L_x_883) ;  /* 0x000000003b087348 */ /* 0x020fea0003c00000 */
[----:B------:R0:W1:Y:S02]  /*2b40*/  SHFL.DOWN P3, R68, R174, R176, R177 ;  /* 0x080000b0ae447389 */ /* 0x00006400000600b1 */
[----:B01---5:R-:W-:Y:S01]  /*2b50*/  ENDCOLLECTIVE ;  /* 0x000000000000791b */ /* 0x023fe20003800000 */
.L_x_883:
[----:B------:R-:W-:Y:S02]  /*2b60*/  MOV R174, R3 ;  /* 0x0000000300ae7202 */ /* 0x000fe40000000f00 */
[----:B------:R-:W-:-:S07]  /*2b70*/  MOV R2, R68 ;  /* 0x0000004400027202 */ /* 0x000fce0000000f00 */
[----:B------:R-:W-:Y:S05]  /*2b80*/  WARPSYNC.COLLECTIVE R59, `(.L_x_884) ;  /* 0x000000003b087348 */ /* 0x000fea0003c00000 */
[----:B------:R0:W1:Y:S02]  /*2b90*/  SHFL.DOWN P3, R68, R174, R176, R177 ;  /* 0x080000b0ae447389 */ /* 0x00006400000600b1 */
[----:B01----:R-:W-:Y:S01]  /*2ba0*/  ENDCOLLECTIVE ;  /* 0x000000000000791b */ /* 0x003fe20003800000 */
.L_x_884:
[----:B------:R-:W-:Y:S01]  /*2bb0*/  FADD.FTZ R2, R33, R2 ;  /* 0x0000000221027221 */ /* 0x000fe20000010000 */
[----:B------:R-:W-:-:S03]  /*2bc0*/  HFMA2.MMA R176, -RZ, RZ, 0, 4.76837158203125e-07 ;  /* 0x00000008ffb07435 */ /* 0x000fc600000001ff */
[----:B------:R-:W-:Y:S01]  /*2bd0*/  IMAD.MOV.U32 R174, RZ, RZ, R2 ;  /* 0x000000ffffae7224 */ /* 0x000fe200078e0002 */
[----:B------:R-:W-:-:S07]  /*2be0*/  MOV R32, R68 ;  /* 0x0000004400207202 */ /* 0x000fce0000000f00 */
[----:B------:R-:W-:Y:S05]  /*2bf0*/  WARPSYNC.COLLECTIVE R59, `(.L_x_885) ;  /* 0x000000003b087348 */ /* 0x000fea0003c00000 */
[----:B------:R0:W1:Y:S02]  /*2c00*/  SHFL.DOWN P3, R68, R174, R176, R177 ;  /* 0x080000b0ae447389 */ /* 0x00006400000600b1 */
[----:B01----:R-:W-:Y:S01]  /*2c10*/  ENDCOLLECTIVE ;  /* 0x000000000000791b */ /* 0x003fe20003800000 */
.L_x_885:
[----:B------:R-:W-:-:S05]  /*2c20*/  FADD.FTZ R32, R3, R32 ;  /* 0x0000002003207221 */ /* 0x000fca0000010000 */
[----:B------:R-:W-:Y:S02]  /*2c30*/  MOV R174, R32 ;  /* 0x0000002000ae7202 */ /* 0x000fe40000000f00 */
[----:B------:R-:W-:-:S07]  /*2c40*/  MOV R37, R68 ;  /* 0x0000004400257202 */ /* 0x000fce0000000f00 */
[----:B------:R-:W-:Y:S05]  /*2c50*/  WARPSYNC.COLLECTIVE R59, `(.L_x_886) ;  /* 0x000000003b087348 */ /* 0x000fea0003c00000 */
[----:B------:R0:W1:Y:S02]  /*2c60*/  SHFL.DOWN P3, R68, R174, R176, R177 ;  /* 0x080000b0ae447389 */ /* 0x00006400000600b1 */
[----:B01----:R-:W-:Y:S01]  /*2c70*/  ENDCOLLECTIVE ;  /* 0x000000000000791b */ /* 0x003fe20003800000 */
.L_x_886:
[----:B------:R-:W-:Y:S01]  /*2c80*/  FADD.FTZ R37, R2, R37 ;  /* 0x0000002502257221 */ /* 0x000fe20000010000 */
[----:B------:R-:W-:-:S03]  /*2c90*/  HFMA2.MMA R176, -RZ, RZ, 0, 2.384185791015625e-07 ;  /* 0x00000004ffb07435 */ /* 0x000fc600000001ff */
[----:B------:R-:W-:Y:S01]  /*2ca0*/  IMAD.MOV.U32 R174, RZ, RZ, R37 ;  /* 0x000000ffffae7224 */ /* 0x000fe200078e0025 */
[----:B------:R-:W-:-:S07]  /*2cb0*/  MOV R39, R68 ;  /* 0x0000004400277202 */ /* 0x000fce0000000f00 */
[----:B------:R-:W-:Y:S05]  /*2cc0*/  WARPSYNC.COLLECTIVE R59, `(.L_x_887) ;  /* 0x000000003b087348 */ /* 0x000fea0003c00000 */
[----:B------:R0:W1:Y:S02]  /*2cd0*/  SHFL.DOWN P3, R68, R174, R176, R177 ;  /* 0x080000b0ae447389 */ /* 0x00006400000600b1 */
[----:B01----:R-:W-:Y:S01]  /*2ce0*/  ENDCOLLECTIVE ;  /* 0x000000000000791b */ /* 0x003fe20003800000 */
.L_x_887:
[----:B------:R-:W-:-:S05]  /*2cf0*/  FADD.FTZ R39, R32, R39 ;  /* 0x0000002720277221 */ /* 0x000fca0000010000 */
[----:B------:R-:W-:Y:S02]  /*2d00*/  MOV R174, R39 ;  /* 0x0000002700ae7202 */ /* 0x000fe40000000f00 */
[----:B------:R-:W-:-:S07]  /*2d10*/  MOV R36, R68 ;  /* 0x0000004400247202 */ /* 0x000fce0000000f00 */
[----:B------:R-:W-:Y:S05]  /*2d20*/  WARPSYNC.COLLECTIVE R59, `(.L_x_888) ;  /* 0x000000003b087348 */ /* 0x000fea0003c00000 */
[----:B------:R0:W1:Y:S02]  /*2d30*/  SHFL.DOWN P3, R68, R174, R176, R177 ;  /* 0x080000b0ae447389 */ /* 0x00006400000600b1 */
[----:B01----:R-:W-:Y:S01]  /*2d40*/  ENDCOLLECTIVE ;  /* 0x000000000000791b */ /* 0x003fe20003800000 */
.L_x_888:
[----:B------:R-:W-:Y:S01]  /*2d50*/  FADD.FTZ R36, R37, R36 ;  /* 0x0000002425247221 */ /* 0x000fe20000010000 */
[----:B------:R-:W-:-:S03]  /*2d60*/  HFMA2.MMA R176, -RZ, RZ, 0, 1.1920928955078125e-07 ;  /* 0x00000002ffb07435 */ /* 0x000fc600000001ff */
[----:B------:R-:W-:Y:S01]  /*2d70*/  IMAD.MOV.U32 R174, RZ, RZ, R36 ;  /* 0x000000ffffae7224 */ /* 0x000fe200078e0024 */
[----:B------:R-:W-:-:S07]  /*2d80*/  MOV R38, R68 ;  /* 0x0000004400267202 */ /* 0x000fce0000000f00 */
[----:B------:R-:W-:Y:S05]  /*2d90*/  WARPSYNC.COLLECTIVE R59, `(.L_x_889) ;  /* 0x000000003b087348 */ /* 0x000fea0003c00000 */
[----:B------:R0:W1:Y:S02]  /*2da0*/  SHFL.DOWN P3, R68, R174, R176, R177 ;  /* 0x080000b0ae447389 */ /* 0x00006400000600b1 */
[----:B01----:R-:W-:Y:S01]  /*2db0*/  ENDCOLLECTIVE ;  /* 0x000000000000791b */ /* 0x003fe20003800000 */
.L_x_889:
[----:B------:R-:W-:-:S05]  /*2dc0*/  FADD.FTZ R38, R39, R38 ;  /* 0x0000002627267221 */ /* 0x000fca0000010000 */
[----:B------:R-:W-:Y:S02]  /*2dd0*/  MOV R174, R38 ;  /* 0x0000002600ae7202 */ /* 0x000fe40000000f00 */
[----:B------:R-:W-:-:S07]  /*2de0*/  MOV R3, R68 ;  /* 0x0000004400037202 */ /* 0x000fce0000000f00 */
[----:B------:R-:W-:Y:S05]  /*2df0*/  WARPSYNC.COLLECTIVE R59, `(.L_x_890) ;  /* 0x000000003b087348 */ /* 0x000fea0003c00000 */
[----:B------:R0:W1:Y:S02]  /*2e00*/  SHFL.DOWN P3, R68, R174, R176, R177 ;  /* 0x080000b0ae447389 */ /* 0x00006400000600b1 */
[----:B01----:R-:W-:Y:S01]  /*2e10*/  ENDCOLLECTIVE ;  /* 0x000000000000791b */ /* 0x003fe20003800000 */
.L_x_890:
[----:B------:R-:W-:Y:S01]  /*2e20*/  FADD.FTZ R2, R36, R3 ;  /* 0x0000000324027221 */ /* 0x000fe20000010000 */
[----:B------:R-:W-:-:S03]  /*2e30*/  HFMA2.MMA R176, -RZ, RZ, 0, 5.9604644775390625e-08 ;  /* 0x00000001ffb07435 */ /* 0x000fc600000001ff */
[----:B------:R-:W-:Y:S01]  /*2e40*/  IMAD.MOV.U32 R174, RZ, RZ, R2 ;  /* 0x000000ffffae7224 */ /* 0x000fe200078e0002 */
[----:B------:R-:W-:-:S07]  /*2e50*/  MOV R33, R68 ;  /* 0x0000004400217202 */ /* 0x000fce0000000f00 */
[----:B------:R-:W-:Y:S05]  /*2e60*/  WARPSYNC.COLLECTIVE R59, `(.L_x_891) ;  /* 0x000000003b087348 */ /* 0x000fea0003c00000 */
[----:B------:R0:W1:Y:S02]  /*2e70*/  SHFL.DOWN P3, R68, R174, R176, R177 ;  /* 0x080000b0ae447389 */ /* 0x00006400000600b1 */
[----:B01----:R-:W-:Y:S01]  /*2e80*/  ENDCOLLECTIVE ;  /* 0x000000000000791b */ /* 0x003fe20003800000 */
.L_x_891:
[----:B------:R-:W-:-:S05]  /*2e90*/  FADD.FTZ R33, R38, R33 ;  /* 0x0000002126217221 */ /* 0x000fca0000010000 */
[----:B------:R-:W-:Y:S02]  /*2ea0*/  MOV R174, R33 ;  /* 0x0000002100ae7202 */ /* 0x000fe40000000f00 */
[----:B------:R-:W-:-:S07]  /*2eb0*/  MOV R37, R68 ;  /* 0x0000004400257202 */ /* 0x000fce0000000f00 */
[----:B------:R-:W-:Y:S05]  /*2ec0*/  WARPSYNC.COLLECTIVE R59, `(.L_x_892) ;  /* 0x000000003b087348 */ /* 0x000fea0003c00000 */
[----:B------:R0:W1:Y:S02]  /*2ed0*/  SHFL.DOWN P3, R68, R174, R176, R177 ;  /* 0x080000b0ae447389 */ /* 0x00006400000600b1 */
[----:B01----:R-:W-:Y:S01]  /*2ee0*/  ENDCOLLECTIVE ;  /* 0x000000000000791b */ /* 0x003fe20003800000 */
.L_x_892:
[----:B------:R-:W-:Y:S01]  /*2ef0*/  MOV R32, R68 ;  /* 0x0000004400207202 */ /* 0x000fe20000000f00 */
[----:B------:R-:W-:Y:S06]  /*2f00*/  BRA `(.L_x_893) ;  /* 0xffffffe800c87947 */ /* 0x000fec000383ffff */
.L_x_894:
        /* <DEDUP_REMOVED lines=15> */
.L_x_2961:


//--------------------- .text._ZN10layer_norm31ln_parallel_residual_bwd_kernelINS_13Kernel_traitsI13__nv_bfloat16S2_fS2_fjLj2048ELj1ELj1ELj4ELj16ENS_18Kernel_traits_baseILj2048ES2_S2_fS2_fjLj128EEEEELb0ELb1ELb0EEEvNS_9BwdParamsE --------------------------
	.section	.text._ZN10layer_norm31ln_parallel_residual_bwd_kernelINS_13Kernel_traitsI13__nv_bfloat16S2_fS2_fjLj2048ELj1ELj1ELj4ELj16ENS_18Kernel_traits_baseILj2048ES2_S2_fS2_fjLj128EEEEELb0ELb1ELb0EEEvNS_9BwdParamsE,"ax",@progbits
	.align	128
        .global         _ZN10layer_norm31ln_parallel_residual_bwd_kernelINS_13Kernel_traitsI13__nv_bfloat16S2_fS2_fjLj2048ELj1ELj1ELj4ELj16ENS_18Kernel_traits_baseILj2048ES2_S2_fS2_fjLj128EEEEELb0ELb1ELb0EEEvNS_9BwdParamsE
        .type           _ZN10layer_norm31ln_parallel_residual_bwd_kernelINS_13Kernel_traitsI13__nv_bfloat16S2_fS2_fjLj2048ELj1ELj1ELj4ELj16ENS_18Kernel_traits_baseILj2048ES2_S2_fS2_fjLj128EEEEELb0ELb1ELb0EEEvNS_9BwdParamsE,@function
        .size           _ZN10layer_norm31ln_parallel_residual_bwd_kernelINS_13Kernel_traitsI13__nv_bfloat16S2_fS2_fjLj2048ELj1ELj1ELj4ELj16ENS_18Kernel_traits_baseILj2048ES2_S2_fS2_fjLj128EEEEELb0ELb1ELb0EEEvNS_9BwdParamsE,(.L_x_2962 - _ZN10layer_norm31ln_parallel_residual_bwd_kernelINS_13Kernel_traitsI13__nv_bfloat16S2_fS2_fjLj2048ELj1ELj1ELj4ELj16ENS_18Kernel_traits_baseILj2048ES2_S2_fS2_fjLj128EEEEELb0ELb1ELb0EEEvNS_9BwdParamsE)
        .other          _ZN10layer_norm31ln_parallel_residual_bwd_kernelINS_13Kernel_traitsI13__nv_bfloat16S2_fS2_fjLj2048ELj1ELj1ELj4ELj16ENS_18Kernel_traits_baseILj2048ES2_S2_fS2_fjLj128EEEEELb0ELb1ELb0EEEvNS_9BwdParamsE,@"STO_CUDA_ENTRY STV_DEFAULT"
_ZN10layer_norm31ln_parallel_residual_bwd_kernelINS_13Kernel_traitsI13__nv_bfloat16S2_fS2_fjLj2048ELj1ELj1ELj4ELj16ENS_18Kernel_traits_baseILj2048ES2_S2_fS2_fjLj128EEEEELb0ELb1ELb0EEEvNS_9BwdParamsE:
.text._ZN10layer_norm31ln_parallel_residual_bwd_kernelINS_13Kernel_traitsI13__nv_bfloat16S2_fS2_fjLj2048ELj1ELj1ELj4ELj16ENS_18Kernel_traits_baseILj2048ES2_S2_fS2_fjLj128EEEEELb0ELb1ELb0EEEvNS_9BwdParamsE:
        /* <DEDUP_REMOVED lines=50> */
[----:B-----5:R-:W-:Y:S01]  /*0320*/  @P2 PRMT R123, R12, 0x7632, R123 ;  /* 0x000076320c7b2816 */ /* 0x020fe2000000007b */
[----:B------:R-:W-:Y:S01]  /*0330*/  UISETP.NE.AND UP0, UPT, UR6, URZ, UPT ;  /* 0x0000003f0600728c */ /* 0x000fe2000bf05270 */
[----:B------:R-:W-:Y:S01]  /*0340*/  @P2 PRMT R121, R13, 0x7632, R121 ;  /* 0x000076320d792816 */ /* 0x000fe20000000079 */
[----:B------:R-:W-:Y:S01]  /*0350*/  HFMA2.MMA R2, -RZ, RZ, 0, 5.9604644775390625e-08 ;  /* 0x00000001ff027435 */ /* 0x000fe200000001ff */
[----:B------:R-:W-:Y:S02]  /*0360*/  @P2 PRMT R119, R14, 0x7632, R119 ;  /* 0x000076320e772816 */ /* 0x000fe40000000077 */
[----:B------:R-:W-:Y:S02]  /*0370*/  @P2 PRMT R117, R15, 0x7632, R117 ;  /* 0x000076320f752816 */ /* 0x000fe40000000075 */
[----:B------:R-:W-:Y:S02]  /*0380*/  @P3 PRMT R112, R4, 0x7632, R112 ;  /* 0x0000763204703816 */ /* 0x000fe40000000070 */
[----:B------:R-:W-:-:S02]  /*0390*/  @P3 PRMT R110, R5, 0x7632, R110 ;  /* 0x00007632056e3816 */ /* 0x000fc4000000006e */
[----:B------:R-:W-:Y:S02]  /*03a0*/  @P3 PRMT R107, R6, 0x7632, R107 ;  /* 0x00007632066b3816 */ /* 0x000fe4000000006b */
[----:B------:R-:W-:Y:S02]  /*03b0*/  @P3 PRMT R105, R7, 0x7632, R105 ;  /* 0x0000763207693816 */ /* 0x000fe40000000069 */
        /* <DEDUP_REMOVED lines=8> */
[----:B------:R-:W-:Y:S02]  /*0440*/  MOV R53, RZ ;  /* 0x000000ff00357202 */ /* 0x000fe40000000f00 */
[----:B------:R-:W-:-:S02]  /*0450*/  SHF.L.U32 R123, R123, 0x10, RZ ;  /* 0x000000107b7b7819 */ /* 0x000fc400000006ff */
[----:B------:R-:W-:Y:S02]  /*0460*/  SHF.L.U32 R121, R121, 0x10, RZ ;  /* 0x0000001079797819 */ /* 0x000fe400000006ff */
[----:B------:R-:W-:Y:S02]  /*0470*/  SHF.L.U32 R119, R119, 0x10, RZ ;  /* 0x0000001077777819 */ /* 0x000fe400000006ff */
[----:B------:R-:W-:Y:S02]  /*0480*/  PLOP3.LUT P4, PT, PT, PT, UP0, 0x80, 0x0 ;  /* 0x000000000000781c */ /* 0x000fe40003f8f008 */
[----:B------:R-:W-:Y:S02]  /*0490*/  SHF.L.U32 R117, R117, 0x10, RZ ;  /* 0x0000001075757819 */ /* 0x000fe400000006ff */
[----:B------:R-:W-:Y:S02]  /*04a0*/  SHF.L.U32 R112, R112, 0x10, RZ ;  /* 0x0000001070707819 */ /* 0x000fe400000006ff */
[----:B------:R-:W-:-:S02]  /*04b0*/  SHF.L.U32 R110, R110, 0x10, RZ ;  /* 0x000000106e6e7819 */ /* 0x000fc400000006ff */
[----:B------:R-:W-:Y:S02]  /*04c0*/  SHF.L.U32 R107, R107, 0x10, RZ ;  /* 0x000000106b6b7819 */ /* 0x000fe400000006ff */
[----:B------:R-:W-:-:S07]  /*04d0*/  SHF.L.U32 R105, R105, 0x10, RZ ;  /* 0x0000001069697819 */ /* 0x000fce00000006ff */
.L_x_905:
[----:B01----:R-:W0:Y:S02]  /*04e0*/  LDC.64 R76, c[0x0][0x250] ;  /* 0x00009400ff4c7b82 */ /* 0x003e240000000a00 */
[----:B0-----:R-:W-:-:S05]  /*04f0*/  IMAD.WIDE R76, R3, 0x4, R76 ;  /* 0x00000004034c7825 */ /* 0x001fca00078e024c */
[----:B------:R0:W2:Y:S02]  /*0500*/  LDG.E R109, desc[UR4][R76.64] ;  /* 0x000000044c6d7981 */ /* 0x0000a4000c1e1900 */
[----:B0-----:R-:W0:Y:S02]  /*0510*/  LDC.64 R76, c[0x0][0x258] ;  /* 0x00009600ff4c7b82 */ /* 0x001e240000000a00 */
[----:B0-----:R-:W-:-:S05]  /*0520*/  IMAD.WIDE R76, R3, 0x4, R76 ;  /* 0x00000004034c7825 */ /* 0x001fca00078e024c */
[----:B-----5:R0:W5:Y:S01]  /*0530*/  LDG.E R88, desc[UR4][R76.64] ;  /* 0x000000044c587981 */ /* 0x020162000c1e1900 */
[----:B------:R-:W-:Y:S01]  /*0540*/  MOV R104, UR20 ;  /* 0x0000001400687c02 */ /* 0x000fe20008000f00 */
[----:B------:R-:W-:Y:S01]  /*0550*/  BSSY B0, `(.L_x_896) ;  /* 0x000005e000007945 */ /* 0x000fe20003800000 */
[----:B------:R-:W-:Y:S02]  /*0560*/  LOP3.LUT R80, R125, 0x7f, RZ, 0xc0, !PT ;  /* 0x0000007f7d507812 */ /* 0x000fe400078ec0ff */
[----:B------:R-:W-:Y:S01]  /*0570*/  LOP3.LUT P5, RZ, R2, 0xff, RZ, 0xc0, !PT ;  /* 0x000000ff02ff7812 */ /* 0x000fe200078ac0ff */
[----:B------:R-:W-:Y:S01]  /*0580*/  IMAD R78, R3, R104, RZ ;  /* 0x00000068034e7224 */ /* 0x000fe200078e02ff */
[----:B------:R-:W-:Y:S02]  /*0590*/  MOV R113, RZ ;  /* 0x000000ff00717202 */ /* 0x000fe40000000f00 */
[----:B------:R-:W-:Y:S02]  /*05a0*/  MOV R114, RZ ;  /* 0x000000ff00727202 */ /* 0x000fe40000000f00 */
        /* <DEDUP_REMOVED lines=8> */
[----:B------:R-:W-:-:S05]  /*0630*/  LEA.HI.X R5, R2, UR11, RZ, 0x5, P0 ;  /* 0x0000000b02057c11 */ /* 0x000fca00080f2cff */
[----:B------:R-:W2:Y:S04]  /*0640*/  LDG.E.128 R8, desc[UR4][R4.64] ;  /* 0x0000000404087981 */ /* 0x000ea8000c1e1d00 */
[----:B------:R-:W3:Y:S01]  /*0650*/  LDG.E.128 R4, desc[UR4][R4.64+0x10] ;  /* 0x0000100404047981 */ /* 0x000ee2000c1e1d00 */
[----:B0-----:R-:W-:-:S06]  /*0660*/  IMAD.WIDE.U32 R12, R2, 0x10, R12 ;  /* 0x00000010020c7825 */ /* 0x001fcc00078e000c */
[----:B------:R-:W4:Y:S01]  /*0670*/  LDG.E.128 R12, desc[UR4][R12.64] ;  /* 0x000000040c0c7981 */ /* 0x000f22000c1e1d00 */
[----:B------:R-:W-:-:S04]  /*0680*/  ISETP.NE.U32.AND P0, PT, RZ, UR8, PT ;  /* 0x00000008ff007c0c */ /* 0x000fc8000bf05070 */
[----:B------:R-:W-:-:S13]  /*0690*/  ISETP.NE.AND.EX P0, PT, RZ, UR9, PT, P0 ;  /* 0x00000009ff007c0c */ /* 0x000fda000bf05300 */
[----:B------:R-:W-:-:S04]  /*06a0*/  @P0 LEA R76, P1, R2, UR8, 0x5 ;  /* 0x00000008024c0c11 */ /* 0x000fc8000f8228ff */
[----:B------:R-:W-:-:S05]  /*06b0*/  @P0 LEA.HI.X R77, R2, UR9, RZ, 0x5, P1 ;  /* 0x00000009024d0c11 */ /* 0x000fca00088f2cff */
[----:B------:R-:W5:Y:S04]  /*06c0*/  @P0 LDG.E.128 R20, desc[UR4][R76.64] ;  /* 0x000000044c140981 */ /* 0x000f68000c1e1d00 */
[----:B------:R0:W5:Y:S01]  /*06d0*/  @P0 LDG.E.128 R16, desc[UR4][R76.64+0x10] ;  /* 0x000010044c100981 */ /* 0x000162000c1e1d00 */
[C---:B--2---:R-:W-:Y:S01]  /*06e0*/  FADD.FTZ R83, -R109.reuse, R8 ;  /* 0x000000086d537221 */ /* 0x044fe20000010100 */
[C---:B------:R-:W-:Y:S01]  /*06f0*/  FADD.FTZ R9, -R109.reuse, R9 ;  /* 0x000000096d097221 */ /* 0x040fe20000010100 */
[----:B------:R-:W-:-:S03]  /*0700*/  FADD.FTZ R81, -R109, R10 ;  /* 0x0000000a6d517221 */ /* 0x000fc60000010100 */
[C---:B-----5:R-:W-:Y:S01]  /*0710*/  FMUL.FTZ R9, R88.reuse, R9 ;  /* 0x0000000958097220 */ /* 0x060fe20000410000 */
[----:B------:R-:W-:Y:S01]  /*0720*/  FMUL.FTZ R0, R88, R83 ;  /* 0x0000005358007220 */ /* 0x000fe20000410000 */
[C---:B---3--:R-:W-:Y:S01]  /*0730*/  FADD.FTZ R115, -R109.reuse, R4 ;  /* 0x000000046d737221 */ /* 0x048fe20000010100 */
[C---:B------:R-:W-:Y:S01]  /*0740*/  FADD.FTZ R11, -R109.reuse, R11 ;  /* 0x0000000b6d0b7221 */ /* 0x040fe20000010100 */
[C---:B----4-:R-:W-:Y:S02]  /*0750*/  PRMT R102, R12.reuse, 0x7632, R102 ;  /* 0x000076320c667816 */ /* 0x050fe40000000066 */
[----:B------:R-:W-:Y:S01]  /*0760*/  SHF.L.U32 R113, R12, 0x10, RZ ;  /* 0x000000100c717819 */ /* 0x000fe200000006ff */
[----:B------:R-:W-:Y:S01]  /*0770*/  FADD.FTZ R12, -R109, R6 ;  /* 0x000000066d0c7221 */ /* 0x000fe20000010100 */
[C---:B------:R-:W-:Y:S02]  /*0780*/  PRMT R8, R14.reuse, 0x7632, R8 ;  /* 0x000076320e087816 */ /* 0x040fe40000000008 */
[----:B------:R-:W-:-:S02]  /*0790*/  SHF.L.U32 R79, R14, 0x10, RZ ;  /* 0x000000100e4f7819 */ /* 0x000fc400000006ff */
[C---:B------:R-:W-:Y:S02]  /*07a0*/  PRMT R10, R15.reuse, 0x7632, R10 ;  /* 0x000076320f0a7816 */ /* 0x040fe4000000000a */
[----:B0-----:R-:W-:Y:S02]  /*07b0*/  SHF.L.U32 R77, R15, 0x10, RZ ;  /* 0x000000100f4d7819 */ /* 0x001fe400000006ff */
[----:B------:R-:W-:Y:S02]  /*07c0*/  SHF.L.U32 R102, R102, 0x10, RZ ;  /* 0x0000001066667819 */ /* 0x000fe400000006ff */
[----:B------:R-:W-:Y:S01]  /*07d0*/  SHF.L.U32 R14, R8, 0x10, RZ ;  /* 0x00000010080e7819 */ /* 0x000fe200000006ff */
[----:B------:R-:W-:Y:S01]  /*07e0*/  FMUL.FTZ R8, R88, R12 ;  /* 0x0000000c58087220 */ /* 0x000fe20000410000 */
[----:B------:R-:W-:Y:S01]  /*07f0*/  FMUL.FTZ R4, R124, R113 ;  /* 0x000000717c047220 */ /* 0x000fe20000410000 */
[C---:B------:R-:W-:Y:S02]  /*0800*/  PRMT R100, R13.reuse, 0x7632, R100 ;  /* 0x000076320d647816 */ /* 0x040fe40000000064 */
[----:B------:R-:W-:Y:S01]  /*0810*/  SHF.L.U32 R101, R13, 0x10, RZ ;  /* 0x000000100d657819 */ /* 0x000fe200000006ff */
[----:B------:R-:W-:Y:S01]  /*0820*/  FADD.FTZ R13, -R109, R5 ;  /* 0x000000056d0d7221 */ /* 0x000fe20000010100 */
[----:B------:R-:W-:Y:S01]  /*0830*/  SHF.L.U32 R76, R10, 0x10, RZ ;  /* 0x000000100a4c7819 */ /* 0x000fe200000006ff */
[----:B------:R-:W-:Y:S01]  /*0840*/  FMUL.FTZ R5, R88, R81 ;  /* 0x0000005158057220 */ /* 0x000fe20000410000 */
[----:B------:R-:W-:Y:S01]  /*0850*/  FADD.FTZ R34, R34, R77 ;  /* 0x0000004d22227221 */ /* 0x000fe20000010000 */
[-C--:B------:R-:W-:Y:S01]  /*0860*/  FFMA.FTZ R50, R8, R77.reuse, R50 ;  /* 0x0000004d08327223 */ /* 0x080fe20000010032 */
[----:B------:R-:W-:Y:S01]  /*0870*/  FMUL.FTZ R10, R118, R77 ;  /* 0x0000004d760a7220 */ /* 0x000fe20000410000 */
[----:B------:R-:W-:Y:S01]  /*0880*/  FADD.FTZ R37, R37, R102 ;  /* 0x0000006625257221 */ /* 0x000fe20000010000 */
[-C--:B------:R-:W-:Y:S01]  /*0890*/  FFMA.FTZ R53, R9, R102.reuse, R53 ;  /* 0x0000006609357223 */ /* 0x080fe20000010035 */
[----:B------:R-:W-:Y:S01]  /*08a0*/  FMUL.FTZ R102, R123, R102 ;  /* 0x000000667b667220 */ /* 0x000fe20000410000 */
[----:B------:R-:W-:Y:S01]  /*08b0*/  FADD.FTZ R77, RZ, R4 ;  /* 0x00000004ff4d7221 */ /* 0x000fe20000010000 */
[----:B------:R-:W-:Y:S01]  /*08c0*/  FFMA.FTZ R12, R0, R4, RZ ;  /* 0x00000004000c7223 */ /* 0x000fe200000100ff */
        /* <DEDUP_REMOVED lines=12> */
[----:B------:R-:W-:Y:S01]  /*0990*/  FADD.FTZ R15, -R109, R7 ;  /* 0x000000076d0f7221 */ /* 0x000fe20000010100 */
[----:B------:R-:W-:Y:S01]  /*09a0*/  FMUL.FTZ R6, R88, R115 ;  /* 0x0000007358067220 */ /* 0x000fe20000410000 */
[----:B------:R-:W-:Y:S01]  /*09b0*/  FADD.FTZ R80, R77, R100 ;  /* 0x000000644d507221 */ /* 0x000fe20000010000 */
[----:B------:R-:W-:Y:S01]  /*09c0*/  FMUL.FTZ R7, R120, R79 ;  /* 0x0000004f78077220 */ /* 0x000fe20000410000 */
[----:B------:R-:W-:Y:S01]  /*09d0*/  FFMA.FTZ R77, R11, R100, R78 ;  /* 0x000000640b4d7223 */ /* 0x000fe2000001004e */
[----:B------:R-:W-:Y:S01]  /*09e0*/  FMUL.FTZ R12, R88, R13 ;  /* 0x0000000d580c7220 */ /* 0x000fe20000410000 */
[-C--:B------:R-:W-:Y:S01]  /*09f0*/  FMUL.FTZ R13, R119, R14.reuse ;  /* 0x0000000e770d7220 */ /* 0x080fe20000410000 */
[----:B------:R-:W-:Y:S01]  /*0a00*/  FADD.FTZ R80, R80, R7 ;  /* 0x0000000750507221 */ /* 0x000fe20000010000 */
[----:B------:R-:W-:Y:S01]  /*0a10*/  FFMA.FTZ R77, R6, R7, R77 ;  /* 0x00000007064d7223 */ /* 0x000fe2000001004d */
[----:B------:R-:W-:Y:S01]  /*0a20*/  FADD.FTZ R33, R33, R14 ;  /* 0x0000000e21217221 */ /* 0x000fe20000010000 */
[----:B------:R-:W-:Y:S01]  /*0a30*/  FFMA.FTZ R49, R12, R14, R49 ;  /* 0x0000000e0c317223 */ /* 0x000fe20000010031 */
[----:B------:R-:W-:Y:S01]  /*0a40*/  FADD.FTZ R32, R32, R79 ;  /* 0x0000004f20207221 */ /* 0x000fe20000010000 */
[----:B------:R-:W-:Y:S01]  /*0a50*/  FFMA.FTZ R48, R6, R79, R48 ;  /* 0x0000004f06307223 */ /* 0x000fe20000010030 */
        /* <DEDUP_REMOVED lines=9> */
[----:B------:R-:W-:Y:S01]  /*0af0*/  FFMA.FTZ R52, R0, R113, R52 ;  /* 0x0000007100347223 */ /* 0x000fe20000010034 */
[----:B------:R-:W-:Y:S01]  /*0b00*/  FADD.FTZ R113, R76, R15 ;  /* 0x0000000f4c717221 */ /* 0x000fe20000010000 */
[----:B------:R-:W-:Y:S01]  /*0b10*/  FFMA.FTZ R114, R14, R15, R77 ;  /* 0x0000000f0e727223 */ /* 0x000fe2000001004d */
[----:B------:R-:W-:-:S07]  /*0b20*/  IADD3 R115, R2, 0x80, RZ ;  /* 0x0000008002737810 */ /* 0x000fce0007ffe0ff */
.L_x_897:
[----:B------:R-:W-:Y:S05]  /*0b30*/  BSYNC B0 ;  /* 0x0000000000007941 */ /* 0x000fea0003800000 */
.L_x_896:
[----:B------:R-:W-:Y:S04]  /*0b40*/  BSSY B0, `(.L_x_898) ;  /* 0x0000053000007945 */ /* 0x000fe80003800000 */
[----:B------:R-:W-:Y:S05]  /*0b50*/  @!P3 BRA `(.L_x_899) ;  /* 0x000000040044b947 */ /* 0x000fea0003800000 */
        /* <DEDUP_REMOVED lines=15> */
[C---:B------:R-:W-:Y:S01]  /*0c50*/  FADD.FTZ R77, -R109.reuse, R77 ;  /* 0x0000004d6d4d7221 */ /* 0x040fe20000010100 */
[C---:B---3--:R-:W-:Y:S01]  /*0c60*/  FADD.FTZ R89, -R109.reuse, R80 ;  /* 0x000000506d597221 */ /* 0x048fe20000010100 */
[----:B------:R-:W-:Y:S01]  /*0c70*/  FADD.FTZ R93, -R109, R82 ;  /* 0x000000526d5d7221 */ /* 0x000fe20000010100 */
[----:B-----5:R-:W-:Y:S01]  /*0c80*/  FMUL.FTZ R103, R88, R103 ;  /* 0x0000006758677220 */ /* 0x020fe20000410000 */
[----:B----4-:R-:W-:-:S02]  /*0c90*/  PRMT R80, R84, 0x7632, R80 ;  /* 0x0000763254507816 */ /* 0x010fc40000000050 */
[----:B------:R-:W-:Y:S02]  /*0ca0*/  SHF.L.U32 R99, R84, 0x10, RZ ;  /* 0x0000001054637819 */ /* 0x000fe400000006ff */
[C---:B------:R-:W-:Y:S02]  /*0cb0*/  PRMT R76, R85.reuse, 0x7632, R76 ;  /* 0x00007632554c7816 */ /* 0x040fe4000000004c */
[----:B------:R-:W-:Y:S01]  /*0cc0*/  SHF.L.U32 R82, R85, 0x10, RZ ;  /* 0x0000001055527819 */ /* 0x000fe200000006ff */
[----:B------:R-:W-:Y:S01]  /*0cd0*/  FMUL.FTZ R85, R88, R95 ;  /* 0x0000005f58557220 */ /* 0x000fe20000410000 */
[C---:B0-----:R-:W-:Y:S02]  /*0ce0*/  PRMT R90, R86.reuse, 0x7632, R90 ;  /* 0x00007632565a7816 */ /* 0x041fe4000000005a */
[----:B------:R-:W-:Y:S01]  /*0cf0*/  SHF.L.U32 R91, R86, 0x10, RZ ;  /* 0x00000010565b7819 */ /* 0x000fe200000006ff */
[----:B------:R-:W-:Y:S01]  /*0d00*/  FMUL.FTZ R86, R88, R89 ;  /* 0x0000005958567220 */ /* 0x000fe20000410000 */
[----:B------:R-:W-:Y:S01]  /*0d10*/  SHF.L.U32 R80, R80, 0x10, RZ ;  /* 0x0000001050507819 */ /* 0x000fe200000006ff */
[----:B------:R-:W-:Y:S01]  /*0d20*/  FMUL.FTZ R84, R116, R99 ;  /* 0x0000006374547220 */ /* 0x000fe20000410000 */
[----:B------:R-:W-:Y:S01]  /*0d30*/  SHF.L.U32 R95, R76, 0x10, RZ ;  /* 0x000000104c5f7819 */ /* 0x000fe200000006ff */
[----:B------:R-:W-:Y:S01]  /*0d40*/  FADD.FTZ R79, -R109, R79 ;  /* 0x0000004f6d4f7221 */ /* 0x000fe20000010100 */
[C---:B------:R-:W-:Y:S01]  /*0d50*/  PRMT R78, R87.reuse, 0x7632, R78 ;  /* 0x00007632574e7816 */ /* 0x040fe2000000004e */
[----:B------:R-:W-:Y:S01]  /*0d60*/  FADD.FTZ R30, R30, R82 ;  /* 0x000000521e1e7221 */ /* 0x000fe20000010000 */
[----:B------:R-:W-:Y:S01]  /*0d70*/  SHF.L.U32 R97, R87, 0x10, RZ ;  /* 0x0000001057617819 */ /* 0x000fe200000006ff */
[-C--:B------:R-:W-:Y:S01]  /*0d80*/  FFMA.FTZ R46, R85, R82.reuse, R46 ;  /* 0x00000052552e7223 */ /* 0x080fe2000001002e */
[----:B------:R-:W-:Y:S01]  /*0d90*/  SHF.L.U32 R76, R90, 0x10, RZ ;  /* 0x000000105a4c7819 */ /* 0x000fe200000006ff */
[----:B------:R-:W-:Y:S01]  /*0da0*/  FMUL.FTZ R87, R111, R82 ;  /* 0x000000526f577220 */ /* 0x000fe20000410000 */
[----:B------:R-:W-:Y:S01]  /*0db0*/  FADD.FTZ R24, R24, R91 ;  /* 0x0000005b18187221 */ /* 0x000fe20000010000 */
[-C--:B------:R-:W-:Y:S01]  /*0dc0*/  FFMA.FTZ R40, R86, R91.reuse, R40 ;  /* 0x0000005b56287223 */ /* 0x080fe20000010028 */
[----:B------:R-:W-:Y:S01]  /*0dd0*/  FMUL.FTZ R89, R108, R91 ;  /* 0x0000005b6c597220 */ /* 0x000fe20000410000 */
[C---:B------:R-:W-:Y:S01]  /*0de0*/  FMUL.FTZ R90, R88.reuse, R93 ;  /* 0x0000005d585a7220 */ /* 0x040fe20000410000 */
[----:B------:R-:W-:Y:S01]  /*0df0*/  FMUL.FTZ R91, R88, R77 ;  /* 0x0000004d585b7220 */ /* 0x000fe20000410000 */
[----:B------:R-:W-:Y:S01]  /*0e00*/  FADD.FTZ R82, R113, R84 ;  /* 0x0000005471527221 */ /* 0x000fe20000010000 */
[----:B------:R-:W-:Y:S01]  /*0e10*/  FMUL.FTZ R93, R112, R80 ;  /* 0x00000050705d7220 */ /* 0x000fe20000410000 */
        /* <DEDUP_REMOVED lines=12> */
[----:B------:R-:W-:Y:S01]  /*0ee0*/  FADD.FTZ R26, R26, R97 ;  /* 0x000000611a1a7221 */ /* 0x000fe20000010000 */
[-C--:B------:R-:W-:Y:S01]  /*0ef0*/  FFMA.FTZ R42, R90, R97.reuse, R42 ;  /* 0x000000615a2a7223 */ /* 0x080fe2000001002a */
[----:B------:R-:W-:Y:S01]  /*0f00*/  FMUL.FTZ R92, R106, R97 ;  /* 0x000000616a5c7220 */ /* 0x000fe20000410000 */
[----:B------:R-:W-:Y:S01]  /*0f10*/  FMUL.FTZ R96, R88, R81 ;  /* 0x0000005158607220 */ /* 0x000fe20000410000 */
[-C--:B------:R-:W-:Y:S01]  /*0f20*/  FMUL.FTZ R97, R107, R76.reuse ;  /* 0x0000004c6b617220 */ /* 0x080fe20000410000 */
        /* <DEDUP_REMOVED lines=20> */
.L_x_899:
[----:B------:R-:W-:Y:S05]  /*1070*/  BSYNC B0 ;  /* 0x0000000000007941 */ /* 0x000fea0003800000 */
.L_x_898:
[----:B------:R-:W-:Y:S01]  /*1080*/  SHF.R.U32.HI R77, RZ, 0x5, R125 ;  /* 0x00000005ff4d7819 */ /* 0x000fe2000001167d */
[----:B------:R-:W-:Y:S01]  /*1090*/  UMOV UR6, 0xffffffff ;  /* 0xffffffff00067882 */ /* 0x000fe20000000000 */
[----:B------:R-:W-:Y:S02]  /*10a0*/  LOP3.LUT P0, RZ, R125, 0x1f, RZ, 0xc0, !PT ;  /* 0x0000001f7dff7812 */ /* 0x000fe4000780c0ff */
[----:B------:R-:W-:-:S04]  /*10b0*/  LOP3.LUT R78, R77, 0x7fffffc, RZ, 0xc0, !PT ;  /* 0x07fffffc4d4e7812 */ /* 0x000fc800078ec0ff */
[----:B------:R-:W-:Y:S01]  /*10c0*/  @!P5 IADD3 R78, R78, 0x4, RZ ;  /* 0x000000044e4ed810 */ /* 0x000fe20007ffe0ff */
        /* <DEDUP_REMOVED lines=19> */
.L_x_918:
[----:B------:R-:W3:Y:S01]  /*1200*/  S2R R80, SR_CgaCtaId ;  /* 0x0000000000507919 */ /* 0x000ee20000008800 */
[----:B------:R-:W-:Y:S01]  /*1210*/  MOV R79, 0x400 ;  /* 0x00000400004f7802 */ /* 0x000fe20000000f00 */
[----:B------:R-:W-:Y:S01]  /*1220*/  UISETP.NE.AND UP0, UPT, UR13, URZ, UPT ;  /* 0x0000003f0d00728c */ /* 0x000fe2000bf05270 */
[----:B------:R-:W-:Y:S01]  /*1230*/  @!P0 LOP3.LUT R77, R77, 0x3, RZ, 0xc0, !PT ;  /* 0x000000034d4d8812 */ /* 0x000fe200078ec0ff */
[----:B-1----:R-:W-:-:S04]  /*1240*/  FADD.FTZ R76, R83, R114 ;  /* 0x00000072534c7221 */ /* 0x002fc80000010000 */
[----:B------:R-:W-:Y:S01]  /*1250*/  PLOP3.LUT P4, PT, PT, PT, UP0, 0x80, 0x0 ;  /* 0x000000000000781c */ /* 0x000fe20003f8f008 */
[----:B------:R-:W-:Y:S05]  /*1260*/  WARPSYNC.ALL ;  /* 0x0000000000007948 */ /* 0x000fea0003800000 */
[----:B------:R-:W-:Y:S01]  /*1270*/  BSSY B0, `(.L_x_901) ;  /* 0x0000063000007945 */ /* 0x000fe20003800000 */
[----:B---3--:R-:W-:Y:S02]  /*1280*/  LEA R80, R80, R79, 0x18 ;  /* 0x0000004f50507211 */ /* 0x008fe400078ec0ff */
[----:B------:R-:W-:Y:S01]  /*1290*/  @!P0 IADD3 R79, R78, R77, RZ ;  /* 0x0000004d4e4f8210 */ /* 0x000fe20007ffe0ff */
[----:B--2---:R-:W-:Y:S01]  /*12a0*/  FADD.FTZ R77, R82, R81 ;  /* 0x00000051524d7221 */ /* 0x004fe20000010000 */
[----:B------:R-:W-:-:S02]  /*12b0*/  LEA R113, R78, R80, 0x3 ;  /* 0x000000504e717211 */ /* 0x000fc400078e18ff */
[----:B------:R-:W-:-:S05]  /*12c0*/  @!P0 LEA R109, R79, R80, 0x3 ;  /* 0x000000504f6d8211 */ /* 0x000fca00078e18ff */
[----:B------:R-:W-:Y:S01]  /*12d0*/  @!P0 STS.64 [R109+0x2000], R76 ;  /* 0x0020004c6d008388 */ /* 0x000fe20000000a00 */
[----:B------:R-:W-:Y:S06]  /*12e0*/  BAR.SYNC.DEFER_BLOCKING 0x0 ;  /* 0x0000000000007b1d */ /* 0x000fec0000010000 */
[----:B------:R-:W1:Y:S02]  /*12f0*/  LDS.128 R76, [R113+0x2000] ;  /* 0x00200000714c7984 */ /* 0x000e640000000c00 */
[----:B-1----:R-:W-:-:S04]  /*1300*/  FADD.FTZ R81, RZ, R76 ;  /* 0x0000004cff517221 */ /* 0x002fc80000010000 */
[----:B------:R-:W-:Y:S01]  /*1310*/  FADD.FTZ R115, R78, R81 ;  /* 0x000000514e737221 */ /* 0x000fe20000010000 */
[----:B------:R-:W-:Y:S01]  /*1320*/  FADD.FTZ R78, RZ, R77 ;  /* 0x0000004dff4e7221 */ /* 0x000fe20000010000 */
[----:B0-----:R-:W0:Y:S03]  /*1330*/  LDS.128 R80, [R113+0x2010] ;  /* 0x0020100071507984 */ /* 0x001e260000000c00 */
[----:B------:R-:W-:Y:S01]  /*1340*/  FADD.FTZ R78, R79, R78 ;  /* 0x0000004e4f4e7221 */ /* 0x000fe20000010000 */
[----:B0-----:R-:W-:-:S03]  /*1350*/  FADD.FTZ R115, R115, R80 ;  /* 0x0000005073737221 */ /* 0x001fc60000010000 */
[----:B------:R-:W-:Y:S01]  /*1360*/  FADD.FTZ R78, R78, R81 ;  /* 0x000000514e4e7221 */ /* 0x000fe20000010000 */
[----:B------:R-:W-:-:S03]  /*1370*/  FADD.FTZ R82, R82, R115 ;  /* 0x0000007352527221 */ /* 0x000fc60000010000 */
[----:B------:R-:W-:Y:S01]  /*1380*/  FADD.FTZ R78, R83, R78 ;  /* 0x0000004e534e7221 */ /* 0x000fe20000010000 */
[----:B------:R-:W-:-:S03]  /*1390*/  FMUL.FTZ R83, R82, UR12 ;  /* 0x0000000c52537c20 */ /* 0x000fc60008410000 */
[----:B------:R-:W-:Y:S02]  /*13a0*/  FMUL.FTZ R82, R78, UR12 ;  /* 0x0000000c4e527c20 */ /* 0x000fe40008410000 */
[----:B------:R-:W-:Y:S01]  /*13b0*/  FSEL R83, R83, RZ, !P4 ;  /* 0x000000ff53537208 */ /* 0x000fe20006000000 */
[----:B------:R-:W-:Y:S06]  /*13c0*/  @!P2 BRA `(.L_x_902) ;  /* 0x000000040034a947 */ /* 0x000fec0003800000 */
[----:B------:R-:W-:Y:S01]  /*13d0*/  ISETP.NE.U32.AND P1, PT, RZ, UR8, PT ;  /* 0x00000008ff007c0c */ /* 0x000fe2000bf25070 */
[-CC-:B------:R-:W-:Y:S01]  /*13e0*/  FFMA.FTZ R77, R0, R82.reuse, R83.reuse ;  /* 0x00000052004d7223 */ /* 0x180fe20000010053 */
[----:B------:R-:W-:Y:S01]  /*13f0*/  ISETP.NE.U32.AND P0, PT, RZ, UR16, PT ;  /* 0x00000010ff007c0c */ /* 0x000fe2000bf05070 */
[-C--:B------:R-:W-:Y:S01]  /*1400*/  FFMA.FTZ R79, R9, R82.reuse, R83 ;  /* 0x00000052094f7223 */ /* 0x080fe20000010053 */
[----:B------:R-:W-:Y:S01]  /*1410*/  ISETP.NE.AND.EX P1, PT, RZ, UR9, PT, P1 ;  /* 0x00000009ff007c0c */ /* 0x000fe2000bf25310 */
[----:B------:R-:W-:Y:S01]  /*1420*/  FADD.FTZ R77, R4, -R77 ;  /* 0x8000004d044d7221 */ /* 0x000fe20000010000 */
[----:B------:R-:W-:Y:S01]  /*1430*/  ISETP.NE.AND.EX P0, PT, RZ, UR17, PT, P0 ;  /* 0x00000011ff007c0c */ /* 0x000fe2000bf05300 */
[----:B------:R-:W-:Y:S01]  /*1440*/  FADD.FTZ R81, R102, -R79 ;  /* 0x8000004f66517221 */ /* 0x000fe20000010000 */
[-CC-:B------:R-:W-:Y:S01]  /*1450*/  FFMA.FTZ R78, R5, R82.reuse, R83.reuse ;  /* 0x00000052054e7223 */ /* 0x180fe20000010053 */
[C---:B-----5:R-:W-:Y:S01]  /*1460*/  FMUL.FTZ R79, R88.reuse, R77 ;  /* 0x0000004d584f7220 */ /* 0x060fe20000410000 */
[----:B------:R-:W-:Y:S01]  /*1470*/  ISETP.NE.U32.AND P6, PT, RZ, UR14, PT ;  /* 0x0000000eff007c0c */ /* 0x000fe2000bfc5070 */
[----:B------:R-:W-:Y:S01]  /*1480*/  FMUL.FTZ R76, R88, R81 ;  /* 0x00000051584c7220 */ /* 0x000fe20000410000 */
[----:B------:R-:W-:Y:S01]  /*1490*/  FADD.FTZ R77, R101, -R78 ;  /* 0x8000004e654d7221 */ /* 0x000fe20000010000 */
[-CC-:B------:R-:W-:Y:S01]  /*14a0*/  FFMA.FTZ R81, R11, R82.reuse, R83.reuse ;  /* 0x000000520b517223 */ /* 0x180fe20000010053 */
[----:B------:R-:W-:Y:S01]  /*14b0*/  ISETP.NE.AND.EX P6, PT, RZ, UR15, PT, P6 ;  /* 0x0000000fff007c0c */ /* 0x000fe2000bfc5360 */
[----:B------:R-:W-:Y:S01]  /*14c0*/  FFMA.FTZ R114, R12, R82, R83 ;  /* 0x000000520c727223 */ /* 0x000fe20000010053 */
[----:B------:R-:W-:Y:S01]  /*14d0*/  FMUL.FTZ R77, R88, R77 ;  /* 0x0000004d584d7220 */ /* 0x000fe20000410000 */
[----:B------:R-:W-:Y:S01]  /*14e0*/  @P1 FADD.FTZ R79, R20, R79 ;  /* 0x0000004f144f1221 */ /* 0x000fe20000010000 */
[----:B------:R-:W-:Y:S01]  /*14f0*/  FADD.FTZ R81, R100, -R81 ;  /* 0x8000005164517221 */ /* 0x000fe20000010000 */
[----:B------:R-:W-:Y:S01]  /*1500*/  @P1 FADD.FTZ R76, R21, R76 ;  /* 0x0000004c154c1221 */ /* 0x000fe20000010000 */
[----:B------:R-:W-:-:S02]  /*1510*/  @P1 FADD.FTZ R77, R22, R77 ;  /* 0x0000004d164d1221 */ /* 0x000fc40000010000 */
[----:B------:R-:W-:Y:S02]  /*1520*/  @P0 F2FP.BF16.F32.PACK_AB R80, RZ, R79 ;  /* 0x0000004fff50023e */ /* 0x000fe400000010ff */
[----:B------:R-:W-:Y:S02]  /*1530*/  @P0 F2FP.BF16.F32.PACK_AB R78, RZ, R76 ;  /* 0x0000004cff4e023e */ /* 0x000fe400000010ff */
[----:B------:R-:W-:Y:S01]  /*1540*/  @P0 PRMT R68, R80, 0x7610, R68 ;  /* 0x0000761050440816 */ /* 0x000fe20000000044 */
[----:B------:R-:W-:Y:S01]  /*1550*/  FFMA.FTZ R80, R6, R82, R83 ;  /* 0x0000005206507223 */ /* 0x000fe20000010053 */
[----:B------:R-:W-:Y:S02]  /*1560*/  SEL R65, R76, R65, P6 ;  /* 0x000000414c417207 */ /* 0x000fe40003000000 */
[----:B------:R-:W-:Y:S01]  /*1570*/  SEL R64, R79, R64, P6 ;  /* 0x000000404f407207 */ /* 0x000fe20003000000 */
[----:B------:R-:W-:Y:S01]  /*1580*/  FADD.FTZ R109, R7, -R80 ;  /* 0x80000050076d7221 */ /* 0x000fe20000010000 */
[----:B------:R-:W-:Y:S01]  /*1590*/  FMUL.FTZ R80, R88, R81 ;  /* 0x0000005158507220 */ /* 0x000fe20000410000 */
[----:B------:R-:W-:-:S02]  /*15a0*/  F2FP.BF16.F32.PACK_AB R76, R76, R79 ;  /* 0x0000004f4c4c723e */ /* 0x000fc400000010ff */
[----:B------:R-:W-:Y:S01]  /*15b0*/  FMUL.FTZ R81, R88, R109 ;  /* 0x0000006d58517220 */ /* 0x000fe20000410000 */
[----:B------:R-:W-:Y:S01]  /*15c0*/  @P0 F2FP.BF16.F32.PACK_AB R79, RZ, R77 ;  /* 0x0000004dff4f023e */ /* 0x000fe200000010ff */
[----:B------:R-:W-:Y:S01]  /*15d0*/  @P1 FADD.FTZ R80, R23, R80 ;  /* 0x0000005017501221 */ /* 0x000fe20000010000 */
[----:B------:R-:W-:Y:S01]  /*15e0*/  SEL R66, R77, R66, P6 ;  /* 0x000000424d427207 */ /* 0x000fe20003000000 */
[----:B------:R-:W-:Y:S01]  /*15f0*/  @P1 FADD.FTZ R81, R16, R81 ;  /* 0x0000005110511221 */ /* 0x000fe20000010000 */
[----:B------:R-:W-:Y:S02]  /*1600*/  @P0 PRMT R69, R79, 0x7610, R69 ;  /* 0x000076104f450816 */ /* 0x000fe40000000045 */
[C---:B------:R-:W-:Y:S02]  /*1610*/  SEL R67, R80.reuse, R67, P6 ;  /* 0x0000004350437207 */ /* 0x040fe40003000000 */
[----:B------:R-:W-:Y:S02]  /*1620*/  @P0 F2FP.BF16.F32.PACK_AB R79, RZ, R81 ;  /* 0x00000051ff4f023e */ /* 0x000fe400000010ff */
[----:B------:R-:W-:-:S02]  /*1630*/  F2FP.BF16.F32.PACK_AB R77, R80, R77 ;  /* 0x0000004d504d723e */ /* 0x000fc400000010ff */
[----:B------:R-:W-:Y:S02]  /*1640*/  @P0 F2FP.BF16.F32.PACK_AB R80, RZ, R80 ;  /* 0x00000050ff50023e */ /* 0x000fe400000010ff */
[----:B------:R-:W-:Y:S01]  /*1650*/  @P0 PRMT R70, R79, 0x7610, R70 ;  /* 0x000076104f460816 */ /* 0x000fe20000000046 */
[----:B------:R-:W-:Y:S01]  /*1660*/  FADD.FTZ R79, R13, -R114 ;  /* 0x800000720d4f7221 */ /* 0x000fe20000010000 */
[----:B------:R-:W-:Y:S02]  /*1670*/  @P0 PRMT R69, R69, 0x5410, R80 ;  /* 0x0000541045450816 */ /* 0x000fe40000000050 */
[----:B------:R-:W-:Y:S01]  /*1680*/  @P0 PRMT R68, R68, 0x5410, R78 ;  /* 0x0000541044440816 */ /* 0x000fe2000000004e */
[----:B------:R-:W-:Y:S01]  /*1690*/  FMUL.FTZ R80, R88, R79 ;  /* 0x0000004f58507220 */ /* 0x000fe20000410000 */
[----:B------:R-:W-:Y:S01]  /*16a0*/  FFMA.FTZ R79, R8, R82, R83 ;  /* 0x00000052084f7223 */ /* 0x000fe20000010053 */
[----:B------:R-:W-:Y:S02]  /*16b0*/  SEL R72, R81, R72, P6 ;  /* 0x0000004851487207 */ /* 0x000fe40003000000 */
[----:B------:R-:W-:Y:S01]  /*16c0*/  @P1 FADD.FTZ R80, R17, R80 ;  /* 0x0000005011501221 */ /* 0x000fe20000010000 */
[----:B------:R-:W-:-:S04]  /*16d0*/  FADD.FTZ R79, R10, -R79 ;  /* 0x8000004f0a4f7221 */ /* 0x000fc80000010000 */
[----:B------:R-:W-:Y:S01]  /*16e0*/  FMUL.FTZ R79, R88, R79 ;  /* 0x0000004f584f7220 */ /* 0x000fe20000410000 */
[C---:B------:R-:W-:Y:S02]  /*16f0*/  SEL R73, R80.reuse, R73, P6 ;  /* 0x0000004950497207 */ /* 0x040fe40003000000 */
[----:B------:R-:W-:Y:S01]  /*1700*/  F2FP.BF16.F32.PACK_AB R78, R80, R81 ;  /* 0x00000051504e723e */ /* 0x000fe200000010ff */
[----:B------:R-:W-:Y:S01]  /*1710*/  @P1 FADD.FTZ R79, R18, R79 ;  /* 0x0000004f124f1221 */ /* 0x000fe20000010000 */
[----:B------:R-:W-:-:S04]  /*1720*/  @P0 F2FP.BF16.F32.PACK_AB R80, RZ, R80 ;  /* 0x00000050ff50023e */ /* 0x000fc800000010ff */
[----:B------:R-:W-:Y:S02]  /*1730*/  @P0 PRMT R70, R70, 0x5410, R80 ;  /* 0x0000541046460816 */ /* 0x000fe40000000050 */
[----:B------:R-:W-:Y:S02]  /*1740*/  @P0 F2FP.BF16.F32.PACK_AB R80, RZ, R79 ;  /* 0x0000004fff50023e */ /* 0x000fe400000010ff */
[----:B------:R-:W-:Y:S02]  /*1750*/  SEL R74, R79, R74, P6 ;  /* 0x0000004a4f4a7207 */ /* 0x000fe40003000000 */
[----:B------:R-:W-:Y:S01]  /*1760*/  @P0 PRMT R71, R80, 0x7610, R71 ;  /* 0x0000761050470816 */ /* 0x000fe20000000047 */
[----:B------:R-:W-:-:S04]  /*1770*/  FFMA.FTZ R80, R14, R82, R83 ;  /* 0x000000520e507223 */ /* 0x000fc80000010053 */
[----:B------:R-:W-:-:S04]  /*1780*/  FADD.FTZ R81, R15, -R80 ;  /* 0x800000500f517221 */ /* 0x000fc80000010000 */
[----:B------:R-:W-:-:S04]  /*1790*/  FMUL.FTZ R80, R88, R81 ;  /* 0x0000005158507220 */ /* 0x000fc80000410000 */
[----:B------:R-:W-:-:S05]  /*17a0*/  @P1 FADD.FTZ R80, R19, R80 ;  /* 0x0000005013501221 */ /* 0x000fca0000010000 */
[----:B------:R-:W-:Y:S02]  /*17b0*/  @P0 F2FP.BF16.F32.PACK_AB R81, RZ, R80 ;  /* 0x00000050ff51023e */ /* 0x000fe400000010ff */
[C---:B------:R-:W-:Y:S02]  /*17c0*/  SEL R75, R80.reuse, R75, P6 ;  /* 0x0000004b504b7207 */ /* 0x040fe40003000000 */
[----:B------:R-:W-:Y:S02]  /*17d0*/  F2FP.BF16.F32.PACK_AB R79, R80, R79 ;  /* 0x0000004f504f723e */ /* 0x000fe400000010ff */
[----:B------:R-:W-:Y:S02]  /*17e0*/  @P0 PRMT R71, R71, 0x5410, R81 ;  /* 0x0000541047470816 */ /* 0x000fe40000000051 */
[----:B------:R-:W0:Y:S02]  /*17f0*/  @P6 LDC.64 R80, c[0x0][0x308] ;  /* 0x0000c200ff506b82 */ /* 0x000e240000000a00 */
[----:B0-----:R-:W-:-:S05]  /*1800*/  @P6 IMAD.WIDE.U32 R80, R2, 0x20, R80 ;  /* 0x0000002002506825 */ /* 0x001fca00078e0050 */
[----:B------:R-:W-:Y:S04]  /*1810*/  @P6 STG.E.128 desc[UR4][R80.64], R64 ;  /* 0x0000004050006986 */ /* 0x000fe8000c101d04 */
[----:B------:R0:W-:Y:S02]  /*1820*/  @P6 STG.E.128 desc[UR4][R80.64+0x10], R72 ;  /* 0x0000104850006986 */ /* 0x0001e4000c101d04 */
[----:B0-----:R-:W0:Y:S02]  /*1830*/  LDC.64 R80, c[0x0][0x2f8] ;  /* 0x0000be00ff507b82 */ /* 0x001e240000000a00 */
[----:B0-----:R-:W-:-:S05]  /*1840*/  IMAD.WIDE.U32 R80, R2, 0x10, R80 ;  /* 0x0000001002507825 */ /* 0x001fca00078e0050 */
[----:B------:R0:W-:Y:S02]  /*1850*/  STG.E.128 desc[UR4][R80.64], R76 ;  /* 0x0000004c50007986 */ /* 0x0001e4000c101d04 */
[----:B0-----:R-:W-:-:S04]  /*1860*/  @P0 LEA R76, P1, R2, UR16, 0x4 ;  /* 0x00000010024c0c11 */ /* 0x001fc8000f8220ff */
[C---:B------:R-:W-:Y:S02]  /*1870*/  @P0 LEA.HI.X R77, R2.reuse, UR17, RZ, 0x4, P1 ;  /* 0x00000011024d0c11 */ /* 0x040fe400088f24ff */
[----:B------:R-:W-:-:S03]  /*1880*/  IADD3 R2, R2, 0x80, RZ ;  /* 0x0000008002027810 */ /* 0x000fc60007ffe0ff */
[----:B------:R0:W-:Y:S04]  /*1890*/  @P0 STG.E.128 desc[UR4][R76.64], R68 ;  /* 0x000000444c000986 */ /* 0x0001e8000c101d04 */
.L_x_902:
[----:B------:R-:W-:Y:S05]  /*18a0*/  BSYNC B0 ;  /* 0x0000000000007941 */ /* 0x000fea0003800000 */
.L_x_901:
[----:B------:R-:W-:Y:S04]  /*18b0*/  BSSY B0, `(.L_x_903) ;  /* 0x000004e000007945 */ /* 0x000fe80003800000 */
[----:B------:R-:W-:Y:S05]  /*18c0*/  @!P3 BRA `(.L_x_904) ;  /* 0x000000040030b947 */ /* 0x000fea0003800000 */
[----:B------:R-:W-:Y:S01]  /*18d0*/  ISETP.NE.U32.AND P1, PT, RZ, UR8, PT ;  /* 0x00000008ff007c0c */ /* 0x000fe2000bf25070 */
[-CC-:B------:R-:W-:Y:S01]  /*18e0*/  FFMA.FTZ R78, R86, R82.reuse, R83.reuse ;  /* 0x00000052564e7223 */ /* 0x180fe20000010053 */
[----:B------:R-:W-:Y:S01]  /*18f0*/  ISETP.NE.U32.AND P0, PT, RZ, UR16, PT ;  /* 0x00000010ff007c0c */ /* 0x000fe2000bf05070 */
[-CC-:B------:R-:W-:Y:S01]  /*1900*/  FFMA.FTZ R79, R103, R82.reuse, R83.reuse ;  /* 0x00000052674f7223 */ /* 0x180fe20000010053 */
[----:B------:R-:W-:Y:S01]  /*1910*/  ISETP.NE.AND.EX P1, PT, RZ, UR9, PT, P1 ;  /* 0x00000009ff007c0c */ /* 0x000fe2000bf25310 */
[-CC-:B------:R-:W-:Y:S01]  /*1920*/  FFMA.FTZ R81, R91, R82.reuse, R83.reuse ;  /* 0x000000525b517223 */ /* 0x180fe20000010053 */
[-CC-:B0-----:R-:W-:Y:S01]  /*1930*/  FFMA.FTZ R77, R85, R82.reuse, R83.reuse ;  /* 0x00000052554d7223 */ /* 0x181fe20000010053 */
[-CC-:B------:R-:W-:Y:S01]  /*1940*/  FFMA.FTZ R114, R94, R82.reuse, R83.reuse ;  /* 0x000000525e727223 */ /* 0x180fe20000010053 */
[-CC-:B------:R-:W-:Y:S01]  /*1950*/  FFMA.FTZ R80, R96, R82.reuse, R83.reuse ;  /* 0x0000005260507223 */ /* 0x180fe20000010053 */
[-CC-:B------:R-:W-:Y:S01]  /*1960*/  FFMA.FTZ R115, R90, R82.reuse, R83.reuse ;  /* 0x000000525a737223 */ /* 0x180fe20000010053 */
[----:B------:R-:W-:Y:S01]  /*1970*/  FFMA.FTZ R82, R98, R82, R83 ;  /* 0x0000005262527223 */ /* 0x000fe20000010053 */
[----:B------:R-:W-:Y:S01]  /*1980*/  ISETP.NE.AND.EX P0, PT, RZ, UR17, PT, P0 ;  /* 0x00000011ff007c0c */ /* 0x000fe2000bf05300 */
[----:B------:R-:W-:Y:S01]  /*1990*/  FADD.FTZ R83, R89, -R78 ;  /* 0x8000004e59537221 */ /* 0x000fe20000010000 */
[----:B------:R-:W-:Y:S01]  /*19a0*/  FADD.FTZ R109, R97, -R80 ;  /* 0x80000050616d7221 */ /* 0x000fe20000010000 */
[----:B------:R-:W-:Y:S01]  /*19b0*/  FADD.FTZ R76, R84, -R79 ;  /* 0x8000004f544c7221 */ /* 0x000fe20000010000 */
[----:B------:R-:W-:Y:S01]  /*19c0*/  FADD.FTZ R77, R87, -R77 ;  /* 0x8000004d574d7221 */ /* 0x000fe20000010000 */
[C---:B-----5:R-:W-:Y:S01]  /*19d0*/  FMUL.FTZ R83, R88.reuse, R83 ;  /* 0x0000005358537220 */ /* 0x060fe20000410000 */
[----:B------:R-:W-:Y:S01]  /*19e0*/  FMUL.FTZ R78, R88, R109 ;  /* 0x0000006d584e7220 */ /* 0x000fe20000410000 */
[----:B------:R-:W-:Y:S01]  /*19f0*/  FADD.FTZ R79, R93, -R81 ;  /* 0x800000515d4f7221 */ /* 0x000fe20000010000 */
[----:B------:R-:W-:Y:S01]  /*1a00*/  FADD.FTZ R81, R99, -R82 ;  /* 0x8000005263517221 */ /* 0x000fe20000010000 */
[----:B------:R-:W-:Y:S01]  /*1a10*/  @P1 FADD.FTZ R83, R60, R83 ;  /* 0x000000533c531221 */ /* 0x000fe20000010000 */
[----:B------:R-:W-:Y:S01]  /*1a20*/  ISETP.NE.U32.AND P6, PT, RZ, UR14, PT ;  /* 0x0000000eff007c0c */ /* 0x000fe2000bfc5070 */
[----:B------:R-:W-:Y:S01]  /*1a30*/  @P1 FADD.FTZ R78, R61, R78 ;  /* 0x0000004e3d4e1221 */ /* 0x000fe20000010000 */
[----:B------:R-:W-:Y:S01]  /*1a40*/  FMUL.FTZ R77, R88, R77 ;  /* 0x0000004d584d7220 */ /* 0x000fe20000410000 */
[----:B------:R-:W-:Y:S01]  /*1a50*/  FADD.FTZ R113, R95, -R114 ;  /* 0x800000725f717221 */ /* 0x000fe20000010000 */
[----:B------:R-:W-:Y:S01]  /*1a60*/  @P0 F2FP.BF16.F32.PACK_AB R82, RZ, R83 ;  /* 0x00000053ff52023e */ /* 0x000fe200000010ff */
[----:B------:R-:W-:Y:S01]  /*1a70*/  FADD.FTZ R115, R92, -R115 ;  /* 0x800000735c737221 */ /* 0x000fe20000010000 */
[----:B------:R-:W-:Y:S01]  /*1a80*/  ISETP.NE.AND.EX P6, PT, RZ, UR15, PT, P6 ;  /* 0x0000000fff007c0c */ /* 0x000fe2000bfc5360 */
[----:B------:R-:W-:Y:S01]  /*1a90*/  @P1 FADD.FTZ R77, R58, R77 ;  /* 0x0000004d3a4d1221 */ /* 0x000fe20000010000 */
[----:B------:R-:W-:Y:S01]  /*1aa0*/  @P0 PRMT R70, R82, 0x7610, R70 ;  /* 0x0000761052460816 */ /* 0x000fe20000000046 */
[C---:B------:R-:W-:Y:S01]  /*1ab0*/  FMUL.FTZ R76, R88.reuse, R76 ;  /* 0x0000004c584c7220 */ /* 0x040fe20000410000 */
[----:B------:R-:W-:Y:S01]  /*1ac0*/  @P0 F2FP.BF16.F32.PACK_AB R82, RZ, R78 ;  /* 0x0000004eff52023e */ /* 0x000fe200000010ff */
[----:B------:R-:W-:Y:S01]  /*1ad0*/  FMUL.FTZ R79, R88, R79 ;  /* 0x0000004f584f7220 */ /* 0x000fe20000410000 */
[----:B------:R-:W-:Y:S01]  /*1ae0*/  SEL R73, R78, R73, P6 ;  /* 0x000000494e497207 */ /* 0x000fe20003000000 */
[----:B------:R-:W-:Y:S01]  /*1af0*/  FMUL.FTZ R113, R88, R113 ;  /* 0x0000007158717220 */ /* 0x000fe20000410000 */
[----:B------:R-:W-:Y:S01]  /*1b00*/  @P0 PRMT R70, R70, 0x5410, R82 ;  /* 0x0000541046460816 */ /* 0x000fe20000000052 */
[C---:B------:R-:W-:Y:S01]  /*1b10*/  FMUL.FTZ R80, R88.reuse, R115 ;  /* 0x0000007358507220 */ /* 0x040fe20000410000 */
[----:B------:R-:W-:Y:S01]  /*1b20*/  @P0 F2FP.BF16.F32.PACK_AB R82, RZ, R77 ;  /* 0x0000004dff52023e */ /* 0x000fe200000010ff */
[----:B------:R-:W-:Y:S01]  /*1b30*/  FMUL.FTZ R81, R88, R81 ;  /* 0x0000005158517220 */ /* 0x000fe20000410000 */
[----:B------:R-:W-:Y:S01]  /*1b40*/  SEL R72, R83, R72, P6 ;  /* 0x0000004853487207 */ /* 0x000fe20003000000 */
[----:B------:R-:W-:Y:S01]  /*1b50*/  @P1 FADD.FTZ R113, R59, R113 ;  /* 0x000000713b711221 */ /* 0x000fe20000010000 */
[----:B------:R-:W-:Y:S01]  /*1b60*/  F2FP.BF16.F32.PACK_AB R78, R78, R83 ;  /* 0x000000534e4e723e */ /* 0x000fe200000010ff */
[----:B------:R-:W-:Y:S01]  /*1b70*/  @P1 FADD.FTZ R76, R56, R76 ;  /* 0x0000004c384c1221 */ /* 0x000fe20000010000 */
[----:B------:R-:W-:Y:S01]  /*1b80*/  @P0 PRMT R69, R82, 0x7610, R69 ;  /* 0x0000761052450816 */ /* 0x000fe20000000045 */
[----:B------:R-:W-:Y:S01]  /*1b90*/  @P1 FADD.FTZ R79, R57, R79 ;  /* 0x0000004f394f1221 */ /* 0x000fe20000010000 */
[----:B------:R-:W0:Y:S01]  /*1ba0*/  @P6 LDC.64 R82, c[0x0][0x308] ;  /* 0x0000c200ff526b82 */ /* 0x000e220000000a00 */
[----:B------:R-:W-:Y:S01]  /*1bb0*/  @P1 FADD.FTZ R80, R62, R80 ;  /* 0x000000503e501221 */ /* 0x000fe20000010000 */
[----:B------:R-:W-:Y:S01]  /*1bc0*/  @P1 FADD.FTZ R81, R63, R81 ;  /* 0x000000513f511221 */ /* 0x000fe20000010000 */
[----:B------:R-:W-:-:S02]  /*1bd0*/  SEL R64, R76, R64, P6 ;  /* 0x000000404c407207 */ /* 0x000fc40003000000 */
[----:B------:R-:W-:Y:S02]  /*1be0*/  SEL R65, R79, R65, P6 ;  /* 0x000000414f417207 */ /* 0x000fe40003000000 */
[----:B------:R-:W-:Y:S02]  /*1bf0*/  SEL R66, R77, R66, P6 ;  /* 0x000000424d427207 */ /* 0x000fe40003000000 */
[----:B------:R-:W-:Y:S02]  /*1c00*/  SEL R67, R113, R67, P6 ;  /* 0x0000004371437207 */ /* 0x000fe40003000000 */
[----:B------:R-:W-:Y:S02]  /*1c10*/  SEL R74, R80, R74, P6 ;  /* 0x0000004a504a7207 */ /* 0x000fe40003000000 */
[----:B------:R-:W-:Y:S02]  /*1c20*/  SEL R75, R81, R75, P6 ;  /* 0x0000004b514b7207 */ /* 0x000fe40003000000 */
[----:B------:R-:W-:-:S02]  /*1c30*/  @P0 F2FP.BF16.F32.PACK_AB R109, RZ, R76 ;  /* 0x0000004cff6d023e */ /* 0x000fc400000010ff */
[----:B------:R-:W-:Y:S02]  /*1c40*/  F2FP.BF16.F32.PACK_AB R76, R79, R76 ;  /* 0x0000004c4f4c723e */ /* 0x000fe400000010ff */
[----:B------:R-:W-:Y:S02]  /*1c50*/  @P0 PRMT R68, R109, 0x7610, R68 ;  /* 0x000076106d440816 */ /* 0x000fe40000000044 */
[----:B------:R-:W-:Y:S02]  /*1c60*/  @P0 F2FP.BF16.F32.PACK_AB R109, RZ, R80 ;  /* 0x00000050ff6d023e */ /* 0x000fe400000010ff */
[----:B------:R-:W-:Y:S01]  /*1c70*/  F2FP.BF16.F32.PACK_AB R77, R113, R77 ;  /* 0x0000004d714d723e */ /* 0x000fe200000010ff */
[----:B0-----:R-:W-:Y:S01]  /*1c80*/  @P6 IMAD.WIDE.U32 R82, R2, 0x20, R82 ;  /* 0x0000002002526825 */ /* 0x001fe200078e0052 */
[----:B------:R-:W-:Y:S02]  /*1c90*/  @P0 F2FP.BF16.F32.PACK_AB R88, RZ, R113 ;  /* 0x00000071ff58023e */ /* 0x000fe400000010ff */
[----:B------:R-:W-:-:S02]  /*1ca0*/  @P0 PRMT R71, R109, 0x7610, R71 ;  /* 0x000076106d470816 */ /* 0x000fc40000000047 */
[----:B------:R-:W-:Y:S01]  /*1cb0*/  @P6 STG.E.128 desc[UR4][R82.64], R64 ;  /* 0x0000004052006986 */ /* 0x000fe2000c101d04 */
[----:B------:R-:W-:-:S03]  /*1cc0*/  @P0 PRMT R69, R69, 0x5410, R88 ;  /* 0x0000541045450816 */ /* 0x000fc60000000058 */
[----:B------:R0:W-:Y:S02]  /*1cd0*/  @P6 STG.E.128 desc[UR4][R82.64+0x10], R72 ;  /* 0x0000104852006986 */ /* 0x0001e4000c101d04 */
[----:B0-----:R-:W-:Y:S02]  /*1ce0*/  @P0 F2FP.BF16.F32.PACK_AB R82, RZ, R79 ;  /* 0x0000004fff52023e */ /* 0x001fe400000010ff */
[----:B------:R-:W-:Y:S02]  /*1cf0*/  @P0 F2FP.BF16.F32.PACK_AB R83, RZ, R81 ;  /* 0x00000051ff53023e */ /* 0x000fe400000010ff */
[----:B------:R-:W-:Y:S02]  /*1d00*/  F2FP.BF16.F32.PACK_AB R79, R81, R80 ;  /* 0x00000050514f723e */ /* 0x000fe400000010ff */
[----:B------:R-:W0:Y:S01]  /*1d10*/  LDC.64 R80, c[0x0][0x2f8] ;  /* 0x0000be00ff507b82 */ /* 0x000e220000000a00 */
[----:B------:R-:W-:Y:S02]  /*1d20*/  @P0 PRMT R68, R68, 0x5410, R82 ;  /* 0x0000541044440816 */ /* 0x000fe40000000052 */
[----:B------:R-:W-:Y:S01]  /*1d30*/  @P0 PRMT R71, R71, 0x5410, R83 ;  /* 0x0000541047470816 */ /* 0x000fe20000000053 */
[----:B0-----:R-:W-:-:S05]  /*1d40*/  IMAD.WIDE.U32 R80, R2, 0x10, R80 ;  /* 0x0000001002507825 */ /* 0x001fca00078e0050 */
[----:B------:R0:W-:Y:S02]  /*1d50*/  STG.E.128 desc[UR4][R80.64], R76 ;  /* 0x0000004c50007986 */ /* 0x0001e4000c101d04 */
[----:B0-----:R-:W-:-:S04]  /*1d60*/  @P0 LEA R76, P1, R2, UR16, 0x4 ;  /* 0x00000010024c0c11 */ /* 0x001fc8000f8220ff */
[----:B------:R-:W-:-:S05]  /*1d70*/  @P0 LEA.HI.X R77, R2, UR17, RZ, 0x4, P1 ;  /* 0x00000011024d0c11 */ /* 0x000fca00088f24ff */
[----:B------:R1:W-:Y:S04]  /*1d80*/  @P0 STG.E.128 desc[UR4][R76.64], R68 ;  /* 0x000000444c000986 */ /* 0x0003e8000c101d04 */
.L_x_904:
[----:B------:R-:W-:Y:S05]  /*1d90*/  BSYNC B0 ;  /* 0x0000000000007941 */ /* 0x000fea0003800000 */
.L_x_903:
[----:B------:R-:W-:Y:S02]  /*1da0*/  IADD3 R3, R3, UR18, RZ ;  /* 0x0000001203037c10 */ /* 0x000fe4000fffe0ff */
[----:B------:R-:W-:Y:S02]  /*1db0*/  SEL R2, RZ, 0x1, P5 ;  /* 0x00000001ff027807 */ /* 0x000fe40002800000 */
[----:B------:R-:W-:-:S13]  /*1dc0*/  ISETP.GE.AND P0, PT, R3, UR19, PT ;  /* 0x0000001303007c0c */ /* 0x000fda000bf06270 */
[----:B------:R-:W-:Y:S05]  /*1dd0*/  @!P0 BRA `(.L_x_905) ;  /* 0xffffffe400c08947 */ /* 0x000fea000383ffff */
.L_x_895:
        /* <DEDUP_REMOVED lines=16> */
.L_x_907:
[----:B------:R-:W-:Y:S05]  /*1ee0*/  BSYNC B0 ;  /* 0x0000000000007941 */ /* 0x000fea0003800000 */
.L_x_906:
        /* <DEDUP_REMOVED lines=10> */
.L_x_900:
[----:B------:R-:W-:Y:S01]  /*1f90*/  HFMA2.MMA R80, -RZ, RZ, 0, 9.5367431640625e-07 ;  /* 0x00000010ff507435 */ /* 0x000fe200000001ff */
[----:B------:R-:W-:Y:S02]  /*1fa0*/  MOV R79, 0x1f ;  /* 0x0000001f004f7802 */ /* 0x000fe40000000f00 */
[----:B------:R-:W-:-:S08]  /*1fb0*/  MOV R76, 0xffffffff ;  /* 0xffffffff004c7802 */ /* 0x000fd00000000f00 */
[----:B-----5:R-:W-:Y:S05]  /*1fc0*/  WARPSYNC.COLLECTIVE R76, `(.L_x_908) ;  /* 0x000000004c087348 */ /* 0x020fea0003c00000 */
[----:B------:R0:W1:Y:S02]  /*1fd0*/  SHFL.DOWN P1, R81, R113, R80, R79 ;  /* 0x0800005071517389 */ /* 0x000064000002004f */
[----:B01---5:R-:W-:Y:S01]  /*1fe0*/  ENDCOLLECTIVE ;  /* 0x000000000000791b */ /* 0x023fe20003800000 */
.L_x_908:
[----:B------:R-:W-:Y:S01]  /*1ff0*/  FADD.FTZ R82, R81, R113 ;  /* 0x0000007151527221 */ /* 0x000fe20000010000 */
[----:B------:R-:W-:-:S07]  /*2000*/  MOV R113, R114 ;  /* 0x0000007200717202 */ /* 0x000fce0000000f00 */
[----:B------:R-:W-:Y:S05]  /*2010*/  WARPSYNC.COLLECTIVE R76, `(.L_x_909) ;  /* 0x000000004c087348 */ /* 0x000fea0003c00000 */
[----:B------:R0:W1:Y:S02]  /*2020*/  SHFL.DOWN P1, R81, R113, R80, R79 ;  /* 0x0800005071517389 */ /* 0x000064000002004f */
[----:B01----:R-:W-:Y:S01]  /*2030*/  ENDCOLLECTIVE ;  /* 0x000000000000791b */ /* 0x003fe20003800000 */
.L_x_909:
[----:B------:R-:W-:Y:S01]  /*2040*/  HFMA2.MMA R80, -RZ, RZ, 0, 4.76837158203125e-07 ;  /* 0x00000008ff507435 */ /* 0x000fe200000001ff */
[----:B------:R-:W-:Y:S02]  /*2050*/  MOV R113, R82 ;  /* 0x0000005200717202 */ /* 0x000fe40000000f00 */
[----:B------:R-:W-:-:S08]  /*2060*/  MOV R109, R81 ;  /* 0x00000051006d7202 */ /* 0x000fd00000000f00 */
[----:B------:R-:W-:Y:S05]  /*2070*/  WARPSYNC.COLLECTIVE R76, `(.L_x_910) ;  /* 0x000000004c087348 */ /* 0x000fea0003c00000 */
[----:B------:R0:W1:Y:S02]  /*2080*/  SHFL.DOWN P1, R81, R113, R80, R79 ;  /* 0x0800005071517389 */ /* 0x000064000002004f */
[----:B01----:R-:W-:Y:S01]  /*2090*/  ENDCOLLECTIVE ;  /* 0x000000000000791b */ /* 0x003fe20003800000 */
.L_x_910:
[----:B------:R-:W-:-:S05]  /*20a0*/  FADD.FTZ R109, R109, R114 ;  /* 0x000000726d6d7221 */ /* 0x000fca0000010000 */
[----:B------:R-:W-:Y:S01]  /*20b0*/  MOV R113, R109 ;  /* 0x0000006d00717202 */ /* 0x000fe20000000f00 */
[----:B------:R-:W-:-:S07]  /*20c0*/  FADD.FTZ R115, R82, R81 ;  /* 0x0000005152737221 */ /* 0x000fce0000010000 */
[----:B------:R-:W-:Y:S05]  /*20d0*/  WARPSYNC.COLLECTIVE R76, `(.L_x_911) ;  /* 0x000000004c087348 */ /* 0x000fea0003c00000 */
[----:B------:R0:W1:Y:S02]  /*20e0*/  SHFL.DOWN P1, R81, R113, R80, R79 ;  /* 0x0800005071517389 */ /* 0x000064000002004f */
[----:B01----:R-:W-:Y:S01]  /*20f0*/  ENDCOLLECTIVE ;  /* 0x000000000000791b */ /* 0x003fe20003800000 */
.L_x_911:
[----:B------:R-:W-:Y:S01]  /*2100*/  HFMA2.MMA R80, -RZ, RZ, 0, 2.384185791015625e-07 ;  /* 0x00000004ff507435 */ /* 0x000fe200000001ff */
[----:B------:R-:W-:Y:S02]  /*2110*/  MOV R113, R115 ;  /* 0x0000007300717202 */ /* 0x000fe40000000f00 */
[----:B------:R-:W-:-:S08]  /*2120*/  MOV R83, R81 ;  /* 0x0000005100537202 */ /* 0x000fd00000000f00 */
[----:B------:R-:W-:Y:S05]  /*2130*/  WARPSYNC.COLLECTIVE R76, `(.L_x_912) ;  /* 0x000000004c087348 */ /* 0x000fea0003c00000 */
[----:B------:R0:W1:Y:S02]  /*2140*/  SHFL.DOWN P1, R81, R113, R80, R79 ;  /* 0x0800005071517389 */ /* 0x000064000002004f */
[----:B01----:R-:W-:Y:S01]  /*2150*/  ENDCOLLECTIVE ;  /* 0x000000000000791b */ /* 0x003fe20003800000 */
.L_x_912:
[----:B------:R-:W-:-:S05]  /*2160*/  FADD.FTZ R109, R109, R83 ;  /* 0x000000536d6d7221 */ /* 0x000fca0000010000 */
[----:B------:R-:W-:Y:S01]  /*2170*/  MOV R113, R109 ;  /* 0x0000006d00717202 */ /* 0x000fe20000000f00 */
[----:B------:R-:W-:-:S07]  /*2180*/  FADD.FTZ R83, R115, R81 ;  /* 0x0000005173537221 */ /* 0x000fce0000010000 */
[----:B------:R-:W-:Y:S05]  /*2190*/  WARPSYNC.COLLECTIVE R76, `(.L_x_913) ;  /* 0x000000004c087348 */ /* 0x000fea0003c00000 */
[----:B------:R0:W1:Y:S02]  /*21a0*/  SHFL.DOWN P1, R81, R113, R80, R79 ;  /* 0x0800005071517389 */ /* 0x000064000002004f */
[----:B01----:R-:W-:Y:S01]  /*21b0*/  ENDCOLLECTIVE ;  /* 0x000000000000791b */ /* 0x003fe20003800000 */
.L_x_913:
[----:B------:R-:W-:Y:S01]  /*21c0*/  HFMA2.MMA R80, -RZ, RZ, 0, 1.1920928955078125e-07 ;  /* 0x00000002ff507435 */ /* 0x000fe200000001ff */
[----:B------:R-:W-:Y:S02]  /*21d0*/  MOV R113, R83 ;  /* 0x0000005300717202 */ /* 0x000fe40000000f00 */
[----:B------:R-:W-:-:S08]  /*21e0*/  MOV R114, R81 ;  /* 0x0000005100727202 */ /* 0x000fd00000000f00 */
[----:B------:R-:W-:Y:S05]  /*21f0*/  WARPSYNC.COLLECTIVE R76, `(.L_x_914) ;  /* 0x000000004c087348 */ /* 0x000fea0003c00000 */
[----:B------:R0:W1:Y:S02]  /*2200*/  SHFL.DOWN P1, R81, R113, R80, R79 ;  /* 0x0800005071517389 */ /* 0x000064000002004f */
[----:B01----:R-:W-:Y:S01]  /*2210*/  ENDCOLLECTIVE ;  /* 0x000000000000791b */ /* 0x003fe20003800000 */
.L_x_914:
[----:B------:R-:W-:-:S05]  /*2220*/  FADD.FTZ R114, R109, R114 ;  /* 0x000000726d727221 */ /* 0x000fca0000010000 */
[----:B------:R-:W-:Y:S01]  /*2230*/  MOV R113, R114 ;  /* 0x0000007200717202 */ /* 0x000fe20000000f00 */
[----:B------:R-:W-:-:S07]  /*2240*/  FADD.FTZ R83, R83, R81 ;  /* 0x0000005153537221 */ /* 0x000fce0000010000 */
[----:B------:R-:W-:Y:S05]  /*2250*/  WARPSYNC.COLLECTIVE R76, `(.L_x_915) ;  /* 0x000000004c087348 */ /* 0x000fea0003c00000 */
[----:B------:R0:W1:Y:S02]  /*2260*/  SHFL.DOWN P1, R81, R113, R80, R79 ;  /* 0x0800005071517389 */ /* 0x000064000002004f */
[----:B01----:R-:W-:Y:S01]  /*2270*/  ENDCOLLECTIVE ;  /* 0x000000000000791b */ /* 0x003fe20003800000 */
.L_x_915:
[----:B------:R-:W-:Y:S01]  /*2280*/  HFMA2.MMA R80, -RZ, RZ, 0, 5.9604644775390625e-08 ;  /* 0x00000001ff507435 */ /* 0x000fe200000001ff */
[----:B------:R-:W-:Y:S02]  /*2290*/  MOV R113, R83 ;  /* 0x0000005300717202 */ /* 0x000fe40000000f00 */
[----:B------:R-:W-:-:S08]  /*22a0*/  MOV R115, R81 ;  /* 0x0000005100737202 */ /* 0x000fd00000000f00 */
[----:B------:R-:W-:Y:S05]  /*22b0*/  WARPSYNC.COLLECTIVE R76, `(.L_x_916) ;  /* 0x000000004c087348 */ /* 0x000fea0003c00000 */
[----:B------:R0:W1:Y:S02]  /*22c0*/  SHFL.DOWN P1, R81, R113, R80, R79 ;  /* 0x0800005071517389 */ /* 0x000064000002004f */
[----:B01----:R-:W-:Y:S01]  /*22d0*/  ENDCOLLECTIVE ;  /* 0x000000000000791b */ /* 0x003fe20003800000 */
.L_x_916:
[----:B------:R-:W-:-:S05]  /*22e0*/  FADD.FTZ R82, R114, R115 ;  /* 0x0000007372527221 */ /* 0x000fca0000010000 */
[----:B------:R-:W-:Y:S02]  /*22f0*/  MOV R113, R82 ;  /* 0x0000005200717202 */ /* 0x000fe40000000f00 */
[----:B------:R-:W-:-:S07]  /*2300*/  MOV R114, R81 ;  /* 0x0000005100727202 */ /* 0x000fce0000000f00 */
[----:B------:R-:W-:Y:S05]  /*2310*/  WARPSYNC.COLLECTIVE R76, `(.L_x_917) ;  /* 0x000000004c087348 */ /* 0x000fea0003c00000 */
[----:B------:R0:W1:Y:S02]  /*2320*/  SHFL.DOWN P1, R81, R113, R80, R79 ;  /* 0x0800005071517389 */ /* 0x000064000002004f */
[----:B01----:R-:W-:Y:S01]  /*2330*/  ENDCOLLECTIVE ;  /* 0x000000000000791b */ /* 0x003fe20003800000 */
.L_x_917:
[----:B------:R-:W-:Y:S05]  /*2340*/  BRA `(.L_x_918) ;  /* 0xffffffec00ac7947 */ /* 0x000fea000383ffff */
.L_x_919:
        /* <DEDUP_REMOVED lines=11> */
.L_x_2962:


//--------------------- .text._ZN10layer_norm31ln_parallel_residual_bwd_kernelINS_13Kernel_traitsI13__nv_bfloat16S2_fS2_fjLj2048ELj1ELj1ELj4ELj16ENS_18Kernel_traits_baseILj2048ES2_S2_fS2_fjLj128EEEEELb0ELb1ELb1EEEvNS_9BwdParamsE --------------------------
	.section	.text._ZN10layer_norm31ln_parallel_residual_bwd_kernelINS_13Kernel_traitsI13__nv_bfloat16S2_fS2_fjLj2048ELj1ELj1ELj4ELj16ENS_18Kernel_traits_baseILj2048ES2_S2_fS2_fjLj128EEEEELb0ELb1ELb1EEEvNS_9BwdParamsE,"ax",@progbits
	.align	128
        .global         _ZN10layer_norm31ln_parallel_residual_bwd_kernelINS_13Kernel_traitsI13__nv_bfloat16S2_fS2_fjLj2048ELj1ELj1ELj4ELj16ENS_18Kernel_traits_baseILj2048ES2_S2_fS2_fjLj128EEEEELb0ELb1ELb1EEEvNS_9BwdParamsE
        .type           _ZN10layer_norm31ln_parallel_residual_bwd_kernelINS_13Kernel_traitsI13__nv_bfloat16S2_fS2_fjLj2048ELj1ELj1ELj4ELj16ENS_18Kernel_traits_baseILj2048ES2_S2_fS2_fjLj128EEEEELb0ELb1ELb1EEEvNS_9BwdParamsE,@function
        .size           _ZN10layer_norm31ln_parallel_residual_bwd_kernelINS_13Kernel_traitsI13__nv_bfloat16S2_fS2_fjLj2048ELj1ELj1ELj4ELj16ENS_18Kernel_traits_baseILj2048ES2_S2_fS2_fjLj128EEEEELb0ELb1ELb1EEEvNS_9BwdParamsE,(.L_x_2963 - _ZN10layer_norm31ln_parallel_residual_bwd_kernelINS_13Kernel_traitsI13__nv_bfloat16S2_fS2_fjLj2048ELj1ELj1ELj4ELj16ENS_18Kernel_traits_baseILj2048ES2_S2_fS2_fjLj128EEEEELb0ELb1ELb1EEEvNS_9BwdParamsE)
        .other          _ZN10layer_norm31ln_parallel_residual_bwd_kernelINS_13Kernel_traitsI13__nv_bfloat16S2_fS2_fjLj2048ELj1ELj1ELj4ELj16ENS_18Kernel_traits_baseILj2048ES2_S2_fS2_fjLj128EEEEELb0ELb1ELb1EEEvNS_9BwdParamsE,@"STO_CUDA_ENTRY STV_DEFAULT"
_ZN10layer_norm31ln_parallel_residual_bwd_kernelINS_13Kernel_traitsI13__nv_bfloat16S2_fS2_fjLj2048ELj1ELj1ELj4ELj16ENS_18Kernel_traits_baseILj2048ES2_S2_fS2_fjLj128EEEEELb0ELb1ELb1EEEvNS_9BwdParamsE:
.text._ZN10layer_norm31ln_parallel_residual_bwd_kernelINS_13Kernel_traitsI13__nv_bfloat16S2_fS2_fjLj2048ELj1ELj1ELj4ELj16ENS_18Kernel_traits_baseILj2048ES2_S2_fS2_fjLj128EEEEELb0ELb1ELb1EEEvNS_9BwdParamsE:
        /* <DEDUP_REMOVED lines=32> */
.L_x_920:
[----:B------:R-:W-:Y:S01]  /*0200*/  SHF.L.U32 R0, R77, 0x4, RZ ;  /* 0x000000044d007819 */ /* 0x000fe200000006ff */
[----:B------:R-:W-:-:S03]  /*0210*/  ULDC.64 UR6, c[0x0][0x260] ;  /* 0x0000980000067ab9 */ /* 0x000fc60000000a00 */
[----:B------:R-:W-:-:S04]  /*0220*/  LOP3.LUT R0, R0, 0x7f0, RZ, 0xc0, !PT ;  /* 0x000007f000007812 */ /* 0x000fc800078ec0ff */
[----:B------:R-:W-:-:S04]  /*0230*/  IADD3 R2, P0, R0, UR6, RZ ;  /* 0x0000000600027c10 */ /* 0x000fc8000ff1e0ff */
[----:B------:R-:W-:Y:S01]  /*0240*/  IADD3.X R3, RZ, UR7, RZ, P0, !PT ;  /* 0x00000007ff037c10 */ /* 0x000fe200087fe4ff */
[----:B------:R-:W-:-:S04]  /*0250*/  ULDC.64 UR6, c[0x0][0x2c8] ;  /* 0x0000b20000067ab9 */ /* 0x000fc80000000a00 */
[----:B------:R-:W2:Y:S04]  /*0260*/  LDG.E.128 R4, desc[UR4][R2.64] ;  /* 0x0000000402047981 */ /* 0x000ea8000c1e1d00 */
[----:B------:R0:W3:Y:S01]  /*0270*/  LDG.E.128 R8, desc[UR4][R2.64+0x800] ;  /* 0x0008000402087981 */ /* 0x0000e2000c1e1d00 */
[----:B------:R-:W-:Y:S01]  /*0280*/  ISETP.NE.U32.AND P0, PT, RZ, UR6, PT ;  /* 0x00000006ff007c0c */ /* 0x000fe2000bf05070 */
[----:B------:R-:W-:Y:S01]  /*0290*/  ULDC.U8 UR6, c[0x0][0x2a0] ;  /* 0x0000a80000067ab9 */ /* 0x000fe20000000000 */
[----:B------:R-:W-:Y:S01]  /*02a0*/  HFMA2.MMA R118, -RZ, RZ, 0, 5.9604644775390625e-08 ;  /* 0x00000001ff767435 */ /* 0x000fe200000001ff */
[----:B------:R-:W-:Y:S01]  /*02b0*/  UISETP.NE.AND UP0, UPT, UR6, URZ, UPT ;  /* 0x0000003f0600728c */ /* 0x000fe2000bf05270 */
[----:B------:R-:W-:Y:S01]  /*02c0*/  HFMA2.MMA R84, -RZ, RZ, 0, 0 ;  /* 0x00000000ff547435 */ /* 0x000fe200000001ff */
[----:B------:R-:W-:Y:S01]  /*02d0*/  ISETP.NE.AND.EX P0, PT, RZ, UR7, PT, P0 ;  /* 0x00000007ff007c0c */ /* 0x000fe2000bf05300 */
[----:B------:R-:W-:Y:S01]  /*02e0*/  HFMA2.MMA R91, -RZ, RZ, 0, 0 ;  /* 0x00000000ff5b7435 */ /* 0x000fe200000001ff */
        /* <DEDUP_REMOVED lines=11> */
[----:B------:R-:W-:Y:S02]  /*03a0*/  MOV R0, RZ ;  /* 0x000000ff00007202 */ /* 0x000fe40000000f00 */
[----:B------:R-:W-:-:S02]  /*03b0*/  PLOP3.LUT P4, PT, PT, PT, UP0, 0x80, 0x0 ;  /* 0x000000000000781c */ /* 0x000fc40003f8f008 */
[----:B--2---:R-:W-:Y:S02]  /*03c0*/  PRMT R101, R4, 0x7632, R101 ;  /* 0x0000763204657816 */ /* 0x004fe40000000065 */
[----:B------:R-:W-:Y:S02]  /*03d0*/  PRMT R92, R5, 0x7632, R92 ;  /* 0x00007632055c7816 */ /* 0x000fe4000000005c */
[----:B------:R-:W-:Y:S02]  /*03e0*/  PRMT R93, R6, 0x7632, R93 ;  /* 0x00007632065d7816 */ /* 0x000fe4000000005d */
[----:B------:R-:W-:Y:S02]  /*03f0*/  PRMT R94, R7, 0x7632, R94 ;  /* 0x00007632075e7816 */ /* 0x000fe4000000005e */
[----:B---3--:R-:W-:Y:S02]  /*0400*/  PRMT R95, R8, 0x7632, R95 ;  /* 0x00007632085f7816 */ /* 0x008fe4000000005f */
[----:B------:R-:W-:-:S02]  /*0410*/  PRMT R96, R9, 0x7632, R96 ;  /* 0x0000763209607816 */ /* 0x000fc40000000060 */
[----:B------:R-:W-:Y:S02]  /*0420*/  PRMT R97, R10, 0x7632, R97 ;  /* 0x000076320a617816 */ /* 0x000fe40000000061 */
[----:B------:R-:W-:Y:S02]  /*0430*/  PRMT R98, R11, 0x7632, R98 ;  /* 0x000076320b627816 */ /* 0x000fe40000000062 */
[----:B------:R-:W-:Y:S02]  /*0440*/  SHF.L.U32 R102, R4, 0x10, RZ ;  /* 0x0000001004667819 */ /* 0x000fe400000006ff */
[----:B------:R-:W-:Y:S02]  /*0450*/  SHF.L.U32 R100, R5, 0x10, RZ ;  /* 0x0000001005647819 */ /* 0x000fe400000006ff */
[----:B------:R-:W-:Y:S02]  /*0460*/  CS2R R4, SRZ ;  /* 0x0000000000047805 */ /* 0x000fe4000001ff00 */
[----:B------:R-:W-:-:S02]  /*0470*/  SHF.L.U32 R85, R6, 0x10, RZ ;  /* 0x0000001006557819 */ /* 0x000fc400000006ff */
[----:B------:R-:W-:Y:S02]  /*0480*/  SHF.L.U32 R86, R7, 0x10, RZ ;  /* 0x0000001007567819 */ /* 0x000fe400000006ff */
[----:B------:R-:W-:Y:S02]  /*0490*/  CS2R R6, SRZ ;  /* 0x0000000000067805 */ /* 0x000fe4000001ff00 */
        /* <DEDUP_REMOVED lines=14> */
.L_x_923:
[----:B------:R-:W0:Y:S01]  /*0580*/  LDC.64 R64, c[0x0][0x250] ;  /* 0x00009400ff407b82 */ /* 0x000e220000000a00 */
[----:B---3--:R-:W-:Y:S01]  /*0590*/  IMAD R48, R103, UR8, RZ ;  /* 0x0000000867307c24 */ /* 0x008fe2000f8e02ff */
[----:B------:R-:W-:-:S04]  /*05a0*/  LOP3.LUT R104, R77, 0x7f, RZ, 0xc0, !PT ;  /* 0x0000007f4d687812 */ /* 0x000fc800078ec0ff */
[----:B------:R-:W-:Y:S02]  /*05b0*/  SHF.R.S32.HI R49, RZ, 0x1f, R48 ;  /* 0x0000001fff317819 */ /* 0x000fe40000011430 */
[----:B------:R-:W1:Y:S02]  /*05c0*/  LDC.64 R110, c[0x0][0x238] ;  /* 0x00008e00ff6e7b82 */ /* 0x000e640000000a00 */
[----:B------:R-:W-:-:S04]  /*05d0*/  LEA.HI R49, R49, R48, RZ, 0x3 ;  /* 0x0000003031317211 */ /* 0x000fc800078f18ff */
[----:B------:R-:W-:Y:S02]  /*05e0*/  LEA.HI.SX32 R104, R49, R104, 0x1d ;  /* 0x0000006831687211 */ /* 0x000fe400078feaff */
[----:B------:R-:W2:Y:S08]  /*05f0*/  LDC.64 R68, c[0x0][0x2b8] ;  /* 0x0000ae00ff447b82 */ /* 0x000eb00000000a00 */
[----:B------:R-:W3:Y:S01]  /*0600*/  LDC.64 R106, c[0x0][0x258] ;  /* 0x00009600ff6a7b82 */ /* 0x000ee20000000a00 */
[----:B0-----:R-:W-:Y:S01]  /*0610*/  IMAD.WIDE R64, R103, 0x4, R64 ;  /* 0x0000000467407825 */ /* 0x001fe200078e0240 */
[----:B------:R-:W-:-:S04]  /*0620*/  IADD3 R99, R104, 0x80, RZ ;  /* 0x0000008068637810 */ /* 0x000fc80007ffe0ff */
[----:B------:R-:W4:Y:S01]  /*0630*/  LDG.E R119, desc[UR4][R64.64] ;  /* 0x0000000440777981 */ /* 0x000f22000c1e1900 */
[C-C-:B-1----:R-:W-:Y:S01]  /*0640*/  IMAD.WIDE.U32 R120, R104.reuse, 0x20, R110.reuse ;  /* 0x0000002068787825 */ /* 0x142fe200078e006e */
[----:B------:R-:W0:Y:S03]  /*0650*/  @P0 LDC.64 R108, c[0x0][0x2c8] ;  /* 0x0000b200ff6c0b82 */ /* 0x000e260000000a00 */
[C---:B------:R-:W-:Y:S01]  /*0660*/  IMAD.WIDE.U32 R110, R99.reuse, 0x20, R110 ;  /* 0x00000020636e7825 */ /* 0x040fe200078e006e */
[----:B------:R-:W4:Y:S03]  /*0670*/  LDG.E.128 R48, desc[UR4][R120.64] ;  /* 0x0000000478307981 */ /* 0x000f26000c1e1d00 */
[C-C-:B--2---:R-:W-:Y:S01]  /*0680*/  IMAD.WIDE.U32 R52, R104.reuse, 0x10, R68.reuse ;  /* 0x0000001068347825 */ /* 0x144fe200078e0044 */
[----:B------:R-:W2:Y:S03]  /*0690*/  LDG.E.128 R56, desc[UR4][R120.64+0x10] ;  /* 0x0000100478387981 */ /* 0x000ea6000c1e1d00 */
[----:B------:R-:W-:Y:S01]  /*06a0*/  IMAD.WIDE.U32 R68, R99, 0x10, R68 ;  /* 0x0000001063447825 */ /* 0x000fe200078e0044 */
[----:B------:R-:W2:Y:S03]  /*06b0*/  LDG.E.128 R60, desc[UR4][R110.64] ;  /* 0x000000046e3c7981 */ /* 0x000ea6000c1e1d00 */
[----:B---3--:R-:W-:Y:S01]  /*06c0*/  IMAD.WIDE R116, R103, 0x4, R106 ;  /* 0x0000000467747825 */ /* 0x008fe200078e026a */
[----:B------:R-:W3:Y:S01]  /*06d0*/  LDG.E.128 R52, desc[UR4][R52.64] ;  /* 0x0000000434347981 */ /* 0x000ee2000c1e1d00 */
[----:B------:R-:W1:Y:S03]  /*06e0*/  @P0 LDC.64 R106, c[0x0][0x2c8] ;  /* 0x0000b200ff6a0b82 */ /* 0x000e660000000a00 */
[----:B------:R4:W3:Y:S04]  /*06f0*/  LDG.E.128 R64, desc[UR4][R110.64+0x10] ;  /* 0x000010046e407981 */ /* 0x0008e8000c1e1d00 */
[----:B------:R-:W3:Y:S04]  /*0700*/  LDG.E.128 R68, desc[UR4][R68.64] ;  /* 0x0000000444447981 */ /* 0x000ee8000c1e1d00 */
[----:B------:R-:W3:Y:S01]  /*0710*/  LDG.E R105, desc[UR4][R116.64] ;  /* 0x0000000474697981 */ /* 0x000ee2000c1e1900 */
[----:B0-----:R-:W-:Y:S01]  /*0720*/  @P0 IMAD.WIDE.U32 R112, R104, 0x20, R108 ;  /* 0x0000002068700825 */ /* 0x001fe200078e006c */
[----:B------:R-:W-:-:S04]  /*0730*/  LOP3.LUT P6, RZ, R118, 0xff, RZ, 0xc0, !PT ;  /* 0x000000ff76ff7812 */ /* 0x000fc800078cc0ff */
[----:B------:R-:W5:Y:S04]  /*0740*/  @P0 LDG.E.128 R20, desc[UR4][R112.64] ;  /* 0x0000000470140981 */ /* 0x000f68000c1e1d00 */
[----:B------:R0:W5:Y:S01]  /*0750*/  @P0 LDG.E.128 R24, desc[UR4][R112.64+0x10] ;  /* 0x0000100470180981 */ /* 0x000162000c1e1d00 */
[----:B-1----:R-:W-:-:S05]  /*0760*/  @P0 IMAD.WIDE.U32 R114, R99, 0x20, R106 ;  /* 0x0000002063720825 */ /* 0x002fca00078e006a */
[----:B------:R-:W5:Y:S04]  /*0770*/  @P0 LDG.E.128 R28, desc[UR4][R114.64] ;  /* 0x00000004721c0981 */ /* 0x000f68000c1e1d00 */
[----:B------:R1:W5:Y:S01]  /*0780*/  @P0 LDG.E.128 R32, desc[UR4][R114.64+0x10] ;  /* 0x0000100472200981 */ /* 0x000362000c1e1d00 */
[----:B------:R-:W-:Y:S01]  /*0790*/  UMOV UR6, 0xffffffff ;  /* 0xffffffff00067882 */ /* 0x000fe20000000000 */
[----:B------:R-:W-:Y:S02]  /*07a0*/  IADD3 R103, R103, UR10, RZ ;  /* 0x0000000a67677c10 */ /* 0x000fe4000fffe0ff */
[----:B------:R-:W-:Y:S02]  /*07b0*/  LOP3.LUT P1, RZ, R77, 0x1f, RZ, 0xc0, !PT ;  /* 0x0000001f4dff7812 */ /* 0x000fe4000782c0ff */
[----:B------:R-:W-:-:S02]  /*07c0*/  ISETP.GE.AND P5, PT, R103, UR11, PT ;  /* 0x0000000b67007c0c */ /* 0x000fc4000bfa6270 */
[----:B----4-:R-:W-:-:S05]  /*07d0*/  FSEL R111, R119, RZ, !P4 ;  /* 0x000000ff776f7208 */ /* 0x010fca0006000000 */
[C---:B------:R-:W-:Y:S01]  /*07e0*/  FADD.FTZ R106, -R111.reuse, R48 ;  /* 0x000000306f6a7221 */ /* 0x040fe20000010100 */
[C---:B------:R-:W-:Y:S01]  /*07f0*/  FADD.FTZ R48, -R111.reuse, R49 ;  /* 0x000000316f307221 */ /* 0x040fe20000010100 */
[C---:B------:R-:W-:Y:S01]  /*0800*/  FADD.FTZ R108, -R111.reuse, R51 ;  /* 0x000000336f6c7221 */ /* 0x040fe20000010100 */
[C---:B------:R-:W-:Y:S01]  /*0810*/  FADD.FTZ R50, -R111.reuse, R50 ;  /* 0x000000326f327221 */ /* 0x040fe20000010100 */
[C---:B--2---:R-:W-:Y:S01]  /*0820*/  FADD.FTZ R56, -R111.reuse, R56 ;  /* 0x000000386f387221 */ /* 0x044fe20000010100 */
[C---:B------:R-:W-:Y:S01]  /*0830*/  FADD.FTZ R110, -R111.reuse, R57 ;  /* 0x000000396f6e7221 */ /* 0x040fe20000010100 */
[C---:B0-----:R-:W-:Y:S01]  /*0840*/  FADD.FTZ R112, -R111.reuse, R58 ;  /* 0x0000003a6f707221 */ /* 0x041fe20000010100 */
[C---:B-1----:R-:W-:Y:S01]  /*0850*/  FADD.FTZ R114, -R111.reuse, R59 ;  /* 0x0000003b6f727221 */ /* 0x042fe20000010100 */
[C---:B------:R-:W-:Y:S01]  /*0860*/  FADD.FTZ R116, -R111.reuse, R61 ;  /* 0x0000003d6f747221 */ /* 0x040fe20000010100 */
[----:B------:R-:W-:Y:S01]  /*0870*/  FADD.FTZ R60, -R111, R60 ;  /* 0x0000003c6f3c7221 */ /* 0x000fe20000010100 */
[----:B---3--:R-:W-:-:S02]  /*0880*/  PRMT R49, R52, 0x7632, R49 ;  /* 0x0000763234317816 */ /* 0x008fc40000000031 */
[----:B------:R-:W-:Y:S01]  /*0890*/  SHF.L.U32 R51, R52, 0x10, RZ ;  /* 0x0000001034337819 */ /* 0x000fe200000006ff */
[C---:B------:R-:W-:Y:S01]  /*08a0*/  FADD.FTZ R62, -R111.reuse, R62 ;  /* 0x0000003e6f3e7221 */ /* 0x040fe20000010100 */
[C---:B------:R-:W-:Y:S01]  /*08b0*/  PRMT R107, R54.reuse, 0x7632, R107 ;  /* 0x00007632366b7816 */ /* 0x040fe2000000006b */
[C---:B------:R-:W-:Y:S01]  /*08c0*/  FADD.FTZ R118, -R111.reuse, R63 ;  /* 0x0000003f6f767221 */ /* 0x040fe20000010100 */
[----:B------:R-:W-:Y:S01]  /*08d0*/  SHF.L.U32 R109, R54, 0x10, RZ ;  /* 0x00000010366d7819 */ /* 0x000fe200000006ff */
[----:B------:R-:W-:Y:S01]  /*08e0*/  FADD.FTZ R120, -R111, R64 ;  /* 0x000000406f787221 */ /* 0x000fe20000010100 */
[----:B------:R-:W-:Y:S01]  /*08f0*/  PRMT R54, R55, 0x7632, R54 ;  /* 0x0000763237367816 */ /* 0x000fe20000000036 */
[C---:B------:R-:W-:Y:S01]  /*0900*/  FADD.FTZ R122, -R111.reuse, R65 ;  /* 0x000000416f7a7221 */ /* 0x040fe20000010100 */
[C---:B------:R-:W-:Y:S01]  /*0910*/  FADD.FTZ R124, -R111.reuse, R66 ;  /* 0x000000426f7c7221 */ /* 0x040fe20000010100 */
[----:B------:R-:W-:Y:S01]  /*0920*/  FADD.FTZ R67, -R111, R67 ;  /* 0x000000436f437221 */ /* 0x000fe20000010100 */
[C---:B------:R-:W-:Y:S01]  /*0930*/  PRMT R57, R68.reuse, 0x7632, R57 ;  /* 0x0000763244397816 */ /* 0x040fe20000000039 */
[----:B------:R-:W-:Y:S01]  /*0940*/  IMAD.U32 R61, R68, 0x10000, RZ ;  /* 0x00010000443d7824 */ /* 0x000fe200078e00ff */
[----:B------:R-:W-:Y:S01]  /*0950*/  PRMT R52, R53, 0x7632, R52 ;  /* 0x0000763235347816 */ /* 0x000fe20000000034 */
[----:B------:R-:W-:Y:S01]  /*0960*/  FMUL.FTZ R64, R105, R48 ;  /* 0x0000003069407220 */ /* 0x000fe20000410000 */
[----:B------:R-:W-:Y:S01]  /*0970*/  PRMT R68, R70, 0x7632, R68 ;  /* 0x0000763246447816 */ /* 0x000fe20000000044 */
[----:B------:R-:W-:Y:S01]  /*0980*/  FMUL.FTZ R59, R102, R51 ;  /* 0x00000033663b7220 */ /* 0x000fe20000410000 */
[----:B------:R-:W-:-:S02]  /*0990*/  SHF.L.U32 R111, R70, 0x10, RZ ;  /* 0x00000010466f7819 */ /* 0x000fc400000006ff */
[----:B------:R-:W-:Y:S01]  /*09a0*/  SHF.L.U32 R49, R49, 0x10, RZ ;  /* 0x0000001031317819 */ /* 0x000fe200000006ff */
[----:B------:R-:W-:Y:S01]  /*09b0*/  FMUL.FTZ R58, R105, R106 ;  /* 0x0000006a693a7220 */ /* 0x000fe20000410000 */
[C---:B------:R-:W-:Y:S02]  /*09c0*/  PRMT R70, R71.reuse, 0x7632, R70 ;  /* 0x0000763247467816 */ /* 0x040fe40000000046 */
[----:B------:R-:W-:Y:S01]  /*09d0*/  SHF.L.U32 R113, R71, 0x10, RZ ;  /* 0x0000001047717819 */ /* 0x000fe200000006ff */
[C---:B------:R-:W-:Y:S01]  /*09e0*/  FMUL.FTZ R71, R105.reuse, R56 ;  /* 0x0000003869477220 */ /* 0x040fe20000410000 */
[----:B------:R-:W-:Y:S01]  /*09f0*/  SHF.L.U32 R54, R54, 0x10, RZ ;  /* 0x0000001036367819 */ /* 0x000fe200000006ff */
[----:B------:R-:W-:Y:S01]  /*0a00*/  FMUL.FTZ R119, R105, R114 ;  /* 0x0000007269777220 */ /* 0x000fe20000410000 */
[----:B------:R-:W-:Y:S01]  /*0a10*/  SHF.L.U32 R53, R53, 0x10, RZ ;  /* 0x0000001035357819 */ /* 0x000fe200000006ff */
[-C--:B------:R-:W-:Y:S01]  /*0a20*/  FFMA.FTZ R83, R64, R49.reuse, R83 ;  /* 0x0000003140537223 */ /* 0x080fe20000010053 */
[----:B------:R-:W-:Y:S01]  /*0a30*/  SHF.L.U32 R115, R52, 0x10, RZ ;  /* 0x0000001034737819 */ /* 0x000fe200000006ff */
[----:B------:R-:W-:Y:S01]  /*0a40*/  FADD.FTZ R82, R49, R82 ;  /* 0x0000005231527221 */ /* 0x000fe20000010000 */
[----:B------:R-:W-:Y:S01]  /*0a50*/  FMUL.FTZ R117, R101, R49 ;  /* 0x0000003165757220 */ /* 0x000fe20000410000 */
[----:B------:R-:W-:Y:S01]  /*0a60*/  FADD.FTZ R52, RZ, R59 ;  /* 0x0000003bff347221 */ /* 0x000fe20000010000 */
[----:B------:R-:W-:Y:S01]  /*0a70*/  FADD.FTZ R14, R109, R14 ;  /* 0x0000000e6d0e7221 */ /* 0x000fe20000010000 */
[-C--:B------:R-:W-:Y:S01]  /*0a80*/  FFMA.FTZ R2, R71, R109.reuse, R2 ;  /* 0x0000006d47027223 */ /* 0x080fe20000010002 */
[----:B------:R-:W-:Y:S01]  /*0a90*/  FMUL.FTZ R106, R85, R109 ;  /* 0x0000006d556a7220 */ /* 0x000fe20000410000 */
[----:B------:R-:W-:Y:S01]  /*0aa0*/  FFMA.FTZ R49, R58, R59, RZ ;  /* 0x0000003b3a317223 */ /* 0x000fe200000100ff */
[C---:B------:R-:W-:Y:S01]  /*0ab0*/  FMUL.FTZ R109, R105.reuse, R110 ;  /* 0x0000006e696d7220 */ /* 0x040fe20000410000 */
[----:B------:R-:W-:Y:S01]  /*0ac0*/  FMUL.FTZ R108, R105, R108 ;  /* 0x0000006c696c7220 */ /* 0x000fe20000410000 */
[----:B------:R-:W-:Y:S01]  /*0ad0*/  FADD.FTZ R15, R54, R15 ;  /* 0x0000000f360f7221 */ /* 0x000fe20000010000 */
[-C--:B------:R-:W-:Y:S01]  /*0ae0*/  FFMA.FTZ R3, R119, R54.reuse, R3 ;  /* 0x0000003677037223 */ /* 0x080fe20000010003 */
[----:B------:R-:W-:Y:S01]  /*0af0*/  FMUL.FTZ R110, R94, R54 ;  /* 0x000000365e6e7220 */ /* 0x000fe20000410000 */
[----:B------:R-:W-:Y:S01]  /*0b00*/  FMUL.FTZ R65, R100, R53 ;  /* 0x0000003564417220 */ /* 0x000fe20000410000 */
[----:B------:R-:W-:Y:S01]  /*0b10*/  FADD.FTZ R54, R52, R117 ;  /* 0x0000007534367221 */ /* 0x000fe20000010000 */
[----:B------:R-:W-:Y:S01]  /*0b20*/  FMUL.FTZ R66, R105, R50 ;  /* 0x0000003269427220 */ /* 0x000fe20000410000 */
[----:B------:R-:W-:Y:S01]  /*0b30*/  FFMA.FTZ R49, R64, R117, R49 ;  /* 0x0000007540317223 */ /* 0x000fe20000010031 */
[----:B------:R-:W-:Y:S01]  /*0b40*/  FFMA.FTZ R79, R108, R115, R79 ;  /* 0x000000736c4f7223 */ /* 0x000fe2000001004f */
[----:B------:R-:W-:Y:S01]  /*0b50*/  FADD.FTZ R78, R115, R78 ;  /* 0x0000004e734e7221 */ /* 0x000fe20000010000 */
[----:B------:R-:W-:Y:S01]  /*0b60*/  FADD.FTZ R84, R51, R84 ;  /* 0x0000005433547221 */ /* 0x000fe20000010000 */
[----:B------:R-:W-:Y:S01]  /*0b70*/  FFMA.FTZ R91, R58, R51, R91 ;  /* 0x000000333a5b7223 */ /* 0x000fe2000001005b */
[----:B------:R-:W-:Y:S01]  /*0b80*/  FMUL.FTZ R115, R92, R115 ;  /* 0x000000735c737220 */ /* 0x000fe20000410000 */
[----:B------:R-:W-:Y:S01]  /*0b90*/  FADD.FTZ R54, R54, R65 ;  /* 0x0000004136367221 */ /* 0x000fe20000010000 */
[C---:B------:R-:W-:Y:S01]  /*0ba0*/  FFMA.FTZ R51, R66.reuse, R65, R49 ;  /* 0x0000004142337223 */ /* 0x040fe20000010031 */
[----:B------:R-:W-:Y:S01]  /*0bb0*/  FADD.FTZ R80, R53, R80 ;  /* 0x0000005035507221 */ /* 0x000fe20000010000 */
[----:B------:R-:W-:Y:S01]  /*0bc0*/  FFMA.FTZ R81, R66, R53, R81 ;  /* 0x0000003542517223 */ /* 0x000fe20000010051 */
[----:B------:R-:W-:Y:S01]  /*0bd0*/  SHF.L.U32 R48, R107, 0x10, RZ ;  /* 0x000000106b307819 */ /* 0x000fe200000006ff */
[----:B------:R-:W-:Y:S01]  /*0be0*/  FADD.FTZ R53, R54, R115 ;  /* 0x0000007336357221 */ /* 0x000fe20000010000 */
[----:B------:R-:W-:Y:S01]  /*0bf0*/  FFMA.FTZ R54, R108, R115, R51 ;  /* 0x000000736c367223 */ /* 0x000fe20000010033 */
[----:B------:R-:W-:-:S02]  /*0c00*/  SHF.L.U32 R55, R55, 0x10, RZ ;  /* 0x0000001037377819 */ /* 0x000fc400000006ff */
[----:B------:R-:W-:Y:S01]  /*0c10*/  FMUL.FTZ R114, R93, R48 ;  /* 0x000000305d727220 */ /* 0x000fe20000410000 */
[----:B------:R-:W-:Y:S01]  /*0c20*/  FADD.FTZ R53, R53, R106 ;  /* 0x0000006a35357221 */ /* 0x000fe20000010000 */
[----:B------:R-:W-:Y:S01]  /*0c30*/  FFMA.FTZ R54, R71, R106, R54 ;  /* 0x0000006a47367223 */ /* 0x000fe20000010036 */
[----:B------:R-:W-:Y:S01]  /*0c40*/  FMUL.FTZ R107, R105, R112 ;  /* 0x00000070696b7220 */ /* 0x000fe20000410000 */
[----:B------:R-:W-:Y:S01]  /*0c50*/  FMUL.FTZ R112, R86, R55 ;  /* 0x0000003756707220 */ /* 0x000fe20000410000 */
[----:B------:R-:W-:Y:S01]  /*0c60*/  FADD.FTZ R53, R53, R114 ;  /* 0x0000007235357221 */ /* 0x000fe20000010000 */
[----:B------:R-:W-:Y:S01]  /*0c70*/  FFMA.FTZ R54, R109, R114, R54 ;  /* 0x000000726d367223 */ /* 0x000fe20000010036 */
[----:B------:R-:W-:Y:S02]  /*0c80*/  PRMT R63, R69, 0x7632, R63 ;  /* 0x00007632453f7816 */ /* 0x000fe4000000003f */
[----:B------:R-:W-:Y:S01]  /*0c90*/  FADD.FTZ R53, R53, R112 ;  /* 0x0000007035357221 */ /* 0x000fe20000010000 */
[----:B------:R-:W-:Y:S01]  /*0ca0*/  SHF.L.U32 R69, R69, 0x10, RZ ;  /* 0x0000001045457819 */ /* 0x000fe200000006ff */
[----:B------:R-:W-:Y:S01]  /*0cb0*/  FFMA.FTZ R54, R107, R112, R54 ;  /* 0x000000706b367223 */ /* 0x000fe20000010036 */
[----:B------:R-:W-:Y:S01]  /*0cc0*/  FMUL.FTZ R123, R105, R62 ;  /* 0x0000003e697b7220 */ /* 0x000fe20000410000 */
[----:B------:R-:W-:Y:S01]  /*0cd0*/  SHF.L.U32 R50, R57, 0x10, RZ ;  /* 0x0000001039327819 */ /* 0x000fe200000006ff */
[C---:B------:R-:W-:Y:S01]  /*0ce0*/  FMUL.FTZ R121, R105.reuse, R60 ;  /* 0x0000003c69797220 */ /* 0x040fe20000410000 */
[----:B------:R-:W-:Y:S01]  /*0cf0*/  FMUL.FTZ R116, R105, R116 ;  /* 0x0000007469747220 */ /* 0x000fe20000410000 */
[----:B------:R-:W-:Y:S01]  /*0d00*/  FMUL.FTZ R60, R87, R61 ;  /* 0x0000003d573c7220 */ /* 0x000fe20000410000 */
[----:B------:R-:W-:Y:S01]  /*0d10*/  FADD.FTZ R53, R53, R110 ;  /* 0x0000006e35357221 */ /* 0x000fe20000010000 */
[----:B------:R-:W-:Y:S01]  /*0d20*/  FFMA.FTZ R54, R119, R110, R54 ;  /* 0x0000006e77367223 */ /* 0x000fe20000010036 */
[----:B------:R-:W-:Y:S01]  /*0d30*/  FADD.FTZ R13, R48, R13 ;  /* 0x0000000d300d7221 */ /* 0x000fe20000010000 */
[----:B------:R-:W-:Y:S01]  /*0d40*/  FFMA.FTZ R0, R109, R48, R0 ;  /* 0x000000306d007223 */ /* 0x000fe20000010000 */
[----:B------:R-:W-:Y:S01]  /*0d50*/  FADD.FTZ R72, R69, R72 ;  /* 0x0000004845487221 */ /* 0x000fe20000010000 */
[-C--:B------:R-:W-:Y:S01]  /*0d60*/  FFMA.FTZ R8, R123, R69.reuse, R8 ;  /* 0x000000457b087223 */ /* 0x080fe20000010008 */
[----:B------:R-:W-:Y:S01]  /*0d70*/  FMUL.FTZ R62, R88, R69 ;  /* 0x00000045583e7220 */ /* 0x000fe20000410000 */
[----:B------:R-:W-:Y:S01]  /*0d80*/  SHF.L.U32 R48, R63, 0x10, RZ ;  /* 0x000000103f307819 */ /* 0x000fe200000006ff */
[-C--:B------:R-:W-:Y:S01]  /*0d90*/  FFMA.FTZ R5, R116, R50.reuse, R5 ;  /* 0x0000003274057223 */ /* 0x080fe20000010005 */
[----:B------:R-:W-:Y:S01]  /*0da0*/  FADD.FTZ R17, R50, R17 ;  /* 0x0000001132117221 */ /* 0x000fe20000010000 */
[----:B------:R-:W-:Y:S01]  /*0db0*/  FMUL.FTZ R69, R95, R50 ;  /* 0x000000325f457220 */ /* 0x000fe20000410000 */
[----:B------:R-:W-:Y:S01]  /*0dc0*/  FMUL.FTZ R118, R105, R118 ;  /* 0x0000007669767220 */ /* 0x000fe20000410000 */
[----:B------:R-:W-:Y:S01]  /*0dd0*/  FADD.FTZ R50, R53, R60 ;  /* 0x0000003c35327221 */ /* 0x000fe20000010000 */
[----:B------:R-:W-:Y:S01]  /*0de0*/  FADD.FTZ R18, R61, R18 ;  /* 0x000000123d127221 */ /* 0x000fe20000010000 */
[C---:B------:R-:W-:Y:S01]  /*0df0*/  FFMA.FTZ R6, R121.reuse, R61, R6 ;  /* 0x0000003d79067223 */ /* 0x040fe20000010006 */
[----:B------:R-:W-:Y:S01]  /*0e00*/  FFMA.FTZ R51, R121, R60, R54 ;  /* 0x0000003c79337223 */ /* 0x000fe20000010036 */
[C---:B------:R-:W-:Y:S01]  /*0e10*/  FMUL.FTZ R61, R105.reuse, R120 ;  /* 0x00000078693d7220 */ /* 0x040fe20000410000 */
[----:B------:R-:W-:Y:S01]  /*0e20*/  FMUL.FTZ R120, R105, R67 ;  /* 0x0000004369787220 */ /* 0x000fe20000410000 */
[-C--:B------:R-:W-:Y:S01]  /*0e30*/  FFMA.FTZ R7, R118, R48.reuse, R7 ;  /* 0x0000003076077223 */ /* 0x080fe20000010007 */
[----:B------:R-:W-:Y:S01]  /*0e40*/  FADD.FTZ R53, R50, R69 ;  /* 0x0000004532357221 */ /* 0x000fe20000010000 */
[----:B------:R-:W-:Y:S01]  /*0e50*/  FADD.FTZ R19, R48, R19 ;  /* 0x0000001330137221 */ /* 0x000fe20000010000 */
[----:B------:R-:W-:Y:S01]  /*0e60*/  FMUL.FTZ R67, R96, R48 ;  /* 0x0000003060437220 */ /* 0x000fe20000410000 */
[----:B------:R-:W-:Y:S01]  /*0e70*/  FFMA.FTZ R48, R116, R69, R51 ;  /* 0x0000004574307223 */ /* 0x000fe20000010033 */
[----:B------:R-:W-:Y:S01]  /*0e80*/  FADD.FTZ R50, R53, R62 ;  /* 0x0000003e35327221 */ /* 0x000fe20000010000 */
[----:B------:R-:W-:-:S02]  /*0e90*/  SHF.L.U32 R52, R68, 0x10, RZ ;  /* 0x0000001044347819 */ /* 0x000fc400000006ff */
[----:B------:R-:W-:Y:S01]  /*0ea0*/  FFMA.FTZ R51, R123, R62, R48 ;  /* 0x0000003e7b337223 */ /* 0x000fe20000010030 */
[----:B------:R-:W-:Y:S01]  /*0eb0*/  FMUL.FTZ R68, R89, R111 ;  /* 0x0000006f59447220 */ /* 0x000fe20000410000 */
[----:B------:R-:W-:Y:S02]  /*0ec0*/  FADD.FTZ R53, R50, R67 ;  /* 0x0000004332357221 */ /* 0x000fe40000010000 */
[----:B------:R-:W-:Y:S01]  /*0ed0*/  FFMA.FTZ R48, R118, R67, R51 ;  /* 0x0000004376307223 */ /* 0x000fe20000010033 */
[----:B------:R-:W-:Y:S01]  /*0ee0*/  FADD.FTZ R74, R111, R74 ;  /* 0x0000004a6f4a7221 */ /* 0x000fe20000010000 */
[----:B------:R-:W-:Y:S01]  /*0ef0*/  FFMA.FTZ R10, R61, R111, R10 ;  /* 0x0000006f3d0a7223 */ /* 0x000fe2000001000a */
[----:B------:R-:W-:Y:S01]  /*0f00*/  SHF.L.U32 R49, R70, 0x10, RZ ;  /* 0x0000001046317819 */ /* 0x000fe200000006ff */
        /* <DEDUP_REMOVED lines=12> */
[----:B------:R-:W-:Y:S01]  /*0fd0*/  SHF.R.U32.HI R49, RZ, 0x5, R77 ;  /* 0x00000005ff317819 */ /* 0x000fe2000001164d */
[----:B------:R-:W-:Y:S01]  /*0fe0*/  FFMA.FTZ R50, R122, R111, R51 ;  /* 0x0000006f7a327223 */ /* 0x000fe20000010033 */
[----:B------:R-:W-:Y:S01]  /*0ff0*/  FADD.FTZ R73, R52, R73 ;  /* 0x0000004934497221 */ /* 0x000fe20000010000 */
[----:B------:R-:W-:Y:S01]  /*1000*/  FFMA.FTZ R9, R122, R52, R9 ;  /* 0x000000347a097223 */ /* 0x000fe20000010009 */
[----:B------:R-:W-:Y:S01]  /*1010*/  FADD.FTZ R52, R53, R70 ;  /* 0x0000004635347221 */ /* 0x000fe20000010000 */
[----:B------:R-:W-:Y:S01]  /*1020*/  LOP3.LUT R48, R49, 0x7fffffc, RZ, 0xc0, !PT ;  /* 0x07fffffc31307812 */ /* 0x000fe200078ec0ff */
        /* <DEDUP_REMOVED lines=25> */
.L_x_934:
[----:B------:R-:W3:Y:S01]  /*11c0*/  S2R R53, SR_CgaCtaId ;  /* 0x0000000000357919 */ /* 0x000ee20000008800 */
[----:B--2---:R-:W-:Y:S01]  /*11d0*/  FADD.FTZ R57, R50, R57 ;  /* 0x0000003932397221 */ /* 0x004fe20000010000 */
[----:B------:R-:W-:Y:S01]  /*11e0*/  @!P1 LOP3.LUT R49, R49, 0x3, RZ, 0xc0, !PT ;  /* 0x0000000331319812 */ /* 0x000fe200078ec0ff */
[----:B------:R-:W-:Y:S01]  /*11f0*/  UISETP.NE.AND UP0, UPT, UR16, URZ, UPT ;  /* 0x0000003f1000728c */ /* 0x000fe2000bf05270 */
[----:B0-----:R-:W-:Y:S01]  /*1200*/  MOV R50, 0x400 ;  /* 0x0000040000327802 */ /* 0x001fe20000000f00 */
[----:B-1----:R-:W-:Y:S01]  /*1210*/  FADD.FTZ R56, R56, R51 ;  /* 0x0000003338387221 */ /* 0x002fe20000010000 */
[----:B------:R-:W-:Y:S02]  /*1220*/  @!P1 IADD3 R49, R48, R49, RZ ;  /* 0x0000003130319210 */ /* 0x000fe40007ffe0ff */
[----:B------:R-:W-:Y:S02]  /*1230*/  ISETP.NE.U32.AND P2, PT, RZ, UR18, PT ;  /* 0x00000012ff007c0c */ /* 0x000fe4000bf45070 */
[----:B------:R-:W-:Y:S01]  /*1240*/  PLOP3.LUT P4, PT, PT, PT, UP0, 0x80, 0x0 ;  /* 0x000000000000781c */ /* 0x000fe20003f8f008 */
[----:B------:R-:W-:Y:S05]  /*1250*/  WARPSYNC.ALL ;  /* 0x0000000000007948 */ /* 0x000fea0003800000 */
[----:B------:R-:W-:-:S02]  /*1260*/  ISETP.NE.AND.EX P2, PT, RZ, UR19, PT, P2 ;  /* 0x00000013ff007c0c */ /* 0x000fc4000bf45320 */
[----:B------:R-:W-:-:S04]  /*1270*/  ISETP.NE.U32.AND P3, PT, RZ, UR12, PT ;  /* 0x0000000cff007c0c */ /* 0x000fc8000bf65070 */
[----:B------:R-:W-:Y:S02]  /*1280*/  ISETP.NE.AND.EX P3, PT, RZ, UR13, PT, P3 ;  /* 0x0000000dff007c0c */ /* 0x000fe4000bf65330 */
[----:B---3--:R-:W-:-:S04]  /*1290*/  LEA R50, R53, R50, 0x18 ;  /* 0x0000003235327211 */ /* 0x008fc800078ec0ff */
[-C--:B------:R-:W-:Y:S02]  /*12a0*/  @!P1 LEA R124, R49, R50.reuse, 0x3 ;  /* 0x00000032317c9211 */ /* 0x080fe400078e18ff */
[----:B------:R-:W-:-:S03]  /*12b0*/  LEA R125, R48, R50, 0x3 ;  /* 0x00000032307d7211 */ /* 0x000fc600078e18ff */
[----:B------:R-:W-:Y:S01]  /*12c0*/  @!P1 STS.64 [R124+0x2000], R56 ;  /* 0x002000387c009388 */ /* 0x000fe20000000a00 */
[----:B------:R-:W-:Y:S01]  /*12d0*/  BAR.SYNC.DEFER_BLOCKING 0x0 ;  /* 0x0000000000007b1d */ /* 0x000fe20000010000 */
[----:B------:R-:W-:-:S04]  /*12e0*/  ISETP.NE.U32.AND P1, PT, RZ, UR14, PT ;  /* 0x0000000eff007c0c */ /* 0x000fc8000bf25070 */
[----:B------:R-:W-:Y:S01]  /*12f0*/  ISETP.NE.AND.EX P1, PT, RZ, UR15, PT, P1 ;  /* 0x0000000fff007c0c */ /* 0x000fe2000bf25310 */
[----:B------:R-:W0:Y:S04]  /*1300*/  LDS.128 R48, [R125+0x2000] ;  /* 0x002000007d307984 */ /* 0x000e280000000c00 */
[----:B------:R-:W1:Y:S01]  /*1310*/  LDS.128 R52, [R125+0x2010] ;  /* 0x002010007d347984 */ /* 0x000e620000000c00 */
[----:B0-----:R-:W-:-:S04]  /*1320*/  FADD.FTZ R48, RZ, R48 ;  /* 0x00000030ff307221 */ /* 0x001fc80000010000 */
[----:B------:R-:W-:Y:S01]  /*1330*/  FADD.FTZ R50, R50, R48 ;  /* 0x0000003032327221 */ /* 0x000fe20000010000 */
[----:B------:R-:W-:-:S03]  /*1340*/  FADD.FTZ R48, RZ, R49 ;  /* 0x00000031ff307221 */ /* 0x000fc60000010000 */
[----:B-1----:R-:W-:Y:S01]  /*1350*/  FADD.FTZ R49, R50, R52 ;  /* 0x0000003432317221 */ /* 0x002fe20000010000 */
[----:B------:R-:W-:-:S03]  /*1360*/  FADD.FTZ R48, R51, R48 ;  /* 0x0000003033307221 */ /* 0x000fc60000010000 */
[----:B------:R-:W-:Y:S01]  /*1370*/  FADD.FTZ R49, R54, R49 ;  /* 0x0000003136317221 */ /* 0x000fe20000010000 */
[----:B------:R-:W-:-:S04]  /*1380*/  FADD.FTZ R48, R48, R53 ;  /* 0x0000003530307221 */ /* 0x000fc80000010000 */
[----:B------:R-:W-:Y:S01]  /*1390*/  FADD.FTZ R55, R55, R48 ;  /* 0x0000003037377221 */ /* 0x000fe20000010000 */
[----:B------:R-:W-:-:S03]  /*13a0*/  FMUL.FTZ R48, R49, UR9 ;  /* 0x0000000931307c20 */ /* 0x000fc60008410000 */
[----:B------:R-:W-:Y:S02]  /*13b0*/  FMUL.FTZ R49, R55, UR9 ;  /* 0x0000000937317c20 */ /* 0x000fe40008410000 */
[----:B------:R-:W-:-:S05]  /*13c0*/  FSEL R48, R48, RZ, !P4 ;  /* 0x000000ff30307208 */ /* 0x000fca0006000000 */
[-CC-:B------:R-:W-:Y:S01]  /*13d0*/  FFMA.FTZ R107, R107, R49.reuse, R48.reuse ;  /* 0x000000316b6b7223 */ /* 0x180fe20000010030 */
[-CC-:B------:R-:W-:Y:S01]  /*13e0*/  FFMA.FTZ R66, R66, R49.reuse, R48.reuse ;  /* 0x0000003142427223 */ /* 0x180fe20000010030 */
[-CC-:B------:R-:W-:Y:S01]  /*13f0*/  FFMA.FTZ R121, R121, R49.reuse, R48.reuse ;  /* 0x0000003179797223 */ /* 0x180fe20000010030 */
[-C--:B------:R-:W-:Y:S01]  /*1400*/  FFMA.FTZ R58, R58, R49.reuse, R48 ;  /* 0x000000313a3a7223 */ /* 0x080fe20000010030 */
[----:B------:R-:W-:Y:S01]  /*1410*/  FADD.FTZ R112, R112, -R107 ;  /* 0x8000006b70707221 */ /* 0x000fe20000010000 */
[----:B------:R-:W-:Y:S01]  /*1420*/  FADD.FTZ R66, R65, -R66 ;  /* 0x8000004241427221 */ /* 0x000fe20000010000 */
[-CC-:B------:R-:W-:Y:S01]  /*1430*/  FFMA.FTZ R64, R64, R49.reuse, R48.reuse ;  /* 0x0000003140407223 */ /* 0x180fe20000010030 */
[-CC-:B------:R-:W-:Y:S01]  /*1440*/  FFMA.FTZ R108, R108, R49.reuse, R48.reuse ;  /* 0x000000316c6c7223 */ /* 0x180fe20000010030 */
[----:B------:R-:W-:Y:S01]  /*1450*/  FMUL.FTZ R65, R105, R112 ;  /* 0x0000007069417220 */ /* 0x000fe20000410000 */
        /* <DEDUP_REMOVED lines=11> */
[----:B-----5:R-:W-:Y:S01]  /*1510*/  @P2 FADD.FTZ R65, R26, R65 ;  /* 0x000000411a412221 */ /* 0x020fe20000010000 */
[----:B------:R-:W-:Y:S01]  /*1520*/  FADD.FTZ R58, R59, -R58 ;  /* 0x8000003a3b3a7221 */ /* 0x000fe20000010000 */
[----:B------:R-:W-:Y:S01]  /*1530*/  FADD.FTZ R48, R113, -R48 ;  /* 0x8000003071307221 */ /* 0x000fe20000010000 */
[----:B------:R-:W-:Y:S01]  /*1540*/  FMUL.FTZ R113, R105, R60 ;  /* 0x0000003c69717220 */ /* 0x000fe20000410000 */
[----:B------:R-:W-:Y:S01]  /*1550*/  FADD.FTZ R62, R62, -R123 ;  /* 0x8000007b3e3e7221 */ /* 0x000fe20000010000 */
[----:B------:R-:W-:Y:S01]  /*1560*/  @P3 F2FP.BF16.F32.PACK_AB R60, RZ, R65 ;  /* 0x00000041ff3c323e */ /* 0x000fe200000010ff */
[----:B------:R-:W-:Y:S01]  /*1570*/  FADD.FTZ R64, R117, -R64 ;  /* 0x8000004075407221 */ /* 0x000fe20000010000 */
[----:B------:R-:W-:Y:S01]  /*1580*/  FMUL.FTZ R51, R105, R58 ;  /* 0x0000003a69337220 */ /* 0x000fe20000410000 */
[----:B------:R-:W-:Y:S01]  /*1590*/  FADD.FTZ R108, R115, -R108 ;  /* 0x8000006c736c7221 */ /* 0x000fe20000010000 */
[----:B------:R-:W-:Y:S01]  /*15a0*/  FADD.FTZ R106, R106, -R71 ;  /* 0x800000476a6a7221 */ /* 0x000fe20000010000 */
[----:B------:R-:W-:Y:S01]  /*15b0*/  FADD.FTZ R110, R110, -R119 ;  /* 0x800000776e6e7221 */ /* 0x000fe20000010000 */
[----:B------:R-:W-:Y:S01]  /*15c0*/  FADD.FTZ R118, R67, -R118 ;  /* 0x8000007643767221 */ /* 0x000fe20000010000 */
[----:B------:R-:W-:Y:S01]  /*15d0*/  FMUL.FTZ R57, R105, R66 ;  /* 0x0000004269397220 */ /* 0x000fe20000410000 */
[----:B------:R-:W-:Y:S01]  /*15e0*/  FADD.FTZ R54, R114, -R109 ;  /* 0x8000006d72367221 */ /* 0x000fe20000010000 */
[----:B------:R-:W-:Y:S01]  /*15f0*/  FADD.FTZ R116, R69, -R116 ;  /* 0x8000007445747221 */ /* 0x000fe20000010000 */
[----:B------:R-:W-:Y:S01]  /*1600*/  FADD.FTZ R68, R68, -R61 ;  /* 0x8000003d44447221 */ /* 0x000fe20000010000 */
[----:B------:R-:W-:Y:S01]  /*1610*/  FADD.FTZ R122, R111, -R122 ;  /* 0x8000007a6f7a7221 */ /* 0x000fe20000010000 */
[----:B------:R-:W-:Y:S01]  /*1620*/  FADD.FTZ R70, R70, -R63 ;  /* 0x8000003f46467221 */ /* 0x000fe20000010000 */
[----:B------:R-:W0:Y:S01]  /*1630*/  @P1 LDC.64 R66, c[0x0][0x308] ;  /* 0x0000c200ff421b82 */ /* 0x000e220000000a00 */
[----:B------:R-:W-:Y:S01]  /*1640*/  @P3 PRMT R39, R60, 0x7610, R39 ;  /* 0x000076103c273816 */ /* 0x000fe20000000027 */
[C---:B------:R-:W-:Y:S01]  /*1650*/  FMUL.FTZ R52, R105.reuse, R64 ;  /* 0x0000004069347220 */ /* 0x040fe20000410000 */
[C---:B------:R-:W-:Y:S01]  /*1660*/  FMUL.FTZ R111, R105.reuse, R62 ;  /* 0x0000003e696f7220 */ /* 0x040fe20000410000 */
[----:B------:R-:W-:Y:S01]  /*1670*/  @P2 FADD.FTZ R51, R20, R51 ;  /* 0x0000003314332221 */ /* 0x000fe20000010000 */
[C---:B------:R-:W-:Y:S01]  /*1680*/  FMUL.FTZ R50, R105.reuse, R108 ;  /* 0x0000006c69327220 */ /* 0x040fe20000410000 */
[C---:B------:R-:W-:Y:S01]  /*1690*/  FMUL.FTZ R55, R105.reuse, R106 ;  /* 0x0000006a69377220 */ /* 0x040fe20000410000 */
[C---:B------:R-:W-:Y:S01]  /*16a0*/  FMUL.FTZ R58, R105.reuse, R110 ;  /* 0x0000006e693a7220 */ /* 0x040fe20000410000 */
[----:B------:R-:W1:Y:S01]  /*16b0*/  LDC.64 R60, c[0x0][0x2f8] ;  /* 0x0000be00ff3c7b82 */ /* 0x000e620000000a00 */
[C---:B------:R-:W-:Y:S01]  /*16c0*/  FMUL.FTZ R54, R105.reuse, R54 ;  /* 0x0000003669367220 */ /* 0x040fe20000410000 */
[C---:B------:R-:W-:Y:S01]  /*16d0*/  FMUL.FTZ R112, R105.reuse, R116 ;  /* 0x0000007469707220 */ /* 0x040fe20000410000 */
[C---:B------:R-:W-:Y:S01]  /*16e0*/  FMUL.FTZ R110, R105.reuse, R118 ;  /* 0x00000076696e7220 */ /* 0x040fe20000410000 */
[C---:B------:R-:W-:Y:S01]  /*16f0*/  FMUL.FTZ R109, R105.reuse, R68 ;  /* 0x00000044696d7220 */ /* 0x040fe20000410000 */
[C---:B------:R-:W-:Y:S01]  /*1700*/  FMUL.FTZ R106, R105.reuse, R122 ;  /* 0x0000007a696a7220 */ /* 0x040fe20000410000 */
[C---:B------:R-:W-:Y:S01]  /*1710*/  FMUL.FTZ R107, R105.reuse, R70 ;  /* 0x00000046696b7220 */ /* 0x040fe20000410000 */
[----:B------:R-:W-:Y:S01]  /*1720*/  FMUL.FTZ R108, R105, R48 ;  /* 0x00000030696c7220 */ /* 0x000fe20000410000 */
[----:B------:R-:W2:Y:S01]  /*1730*/  @P3 LDC.64 R62, c[0x0][0x300] ;  /* 0x0000c000ff3e3b82 */ /* 0x000ea20000000a00 */
[----:B------:R-:W-:Y:S01]  /*1740*/  @P2 FADD.FTZ R57, R22, R57 ;  /* 0x0000003916392221 */ /* 0x000fe20000010000 */
[----:B------:R-:W-:Y:S01]  /*1750*/  @P2 FADD.FTZ R52, R21, R52 ;  /* 0x0000003415342221 */ /* 0x000fe20000010000 */
[----:B------:R-:W-:Y:S01]  /*1760*/  @P3 F2FP.BF16.F32.PACK_AB R48, RZ, R51 ;  /* 0x00000033ff30323e */ /* 0x000fe200000010ff */
[----:B------:R-:W-:Y:S01]  /*1770*/  @P2 FADD.FTZ R58, R27, R58 ;  /* 0x0000003a1b3a2221 */ /* 0x000fe20000010000 */
        /* <DEDUP_REMOVED lines=11> */
[----:B------:R-:W-:Y:S01]  /*1830*/  ISETP.NE.U32.AND P2, PT, RZ, UR14, PT ;  /* 0x0000000eff007c0c */ /* 0x000fe2000bf45070 */
[----:B------:R-:W3:Y:S01]  /*1840*/  @P1 LDC.64 R70, c[0x0][0x308] ;  /* 0x0000c200ff461b82 */ /* 0x000ee20000000a00 */
[----:B------:R-:W-:Y:S01]  /*1850*/  @P3 F2FP.BF16.F32.PACK_AB R49, RZ, R57 ;  /* 0x00000039ff31323e */ /* 0x000fe200000010ff */
[----:B0-----:R-:W-:Y:S01]  /*1860*/  @P1 IMAD.WIDE.U32 R66, R104, 0x20, R66 ;  /* 0x0000002068421825 */ /* 0x001fe200078e0042 */
[----:B------:R-:W-:-:S02]  /*1870*/  @P3 F2FP.BF16.F32.PACK_AB R68, RZ, R52 ;  /* 0x00000034ff44323e */ /* 0x000fc400000010ff */
[----:B------:R-:W-:Y:S02]  /*1880*/  @P3 PRMT R36, R48, 0x7610, R36 ;  /* 0x0000761030243816 */ /* 0x000fe40000000024 */
[----:B------:R-:W-:Y:S01]  /*1890*/  ISETP.NE.AND.EX P2, PT, RZ, UR15, PT, P2 ;  /* 0x0000000fff007c0c */ /* 0x000fe2000bf45320 */
[----:B--2---:R-:W-:Y:S01]  /*18a0*/  @P3 IMAD.WIDE.U32 R62, R104, 0x10, R62 ;  /* 0x00000010683e3825 */ /* 0x004fe200078e003e */
[----:B------:R-:W-:Y:S02]  /*18b0*/  @P3 F2FP.BF16.F32.PACK_AB R56, RZ, R55 ;  /* 0x00000037ff38323e */ /* 0x000fe400000010ff */
[----:B------:R-:W-:Y:S02]  /*18c0*/  @P3 F2FP.BF16.F32.PACK_AB R53, RZ, R50 ;  /* 0x00000032ff35323e */ /* 0x000fe400000010ff */
[----:B------:R-:W-:Y:S02]  /*18d0*/  @P3 PRMT R37, R49, 0x7610, R37 ;  /* 0x0000761031253816 */ /* 0x000fe40000000025 */
[----:B------:R-:W-:-:S02]  /*18e0*/  @P3 PRMT R36, R36, 0x5410, R68 ;  /* 0x0000541024243816 */ /* 0x000fc40000000044 */
[----:B------:R-:W0:Y:S01]  /*18f0*/  @P3 LDC.64 R68, c[0x0][0x300] ;  /* 0x0000c000ff443b82 */ /* 0x000e220000000a00 */
[----:B------:R-:W-:Y:S02]  /*1900*/  SEL R49, R52, R41, P2 ;  /* 0x0000002934317207 */ /* 0x000fe40001000000 */
[----:B------:R-:W-:Y:S02]  /*1910*/  @P3 F2FP.BF16.F32.PACK_AB R59, RZ, R54 ;  /* 0x00000036ff3b323e */ /* 0x000fe400000010ff */
[----:B------:R-:W-:Y:S02]  /*1920*/  @P3 PRMT R38, R56, 0x7610, R38 ;  /* 0x0000761038263816 */ /* 0x000fe40000000026 */
[----:B------:R-:W-:Y:S01]  /*1930*/  @P3 PRMT R37, R37, 0x5410, R53 ;  /* 0x0000541025253816 */ /* 0x000fe20000000035 */
[----:B---3--:R-:W-:Y:S01]  /*1940*/  @P1 IMAD.WIDE.U32 R70, R99, 0x20, R70 ;  /* 0x0000002063461825 */ /* 0x008fe200078e0046 */
[----:B------:R-:W-:Y:S02]  /*1950*/  F2FP.BF16.F32.PACK_AB R52, R52, R51 ;  /* 0x000000333434723e */ /* 0x000fe400000010ff */
[----:B------:R-:W-:-:S02]  /*1960*/  SEL R48, R51, R40, P2 ;  /* 0x0000002833307207 */ /* 0x000fc40001000000 */
[C---:B------:R-:W-:Y:S02]  /*1970*/  SEL R51, R50.reuse, R43, P2 ;  /* 0x0000002b32337207 */ /* 0x040fe40001000000 */
[----:B------:R-:W-:Y:S02]  /*1980*/  F2FP.BF16.F32.PACK_AB R53, R50, R57 ;  /* 0x000000393235723e */ /* 0x000fe400000010ff */
[----:B------:R-:W-:Y:S02]  /*1990*/  @P3 F2FP.BF16.F32.PACK_AB R64, RZ, R58 ;  /* 0x0000003aff40323e */ /* 0x000fe400000010ff */
[----:B------:R-:W-:Y:S02]  /*19a0*/  SEL R50, R57, R42, P2 ;  /* 0x0000002a39327207 */ /* 0x000fe40001000000 */
[----:B------:R-:W-:Y:S02]  /*19b0*/  SEL R57, R54, R45, P2 ;  /* 0x0000002d36397207 */ /* 0x000fe40001000000 */
[----:B------:R-:W-:Y:S01]  /*19c0*/  @P3 PRMT R38, R38, 0x5410, R59 ;  /* 0x0000541026263816 */ /* 0x000fe2000000003b */
[----:B------:R-:W-:Y:S01]  /*19d0*/  @P1 STG.E.128 desc[UR4][R66.64], R48 ;  /* 0x0000003042001986 */ /* 0x000fe2000c101d04 */
[----:B------:R-:W-:Y:S01]  /*19e0*/  F2FP.BF16.F32.PACK_AB R54, R54, R55 ;  /* 0x000000373636723e */ /* 0x000fe200000010ff */
[----:B0-----:R-:W-:Y:S01]  /*19f0*/  @P3 IMAD.WIDE.U32 R68, R99, 0x10, R68 ;  /* 0x0000001063443825 */ /* 0x001fe200078e0044 */
[----:B------:R-:W-:-:S02]  /*1a00*/  SEL R56, R55, R44, P2 ;  /* 0x0000002c37387207 */ /* 0x000fc40001000000 */
[C---:B------:R-:W-:Y:S02]  /*1a10*/  SEL R59, R58.reuse, R47, P2 ;  /* 0x0000002f3a3b7207 */ /* 0x040fe40001000000 */
[----:B------:R-:W-:Y:S02]  /*1a20*/  F2FP.BF16.F32.PACK_AB R55, R58, R65 ;  /* 0x000000413a37723e */ /* 0x000fe400000010ff */
[----:B------:R-:W-:Y:S02]  /*1a30*/  @P3 PRMT R39, R39, 0x5410, R64 ;  /* 0x0000541027273816 */ /* 0x000fe40000000040 */
[----:B------:R-:W-:Y:S01]  /*1a40*/  SEL R58, R65, R46, P2 ;  /* 0x0000002e413a7207 */ /* 0x000fe20001000000 */
[--C-:B-1----:R-:W-:Y:S01]  /*1a50*/  IMAD.WIDE.U32 R64, R104, 0x10, R60.reuse ;  /* 0x0000001068407825 */ /* 0x102fe200078e003c */
[----:B------:R-:W-:Y:S02]  /*1a60*/  @P3 F2FP.BF16.F32.PACK_AB R105, RZ, R107 ;  /* 0x0000006bff69323e */ /* 0x000fe400000010ff */
[----:B------:R-:W-:Y:S01]  /*1a70*/  @P3 F2FP.BF16.F32.PACK_AB R114, RZ, R108 ;  /* 0x0000006cff72323e */ /* 0x000fe200000010ff */
[----:B------:R0:W-:Y:S01]  /*1a80*/  @P1 STG.E.128 desc[UR4][R66.64+0x10], R56 ;  /* 0x0000103842001986 */ /* 0x0001e2000c101d04 */
[----:B------:R-:W-:Y:S01]  /*1a90*/  @P3 F2FP.BF16.F32.PACK_AB R104, RZ, R106 ;  /* 0x0000006aff68323e */ /* 0x000fe200000010ff */
[----:B------:R-:W-:Y:S01]  /*1aa0*/  IMAD.WIDE.U32 R60, R99, 0x10, R60 ;  /* 0x00000010633c7825 */ /* 0x000fe200078e003c */
[----:B------:R-:W-:Y:S01]  /*1ab0*/  SEL R40, R113, R40, P2 ;  /* 0x0000002871287207 */ /* 0x000fe20001000000 */
[----:B------:R1:W-:Y:S01]  /*1ac0*/  STG.E.128 desc[UR4][R64.64], R52 ;  /* 0x0000003440007986 */ /* 0x0003e2000c101d04 */
[----:B------:R-:W-:-:S02]  /*1ad0*/  SEL R41, R112, R41, P2 ;  /* 0x0000002970297207 */ /* 0x000fc40001000000 */
[----:B------:R-:W-:Y:S01]  /*1ae0*/  SEL R42, R111, R42, P2 ;  /* 0x0000002a6f2a7207 */ /* 0x000fe20001000000 */
[----:B------:R2:W-:Y:S01]  /*1af0*/  @P3 STG.E.128 desc[UR4][R62.64], R36 ;  /* 0x000000243e003986 */ /* 0x0005e2000c101d04 */
[----:B------:R-:W-:Y:S02]  /*1b00*/  SEL R43, R110, R43, P2 ;  /* 0x0000002b6e2b7207 */ /* 0x000fe40001000000 */
[----:B------:R-:W-:Y:S02]  /*1b10*/  SEL R44, R109, R44, P2 ;  /* 0x0000002c6d2c7207 */ /* 0x000fe40001000000 */
[----:B------:R-:W-:Y:S01]  /*1b20*/  SEL R45, R106, R45, P2 ;  /* 0x0000002d6a2d7207 */ /* 0x000fe20001000000 */
[----:B------:R3:W-:Y:S01]  /*1b30*/  @P1 STG.E.128 desc[UR4][R70.64], R40 ;  /* 0x0000002846001986 */ /* 0x0007e2000c101d04 */
[----:B------:R-:W-:Y:S02]  /*1b40*/  SEL R46, R107, R46, P2 ;  /* 0x0000002e6b2e7207 */ /* 0x000fe40001000000 */
[----:B------:R-:W-:-:S02]  /*1b50*/  SEL R47, R108, R47, P2 ;  /* 0x0000002f6c2f7207 */ /* 0x000fc40001000000 */
[----:B0-----:R-:W-:Y:S02]  /*1b60*/  @P3 F2FP.BF16.F32.PACK_AB R67, RZ, R109 ;  /* 0x0000006dff43323e */ /* 0x001fe400000010ff */
[----:B------:R-:W-:Y:S01]  /*1b70*/  @P3 F2FP.BF16.F32.PACK_AB R56, RZ, R113 ;  /* 0x00000071ff38323e */ /* 0x000fe200000010ff */
[----:B------:R3:W-:Y:S01]  /*1b80*/  @P1 STG.E.128 desc[UR4][R70.64+0x10], R44 ;  /* 0x0000102c46001986 */ /* 0x0007e2000c101d04 */
[----:B-1----:R-:W-:Y:S02]  /*1b90*/  @P3 F2FP.BF16.F32.PACK_AB R65, RZ, R110 ;  /* 0x0000006eff41323e */ /* 0x002fe400000010ff */
[----:B------:R-:W-:Y:S02]  /*1ba0*/  @P3 F2FP.BF16.F32.PACK_AB R52, RZ, R112 ;  /* 0x00000070ff34323e */ /* 0x000fe400000010ff */
[----:B--2---:R-:W-:Y:S02]  /*1bb0*/  @P3 F2FP.BF16.F32.PACK_AB R63, RZ, R111 ;  /* 0x0000006fff3f323e */ /* 0x004fe400000010ff */
[----:B------:R-:W-:-:S02]  /*1bc0*/  @P3 PRMT R39, R105, 0x7610, R39 ;  /* 0x0000761069273816 */ /* 0x000fc40000000027 */
[----:B------:R-:W-:Y:S02]  /*1bd0*/  @P3 PRMT R38, R67, 0x7610, R38 ;  /* 0x0000761043263816 */ /* 0x000fe40000000026 */
[----:B------:R-:W-:Y:S02]  /*1be0*/  @P3 PRMT R37, R63, 0x7610, R37 ;  /* 0x000076103f253816 */ /* 0x000fe40000000025 */
[----:B------:R-:W-:Y:S02]  /*1bf0*/  @P3 PRMT R36, R56, 0x7610, R36 ;  /* 0x0000761038243816 */ /* 0x000fe40000000024 */
[----:B------:R-:W-:Y:S02]  /*1c00*/  F2FP.BF16.F32.PACK_AB R48, R112, R113 ;  /* 0x000000717030723e */ /* 0x000fe400000010ff */
[----:B------:R-:W-:Y:S02]  /*1c10*/  F2FP.BF16.F32.PACK_AB R49, R110, R111 ;  /* 0x0000006f6e31723e */ /* 0x000fe400000010ff */
        /* <DEDUP_REMOVED lines=11> */
[----:B------:R-:W-:Y:S01]  /*1cd0*/  IMAD.MOV.U32 R26, RZ, RZ, R80 ;  /* 0x000000ffff1a7224 */ /* 0x000fe200078e0050 */
        /* <DEDUP_REMOVED lines=19> */
[----:B---3--:R-:W-:Y:S02]  /*1e10*/  MOV R36, R10 ;  /* 0x0000000a00247202 */ /* 0x008fe40000000f00 */
[----:B------:R-:W-:Y:S02]  /*1e20*/  MOV R37, R9 ;  /* 0x0000000900257202 */ /* 0x000fe40000000f00 */
[----:B------:R-:W-:Y:S02]  /*1e30*/  MOV R38, R12 ;  /* 0x0000000c00267202 */ /* 0x000fe40000000f00 */
[----:B------:R-:W-:-:S02]  /*1e40*/  MOV R74, R76 ;  /* 0x0000004c004a7202 */ /* 0x000fc40000000f00 */
[----:B------:R-:W-:-:S07]  /*1e50*/  MOV R39, R11 ;  /* 0x0000000b00277202 */ /* 0x000fce0000000f00 */
.L_x_921:
[----:B------:R-:W0:Y:S01]  /*1e60*/  S2UR UR6, SR_CTAID.X ;  /* 0x00000000000679c3 */ /* 0x000e220000002500 */
[----:B------:R-:W-:-:S07]  /*1e70*/  LOP3.LUT R11, R77, 0x7f, RZ, 0xc0, !PT ;  /* 0x0000007f4d0b7812 */ /* 0x000fce00078ec0ff */
        /* <DEDUP_REMOVED lines=17> */
.L_x_922:
[----:B------:R-:W-:Y:S01]  /*1f90*/  HFMA2.MMA R53, -RZ, RZ, 0, 1.847743988037109375e-06 ;  /* 0x0000001fff357435 */ /* 0x000fe200000001ff */
[----:B------:R-:W-:Y:S01]  /*1fa0*/  IMAD.MOV.U32 R52, RZ, RZ, 0x10 ;  /* 0x00000010ff347424 */ /* 0x000fe200078e00ff */
[----:B------:R-:W-:-:S09]  /*1fb0*/  MOV R54, 0xffffffff ;  /* 0xffffffff00367802 */ /* 0x000fd20000000f00 */
[----:B-----5:R-:W-:Y:S05]  /*1fc0*/  WARPSYNC.COLLECTIVE R54, `(.L_x_924) ;  /* 0x0000000036087348 */ /* 0x020fea0003c00000 */
[----:B------:R0:W1:Y:S02]  /*1fd0*/  SHFL.DOWN P2, R57, R55, R52, R53 ;  /* 0x0800003437397389 */ /* 0x0000640000040035 */
[----:B01---5:R-:W-:Y:S01]  /*1fe0*/  ENDCOLLECTIVE ;  /* 0x000000000000791b */ /* 0x023fe20003800000 */
.L_x_924:
[----:B------:R-:W-:Y:S01]  /*1ff0*/  FADD.FTZ R50, R55, R57 ;  /* 0x0000003937327221 */ /* 0x000fe20000010000 */
[----:B------:R-:W-:-:S07]  /*2000*/  MOV R55, R51 ;  /* 0x0000003300377202 */ /* 0x000fce0000000f00 */
[----:B------:R-:W-:Y:S05]  /*2010*/  WARPSYNC.COLLECTIVE R54, `(.L_x_925) ;  /* 0x0000000036087348 */ /* 0x000fea0003c00000 */
[----:B------:R0:W1:Y:S02]  /*2020*/  SHFL.DOWN P2, R57, R55, R52, R53 ;  /* 0x0800003437397389 */ /* 0x0000640000040035 */
[----:B01----:R-:W-:Y:S01]  /*2030*/  ENDCOLLECTIVE ;  /* 0x000000000000791b */ /* 0x003fe20003800000 */
.L_x_925:
[----:B------:R-:W-:Y:S01]  /*2040*/  HFMA2.MMA R52, -RZ, RZ, 0, 4.76837158203125e-07 ;  /* 0x00000008ff347435 */ /* 0x000fe200000001ff */
[----:B------:R-:W-:Y:S02]  /*2050*/  MOV R55, R50 ;  /* 0x0000003200377202 */ /* 0x000fe40000000f00 */
[----:B------:R-:W-:-:S08]  /*2060*/  MOV R56, R57 ;  /* 0x0000003900387202 */ /* 0x000fd00000000f00 */
[----:B------:R-:W-:Y:S05]  /*2070*/  WARPSYNC.COLLECTIVE R54, `(.L_x_926) ;  /* 0x0000000036087348 */ /* 0x000fea0003c00000 */
[----:B------:R0:W1:Y:S02]  /*2080*/  SHFL.DOWN P2, R57, R55, R52, R53 ;  /* 0x0800003437397389 */ /* 0x0000640000040035 */
[----:B01----:R-:W-:Y:S01]  /*2090*/  ENDCOLLECTIVE ;  /* 0x000000000000791b */ /* 0x003fe20003800000 */
.L_x_926:
[----:B------:R-:W-:-:S05]  /*20a0*/  FADD.FTZ R51, R51, R56 ;  /* 0x0000003833337221 */ /* 0x000fca0000010000 */
[----:B------:R-:W-:Y:S01]  /*20b0*/  MOV R55, R51 ;  /* 0x0000003300377202 */ /* 0x000fe20000000f00 */
[----:B------:R-:W-:-:S07]  /*20c0*/  FADD.FTZ R124, R50, R57 ;  /* 0x00000039327c7221 */ /* 0x000fce0000010000 */
[----:B------:R-:W-:Y:S05]  /*20d0*/  WARPSYNC.COLLECTIVE R54, `(.L_x_927) ;  /* 0x0000000036087348 */ /* 0x000fea0003c00000 */
[----:B------:R0:W1:Y:S02]  /*20e0*/  SHFL.DOWN P2, R57, R55, R52, R53 ;  /* 0x0800003437397389 */ /* 0x0000640000040035 */
[----:B01----:R-:W-:Y:S01]  /*20f0*/  ENDCOLLECTIVE ;  /* 0x000000000000791b */ /* 0x003fe20003800000 */
.L_x_927:
[----:B------:R-:W-:Y:S01]  /*2100*/  HFMA2.MMA R52, -RZ, RZ, 0, 2.384185791015625e-07 ;  /* 0x00000004ff347435 */ /* 0x000fe200000001ff */
[----:B------:R-:W-:Y:S02]  /*2110*/  MOV R55, R124 ;  /* 0x0000007c00377202 */ /* 0x000fe40000000f00 */
[----:B------:R-:W-:-:S08]  /*2120*/  MOV R56, R57 ;  /* 0x0000003900387202 */ /* 0x000fd00000000f00 */
[----:B------:R-:W-:Y:S05]  /*2130*/  WARPSYNC.COLLECTIVE R54, `(.L_x_928) ;  /* 0x0000000036087348 */ /* 0x000fea0003c00000 */
[----:B------:R0:W1:Y:S02]  /*2140*/  SHFL.DOWN P2, R57, R55, R52, R53 ;  /* 0x0800003437397389 */ /* 0x0000640000040035 */
[----:B01----:R-:W-:Y:S01]  /*2150*/  ENDCOLLECTIVE ;  /* 0x000000000000791b */ /* 0x003fe20003800000 */
.L_x_928:
[----:B------:R-:W-:-:S05]  /*2160*/  FADD.FTZ R56, R51, R56 ;  /* 0x0000003833387221 */ /* 0x000fca0000010000 */
[----:B------:R-:W-:Y:S01]  /*2170*/  MOV R55, R56 ;  /* 0x0000003800377202 */ /* 0x000fe20000000f00 */
[----:B------:R-:W-:-:S07]  /*2180*/  FADD.FTZ R125, R124, R57 ;  /* 0x000000397c7d7221 */ /* 0x000fce0000010000 */
[----:B------:R-:W-:Y:S05]  /*2190*/  WARPSYNC.COLLECTIVE R54, `(.L_x_929) ;  /* 0x0000000036087348 */ /* 0x000fea0003c00000 */
[----:B------:R0:W1:Y:S02]  /*21a0*/  SHFL.DOWN P2, R57, R55, R52, R53 ;  /* 0x0800003437397389 */ /* 0x0000640000040035 */
[----:B01----:R-:W-:Y:S01]  /*21b0*/  ENDCOLLECTIVE ;  /* 0x000000000000791b */ /* 0x003fe20003800000 */
.L_x_929:
[----:B------:R-:W-:Y:S01]  /*21c0*/  HFMA2.MMA R52, -RZ, RZ, 0, 1.1920928955078125e-07 ;  /* 0x00000002ff347435 */ /* 0x000fe200000001ff */
[----:B------:R-:W-:Y:S02]  /*21d0*/  MOV R55, R125 ;  /* 0x0000007d00377202 */ /* 0x000fe40000000f00 */
[----:B------:R-:W-:-:S08]  /*21e0*/  MOV R50, R57 ;  /* 0x0000003900327202 */ /* 0x000fd00000000f00 */
[----:B------:R-:W-:Y:S05]  /*21f0*/  WARPSYNC.COLLECTIVE R54, `(.L_x_930) ;  /* 0x0000000036087348 */ /* 0x000fea0003c00000 */
[----:B------:R0:W1:Y:S02]  /*2200*/  SHFL.DOWN P2, R57, R55, R52, R53 ;  /* 0x0800003437397389 */ /* 0x0000640000040035 */
[----:B01----:R-:W-:Y:S01]  /*2210*/  ENDCOLLECTIVE ;  /* 0x000000000000791b */ /* 0x003fe20003800000 */
.L_x_930:
[----:B------:R-:W-:-:S05]  /*2220*/  FADD.FTZ R124, R56, R50 ;  /* 0x00000032387c7221 */ /* 0x000fca0000010000 */
[----:B------:R-:W-:Y:S01]  /*2230*/  MOV R55, R124 ;  /* 0x0000007c00377202 */ /* 0x000fe20000000f00 */
[----:B------:R-:W-:-:S07]  /*2240*/  FADD.FTZ R56, R125, R57 ;  /* 0x000000397d387221 */ /* 0x000fce0000010000 */
[----:B------:R-:W-:Y:S05]  /*2250*/  WARPSYNC.COLLECTIVE R54, `(.L_x_931) ;  /* 0x0000000036087348 */ /* 0x000fea0003c00000 */
[----:B------:R0:W1:Y:S02]  /*2260*/  SHFL.DOWN P2, R57, R55, R52, R53 ;  /* 0x0800003437397389 */ /* 0x0000640000040035 */
[----:B01----:R-:W-:Y:S01]  /*2270*/  ENDCOLLECTIVE ;  /* 0x000000000000791b */ /* 0x003fe20003800000 */
.L_x_931:
[----:B------:R-:W-:Y:S01]  /*2280*/  HFMA2.MMA R52, -RZ, RZ, 0, 5.9604644775390625e-08 ;  /* 0x00000001ff347435 */ /* 0x000fe200000001ff */
[----:B------:R-:W-:Y:S02]  /*2290*/  MOV R55, R56 ;  /* 0x0000003800377202 */ /* 0x000fe40000000f00 */
[----:B------:R-:W-:-:S08]  /*22a0*/  MOV R51, R57 ;  /* 0x0000003900337202 */ /* 0x000fd00000000f00 */
[----:B------:R-:W-:Y:S05]  /*22b0*/  WARPSYNC.COLLECTIVE R54, `(.L_x_932) ;  /* 0x0000000036087348 */ /* 0x000fea0003c00000 */
[----:B------:R0:W1:Y:S02]  /*22c0*/  SHFL.DOWN P2, R57, R55, R52, R53 ;  /* 0x0800003437397389 */ /* 0x0000640000040035 */
[----:B01----:R-:W-:Y:S01]  /*22d0*/  ENDCOLLECTIVE ;  /* 0x000000000000791b */ /* 0x003fe20003800000 */
.L_x_932:
[----:B------:R-:W-:-:S05]  /*22e0*/  FADD.FTZ R50, R124, R51 ;  /* 0x000000337c327221 */ /* 0x000fca0000010000 */
[----:B------:R-:W-:Y:S02]  /*22f0*/  MOV R55, R50 ;  /* 0x0000003200377202 */ /* 0x000fe40000000f00 */
[----:B------:R-:W-:-:S07]  /*2300*/  MOV R51, R57 ;  /* 0x0000003900337202 */ /* 0x000fce0000000f00 */
[----:B------:R-:W-:Y:S05]  /*2310*/  WARPSYNC.COLLECTIVE R54, `(.L_x_933) ;  /* 0x0000000036087348 */ /* 0x000fea0003c00000 */
[----:B------:R0:W1:Y:S02]  /*2320*/  SHFL.DOWN P2, R57, R55, R52, R53 ;  /* 0x0800003437397389 */ /* 0x0000640000040035 */
[----:B01----:R-:W-:Y:S01]  /*2330*/  ENDCOLLECTIVE ;  /* 0x000000000000791b */ /* 0x003fe20003800000 */
.L_x_933:
[----:B------:R-:W-:Y:S05]  /*2340*/  BRA `(.L_x_934) ;  /* 0xffffffec009c7947 */ /* 0x000fea000383ffff */
.L_x_935:
        /* <DEDUP_REMOVED lines=11> */
.L_x_2963:


//--------------------- .text._ZN10layer_norm31ln_parallel_residual_bwd_kernelINS_13Kernel_traitsI13__nv_bfloat16S2_fS2_fjLj2048ELj1ELj1ELj4ELj16ENS_18Kernel_traits_baseILj2048ES2_S2_fS2_fjLj128EEEEELb1ELb0ELb0EEEvNS_9BwdParamsE --------------------------
	.section	.text._ZN10layer_norm31ln_parallel_residual_bwd_kernelINS_13Kernel_traitsI13__nv_bfloat16S2_fS2_fjLj2048ELj1ELj1ELj4ELj16ENS_18Kernel_traits_baseILj2048ES2_S2_fS2_fjLj128EEEEELb1ELb0ELb0EEEvNS_9BwdParamsE,"ax",@progbits
	.align	128
        .global         _ZN10layer_norm31ln_parallel_residual_bwd_kernelINS_13Kernel_traitsI13__nv_bfloat16S2_fS2_fjLj2048ELj1ELj1ELj4ELj16ENS_18Kernel_traits_baseILj2048ES2_S2_fS2_fjLj128EEEEELb1ELb0ELb0EEEvNS_9BwdParamsE
        .type           _ZN10layer_norm31ln_parallel_residual_bwd_kernelINS_13Kernel_traitsI13__nv_bfloat16S2_fS2_fjLj2048ELj1ELj1ELj4ELj16ENS_18Kernel_traits_baseILj2048ES2_S2_fS2_fjLj128EEEEELb1ELb0ELb0EEEvNS_9BwdParamsE,@function
        .size           _ZN10layer_norm31ln_parallel_residual_bwd_kernelINS_13Kernel_traitsI13__nv_bfloat16S2_fS2_fjLj2048ELj1ELj1ELj4ELj16ENS_18Kernel_traits_baseILj2048ES2_S2_fS2_fjLj128EEEEELb1ELb0ELb0EEEvNS_9BwdParamsE,(.L_x_2964 - _ZN10layer_norm31ln_parallel_residual_bwd_kernelINS_13Kernel_traitsI13__nv_bfloat16S2_fS2_fjLj2048ELj1ELj1ELj4ELj16ENS_18Kernel_traits_baseILj2048ES2_S2_fS2_fjLj128EEEEELb1ELb0ELb0EEEvNS_9BwdParamsE)
        .other          _ZN10layer_norm31ln_parallel_residual_bwd_kernelINS_13Kernel_traitsI13__nv_bfloat16S2_fS2_fjLj2048ELj1ELj1ELj4ELj16ENS_18Kernel_traits_baseILj2048ES2_S2_fS2_fjLj128EEEEELb1ELb0ELb0EEEvNS_9BwdParamsE,@"STO_CUDA_ENTRY STV_DEFAULT"
_ZN10layer_norm31ln_parallel_residual_bwd_kernelINS_13Kernel_traitsI13__nv_bfloat16S2_fS2_fjLj2048ELj1ELj1ELj4ELj16ENS_18Kernel_traits_baseILj2048ES2_S2_fS2_fjLj128EEEEELb1ELb0ELb0EEEvNS_9BwdParamsE:
.text._ZN10layer_norm31ln_parallel_residual_bwd_kernelINS_13Kernel_traitsI13__nv_bfloat16S2_fS2_fjLj2048ELj1ELj1ELj4ELj16ENS_18Kernel_traits_baseILj2048ES2_S2_fS2_fjLj128EEEEELb1ELb0ELb0EEEvNS_9BwdParamsE:
        /* <DEDUP_REMOVED lines=19> */
[----:B------:R-:W-:-:S04]  /*0130*/  LEA.HI.SX32 R3, R3, R4, 0x1d ;  /* 0x0000000403037211 */ /* 0x000fc800078feaff */
[C---:B------:R-:W-:Y:S02]  /*0140*/  LOP3.LUT P2, RZ, R3.reuse, 0xffffff80, RZ, 0xc0, !PT ;  /* 0xffffff8003ff7812 */ /* 0x040fe4000784c0ff */
[----:B------:R-:W-:Y:S01]  /*0150*/  ISETP.GE.U32.AND P3, PT, R3, 0x100, PT ;  /* 0x000001000300780c */ /* 0x000fe20003f66070 */
[----:B------:R-:W-:-:S10]  /*0160*/  IMAD.MOV.U32 R3, RZ, RZ, R120 ;  /* 0x000000ffff037224 */ /* 0x000fd400078e0078 */
[----:B------:R-:W0:Y:S08]  /*0170*/  @P2 LDC.64 R4, c[0x0][0x260] ;  /* 0x00009800ff042b82 */ /* 0x000e300000000a00 */
[----:B------:R-:W2:Y:S08]  /*0180*/  @P2 LDC.64 R6, c[0x0][0x268] ;  /* 0x00009a00ff062b82 */ /* 0x000eb00000000a00 */
[----:B------:R-:W3:Y:S08]  /*0190*/  @P3 LDC.64 R8, c[0x0][0x260] ;  /* 0x00009800ff083b82 */ /* 0x000ef00000000a00 */
[----:B------:R-:W4:Y:S01]  /*01a0*/  @P3 LDC.64 R10, c[0x0][0x268] ;  /* 0x00009a00ff0a3b82 */ /* 0x000f220000000a00 */
[----:B-1----:R-:W-:Y:S01]  /*01b0*/  LEA.HI R121, R0, UR6, RZ, 0x19 ;  /* 0x0000000600797c11 */ /* 0x002fe2000f8fc8ff */
[----:B0-----:R-:W-:-:S03]  /*01c0*/  @P2 IMAD.WIDE.U32 R4, R3, 0x10, R4 ;  /* 0x0000001003042825 */ /* 0x001fc600078e0004 */
[----:B------:R-:W-:Y:S01]  /*01d0*/  ISETP.GE.AND P0, PT, R121, UR7, PT ;  /* 0x0000000779007c0c */ /* 0x000fe2000bf06270 */
[----:B------:R-:W-:Y:S01]  /*01e0*/  ULDC.64 UR6, c[0x0][0x308] ;  /* 0x0000c20000067ab9 */ /* 0x000fe20000000a00 */
[----:B------:R-:W5:Y:S01]  /*01f0*/  @P2 LDG.E.128 R72, desc[UR4][R4.64] ;  /* 0x0000000404482981 */ /* 0x000f62000c1e1d00 */
[C---:B--2---:R-:W-:Y:S01]  /*0200*/  @P2 IMAD.WIDE.U32 R6, R3.reuse, 0x10, R6 ;  /* 0x0000001003062825 */ /* 0x044fe200078e0006 */
[----:B------:R-:W-:Y:S02]  /*0210*/  @P2 LOP3.LUT R3, R3, 0x80, RZ, 0xfc, !PT ;  /* 0x0000008003032812 */ /* 0x000fe400078efcff */
[----:B------:R-:W-:Y:S02]  /*0220*/  CS2R R64, SRZ ;  /* 0x0000000000407805 */ /* 0x000fe4000001ff00 */
[----:B------:R-:W-:Y:S02]  /*0230*/  CS2R R66, SRZ ;  /* 0x0000000000427805 */ /* 0x000fe4000001ff00 */
[----:B------:R-:W-:Y:S01]  /*0240*/  CS2R R60, SRZ ;  /* 0x00000000003c7805 */ /* 0x000fe2000001ff00 */
[----:B------:R-:W5:Y:S01]  /*0250*/  @P2 LDG.E.128 R76, desc[UR4][R6.64] ;  /* 0x00000004064c2981 */ /* 0x000f62000c1e1d00 */
[----:B---3--:R-:W-:Y:S01]  /*0260*/  @P3 IMAD.WIDE.U32 R8, R3, 0x10, R8 ;  /* 0x0000001003083825 */ /* 0x008fe200078e0008 */
[----:B------:R-:W-:-:S02]  /*0270*/  CS2R R62, SRZ ;  /* 0x00000000003e7805 */ /* 0x000fc4000001ff00 */
[----:B------:R-:W-:Y:S02]  /*0280*/  CS2R R56, SRZ ;  /* 0x0000000000387805 */ /* 0x000fe4000001ff00 */
[----:B------:R-:W-:Y:S02]  /*0290*/  CS2R R58, SRZ ;  /* 0x00000000003a7805 */ /* 0x000fe4000001ff00 */
[----:B------:R-:W-:Y:S01]  /*02a0*/  CS2R R52, SRZ ;  /* 0x0000000000347805 */ /* 0x000fe2000001ff00 */
[----:B------:R0:W5:Y:S01]  /*02b0*/  @P3 LDG.E.128 R80, desc[UR4][R8.64] ;  /* 0x0000000408503981 */ /* 0x000162000c1e1d00 */
[----:B----4-:R-:W-:Y:S01]  /*02c0*/  @P3 IMAD.WIDE.U32 R10, R3, 0x10, R10 ;  /* 0x00000010030a3825 */ /* 0x010fe200078e000a */
        /* <DEDUP_REMOVED lines=22> */
[----:B0-----:R-:W-:Y:S02]  /*0430*/  CS2R R8, SRZ ;  /* 0x0000000000087805 */ /* 0x001fe4000001ff00 */
[----:B-1----:R-:W-:Y:S02]  /*0440*/  CS2R R10, SRZ ;  /* 0x00000000000a7805 */ /* 0x002fe4000001ff00 */
[----:B------:R-:W-:Y:S02]  /*0450*/  CS2R R4, SRZ ;  /* 0x0000000000047805 */ /* 0x000fe4000001ff00 */
[----:B------:R-:W-:Y:S01]  /*0460*/  CS2R R6, SRZ ;  /* 0x0000000000067805 */ /* 0x000fe2000001ff00 */
[----:B------:R-:W-:Y:S06]  /*0470*/  @P0 BRA `(.L_x_936) ;  /* 0x0000002400f40947 */ /* 0x000fec0003800000 */
[----:B------:R-:W0:Y:S01]  /*0480*/  LDC.U8 R192, c[0x0][0x2a0] ;  /* 0x0000a800ffc07b82 */ /* 0x000e220000000000 */
[C---:B-----5:R-:W-:Y:S01]  /*0490*/  @P2 PRMT R140, R73.reuse, 0x7632, R140 ;  /* 0x00007632498c2816 */ /* 0x060fe2000000008c */
        /* <DEDUP_REMOVED lines=48> */
[----:B0-----:R-:W-:-:S07]  /*07a0*/  SHF.L.U32 R153, R153, 0x10, RZ ;  /* 0x0000001099997819 */ /* 0x001fce00000006ff */
.L_x_946:
        /* <DEDUP_REMOVED lines=12> */
[----:B------:R-:W-:Y:S02]  /*0870*/  LEA.HI.SX32 R155, R101, R120, 0x1d ;  /* 0x00000078659b7211 */ /* 0x000fe400078feaff */
[----:B------:R-:W-:Y:S02]  /*0880*/  CS2R R190, SRZ ;  /* 0x0000000000be7805 */ /* 0x000fe4000001ff00 */
[----:B------:R-:W-:Y:S02]  /*0890*/  LOP3.LUT P4, RZ, R100, 0xff, RZ, 0xc0, !PT ;  /* 0x000000ff64ff7812 */ /* 0x000fe4000788c0ff */
[----:B------:R-:W-:Y:S01]  /*08a0*/  LOP3.LUT P5, RZ, R0, 0x1f, RZ, 0xc0, !PT ;  /* 0x0000001f00ff7812 */ /* 0x000fe200078ac0ff */
[----:B------:R-:W-:Y:S01]  /*08b0*/  IMAD.MOV.U32 R193, RZ, RZ, R155 ;  /* 0x000000ffffc17224 */ /* 0x000fe200078e009b */
[----:B------:R-:W-:Y:S01]  /*08c0*/  LOP3.LUT R189, R188, 0x7fffffc, RZ, 0xc0, !PT ;  /* 0x07fffffcbcbd7812 */ /* 0x000fe200078ec0ff */
[----:B0-----:R-:W-:Y:S10]  /*08d0*/  @!P2 BRA `(.L_x_938) ;  /* 0x000000080018a947 */ /* 0x001ff40003800000 */
        /* <DEDUP_REMOVED lines=12> */
[----:B------:R-:W0:Y:S01]  /*09a0*/  @P0 LDC.64 R178, c[0x0][0x248] ;  /* 0x00009200ffb20b82 */ /* 0x000e220000000a00 */
[C---:B------:R-:W-:Y:S02]  /*09b0*/  SHF.L.U32 R3, R155.reuse, 0x3, RZ ;  /* 0x000000039b037819 */ /* 0x040fe400000006ff */
[----:B------:R-:W-:Y:S02]  /*09c0*/  SHF.L.U64.HI R170, R155, 0x3, RZ ;  /* 0x000000039baa7819 */ /* 0x000fe400000102ff */
[----:B------:R-:W-:-:S04]  /*09d0*/  IADD3 R176, P6, R3, UR12, RZ ;  /* 0x0000000c03b07c10 */ /* 0x000fc8000ffde0ff */
[----:B------:R-:W-:Y:S02]  /*09e0*/  IADD3.X R177, R170, UR13, RZ, P6, !PT ;  /* 0x0000000daab17c10 */ /* 0x000fe4000b7fe4ff */
[----:B------:R-:W-:-:S03]  /*09f0*/  ISETP.NE.U32.AND P1, PT, RZ, UR8, PT ;  /* 0x00000008ff007c0c */ /* 0x000fc6000bf25070 */
[----:B------:R-:W5:Y:S01]  /*0a00*/  LDG.E.64 R116, desc[UR4][R176.64] ;  /* 0x00000004b0747981 */ /* 0x000f62000c1e1b00 */
[----:B------:R-:W-:Y:S02]  /*0a10*/  ISETP.NE.AND.EX P1, PT, RZ, UR9, PT, P1 ;  /* 0x00000009ff007c0c */ /* 0x000fe4000bf25310 */
[----:B0-----:R-:W-:-:S04]  /*0a20*/  @P0 IADD3 R178, P6, R3, R178, RZ ;  /* 0x000000b203b20210 */ /* 0x001fc80007fde0ff */
[----:B------:R-:W-:-:S05]  /*0a30*/  @P0 IADD3.X R179, R170, R179, RZ, P6, !PT ;  /* 0x000000b3aab30210 */ /* 0x000fca00037fe4ff */
[----:B------:R-:W5:Y:S01]  /*0a40*/  @P0 LDG.E.64 R118, desc[UR4][R178.64] ;  /* 0x00000004b2760981 */ /* 0x000f62000c1e1b00 */
[----:B------:R-:W-:-:S04]  /*0a50*/  ISETP.NE.AND P0, PT, R192, RZ, PT ;  /* 0x000000ffc000720c */ /* 0x000fc80003f05270 */
[----:B-----5:R-:W-:Y:S02]  /*0a60*/  FSEL R3, R186, RZ, !P0 ;  /* 0x000000ffba037208 */ /* 0x020fe40004000000 */
[----:B------:R-:W-:-:S04]  /*0a70*/  @P1 LEA R174, P6, R155, UR8, 0x5 ;  /* 0x000000089bae1c11 */ /* 0x000fc8000f8c28ff */
[----:B------:R-:W-:-:S05]  /*0a80*/  @P1 LEA.HI.X R175, R155, UR9, RZ, 0x5, P6 ;  /* 0x000000099baf1c11 */ /* 0x000fca000b0f2cff */
[----:B------:R-:W5:Y:S04]  /*0a90*/  @P1 LDG.E.128 R68, desc[UR4][R174.64] ;  /* 0x00000004ae441981 */ /* 0x000f68000c1e1d00 */
[----:B------:R0:W5:Y:S01]  /*0aa0*/  @P1 LDG.E.128 R72, desc[UR4][R174.64+0x10] ;  /* 0x00001004ae481981 */ /* 0x000162000c1e1d00 */
[--C-:B--2---:R-:W-:Y:S01]  /*0ab0*/  FADD.FTZ R185, R98, -R3.reuse ;  /* 0x8000000362b97221 */ /* 0x104fe20000010000 */
[--C-:B------:R-:W-:Y:S01]  /*0ac0*/  FADD.FTZ R181, R96, -R3.reuse ;  /* 0x8000000360b57221 */ /* 0x100fe20000010000 */
[--C-:B------:R-:W-:Y:S01]  /*0ad0*/  FADD.FTZ R187, R99, -R3.reuse ;  /* 0x8000000363bb7221 */ /* 0x100fe20000010000 */
[--C-:B------:R-:W-:Y:S01]  /*0ae0*/  FADD.FTZ R183, R97, -R3.reuse ;  /* 0x8000000361b77221 */ /* 0x100fe20000010000 */
[--C-:B---3--:R-:W-:Y:S01]  /*0af0*/  FADD.FTZ R109, R109, -R3.reuse ;  /* 0x800000036d6d7221 */ /* 0x108fe20000010000 */
[----:B------:R-:W-:-:S02]  /*0b00*/  FADD.FTZ R111, R111, -R3 ;  /* 0x800000036f6f7221 */ /* 0x000fc40000010000 */
[----:B------:R-:W-:Y:S01]  /*0b10*/  FMUL.FTZ R170, R154, R183 ;  /* 0x000000b79aaa7220 */ /* 0x000fe20000410000 */
[C---:B----4-:R-:W-:Y:S02]  /*0b20*/  PRMT R98, R104.reuse, 0x7632, R98 ;  /* 0x0000763268627816 */ /* 0x050fe40000000062 */
[----:B------:R-:W-:Y:S02]  /*0b30*/  SHF.L.U32 R99, R104, 0x10, RZ ;  /* 0x0000001068637819 */ /* 0x000fe400000006ff */
[----:B------:R-:W-:Y:S01]  /*0b40*/  PRMT R104, R106, 0x7632, R104 ;  /* 0x000076326a687816 */ /* 0x000fe20000000068 */
[----:B------:R-:W-:Y:S01]  /*0b50*/  IMAD.U32 R98, R98, 0x10000, RZ ;  /* 0x0001000062627824 */ /* 0x000fe200078e00ff */
[----:B------:R-:W-:Y:S01]  /*0b60*/  PRMT R96, R100, 0x7632, R96 ;  /* 0x0000763264607816 */ /* 0x000fe20000000060 */
[----:B------:R-:W-:Y:S01]  /*0b70*/  IMAD.U32 R193, R106, 0x10000, RZ ;  /* 0x000100006ac17824 */ /* 0x000fe200078e00ff */
[----:B------:R-:W-:Y:S01]  /*0b80*/  PRMT R180, R102, 0x7632, R180 ;  /* 0x0000763266b47816 */ /* 0x000fe200000000b4 */
[----:B------:R-:W-:Y:S01]  /*0b90*/  IMAD.U32 R97, R100, 0x10000, RZ ;  /* 0x0001000064617824 */ /* 0x000fe200078e00ff */
[----:B------:R-:W-:Y:S01]  /*0ba0*/  SHF.L.U32 R191, R102, 0x10, RZ ;  /* 0x0000001066bf7819 */ /* 0x000fe200000006ff */
[----:B------:R-:W-:Y:S01]  /*0bb0*/  IMAD.U32 R190, R103, 0x10000, RZ ;  /* 0x0001000067be7824 */ /* 0x000fe200078e00ff */
[----:B------:R-:W-:Y:S01]  /*0bc0*/  SHF.L.U32 R96, R96, 0x10, RZ ;  /* 0x0000001060607819 */ /* 0x000fe200000006ff */
[----:B0-----:R-:W-:Y:S01]  /*0bd0*/  FMUL.FTZ R175, R139, R98 ;  /* 0x000000628baf7220 */ /* 0x001fe20000410000 */
[----:B------:R-:W-:Y:S01]  /*0be0*/  PRMT R184, R103, 0x7632, R184 ;  /* 0x0000763267b87816 */ /* 0x000fe200000000b8 */
[----:B------:R-:W-:Y:S01]  /*0bf0*/  FADD.FTZ R103, R108, -R3 ;  /* 0x800000036c677221 */ /* 0x000fe20000010000 */
[----:B------:R-:W-:-:S02]  /*0c00*/  PRMT R102, R105, 0x7632, R102 ;  /* 0x0000763269667816 */ /* 0x000fc40000000066 */
[C---:B------:R-:W-:Y:S02]  /*0c10*/  PRMT R106, R107.reuse, 0x7632, R106 ;  /* 0x000076326b6a7816 */ /* 0x040fe4000000006a */
[----:B------:R-:W-:Y:S01]  /*0c20*/  SHF.L.U32 R194, R107, 0x10, RZ ;  /* 0x000000106bc27819 */ /* 0x000fe200000006ff */
[----:B------:R-:W-:Y:S01]  /*0c30*/  FADD.FTZ R107, R110, -R3 ;  /* 0x800000036e6b7221 */ /* 0x000fe20000010000 */
[C---:B------:R-:W-:Y:S01]  /*0c40*/  PRMT R100, R101.reuse, 0x7632, R100 ;  /* 0x0000763265647816 */ /* 0x040fe20000000064 */
[----:B------:R-:W-:Y:S01]  /*0c50*/  FMUL.FTZ R3, R154, R181 ;  /* 0x000000b59a037220 */ /* 0x000fe20000410000 */
[----:B------:R-:W-:Y:S01]  /*0c60*/  SHF.L.U32 R178, R101, 0x10, RZ ;  /* 0x0000001065b27819 */ /* 0x000fe200000006ff */
[----:B------:R-:W-:Y:S01]  /*0c70*/  FMUL.FTZ R101, R126, R99 ;  /* 0x000000637e657220 */ /* 0x000fe20000410000 */
[----:B------:R-:W-:Y:S01]  /*0c80*/  SHF.L.U32 R105, R105, 0x10, RZ ;  /* 0x0000001069697819 */ /* 0x000fe200000006ff */
[----:B------:R-:W-:Y:S02]  /*0c90*/  IMAD.U32 R104, R104, 0x10000, RZ ;  /* 0x0001000068687824 */ /* 0x000fe400078e00ff */
[----:B------:R-:W-:Y:S01]  /*0ca0*/  FADD.FTZ R49, R49, R96 ;  /* 0x0000006031317221 */ /* 0x000fe20000010000 */
[-C--:B------:R-:W-:Y:S01]  /*0cb0*/  FFMA.FTZ R175, R138, R96.reuse, R175 ;  /* 0x000000608aaf7223 */ /* 0x080fe200000100af */
[----:B------:R-:W-:Y:S01]  /*0cc0*/  FFMA.FTZ R65, R170, R96, R65 ;  /* 0x00000060aa417223 */ /* 0x000fe20000010041 */
[----:B------:R-:W-:Y:S01]  /*0cd0*/  SHF.L.U32 R96, R180, 0x10, RZ ;  /* 0x00000010b4607819 */ /* 0x000fe200000006ff */
[----:B------:R-:W-:Y:S01]  /*0ce0*/  FADD.FTZ R48, R48, R97 ;  /* 0x0000006130307221 */ /* 0x000fe20000010000 */
[-C--:B------:R-:W-:Y:S01]  /*0cf0*/  FFMA.FTZ R172, R122, R97.reuse, R101 ;  /* 0x000000617aac7223 */ /* 0x080fe20000010065 */
[----:B------:R-:W-:Y:S01]  /*0d00*/  FFMA.FTZ R64, R3, R97, R64 ;  /* 0x0000006103407223 */ /* 0x000fe20000010040 */
[----:B------:R-:W-:Y:S01]  /*0d10*/  FMUL.FTZ R176, R127, R105 ;  /* 0x000000697fb07220 */ /* 0x000fe20000410000 */
[C---:B------:R-:W-:Y:S01]  /*0d20*/  FMUL.FTZ R177, R154.reuse, R185 ;  /* 0x000000b99ab17220 */ /* 0x040fe20000410000 */
        /* <DEDUP_REMOVED lines=9> */
[----:B------:R-:W-:Y:S01]  /*0dc0*/  SHF.L.U32 R102, R102, 0x10, RZ ;  /* 0x0000001066667819 */ /* 0x000fe200000006ff */
[----:B------:R-:W-:Y:S01]  /*0dd0*/  FFMA.FTZ R178, R124, R191, R97 ;  /* 0x000000bf7cb27223 */ /* 0x000fe20000010061 */
[----:B------:R-:W-:Y:S01]  /*0de0*/  FADD.FTZ R96, RZ, R172 ;  /* 0x000000acff607221 */ /* 0x000fe20000010000 */
[C---:B------:R-:W-:Y:S01]  /*0df0*/  FFMA.FTZ R97, R3.reuse, R172, RZ ;  /* 0x000000ac03617223 */ /* 0x040fe200000100ff */
[----:B------:R-:W-:Y:S01]  /*0e00*/  FADD.FTZ R16, R16, R99 ;  /* 0x0000006310107221 */ /* 0x000fe20000010000 */
[----:B------:R-:W-:Y:S01]  /*0e10*/  FFMA.FTZ R32, R3, R99, R32 ;  /* 0x0000006303207223 */ /* 0x000fe20000010020 */
[----:B------:R-:W-:Y:S01]  /*0e20*/  SHF.L.U32 R100, R100, 0x10, RZ ;  /* 0x0000001064647819 */ /* 0x000fe200000006ff */
[----:B------:R-:W-:Y:S01]  /*0e30*/  FADD.FTZ R99, R96, R175 ;  /* 0x000000af60637221 */ /* 0x000fe20000010000 */
[----:B------:R-:W-:Y:S01]  /*0e40*/  FMUL.FTZ R179, R141, R102 ;  /* 0x000000668db37220 */ /* 0x000fe20000410000 */
[C---:B------:R-:W-:Y:S01]  /*0e50*/  FFMA.FTZ R96, R170.reuse, R175, R97 ;  /* 0x000000afaa607223 */ /* 0x040fe20000010061 */
[----:B------:R-:W-:Y:S01]  /*0e60*/  FADD.FTZ R17, R17, R98 ;  /* 0x0000006211117221 */ /* 0x000fe20000010000 */
[----:B------:R-:W-:Y:S01]  /*0e70*/  FFMA.FTZ R33, R170, R98, R33 ;  /* 0x00000062aa217223 */ /* 0x000fe20000010021 */
[----:B------:R-:W-:Y:S01]  /*0e80*/  FMUL.FTZ R174, R154, R187 ;  /* 0x000000bb9aae7220 */ /* 0x000fe20000410000 */
[----:B------:R-:W-:Y:S01]  /*0e90*/  FFMA.FTZ R179, R140, R100, R179 ;  /* 0x000000648cb37223 */ /* 0x000fe200000100b3 */
[----:B------:R-:W-:Y:S01]  /*0ea0*/  FADD.FTZ R98, R99, R176 ;  /* 0x000000b063627221 */ /* 0x000fe20000010000 */
[----:B------:R-:W-:Y:S01]  /*0eb0*/  FFMA.FTZ R97, R177, R176, R96 ;  /* 0x000000b0b1617223 */ /* 0x000fe20000010060 */
[----:B------:R-:W-:-:S02]  /*0ec0*/  FMUL.FTZ R181, R154, R103 ;  /* 0x000000679ab57220 */ /* 0x000fc40000410000 */
[----:B------:R-:W-:Y:S01]  /*0ed0*/  FADD.FTZ R99, R98, R179 ;  /* 0x000000b362637221 */ /* 0x000fe20000010000 */
[----:B------:R-:W-:Y:S01]  /*0ee0*/  FFMA.FTZ R96, R174, R179, R97 ;  /* 0x000000b3ae607223 */ /* 0x000fe20000010061 */
[----:B------:R-:W-:Y:S01]  /*0ef0*/  SHF.L.U32 R106, R106, 0x10, RZ ;  /* 0x000000106a6a7819 */ /* 0x000fe200000006ff */
[----:B------:R-:W-:Y:S01]  /*0f00*/  FMUL.FTZ R182, R129, R194 ;  /* 0x000000c281b67220 */ /* 0x000fe20000410000 */
[----:B------:R-:W-:Y:S01]  /*0f10*/  FADD.FTZ R98, R99, R178 ;  /* 0x000000b263627221 */ /* 0x000fe20000010000 */
[----:B------:R-:W-:Y:S01]  /*0f20*/  FFMA.FTZ R97, R181, R178, R96 ;  /* 0x000000b2b5617223 */ /* 0x000fe20000010060 */
[----:B------:R-:W-:Y:S01]  /*0f30*/  FADD.FTZ R51, R51, R100 ;  /* 0x0000006433337221 */ /* 0x000fe20000010000 */
[----:B------:R-:W-:Y:S01]  /*0f40*/  FFMA.FTZ R67, R174, R100, R67 ;  /* 0x00000064ae437223 */ /* 0x000fe20000010043 */
[----:B------:R-:W-:Y:S01]  /*0f50*/  FMUL.FTZ R185, R154, R107 ;  /* 0x0000006b9ab97220 */ /* 0x000fe20000410000 */
[----:B------:R-:W-:Y:S01]  /*0f60*/  FFMA.FTZ R182, R125, R190, R182 ;  /* 0x000000be7db67223 */ /* 0x000fe200000100b6 */
[----:B------:R-:W-:-:S02]  /*0f70*/  IMAD.U32 R100, R184, 0x10000, RZ ;  /* 0x00010000b8647824 */ /* 0x000fc400078e00ff */
[----:B------:R-:W-:Y:S01]  /*0f80*/  FMUL.FTZ R187, R145, R106 ;  /* 0x0000006a91bb7220 */ /* 0x000fe20000410000 */
[----:B------:R-:W-:Y:S01]  /*0f90*/  FADD.FTZ R99, R98, R183 ;  /* 0x000000b762637221 */ /* 0x000fe20000010000 */
[----:B------:R-:W-:Y:S01]  /*0fa0*/  FFMA.FTZ R97, R180, R183, R97 ;  /* 0x000000b7b4617223 */ /* 0x000fe20000010061 */
[----:B------:R-:W-:Y:S01]  /*0fb0*/  FADD.FTZ R46, R46, R190 ;  /* 0x000000be2e2e7221 */ /* 0x000fe20000010000 */
[----:B------:R-:W-:Y:S01]  /*0fc0*/  FFMA.FTZ R62, R185, R190, R62 ;  /* 0x000000beb93e7223 */ /* 0x000fe2000001003e */
[----:B------:R-:W-:Y:S01]  /*0fd0*/  FMUL.FTZ R184, R154, R111 ;  /* 0x0000006f9ab87220 */ /* 0x000fe20000410000 */
[----:B------:R-:W-:Y:S01]  /*0fe0*/  FFMA.FTZ R187, R144, R100, R187 ;  /* 0x0000006490bb7223 */ /* 0x000fe200000100bb */
        /* <DEDUP_REMOVED lines=21> */
.L_x_938:
[----:B------:R-:W-:Y:S05]  /*1140*/  BSYNC B0 ;  /* 0x0000000000007941 */ /* 0x000fea0003800000 */
.L_x_937:
[----:B------:R-:W-:Y:S04]  /*1150*/  BSSY B0, `(.L_x_939) ;  /* 0x0000087000007945 */ /* 0x000fe80003800000 */
[----:B------:R-:W-:Y:S05]  /*1160*/  @!P3 BRA `(.L_x_940) ;  /* 0x000000080014b947 */ /* 0x000fea0003800000 */
[----:B------:R-:W0:Y:S08]  /*1170*/  LDC.64 R96, c[0x0][0x2b8] ;  /* 0x0000ae00ff607b82 */ /* 0x000e300000000a00 */
[----:B------:R-:W1:Y:S01]  /*1180*/  LDC.64 R100, c[0x0][0x2c0] ;  /* 0x0000b000ff647b82 */ /* 0x000e620000000a00 */
[----:B------:R-:W-:-:S04]  /*1190*/  LEA R112, P0, R193, UR10, 0x5 ;  /* 0x0000000ac1707c11 */ /* 0x000fc8000f8028ff */
[----:B------:R-:W-:-:S05]  /*11a0*/  LEA.HI.X R113, R193, UR11, RZ, 0x5, P0 ;  /* 0x0000000bc1717c11 */ /* 0x000fca00080f2cff */
[----:B------:R-:W2:Y:S04]  /*11b0*/  LDG.E.128 R104, desc[UR4][R112.64] ;  /* 0x0000000470687981 */ /* 0x000ea8000c1e1d00 */
[----:B------:R-:W3:Y:S01]  /*11c0*/  LDG.E.128 R108, desc[UR4][R112.64+0x10] ;  /* 0x00001004706c7981 */ /* 0x000ee2000c1e1d00 */
[----:B0-----:R-:W-:-:S06]  /*11d0*/  IMAD.WIDE.U32 R96, R193, 0x10, R96 ;  /* 0x00000010c1607825 */ /* 0x001fcc00078e0060 */
[----:B------:R-:W4:Y:S01]  /*11e0*/  LDG.E.128 R96, desc[UR4][R96.64] ;  /* 0x0000000460607981 */ /* 0x000f22000c1e1d00 */
[----:B-1----:R-:W-:-:S06]  /*11f0*/  IMAD.WIDE.U32 R100, R193, 0x10, R100 ;  /* 0x00000010c1647825 */ /* 0x002fcc00078e0064 */
[----:B------:R-:W3:Y:S01]  /*1200*/  LDG.E.128 R100, desc[UR4][R100.64] ;  /* 0x0000000464647981 */ /* 0x000ee2000c1e1d00 */
[----:B------:R-:W-:-:S04]  /*1210*/  ISETP.NE.U32.AND P0, PT, RZ, UR14, PT ;  /* 0x0000000eff007c0c */ /* 0x000fc8000bf05070 */
[----:B------:R-:W-:Y:S02]  /*1220*/  ISETP.NE.AND.EX P0, PT, RZ, UR15, PT, P0 ;  /* 0x0000000fff007c0c */ /* 0x000fe4000bf05300 */
[----:B------:R-:W-:-:S04]  /*1230*/  ISETP.NE.U32.AND P1, PT, RZ, UR8, PT ;  /* 0x00000008ff007c0c */ /* 0x000fc8000bf25070 */
[----:B------:R-:W-:-:S07]  /*1240*/  ISETP.NE.AND.EX P1, PT, RZ, UR9, PT, P1 ;  /* 0x00000009ff007c0c */ /* 0x000fce000bf25310 */
[----:B------:R-:W0:Y:S01]  /*1250*/  @P0 LDC.64 R164, c[0x0][0x248] ;  /* 0x00009200ffa40b82 */ /* 0x000e220000000a00 */
[----:B------:R-:W-:-:S05]  /*1260*/  SHF.L.U32 R161, R193, 0x3, RZ ;  /* 0x00000003c1a17819 */ /* 0x000fca00000006ff */
[C---:B------:R-:W-:Y:S02]  /*1270*/  @P1 LEA R156, P6, R193.reuse, UR8, 0x5 ;  /* 0x00000008c19c1c11 */ /* 0x040fe4000f8c28ff */
[----:B------:R-:W-:Y:S02]  /*1280*/  SHF.R.U32.HI R162, RZ, 0x1d, R193 ;  /* 0x0000001dffa27819 */ /* 0x000fe400000116c1 */
[----:B------:R-:W-:Y:S02]  /*1290*/  @P1 LEA.HI.X R157, R193, UR9, RZ, 0x5, P6 ;  /* 0x00000009c19d1c11 */ /* 0x000fe4000b0f2cff */
[----:B------:R-:W-:-:S03]  /*12a0*/  IADD3 R158, P6, R161, UR12, RZ ;  /* 0x0000000ca19e7c10 */ /* 0x000fc6000ffde0ff */
[----:B------:R-:W5:Y:S01]  /*12b0*/  @P1 LDG.E.128 R76, desc[UR4][R156.64] ;  /* 0x000000049c4c1981 */ /* 0x000f62000c1e1d00 */
[----:B------:R-:W-:-:S03]  /*12c0*/  IADD3.X R159, R162, UR13, RZ, P6, !PT ;  /* 0x0000000da29f7c10 */ /* 0x000fc6000b7fe4ff */
[----:B------:R1:W5:Y:S04]  /*12d0*/  @P1 LDG.E.128 R80, desc[UR4][R156.64+0x10] ;  /* 0x000010049c501981 */ /* 0x000368000c1e1d00 */
[----:B------:R1:W5:Y:S01]  /*12e0*/  LDG.E.64 R112, desc[UR4][R158.64] ;  /* 0x000000049e707981 */ /* 0x000362000c1e1b00 */
[----:B0-----:R-:W-:-:S05]  /*12f0*/  @P0 IADD3 R160, P6, R161, R164, RZ ;  /* 0x000000a4a1a00210 */ /* 0x001fca0007fde0ff */
[----:B------:R-:W-:-:S05]  /*1300*/  @P0 IMAD.X R161, R162, 0x1, R165, P6 ;  /* 0x00000001a2a10824 */ /* 0x000fca00030e06a5 */
[----:B------:R0:W5:Y:S01]  /*1310*/  @P0 LDG.E.64 R114, desc[UR4][R160.64] ;  /* 0x00000004a0720981 */ /* 0x000162000c1e1b00 */
[----:B------:R-:W-:-:S04]  /*1320*/  ISETP.NE.AND P0, PT, R192, RZ, PT ;  /* 0x000000ffc000720c */ /* 0x000fc80003f05270 */
[----:B-----5:R-:W-:-:S05]  /*1330*/  FSEL R186, R186, RZ, !P0 ;  /* 0x000000ffbaba7208 */ /* 0x020fca0004000000 */
[C---:B--2---:R-:W-:Y:S01]  /*1340*/  FADD.FTZ R165, -R186.reuse, R104 ;  /* 0x00000068baa57221 */ /* 0x044fe20000010100 */
[C---:B------:R-:W-:Y:S01]  /*1350*/  FADD.FTZ R105, -R186.reuse, R105 ;  /* 0x00000069ba697221 */ /* 0x040fe20000010100 */
[----:B------:R-:W-:Y:S02]  /*1360*/  FADD.FTZ R169, -R186, R106 ;  /* 0x0000006abaa97221 */ /* 0x000fe40000010100 */
[C---:B------:R-:W-:Y:S01]  /*1370*/  FMUL.FTZ R165, R154.reuse, R165 ;  /* 0x000000a59aa57220 */ /* 0x040fe20000410000 */
[----:B------:R-:W-:Y:S01]  /*1380*/  FMUL.FTZ R164, R154, R105 ;  /* 0x000000699aa47220 */ /* 0x000fe20000410000 */
[C---:B----4-:R-:W-:Y:S02]  /*1390*/  PRMT R166, R97.reuse, 0x7632, R166 ;  /* 0x0000763261a67816 */ /* 0x050fe400000000a6 */
[----:B------:R-:W-:Y:S02]  /*13a0*/  SHF.L.U32 R171, R97, 0x10, RZ ;  /* 0x0000001061ab7819 */ /* 0x000fe400000006ff */
[----:B------:R-:W-:-:S02]  /*13b0*/  PRMT R163, R96, 0x7632, R163 ;  /* 0x0000763260a37816 */ /* 0x000fc400000000a3 */
[----:B------:R-:W-:Y:S02]  /*13c0*/  SHF.L.U32 R167, R96, 0x10, RZ ;  /* 0x0000001060a77819 */ /* 0x000fe400000006ff */
[----:B---3--:R-:W-:Y:S01]  /*13d0*/  SHF.L.U32 R97, R100, 0x10, RZ ;  /* 0x0000001064617819 */ /* 0x008fe200000006ff */
[----:B------:R-:W-:Y:S01]  /*13e0*/  IMAD.U32 R195, R98, 0x10000, RZ ;  /* 0x0001000062c37824 */ /* 0x000fe200078e00ff */
[----:B------:R-:W-:Y:S02]  /*13f0*/  PRMT R96, R100, 0x7632, R96 ;  /* 0x0000763264607816 */ /* 0x000fe40000000060 */
[----:B------:R-:W-:Y:S02]  /*1400*/  PRMT R193, R98, 0x7632, R193 ;  /* 0x0000763262c17816 */ /* 0x000fe400000000c1 */
[----:B------:R-:W-:Y:S02]  /*1410*/  PRMT R98, R101, 0x7632, R98 ;  /* 0x0000763265627816 */ /* 0x000fe40000000062 */
[----:B------:R-:W-:-:S02]  /*1420*/  PRMT R194, R99, 0x7632, R194 ;  /* 0x0000763263c27816 */ /* 0x000fc400000000c2 */
[----:B------:R-:W-:Y:S01]  /*1430*/  SHF.L.U32 R196, R99, 0x10, RZ ;  /* 0x0000001063c47819 */ /* 0x000fe200000006ff */
[----:B------:R-:W-:Y:S01]  /*1440*/  FMUL.FTZ R99, R134, R97 ;  /* 0x0000006186637220 */ /* 0x000fe20000410000 */
[----:B------:R-:W-:Y:S01]  /*1450*/  IMAD.U32 R96, R96, 0x10000, RZ ;  /* 0x0001000060607824 */ /* 0x000fe200078e00ff */
[----:B------:R-:W-:Y:S01]  /*1460*/  SHF.L.U32 R98, R98, 0x10, RZ ;  /* 0x0000001062627819 */ /* 0x000fe200000006ff */
[----:B------:R-:W-:Y:S01]  /*1470*/  IMAD.U32 R101, R101, 0x10000, RZ ;  /* 0x0001000065657824 */ /* 0x000fe200078e00ff */
[----:B------:R-:W-:Y:S01]  /*1480*/  PRMT R100, R102, 0x7632, R100 ;  /* 0x0000763266647816 */ /* 0x000fe20000000064 */
[----:B------:R-:W-:Y:S01]  /*1490*/  FADD.FTZ R107, -R186, R107 ;  /* 0x0000006bba6b7221 */ /* 0x000fe20000010100 */
[----:B------:R-:W-:Y:S01]  /*14a0*/  FADD.FTZ R40, R40, R167 ;  /* 0x000000a728287221 */ /* 0x000fe20000010000 */
[-C--:B------:R-:W-:Y:S01]  /*14b0*/  FFMA.FTZ R162, R130, R167.reuse, R99 ;  /* 0x000000a782a27223 */ /* 0x080fe20000010063 */
[----:B------:R-:W-:Y:S01]  /*14c0*/  FFMA.FTZ R56, R165, R167, R56 ;  /* 0x000000a7a5387223 */ /* 0x000fe20000010038 */
[-C--:B------:R-:W-:Y:S01]  /*14d0*/  FMUL.FTZ R167, R147, R96.reuse ;  /* 0x0000006093a77220 */ /* 0x080fe20000410000 */
[----:B------:R-:W-:Y:S01]  /*14e0*/  FADD.FTZ R9, R9, R96 ;  /* 0x0000006009097221 */ /* 0x000fe20000010000 */
[----:B------:R-:W-:Y:S01]  /*14f0*/  FFMA.FTZ R25, R164, R96, R25 ;  /* 0x00000060a4197223 */ /* 0x000fe20000010019 */
[----:B------:R-:W-:Y:S01]  /*1500*/  FADD.FTZ R8, R8, R97 ;  /* 0x0000006108087221 */ /* 0x000fe20000010000 */
[----:B------:R-:W-:Y:S01]  /*1510*/  FFMA.FTZ R24, R165, R97, R24 ;  /* 0x00000061a5187223 */ /* 0x000fe20000010018 */
[----:B------:R-:W-:Y:S01]  /*1520*/  FMUL.FTZ R96, R135, R101 ;  /* 0x0000006587607220 */ /* 0x000fe20000410000 */
[----:B------:R-:W-:Y:S01]  /*1530*/  FMUL.FTZ R169, R154, R169 ;  /* 0x000000a99aa97220 */ /* 0x000fe20000410000 */
[----:B------:R-:W-:-:S02]  /*1540*/  IMAD.U32 R97, R166, 0x10000, RZ ;  /* 0x00010000a6617824 */ /* 0x000fc400078e00ff */
[----:B------:R-:W-:Y:S01]  /*1550*/  FMUL.FTZ R99, R149, R98 ;  /* 0x0000006295637220 */ /* 0x000fe20000410000 */
[----:B------:R-:W-:Y:S01]  /*1560*/  FMUL.FTZ R168, R154, R107 ;  /* 0x0000006b9aa87220 */ /* 0x000fe20000410000 */
[----:B------:R-:W-:Y:S01]  /*1570*/  SHF.L.U32 R100, R100, 0x10, RZ ;  /* 0x0000001064647819 */ /* 0x000fe200000006ff */
[----:B------:R-:W-:Y:S01]  /*1580*/  FADD.FTZ R42, R42, R171 ;  /* 0x000000ab2a2a7221 */ /* 0x000fe20000010000 */
[-C--:B------:R-:W-:Y:S01]  /*1590*/  FFMA.FTZ R166, R131, R171.reuse, R96 ;  /* 0x000000ab83a67223 */ /* 0x080fe20000010060 */
[----:B------:R-:W-:Y:S01]  /*15a0*/  FFMA.FTZ R58, R169, R171, R58 ;  /* 0x000000aba93a7223 */ /* 0x000fe2000001003a */
[----:B------:R-:W-:Y:S01]  /*15b0*/  SHF.L.U32 R163, R163, 0x10, RZ ;  /* 0x00000010a3a37819 */ /* 0x000fe200000006ff */
[----:B------:R-:W-:Y:S01]  /*15c0*/  FADD.FTZ R43, R43, R97 ;  /* 0x000000612b2b7221 */ /* 0x000fe20000010000 */
[-C--:B------:R-:W-:Y:S01]  /*15d0*/  FFMA.FTZ R171, R148, R97.reuse, R99 ;  /* 0x0000006194ab7223 */ /* 0x080fe20000010063 */
[----:B------:R-:W-:Y:S01]  /*15e0*/  FFMA.FTZ R59, R168, R97, R59 ;  /* 0x00000061a83b7223 */ /* 0x000fe2000001003b */
[----:B------:R-:W-:Y:S01]  /*15f0*/  SHF.L.U32 R193, R193, 0x10, RZ ;  /* 0x00000010c1c17819 */ /* 0x000fe200000006ff */
[----:B------:R-:W-:Y:S01]  /*1600*/  FMUL.FTZ R97, R151, R100 ;  /* 0x0000006497617220 */ /* 0x000fe20000410000 */
[----:B-1----:R-:W-:Y:S01]  /*1610*/  SHF.L.U32 R157, R102, 0x10, RZ ;  /* 0x00000010669d7819 */ /* 0x002fe200000006ff */
[----:B------:R-:W-:Y:S01]  /*1620*/  FADD.FTZ R173, -R186, R108 ;  /* 0x0000006cbaad7221 */ /* 0x000fe20000010100 */
[C---:B------:R-:W-:Y:S01]  /*1630*/  PRMT R102, R103.reuse, 0x7632, R102 ;  /* 0x0000763267667816 */ /* 0x040fe20000000066 */
[----:B------:R-:W-:Y:S01]  /*1640*/  FFMA.FTZ R167, R146, R163, R167 ;  /* 0x000000a392a77223 */ /* 0x000fe200000100a7 */
[----:B------:R-:W-:Y:S01]  /*1650*/  SHF.L.U32 R103, R103, 0x10, RZ ;  /* 0x0000001067677819 */ /* 0x000fe200000006ff */
        /* <DEDUP_REMOVED lines=9> */
[-C--:B------:R-:W-:Y:S01]  /*16f0*/  FMUL.FTZ R159, R136, R157.reuse ;  /* 0x0000009d889f7220 */ /* 0x080fe20000410000 */
[----:B------:R-:W-:Y:S01]  /*1700*/  FADD.FTZ R4, R4, R157 ;  /* 0x0000009d04047221 */ /* 0x000fe20000010000 */
[----:B------:R-:W-:Y:S01]  /*1710*/  FFMA.FTZ R20, R173, R157, R20 ;  /* 0x0000009dad147223 */ /* 0x000fe20000010014 */
[----:B------:R-:W-:Y:S01]  /*1720*/  FFMA.FTZ R157, R133, R196, R98 ;  /* 0x000000c4859d7223 */ /* 0x000fe20000010062 */
[----:B------:R-:W-:Y:S01]  /*1730*/  FADD.FTZ R98, R99, R166 ;  /* 0x000000a663627221 */ /* 0x000fe20000010000 */
[----:B------:R-:W-:Y:S01]  /*1740*/  FFMA.FTZ R97, R169, R166, R96 ;  /* 0x000000a6a9617223 */ /* 0x000fe20000010060 */
[----:B------:R-:W-:Y:S01]  /*1750*/  FADD.FTZ R109, -R186, R109 ;  /* 0x0000006dba6d7221 */ /* 0x000fe20000010100 */
[----:B------:R-:W-:Y:S01]  /*1760*/  FFMA.FTZ R159, R132, R195, R159 ;  /* 0x000000c3849f7223 */ /* 0x000fe2000001009f */
[----:B------:R-:W-:Y:S01]  /*1770*/  FADD.FTZ R98, R98, R171 ;  /* 0x000000ab62627221 */ /* 0x000fe20000010000 */
[----:B------:R-:W-:Y:S01]  /*1780*/  FFMA.FTZ R96, R168, R171, R97 ;  /* 0x000000aba8607223 */ /* 0x000fe20000010061 */
[----:B0-----:R-:W-:Y:S01]  /*1790*/  FADD.FTZ R161, -R186, R110 ;  /* 0x0000006ebaa17221 */ /* 0x001fe20000010100 */
[----:B------:R-:W-:Y:S01]  /*17a0*/  FMUL.FTZ R160, R154, R109 ;  /* 0x0000006d9aa07220 */ /* 0x000fe20000410000 */
[----:B------:R-:W-:-:S02]  /*17b0*/  IMAD.U32 R102, R102, 0x10000, RZ ;  /* 0x0001000066667824 */ /* 0x000fc400078e00ff */
[----:B------:R-:W-:Y:S01]  /*17c0*/  FADD.FTZ R97, R98, R159 ;  /* 0x0000009f62617221 */ /* 0x000fe20000010000 */
[----:B------:R-:W-:Y:S01]  /*17d0*/  FFMA.FTZ R99, R173, R159, R96 ;  /* 0x0000009fad637223 */ /* 0x000fe20000010060 */
[----:B------:R-:W-:Y:S01]  /*17e0*/  FADD.FTZ R41, R41, R163 ;  /* 0x000000a329297221 */ /* 0x000fe20000010000 */
[----:B------:R-:W-:Y:S01]  /*17f0*/  FFMA.FTZ R57, R164, R163, R57 ;  /* 0x000000a3a4397223 */ /* 0x000fe20000010039 */
[----:B------:R-:W-:Y:S01]  /*1800*/  SHF.L.U32 R194, R194, 0x10, RZ ;  /* 0x00000010c2c27819 */ /* 0x000fe200000006ff */
[----:B------:R-:W-:Y:S01]  /*1810*/  FADD.FTZ R111, -R186, R111 ;  /* 0x0000006fba6f7221 */ /* 0x000fe20000010100 */
[----:B------:R-:W-:Y:S01]  /*1820*/  FMUL.FTZ R161, R154, R161 ;  /* 0x000000a19aa17220 */ /* 0x000fe20000410000 */
        /* <DEDUP_REMOVED lines=25> */
.L_x_940:
[----:B------:R-:W-:Y:S05]  /*19c0*/  BSYNC B0 ;  /* 0x0000000000007941 */ /* 0x000fea0003800000 */
.L_x_939:
        /* <DEDUP_REMOVED lines=21> */
.L_x_959:
        /* <DEDUP_REMOVED lines=26> */
[----:B------:R-:W-:Y:S02]  /*1cc0*/  ISETP.NE.AND P5, PT, R192, RZ, PT ;  /* 0x000000ffc000720c */ /* 0x000fe40003fa5270 */
[----:B------:R-:W-:Y:S02]  /*1cd0*/  ISETP.NE.U32.AND P0, PT, RZ, UR14, PT ;  /* 0x0000000eff007c0c */ /* 0x000fe4000bf05070 */
[----:B------:R-:W-:Y:S02]  /*1ce0*/  ISETP.NE.U32.AND P1, PT, RZ, UR8, PT ;  /* 0x00000008ff007c0c */ /* 0x000fe4000bf25070 */
[----:B------:R-:W-:Y:S02]  /*1cf0*/  FSEL R109, R191, RZ, !P5 ;  /* 0x000000ffbf6d7208 */ /* 0x000fe40006800000 */
[----:B------:R-:W-:Y:S02]  /*1d00*/  ISETP.NE.AND.EX P0, PT, RZ, UR15, PT, P0 ;  /* 0x0000000fff007c0c */ /* 0x000fe4000bf05300 */
[----:B------:R-:W-:Y:S01]  /*1d10*/  ISETP.NE.AND.EX P1, PT, RZ, UR9, PT, P1 ;  /* 0x00000009ff007c0c */ /* 0x000fe2000bf25310 */
[-CC-:B------:R-:W-:Y:S01]  /*1d20*/  FFMA.FTZ R97, R3, R106.reuse, R109.reuse ;  /* 0x0000006a03617223 */ /* 0x180fe2000001006d */
[-CC-:B------:R-:W-:Y:S01]  /*1d30*/  FFMA.FTZ R96, R170, R106.reuse, R109.reuse ;  /* 0x0000006aaa607223 */ /* 0x180fe2000001006d */
[-CC-:B------:R-:W-:Y:S01]  /*1d40*/  FFMA.FTZ R101, R177, R106.reuse, R109.reuse ;  /* 0x0000006ab1657223 */ /* 0x180fe2000001006d */
[-C--:B------:R-:W-:Y:S01]  /*1d50*/  FFMA.FTZ R104, R180, R106.reuse, R109 ;  /* 0x0000006ab4687223 */ /* 0x080fe2000001006d */
[----:B------:R-:W-:Y:S01]  /*1d60*/  FADD.FTZ R97, R172, -R97 ;  /* 0x80000061ac617221 */ /* 0x000fe20000010000 */
[----:B------:R-:W-:Y:S01]  /*1d70*/  FADD.FTZ R99, R175, -R96 ;  /* 0x80000060af637221 */ /* 0x000fe20000010000 */
[----:B------:R-:W-:Y:S01]  /*1d80*/  FADD.FTZ R101, R176, -R101 ;  /* 0x80000065b0657221 */ /* 0x000fe20000010000 */
[----:B------:R-:W-:Y:S01]  /*1d90*/  FFMA.FTZ R107, R185, R106, R109 ;  /* 0x0000006ab96b7223 */ /* 0x000fe2000001006d */
[C---:B-----5:R-:W-:Y:S01]  /*1da0*/  FMUL.FTZ R97, R154.reuse, R97 ;  /* 0x000000619a617220 */ /* 0x060fe20000410000 */
[----:B------:R-:W-:Y:S01]  /*1db0*/  FMUL.FTZ R102, R154, R99 ;  /* 0x000000639a667220 */ /* 0x000fe20000410000 */
[----:B------:R-:W-:-:S02]  /*1dc0*/  @P0 IMAD.MOV.U32 R96, RZ, RZ, R118 ;  /* 0x000000ffff600224 */ /* 0x000fc400078e0076 */
[----:B------:R-:W-:Y:S01]  /*1dd0*/  FMUL.FTZ R103, R154, R101 ;  /* 0x000000659a677220 */ /* 0x000fe20000410000 */
[----:B------:R-:W-:Y:S01]  /*1de0*/  @P1 FADD.FTZ R97, R68, R97 ;  /* 0x0000006144611221 */ /* 0x000fe20000010000 */
[----:B------:R-:W-:Y:S01]  /*1df0*/  @P1 FADD.FTZ R102, R69, R102 ;  /* 0x0000006645661221 */ /* 0x000fe20000010000 */
[-C--:B------:R-:W-:Y:S01]  /*1e00*/  FFMA.FTZ R105, R181, R106.reuse, R109 ;  /* 0x0000006ab5697223 */ /* 0x080fe2000001006d */
[----:B------:R-:W-:Y:S01]  /*1e10*/  @P0 LOP3.LUT P6, RZ, R96, 0xff, RZ, 0xc0, !PT ;  /* 0x000000ff60ff0812 */ /* 0x000fe200078cc0ff */
[----:B------:R-:W-:Y:S01]  /*1e20*/  FMUL.FTZ R193, R97, UR17 ;  /* 0x0000001161c17c20 */ /* 0x000fe20008410000 */
[----:B------:R-:W-:Y:S01]  /*1e30*/  @P1 FADD.FTZ R103, R70, R103 ;  /* 0x0000006746671221 */ /* 0x000fe20000010000 */
[----:B------:R-:W-:Y:S01]  /*1e40*/  FFMA.FTZ R108, R184, R106, R109 ;  /* 0x0000006ab86c7223 */ /* 0x000fe2000001006d */
[----:B------:R-:W-:Y:S01]  /*1e50*/  FADD.FTZ R107, R182, -R107 ;  /* 0x8000006bb66b7221 */ /* 0x000fe20000010000 */
[----:B------:R-:W-:Y:S01]  /*1e60*/  FMUL.FTZ R194, R102, UR17 ;  /* 0x0000001166c27c20 */ /* 0x000fe20008410000 */
[----:B------:R-:W-:Y:S01]  /*1e70*/  @P0 FSEL R98, R193, RZ, P6 ;  /* 0x000000ffc1620208 */ /* 0x000fe20003000000 */
[----:B------:R-:W-:Y:S01]  /*1e80*/  FADD.FTZ R105, R178, -R105 ;  /* 0x80000069b2697221 */ /* 0x000fe20000010000 */
[----:B------:R-:W-:Y:S01]  /*1e90*/  @P0 LOP3.LUT P5, RZ, R118, 0xff00, RZ, 0xc0, !PT ;  /* 0x0000ff0076ff0812 */ /* 0x000fe200078ac0ff */
[----:B------:R-:W-:Y:S01]  /*1ea0*/  FMUL.FTZ R195, R103, UR17 ;  /* 0x0000001167c37c20 */ /* 0x000fe20008410000 */
[----:B------:R-:W-:Y:S01]  /*1eb0*/  @P0 F2FP.BF16.F32.PACK_AB R100, RZ, R98 ;  /* 0x00000062ff64023e */ /* 0x000fe200000010ff */
[----:B------:R-:W-:Y:S01]  /*1ec0*/  FFMA.FTZ R98, R174, R106, R109 ;  /* 0x0000006aae627223 */ /* 0x000fe2000001006d */
[----:B------:R-:W-:Y:S01]  /*1ed0*/  MOV R96, R116 ;  /* 0x0000007400607202 */ /* 0x000fe20000000f00 */
[----:B------:R-:W-:Y:S01]  /*1ee0*/  FMUL.FTZ R189, R154, R107 ;  /* 0x0000006b9abd7220 */ /* 0x000fe20000410000 */
[----:B------:R-:W-:Y:S01]  /*1ef0*/  @P0 LOP3.LUT P6, RZ, R118, 0xff0000, RZ, 0xc0, !PT ;  /* 0x00ff000076ff0812 */ /* 0x000fe200078cc0ff */
[----:B------:R-:W-:Y:S01]  /*1f00*/  FADD.FTZ R101, R179, -R98 ;  /* 0x80000062b3657221 */ /* 0x000fe20000010000 */
[----:B------:R-:W-:Y:S01]  /*1f10*/  FMUL.FTZ R105, R154, R105 ;  /* 0x000000699a697220 */ /* 0x000fe20000410000 */
[----:B------:R-:W-:Y:S01]  /*1f20*/  @P0 FSEL R99, R194, RZ, P5 ;  /* 0x000000ffc2630208 */ /* 0x000fe20002800000 */
[----:B------:R-:W-:Y:S01]  /*1f30*/  @P1 FADD.FTZ R189, R74, R189 ;  /* 0x000000bd4abd1221 */ /* 0x000fe20000010000 */
[----:B------:R-:W-:Y:S01]  /*1f40*/  FMUL.FTZ R98, R154, R101 ;  /* 0x000000659a627220 */ /* 0x000fe20000410000 */
[----:B------:R-:W-:Y:S01]  /*1f50*/  FADD.FTZ R101, R183, -R104 ;  /* 0x80000068b7657221 */ /* 0x000fe20000010000 */
[----:B------:R-:W-:Y:S01]  /*1f60*/  LOP3.LUT P5, RZ, R96, 0xff, RZ, 0xc0, !PT ;  /* 0x000000ff60ff7812 */ /* 0x000fe200078ac0ff */
[----:B------:R-:W-:Y:S01]  /*1f70*/  @P1 FADD.FTZ R105, R72, R105 ;  /* 0x0000006948691221 */ /* 0x000fe20000010000 */
[----:B------:R-:W-:Y:S01]  /*1f80*/  @P1 FADD.FTZ R98, R71, R98 ;  /* 0x0000006247621221 */ /* 0x000fe20000010000 */
[----:B------:R-:W-:Y:S01]  /*1f90*/  FMUL.FTZ R110, R154, R101 ;  /* 0x000000659a6e7220 */ /* 0x000fe20000410000 */
[----:B------:R-:W-:Y:S01]  /*1fa0*/  FADD.FTZ R101, R187, -R108 ;  /* 0x8000006cbb657221 */ /* 0x000fe20000010000 */
[----:B------:R-:W-:Y:S01]  /*1fb0*/  @P0 FSEL R96, R195, RZ, P6 ;  /* 0x000000ffc3600208 */ /* 0x000fe20003000000 */
[----:B------:R-:W-:Y:S01]  /*1fc0*/  FMUL.FTZ R196, R98, UR17 ;  /* 0x0000001162c47c20 */ /* 0x000fe20008410000 */
[----:B------:R-:W-:Y:S01]  /*1fd0*/  @P0 LOP3.LUT P6, RZ, R118, 0xff000000, RZ, 0xc0, !PT ;  /* 0xff00000076ff0812 */ /* 0x000fe200078cc0ff */
[----:B------:R-:W-:Y:S01]  /*1fe0*/  FMUL.FTZ R188, R154, R101 ;  /* 0x000000659abc7220 */ /* 0x000fe20000410000 */
[----:B------:R-:W-:Y:S01]  /*1ff0*/  @P1 FADD.FTZ R110, R73, R110 ;  /* 0x0000006e496e1221 */ /* 0x000fe20000010000 */
[----:B------:R-:W-:Y:S01]  /*2000*/  FMUL.FTZ R199, R189, UR17 ;  /* 0x00000011bdc77c20 */ /* 0x000fe20008410000 */
[----:B------:R-:W-:Y:S01]  /*2010*/  FMUL.FTZ R197, R105, UR17 ;  /* 0x0000001169c57c20 */ /* 0x000fe20008410000 */
[----:B------:R-:W-:Y:S01]  /*2020*/  @P1 FADD.FTZ R188, R75, R188 ;  /* 0x000000bc4bbc1221 */ /* 0x000fe20000010000 */
[C---:B------:R-:W-:Y:S01]  /*2030*/  @P0 LOP3.LUT P1, RZ, R119.reuse, 0xff0000, RZ, 0xc0, !PT ;  /* 0x00ff000077ff0812 */ /* 0x040fe2000782c0ff */
[----:B------:R-:W-:Y:S01]  /*2040*/  FMUL.FTZ R198, R110, UR17 ;  /* 0x000000116ec67c20 */ /* 0x000fe20008410000 */
[----:B------:R-:W-:Y:S01]  /*2050*/  @P0 FSEL R104, R196, RZ, P6 ;  /* 0x000000ffc4680208 */ /* 0x000fe20003000000 */
[----:B------:R-:W-:Y:S01]  /*2060*/  FMUL.FTZ R200, R188, UR17 ;  /* 0x00000011bcc87c20 */ /* 0x000fe20008410000 */
[----:B------:R-:W-:-:S02]  /*2070*/  @P0 LOP3.LUT P6, RZ, R119, 0xff, RZ, 0xc0, !PT ;  /* 0x000000ff77ff0812 */ /* 0x000fc400078cc0ff */
[----:B------:R-:W-:Y:S02]  /*2080*/  @P0 F2FP.BF16.F32.PACK_AB R107, RZ, R96 ;  /* 0x00000060ff6b023e */ /* 0x000fe400000010ff */
[----:B------:R-:W-:Y:S02]  /*2090*/  @P0 FSEL R96, R199, RZ, P1 ;  /* 0x000000ffc7600208 */ /* 0x000fe40000800000 */
[----:B------:R-:W-:Y:S02]  /*20a0*/  ISETP.NE.U32.AND P1, PT, RZ, UR6, PT ;  /* 0x00000006ff007c0c */ /* 0x000fe4000bf25070 */
[----:B------:R-:W-:Y:S02]  /*20b0*/  @P0 FSEL R109, R197, RZ, P6 ;  /* 0x000000ffc56d0208 */ /* 0x000fe40003000000 */
[----:B------:R-:W-:Y:S02]  /*20c0*/  @P0 LOP3.LUT P6, RZ, R119, 0xff00, RZ, 0xc0, !PT ;  /* 0x0000ff0077ff0812 */ /* 0x000fe400078cc0ff */
[----:B------:R-:W-:-:S02]  /*20d0*/  ISETP.NE.AND.EX P1, PT, RZ, UR7, PT, P1 ;  /* 0x00000007ff007c0c */ /* 0x000fc4000bf25310 */
[----:B------:R-:W-:Y:S02]  /*20e0*/  @P0 F2FP.BF16.F32.PACK_AB R101, RZ, R99 ;  /* 0x00000063ff65023e */ /* 0x000fe400000010ff */
[----:B------:R-:W-:Y:S02]  /*20f0*/  @P0 FSEL R99, R198, RZ, P6 ;  /* 0x000000ffc6630208 */ /* 0x000fe40003000000 */
[----:B------:R-:W-:Y:S02]  /*2100*/  @P0 LOP3.LUT P6, RZ, R119, 0xff000000, RZ, 0xc0, !PT ;  /* 0xff00000077ff0812 */ /* 0x000fe400078cc0ff */
[----:B------:R-:W-:Y:S02]  /*2110*/  @P0 F2FP.BF16.F32.PACK_AB R108, RZ, R104 ;  /* 0x00000068ff6c023e */ /* 0x000fe400000010ff */
[----:B------:R-:W-:Y:S02]  /*2120*/  @P0 FSEL R104, R200, RZ, P6 ;  /* 0x000000ffc8680208 */ /* 0x000fe40003000000 */
[----:B------:R-:W-:-:S02]  /*2130*/  SEL R88, R105, R88, P1 ;  /* 0x0000005869587207 */ /* 0x000fc40000800000 */
[----:B------:R-:W-:Y:S02]  /*2140*/  @P0 F2FP.BF16.F32.PACK_AB R190, RZ, R104 ;  /* 0x00000068ffbe023e */ /* 0x000fe400000010ff */
[----:B------:R-:W-:Y:S01]  /*2150*/  SEL R85, R102, R85, P1 ;  /* 0x0000005566557207 */ /* 0x000fe20000800000 */
[----:B------:R-:W0:Y:S01]  /*2160*/  @P1 LDC.64 R104, c[0x0][0x308] ;  /* 0x0000c200ff681b82 */ /* 0x000e220000000a00 */
[----:B------:R-:W-:Y:S02]  /*2170*/  SEL R86, R103, R86, P1 ;  /* 0x0000005667567207 */ /* 0x000fe40000800000 */
[----:B------:R-:W-:Y:S02]  /*2180*/  LOP3.LUT P6, RZ, R116, 0xff00, RZ, 0xc0, !PT ;  /* 0x0000ff0074ff7812 */ /* 0x000fe400078cc0ff */
[----:B------:R-:W-:Y:S02]  /*2190*/  @P0 F2FP.BF16.F32.PACK_AB R111, RZ, R99 ;  /* 0x00000063ff6f023e */ /* 0x000fe400000010ff */
[----:B------:R-:W-:Y:S01]  /*21a0*/  @P0 F2FP.BF16.F32.PACK_AB R186, RZ, R96 ;  /* 0x00000060ffba023e */ /* 0x000fe200000010ff */
[----:B------:R-:W1:Y:S01]  /*21b0*/  LDC.64 R102, c[0x0][0x2f8] ;  /* 0x0000be00ff667b82 */ /* 0x000e620000000a00 */
[----:B------:R-:W-:-:S02]  /*21c0*/  FSEL R96, R193, RZ, P5 ;  /* 0x000000ffc1607208 */ /* 0x000fc40002800000 */
[----:B------:R-:W-:Y:S02]  /*21d0*/  FSEL R99, R194, RZ, P6 ;  /* 0x000000ffc2637208 */ /* 0x000fe40003000000 */
[C---:B------:R-:W-:Y:S02]  /*21e0*/  LOP3.LUT P5, RZ, R116.reuse, 0xff0000, RZ, 0xc0, !PT ;  /* 0x00ff000074ff7812 */ /* 0x040fe400078ac0ff */
[----:B------:R-:W-:Y:S02]  /*21f0*/  LOP3.LUT P6, RZ, R116, 0xff000000, RZ, 0xc0, !PT ;  /* 0xff00000074ff7812 */ /* 0x000fe400078cc0ff */
[----:B------:R-:W-:Y:S02]  /*2200*/  SEL R84, R97, R84, P1 ;  /* 0x0000005461547207 */ /* 0x000fe40000800000 */
[----:B------:R-:W-:Y:S02]  /*2210*/  FSEL R97, R195, RZ, P5 ;  /* 0x000000ffc3617208 */ /* 0x000fe40002800000 */
[----:B------:R-:W-:-:S02]  /*2220*/  FSEL R196, R196, RZ, P6 ;  /* 0x000000ffc4c47208 */ /* 0x000fc40003000000 */
[----:B------:R-:W-:Y:S01]  /*2230*/  LOP3.LUT P5, RZ, R117, 0xff, RZ, 0xc0, !PT ;  /* 0x000000ff75ff7812 */ /* 0x000fe200078ac0ff */
[----:B0-----:R-:W-:Y:S01]  /*2240*/  @P1 IMAD.WIDE.U32 R104, R155, 0x20, R104 ;  /* 0x000000209b681825 */ /* 0x001fe200078e0068 */
[----:B------:R-:W-:Y:S02]  /*2250*/  LOP3.LUT P6, RZ, R117, 0xff00, RZ, 0xc0, !PT ;  /* 0x0000ff0075ff7812 */ /* 0x000fe400078cc0ff */
[----:B------:R-:W-:Y:S02]  /*2260*/  SEL R87, R98, R87, P1 ;  /* 0x0000005762577207 */ /* 0x000fe40000800000 */
[----:B------:R-:W-:Y:S02]  /*2270*/  FSEL R98, R197, RZ, P5 ;  /* 0x000000ffc5627208 */ /* 0x000fe40002800000 */
[----:B------:R-:W-:Y:S01]  /*2280*/  FSEL R193, R198, RZ, P6 ;  /* 0x000000ffc6c17208 */ /* 0x000fe20003000000 */
[----:B-1----:R-:W-:Y:S01]  /*2290*/  IMAD.WIDE.U32 R102, R155, 0x10, R102 ;  /* 0x000000109b667825 */ /* 0x002fe200078e0066 */
[C---:B------:R-:W-:Y:S01]  /*22a0*/  LOP3.LUT P5, RZ, R117.reuse, 0xff0000, RZ, 0xc0, !PT ;  /* 0x00ff000075ff7812 */ /* 0x040fe200078ac0ff */
[----:B------:R0:W-:Y:S01]  /*22b0*/  @P1 STG.E.128 desc[UR4][R104.64], R84 ;  /* 0x0000005468001986 */ /* 0x0001e2000c101d04 */
[----:B------:R-:W-:-:S02]  /*22c0*/  LOP3.LUT P6, RZ, R117, 0xff000000, RZ, 0xc0, !PT ;  /* 0xff00000075ff7812 */ /* 0x000fc400078cc0ff */
[----:B------:R-:W-:Y:S02]  /*22d0*/  @P0 F2FP.BF16.F32.PACK_AB R109, RZ, R109 ;  /* 0x0000006dff6d023e */ /* 0x000fe400000010ff */
[----:B------:R-:W-:Y:S02]  /*22e0*/  FSEL R199, R199, RZ, P5 ;  /* 0x000000ffc7c77208 */ /* 0x000fe40002800000 */
[----:B------:R-:W-:Y:S02]  /*22f0*/  FSEL R200, R200, RZ, P6 ;  /* 0x000000ffc8c87208 */ /* 0x000fe40003000000 */
[----:B------:R-:W-:Y:S02]  /*2300*/  @P0 PRMT R92, R100, 0x7610, R92 ;  /* 0x00007610645c0816 */ /* 0x000fe4000000005c */
[----:B------:R-:W-:Y:S02]  /*2310*/  @P0 PRMT R93, R107, 0x7610, R93 ;  /* 0x000076106b5d0816 */ /* 0x000fe4000000005d */
[----:B------:R-:W-:-:S02]  /*2320*/  @P0 PRMT R94, R109, 0x7610, R94 ;  /* 0x000076106d5e0816 */ /* 0x000fc4000000005e */
[----:B------:R-:W-:Y:S02]  /*2330*/  @P0 PRMT R95, R186, 0x7610, R95 ;  /* 0x00007610ba5f0816 */ /* 0x000fe4000000005f */
[----:B------:R-:W-:Y:S02]  /*2340*/  @P0 LEA R100, P5, R155, UR14, 0x4 ;  /* 0x0000000e9b640c11 */ /* 0x000fe4000f8a20ff */
[----:B------:R-:W-:Y:S02]  /*2350*/  SEL R89, R110, R89, P1 ;  /* 0x000000596e597207 */ /* 0x000fe40000800000 */
[----:B------:R-:W-:Y:S02]  /*2360*/  SEL R90, R189, R90, P1 ;  /* 0x0000005abd5a7207 */ /* 0x000fe40000800000 */
[----:B------:R-:W-:Y:S02]  /*2370*/  SEL R91, R188, R91, P1 ;  /* 0x0000005bbc5b7207 */ /* 0x000fe40000800000 */
[----:B------:R-:W-:-:S02]  /*2380*/  F2FP.BF16.F32.PACK_AB R96, R99, R96 ;  /* 0x000000606360723e */ /* 0x000fc400000010ff */
[----:B------:R-:W-:Y:S01]  /*2390*/  F2FP.BF16.F32.PACK_AB R98, R193, R98 ;  /* 0x00000062c162723e */ /* 0x000fe200000010ff */
[----:B------:R0:W-:Y:S01]  /*23a0*/  @P1 STG.E.128 desc[UR4][R104.64+0x10], R88 ;  /* 0x0000105868001986 */ /* 0x0001e2000c101d04 */
[----:B------:R-:W-:Y:S02]  /*23b0*/  F2FP.BF16.F32.PACK_AB R97, R196, R97 ;  /* 0x00000061c461723e */ /* 0x000fe400000010ff */
[----:B------:R-:W-:Y:S02]  /*23c0*/  F2FP.BF16.F32.PACK_AB R99, R200, R199 ;  /* 0x000000c7c863723e */ /* 0x000fe400000010ff */
[----:B------:R-:W-:Y:S02]  /*23d0*/  @P0 PRMT R92, R92, 0x5410, R101 ;  /* 0x000054105c5c0816 */ /* 0x000fe40000000065 */
[----:B------:R-:W-:Y:S01]  /*23e0*/  @P0 PRMT R93, R93, 0x5410, R108 ;  /* 0x000054105d5d0816 */ /* 0x000fe2000000006c */
[----:B------:R0:W-:Y:S01]  /*23f0*/  STG.E.128 desc[UR4][R102.64], R96 ;  /* 0x0000006066007986 */ /* 0x0001e2000c101d04 */
[----:B------:R-:W-:-:S02]  /*2400*/  @P0 PRMT R94, R94, 0x5410, R111 ;  /* 0x000054105e5e0816 */ /* 0x000fc4000000006f */
[----:B------:R-:W-:Y:S02]  /*2410*/  @P0 LEA.HI.X R101, R155, UR15, RZ, 0x4, P5 ;  /* 0x0000000f9b650c11 */ /* 0x000fe4000a8f24ff */
[----:B------:R-:W-:Y:S02]  /*2420*/  @P0 PRMT R95, R95, 0x5410, R190 ;  /* 0x000054105f5f0816 */ /* 0x000fe400000000be */
[----:B------:R-:W-:-:S03]  /*2430*/  IADD3 R155, R155, 0x80, RZ ;  /* 0x000000809b9b7810 */ /* 0x000fc60007ffe0ff */
[----:B------:R0:W-:Y:S04]  /*2440*/  @P0 STG.E.128 desc[UR4][R100.64], R92 ;  /* 0x0000005c64000986 */ /* 0x0001e8000c101d04 */
.L_x_943:
[----:B------:R-:W-:Y:S05]  /*2450*/  BSYNC B0 ;  /* 0x0000000000007941 */ /* 0x000fea0003800000 */
.L_x_942:
[----:B------:R-:W-:Y:S04]  /*2460*/  BSSY B0, `(.L_x_944) ;  /* 0x000007a000007945 */ /* 0x000fe80003800000 */
[----:B------:R-:W-:Y:S05]  /*2470*/  @!P3 BRA `(.L_x_945) ;  /* 0x0000000400e0b947 */ /* 0x000fea0003800000 */
[----:B------:R-:W-:Y:S02]  /*2480*/  ISETP.NE.AND P5, PT, R192, RZ, PT ;  /* 0x000000ffc000720c */ /* 0x000fe40003fa5270 */
[----:B------:R-:W-:Y:S02]  /*2490*/  ISETP.NE.U32.AND P0, PT, RZ, UR14, PT ;  /* 0x0000000eff007c0c */ /* 0x000fe4000bf05070 */
[----:B------:R-:W-:Y:S02]  /*24a0*/  ISETP.NE.U32.AND P1, PT, RZ, UR8, PT ;  /* 0x00000008ff007c0c */ /* 0x000fe4000bf25070 */
[----:B0-----:R-:W-:Y:S02]  /*24b0*/  FSEL R103, R191, RZ, !P5 ;  /* 0x000000ffbf677208 */ /* 0x001fe40006800000 */
        /* <DEDUP_REMOVED lines=14> */
[----:B------:R-:W-:-:S02]  /*25a0*/  @P0 IMAD.MOV.U32 R96, RZ, RZ, R114 ;  /* 0x000000ffff600224 */ /* 0x000fc400078e0072 */
[----:B------:R-:W-:Y:S01]  /*25b0*/  @P1 FADD.FTZ R97, R76, R97 ;  /* 0x000000614c611221 */ /* 0x000fe20000010000 */
[-CC-:B------:R-:W-:Y:S01]  /*25c0*/  FFMA.FTZ R108, R161, R106.reuse, R103.reuse ;  /* 0x0000006aa16c7223 */ /* 0x180fe20000010067 */
[----:B------:R-:W-:Y:S01]  /*25d0*/  @P1 FADD.FTZ R102, R77, R102 ;  /* 0x000000664d661221 */ /* 0x000fe20000010000 */
[----:B------:R-:W-:Y:S01]  /*25e0*/  FADD.FTZ R105, R159, -R104 ;  /* 0x800000689f697221 */ /* 0x000fe20000010000 */
[-CC-:B------:R-:W-:Y:S01]  /*25f0*/  FFMA.FTZ R107, R160, R106.reuse, R103.reuse ;  /* 0x0000006aa06b7223 */ /* 0x180fe20000010067 */
[----:B------:R-:W-:Y:S01]  /*2600*/  FMUL.FTZ R104, R154, R101 ;  /* 0x000000659a687220 */ /* 0x000fe20000410000 */
[----:B------:R-:W-:Y:S01]  /*2610*/  FMUL.FTZ R190, R97, UR17 ;  /* 0x0000001161be7c20 */ /* 0x000fe20008410000 */
[----:B------:R-:W-:Y:S01]  /*2620*/  FFMA.FTZ R106, R156, R106, R103 ;  /* 0x0000006a9c6a7223 */ /* 0x000fe20000010067 */
[----:B------:R-:W-:Y:S01]  /*2630*/  FADD.FTZ R101, R157, -R108 ;  /* 0x8000006c9d657221 */ /* 0x000fe20000010000 */
[----:B------:R-:W-:Y:S01]  /*2640*/  @P0 LOP3.LUT P5, RZ, R96, 0xff, RZ, 0xc0, !PT ;  /* 0x000000ff60ff0812 */ /* 0x000fe200078ac0ff */
[----:B------:R-:W-:Y:S01]  /*2650*/  FMUL.FTZ R191, R102, UR17 ;  /* 0x0000001166bf7c20 */ /* 0x000fe20008410000 */
[----:B------:R-:W-:Y:S01]  /*2660*/  MOV R96, R112 ;  /* 0x0000007000607202 */ /* 0x000fe20000000f00 */
[----:B------:R-:W-:Y:S01]  /*2670*/  @P1 FADD.FTZ R99, R78, R99 ;  /* 0x000000634e631221 */ /* 0x000fe20000010000 */
[----:B------:R-:W-:Y:S01]  /*2680*/  @P0 LOP3.LUT P6, RZ, R114, 0xff00, RZ, 0xc0, !PT ;  /* 0x0000ff0072ff0812 */ /* 0x000fe200078cc0ff */
[----:B------:R-:W-:Y:S01]  /*2690*/  FMUL.FTZ R109, R154, R105 ;  /* 0x000000699a6d7220 */ /* 0x000fe20000410000 */
[----:B------:R-:W-:Y:S01]  /*26a0*/  FADD.FTZ R107, R158, -R107 ;  /* 0x8000006b9e6b7221 */ /* 0x000fe20000010000 */
[----:B------:R-:W-:Y:S01]  /*26b0*/  FADD.FTZ R105, R163, -R106 ;  /* 0x8000006aa3697221 */ /* 0x000fe20000010000 */
[----:B------:R-:W-:Y:S01]  /*26c0*/  FMUL.FTZ R189, R154, R101 ;  /* 0x000000659abd7220 */ /* 0x000fe20000410000 */
[----:B------:R-:W-:Y:S01]  /*26d0*/  @P0 FSEL R98, R190, RZ, P5 ;  /* 0x000000ffbe620208 */ /* 0x000fe20002800000 */
[----:B------:R-:W-:Y:S01]  /*26e0*/  FMUL.FTZ R193, R99, UR17 ;  /* 0x0000001163c17c20 */ /* 0x000fe20008410000 */
[----:B------:R-:W-:Y:S01]  /*26f0*/  LOP3.LUT P5, RZ, R96, 0xff, RZ, 0xc0, !PT ;  /* 0x000000ff60ff7812 */ /* 0x000fe200078ac0ff */
[C---:B------:R-:W-:Y:S01]  /*2700*/  FMUL.FTZ R110, R154.reuse, R107 ;  /* 0x0000006b9a6e7220 */ /* 0x040fe20000410000 */
[----:B------:R-:W-:Y:S01]  /*2710*/  @P0 FSEL R96, R191, RZ, P6 ;  /* 0x000000ffbf600208 */ /* 0x000fe20003000000 */
[----:B------:R-:W-:Y:S01]  /*2720*/  FMUL.FTZ R186, R154, R105 ;  /* 0x000000699aba7220 */ /* 0x000fe20000410000 */
[----:B------:R-:W-:Y:S01]  /*2730*/  @P0 LOP3.LUT P6, RZ, R114, 0xff0000, RZ, 0xc0, !PT ;  /* 0x00ff000072ff0812 */ /* 0x000fe200078cc0ff */
[----:B------:R-:W-:Y:S01]  /*2740*/  @P1 FADD.FTZ R189, R82, R189 ;  /* 0x000000bd52bd1221 */ /* 0x000fe20000010000 */
[----:B------:R-:W-:Y:S01]  /*2750*/  @P1 FADD.FTZ R104, R79, R104 ;  /* 0x000000684f681221 */ /* 0x000fe20000010000 */
[----:B------:R-:W-:Y:S01]  /*2760*/  @P1 FADD.FTZ R109, R80, R109 ;  /* 0x0000006d506d1221 */ /* 0x000fe20000010000 */
[----:B------:R-:W-:Y:S01]  /*2770*/  @P0 FSEL R103, R193, RZ, P6 ;  /* 0x000000ffc1670208 */ /* 0x000fe20003000000 */
[----:B------:R-:W-:Y:S01]  /*2780*/  @P1 FADD.FTZ R110, R81, R110 ;  /* 0x0000006e516e1221 */ /* 0x000fe20000010000 */
[----:B------:R-:W-:Y:S01]  /*2790*/  @P1 FADD.FTZ R186, R83, R186 ;  /* 0x000000ba53ba1221 */ /* 0x000fe20000010000 */
[----:B------:R-:W-:Y:S01]  /*27a0*/  FMUL.FTZ R197, R189, UR17 ;  /* 0x00000011bdc57c20 */ /* 0x000fe20008410000 */
[----:B------:R-:W-:Y:S01]  /*27b0*/  @P0 LOP3.LUT P1, RZ, R115, 0xff0000, RZ, 0xc0, !PT ;  /* 0x00ff000073ff0812 */ /* 0x000fe2000782c0ff */
[----:B------:R-:W-:Y:S01]  /*27c0*/  FMUL.FTZ R194, R104, UR17 ;  /* 0x0000001168c27c20 */ /* 0x000fe20008410000 */
[----:B------:R-:W-:Y:S01]  /*27d0*/  @P0 F2FP.BF16.F32.PACK_AB R106, RZ, R103 ;  /* 0x00000067ff6a023e */ /* 0x000fe200000010ff */
[----:B------:R-:W-:Y:S01]  /*27e0*/  FMUL.FTZ R195, R109, UR17 ;  /* 0x000000116dc37c20 */ /* 0x000fe20008410000 */
[----:B------:R-:W-:Y:S01]  /*27f0*/  @P0 LOP3.LUT P6, RZ, R114, 0xff000000, RZ, 0xc0, !PT ;  /* 0xff00000072ff0812 */ /* 0x000fe200078cc0ff */
[----:B------:R-:W-:Y:S01]  /*2800*/  FMUL.FTZ R196, R110, UR17 ;  /* 0x000000116ec47c20 */ /* 0x000fe20008410000 */
[----:B------:R-:W-:Y:S01]  /*2810*/  @P0 FSEL R103, R197, RZ, P1 ;  /* 0x000000ffc5670208 */ /* 0x000fe20000800000 */
[----:B------:R-:W-:Y:S01]  /*2820*/  FMUL.FTZ R198, R186, UR17 ;  /* 0x00000011bac67c20 */ /* 0x000fe20008410000 */
[----:B------:R-:W-:-:S02]  /*2830*/  ISETP.NE.U32.AND P1, PT, RZ, UR6, PT ;  /* 0x00000006ff007c0c */ /* 0x000fc4000bf25070 */
[----:B------:R-:W-:Y:S02]  /*2840*/  @P0 FSEL R105, R194, RZ, P6 ;  /* 0x000000ffc2690208 */ /* 0x000fe40003000000 */
[----:B------:R-:W-:Y:S02]  /*2850*/  @P0 LOP3.LUT P6, RZ, R115, 0xff, RZ, 0xc0, !PT ;  /* 0x000000ff73ff0812 */ /* 0x000fe400078cc0ff */
[----:B------:R-:W-:Y:S02]  /*2860*/  ISETP.NE.AND.EX P1, PT, RZ, UR7, PT, P1 ;  /* 0x00000007ff007c0c */ /* 0x000fe4000bf25310 */
[----:B------:R-:W-:Y:S02]  /*2870*/  @P0 F2FP.BF16.F32.PACK_AB R100, RZ, R98 ;  /* 0x00000062ff64023e */ /* 0x000fe400000010ff */
[----:B------:R-:W-:Y:S02]  /*2880*/  @P0 FSEL R98, R195, RZ, P6 ;  /* 0x000000ffc3620208 */ /* 0x000fe40003000000 */
[----:B------:R-:W-:-:S02]  /*2890*/  @P0 LOP3.LUT P6, RZ, R115, 0xff00, RZ, 0xc0, !PT ;  /* 0x0000ff0073ff0812 */ /* 0x000fc400078cc0ff */
[----:B------:R-:W-:Y:S02]  /*28a0*/  @P0 F2FP.BF16.F32.PACK_AB R101, RZ, R96 ;  /* 0x00000060ff65023e */ /* 0x000fe400000010ff */
[----:B------:R-:W-:Y:S02]  /*28b0*/  @P0 FSEL R96, R196, RZ, P6 ;  /* 0x000000ffc4600208 */ /* 0x000fe40003000000 */
[----:B------:R-:W-:Y:S02]  /*28c0*/  @P0 LOP3.LUT P6, RZ, R115, 0xff000000, RZ, 0xc0, !PT ;  /* 0xff00000073ff0812 */ /* 0x000fe400078cc0ff */
[----:B------:R-:W-:Y:S02]  /*28d0*/  @P0 F2FP.BF16.F32.PACK_AB R107, RZ, R105 ;  /* 0x00000069ff6b023e */ /* 0x000fe400000010ff */
[----:B------:R-:W-:Y:S02]  /*28e0*/  SEL R87, R104, R87, P1 ;  /* 0x0000005768577207 */ /* 0x000fe40000800000 */
[----:B------:R-:W-:Y:S01]  /*28f0*/  @P0 F2FP.BF16.F32.PACK_AB R108, RZ, R98 ;  /* 0x00000062ff6c023e */ /* 0x000fe200000010ff */
[----:B------:R-:W0:Y:S01]  /*2900*/  @P1 LDC.64 R104, c[0x0][0x308] ;  /* 0x0000c200ff681b82 */ /* 0x000e220000000a00 */
[----:B------:R-:W-:-:S02]  /*2910*/  @P0 F2FP.BF16.F32.PACK_AB R154, RZ, R103 ;  /* 0x00000067ff9a023e */ /* 0x000fc400000010ff */
[----:B------:R-:W-:Y:S02]  /*2920*/  SEL R85, R102, R85, P1 ;  /* 0x0000005566557207 */ /* 0x000fe40000800000 */
[----:B------:R-:W-:Y:S02]  /*2930*/  @P0 FSEL R98, R198, RZ, P6 ;  /* 0x000000ffc6620208 */ /* 0x000fe40003000000 */
[----:B------:R-:W-:Y:S01]  /*2940*/  LOP3.LUT P6, RZ, R112, 0xff00, RZ, 0xc0, !PT ;  /* 0x0000ff0070ff7812 */ /* 0x000fe200078cc0ff */
[----:B------:R-:W1:Y:S01]  /*2950*/  LDC.64 R102, c[0x0][0x2f8] ;  /* 0x0000be00ff667b82 */ /* 0x000e620000000a00 */
[----:B------:R-:W-:Y:S02]  /*2960*/  @P0 F2FP.BF16.F32.PACK_AB R111, RZ, R96 ;  /* 0x00000060ff6f023e */ /* 0x000fe400000010ff */
[----:B------:R-:W-:Y:S02]  /*2970*/  FSEL R96, R190, RZ, P5 ;  /* 0x000000ffbe607208 */ /* 0x000fe40002800000 */
[----:B------:R-:W-:-:S02]  /*2980*/  FSEL R191, R191, RZ, P6 ;  /* 0x000000ffbfbf7208 */ /* 0x000fc40003000000 */
[C---:B------:R-:W-:Y:S02]  /*2990*/  LOP3.LUT P5, RZ, R112.reuse, 0xff0000, RZ, 0xc0, !PT ;  /* 0x00ff000070ff7812 */ /* 0x040fe400078ac0ff */
[----:B------:R-:W-:Y:S02]  /*29a0*/  LOP3.LUT P6, RZ, R112, 0xff000000, RZ, 0xc0, !PT ;  /* 0xff00000070ff7812 */ /* 0x000fe400078cc0ff */
[----:B------:R-:W-:Y:S02]  /*29b0*/  SEL R84, R97, R84, P1 ;  /* 0x0000005461547207 */ /* 0x000fe40000800000 */
[----:B------:R-:W-:Y:S02]  /*29c0*/  FSEL R97, R193, RZ, P5 ;  /* 0x000000ffc1617208 */ /* 0x000fe40002800000 */
[----:B------:R-:W-:Y:S01]  /*29d0*/  FSEL R194, R194, RZ, P6 ;  /* 0x000000ffc2c27208 */ /* 0x000fe20003000000 */
[----:B0-----:R-:W-:Y:S01]  /*29e0*/  @P1 IMAD.WIDE.U32 R104, R155, 0x20, R104 ;  /* 0x000000209b681825 */ /* 0x001fe200078e0068 */
[----:B------:R-:W-:-:S02]  /*29f0*/  LOP3.LUT P5, RZ, R113, 0xff, RZ, 0xc0, !PT ;  /* 0x000000ff71ff7812 */ /* 0x000fc400078ac0ff */
[----:B------:R-:W-:Y:S02]  /*2a00*/  LOP3.LUT P6, RZ, R113, 0xff00, RZ, 0xc0, !PT ;  /* 0x0000ff0071ff7812 */ /* 0x000fe400078cc0ff */
[----:B------:R-:W-:Y:S02]  /*2a10*/  @P0 F2FP.BF16.F32.PACK_AB R188, RZ, R98 ;  /* 0x00000062ffbc023e */ /* 0x000fe400000010ff */
[----:B------:R-:W-:Y:S01]  /*2a20*/  SEL R86, R99, R86, P1 ;  /* 0x0000005663567207 */ /* 0x000fe20000800000 */
[----:B-1----:R-:W-:Y:S01]  /*2a30*/  IMAD.WIDE.U32 R102, R155, 0x10, R102 ;  /* 0x000000109b667825 */ /* 0x002fe200078e0066 */
[----:B------:R-:W-:Y:S02]  /*2a40*/  FSEL R98, R195, RZ, P5 ;  /* 0x000000ffc3627208 */ /* 0x000fe40002800000 */
[----:B------:R-:W-:Y:S01]  /*2a50*/  FSEL R99, R196, RZ, P6 ;  /* 0x000000ffc4637208 */ /* 0x000fe20003000000 */
[----:B------:R1:W-:Y:S01]  /*2a60*/  @P1 STG.E.128 desc[UR4][R104.64], R84 ;  /* 0x0000005468001986 */ /* 0x0003e2000c101d04 */
[----:B------:R-:W-:-:S02]  /*2a70*/  LOP3.LUT P5, RZ, R113, 0xff0000, RZ, 0xc0, !PT ;  /* 0x00ff000071ff7812 */ /* 0x000fc400078ac0ff */
[----:B------:R-:W-:Y:S02]  /*2a80*/  LOP3.LUT P6, RZ, R113, 0xff000000, RZ, 0xc0, !PT ;  /* 0xff00000071ff7812 */ /* 0x000fe400078cc0ff */
        /* <DEDUP_REMOVED lines=10> */
[----:B------:R-:W-:-:S02]  /*2b30*/  SEL R91, R186, R91, P1 ;  /* 0x0000005bba5b7207 */ /* 0x000fc40000800000 */
[----:B------:R-:W-:Y:S02]  /*2b40*/  F2FP.BF16.F32.PACK_AB R98, R99, R98 ;  /* 0x000000626362723e */ /* 0x000fe400000010ff */
        /* <DEDUP_REMOVED lines=9> */
[----:B------:R-:W-:-:S05]  /*2be0*/  @P0 PRMT R95, R95, 0x5410, R188 ;  /* 0x000054105f5f0816 */ /* 0x000fca00000000bc */
[----:B------:R1:W-:Y:S02]  /*2bf0*/  @P0 STG.E.128 desc[UR4][R100.64], R92 ;  /* 0x0000005c64000986 */ /* 0x0003e4000c101d04 */
.L_x_945:
[----:B------:R-:W-:Y:S05]  /*2c00*/  BSYNC B0 ;  /* 0x0000000000007941 */ /* 0x000fea0003800000 */
.L_x_944:
[----:B------:R-:W-:Y:S02]  /*2c10*/  IADD3 R121, R121, UR18, RZ ;  /* 0x0000001279797c10 */ /* 0x000fe4000fffe0ff */
[----:B01----:R-:W-:Y:S02]  /*2c20*/  SEL R100, RZ, 0x1, P4 ;  /* 0x00000001ff647807 */ /* 0x003fe40002000000 */
[----:B------:R-:W-:-:S13]  /*2c30*/  ISETP.GE.AND P0, PT, R121, UR19, PT ;  /* 0x0000001379007c0c */ /* 0x000fda000bf06270 */
[----:B------:R-:W-:Y:S05]  /*2c40*/  @!P0 BRA `(.L_x_946) ;  /* 0xffffffd800d88947 */ /* 0x000fea000383ffff */
.L_x_936:
        /* <DEDUP_REMOVED lines=24> */
.L_x_948:
[----:B------:R-:W-:Y:S05]  /*2dd0*/  BSYNC B0 ;  /* 0x0000000000007941 */ /* 0x000fea0003800000 */
.L_x_947:
        /* <DEDUP_REMOVED lines=18> */
.L_x_941:
[----:B------:R-:W-:Y:S01]  /*2f00*/  HFMA2.MMA R108, -RZ, RZ, 0, 9.5367431640625e-07 ;  /* 0x00000010ff6c7435 */ /* 0x000fe200000001ff */
[----:B------:R-:W-:Y:S01]  /*2f10*/  MOV R107, R191 ;  /* 0x000000bf006b7202 */ /* 0x000fe20000000f00 */
[----:B------:R-:W-:Y:S01]  /*2f20*/  IMAD.MOV.U32 R109, RZ, RZ, 0x1f ;  /* 0x0000001fff6d7424 */ /* 0x000fe200078e00ff */
[----:B------:R-:W-:-:S08]  /*2f30*/  MOV R106, 0xffffffff ;  /* 0xffffffff006a7802 */ /* 0x000fd00000000f00 */
[----:B-----5:R-:W-:Y:S05]  /*2f40*/  WARPSYNC.COLLECTIVE R106, `(.L_x_949) ;  /* 0x000000006a087348 */ /* 0x020fea0003c00000 */
[----:B------:R0:W1:Y:S02]  /*2f50*/  SHFL.DOWN P0, R105, R107, R108, R109 ;  /* 0x0800006c6b697389 */ /* 0x000064000000006d */
[----:B01---5:R-:W-:Y:S01]  /*2f60*/  ENDCOLLECTIVE ;  /* 0x000000000000791b */ /* 0x023fe20003800000 */
.L_x_949:
[----:B------:R-:W-:Y:S01]  /*2f70*/  IMAD.MOV.U32 R107, RZ, RZ, R190 ;  /* 0x000000ffff6b7224 */ /* 0x000fe200078e00be */
[----:B------:R-:W-:-:S07]  /*2f80*/  MOV R96, R105 ;  /* 0x0000006900607202 */ /* 0x000fce0000000f00 */
[----:B------:R-:W-:Y:S05]  /*2f90*/  WARPSYNC.COLLECTIVE R106, `(.L_x_950) ;  /* 0x000000006a087348 */ /* 0x000fea0003c00000 */
[----:B------:R0:W1:Y:S02]  /*2fa0*/  SHFL.DOWN P0, R105, R107, R108, R109 ;  /* 0x0800006c6b697389 */ /* 0x000064000000006d */
[----:B01----:R-:W-:Y:S01]  /*2fb0*/  ENDCOLLECTIVE ;  /* 0x000000000000791b */ /* 0x003fe20003800000 */
.L_x_950:
[----:B------:R-:W-:-:S05]  /*2fc0*/  FADD.FTZ R96, R96, R191 ;  /* 0x000000bf60607221 */ /* 0x000fca0000010000 */
[----:B------:R-:W-:Y:S01]  /*2fd0*/  MOV R107, R96 ;  /* 0x00000060006b7202 */ /* 0x000fe20000000f00 */
[----:B------:R-:W-:Y:S01]  /*2fe0*/  IMAD.MOV.U32 R108, RZ, RZ, 0x8 ;  /* 0x00000008ff6c7424 */ /* 0x000fe200078e00ff */
[----:B------:R-:W-:-:S07]  /*2ff0*/  MOV R97, R105 ;  /* 0x0000006900617202 */ /* 0x000fce0000000f00 */
[----:B------:R-:W-:Y:S05]  /*3000*/  WARPSYNC.COLLECTIVE R106, `(.L_x_951) ;  /* 0x000000006a087348 */ /* 0x000fea0003c00000 */
[----:B------:R0:W1:Y:S02]  /*3010*/  SHFL.DOWN P0, R105, R107, R108, R109 ;  /* 0x0800006c6b697389 */ /* 0x000064000000006d */
[----:B01----:R-:W-:Y:S01]  /*3020*/  ENDCOLLECTIVE ;  /* 0x000000000000791b */ /* 0x003fe20003800000 */
.L_x_951:
[----:B------:R-:W-:-:S05]  /*3030*/  FADD.FTZ R97, R97, R190 ;  /* 0x000000be61617221 */ /* 0x000fca0000010000 */
[----:B------:R-:W-:Y:S02]  /*3040*/  MOV R107, R97 ;  /* 0x00000061006b7202 */ /* 0x000fe40000000f00 */
[----:B------:R-:W-:-:S07]  /*3050*/  MOV R99, R105 ;  /* 0x0000006900637202 */ /* 0x000fce0000000f00 */
[----:B------:R-:W-:Y:S05]  /*3060*/  WARPSYNC.COLLECTIVE R106, `(.L_x_952) ;  /* 0x000000006a087348 */ /* 0x000fea0003c00000 */
[----:B------:R0:W1:Y:S02]  /*3070*/  SHFL.DOWN P0, R105, R107, R108, R109 ;  /* 0x0800006c6b697389 */ /* 0x000064000000006d */
[----:B01----:R-:W-:Y:S01]  /*3080*/  ENDCOLLECTIVE ;  /* 0x000000000000791b */ /* 0x003fe20003800000 */
.L_x_952:
[----:B------:R-:W-:Y:S01]  /*3090*/  FADD.FTZ R99, R96, R99 ;  /* 0x0000006360637221 */ /* 0x000fe20000010000 */
[----:B------:R-:W-:-:S04]  /*30a0*/  HFMA2.MMA R108, -RZ, RZ, 0, 2.384185791015625e-07 ;  /* 0x00000004ff6c7435 */ /* 0x000fc800000001ff */
[----:B------:R-:W-:Y:S01]  /*30b0*/  MOV R107, R99 ;  /* 0x00000063006b7202 */ /* 0x000fe20000000f00 */
[----:B------:R-:W-:-:S07]  /*30c0*/  IMAD.MOV.U32 R98, RZ, RZ, R105 ;  /* 0x000000ffff627224 */ /* 0x000fce00078e0069 */
[----:B------:R-:W-:Y:S05]  /*30d0*/  WARPSYNC.COLLECTIVE R106, `(.L_x_953) ;  /* 0x000000006a087348 */ /* 0x000fea0003c00000 */
[----:B------:R0:W1:Y:S02]  /*30e0*/  SHFL.DOWN P0, R105, R107, R108, R109 ;  /* 0x0800006c6b697389 */ /* 0x000064000000006d */
[----:B01----:R-:W-:Y:S01]  /*30f0*/  ENDCOLLECTIVE ;  /* 0x000000000000791b */ /* 0x003fe20003800000 */
.L_x_953:
[----:B------:R-:W-:-:S05]  /*3100*/  FADD.FTZ R98, R97, R98 ;  /* 0x0000006261627221 */ /* 0x000fca0000010000 */
[----:B------:R-:W-:Y:S01]  /*3110*/  MOV R107, R98 ;  /* 0x00000062006b7202 */ /* 0x000fe20000000f00 */
[----:B------:R-:W-:-:S07]  /*3120*/  IMAD.MOV.U32 R100, RZ, RZ, R105 ;  /* 0x000000ffff647224 */ /* 0x000fce00078e0069 */
[----:B------:R-:W-:Y:S05]  /*3130*/  WARPSYNC.COLLECTIVE R106, `(.L_x_954) ;  /* 0x000000006a087348 */ /* 0x000fea0003c00000 */
[----:B------:R0:W1:Y:S02]  /*3140*/  SHFL.DOWN P0, R105, R107, R108, R109 ;  /* 0x0800006c6b697389 */ /* 0x000064000000006d */
[----:B01----:R-:W-:Y:S01]  /*3150*/  ENDCOLLECTIVE ;  /* 0x000000000000791b */ /* 0x003fe20003800000 */
.L_x_954:
[----:B------:R-:W-:Y:S01]  /*3160*/  FADD.FTZ R100, R99, R100 ;  /* 0x0000006463647221 */ /* 0x000fe20000010000 */
[----:B------:R-:W-:-:S03]  /*3170*/  HFMA2.MMA R108, -RZ, RZ, 0, 1.1920928955078125e-07 ;  /* 0x00000002ff6c7435 */ /* 0x000fc600000001ff */
[----:B------:R-:W-:Y:S01]  /*3180*/  IMAD.MOV.U32 R107, RZ, RZ, R100 ;  /* 0x000000ffff6b7224 */ /* 0x000fe200078e0064 */
[----:B------:R-:W-:-:S07]  /*3190*/  MOV R101, R105 ;  /* 0x0000006900657202 */ /* 0x000fce0000000f00 */
[----:B------:R-:W-:Y:S05]  /*31a0*/  WARPSYNC.COLLECTIVE R106, `(.L_x_955) ;  /* 0x000000006a087348 */ /* 0x000fea0003c00000 */
[----:B------:R0:W1:Y:S02]  /*31b0*/  SHFL.DOWN P0, R105, R107, R108, R109 ;  /* 0x0800006c6b697389 */ /* 0x000064000000006d */
[----:B01----:R-:W-:Y:S01]  /*31c0*/  ENDCOLLECTIVE ;  /* 0x000000000000791b */ /* 0x003fe20003800000 */
.L_x_955:
[----:B------:R-:W-:-:S04]  /*31d0*/  FADD.FTZ R101, R98, R101 ;  /* 0x0000006562657221 */ /* 0x000fc80000010000 */
[----:B------:R-:W-:Y:S01]  /*31e0*/  IMAD.MOV.U32 R107, RZ, RZ, R101 ;  /* 0x000000ffff6b7224 */ /* 0x000fe200078e0065 */
[----:B------:R-:W-:-:S07]  /*31f0*/  MOV R103, R105 ;  /* 0x0000006900677202 */ /* 0x000fce0000000f00 */
[----:B------:R-:W-:Y:S05]  /*3200*/  WARPSYNC.COLLECTIVE R106, `(.L_x_956) ;  /* 0x000000006a087348 */ /* 0x000fea0003c00000 */
[----:B------:R0:W1:Y:S02]  /*3210*/  SHFL.DOWN P0, R105, R107, R108, R109 ;  /* 0x0800006c6b697389 */ /* 0x000064000000006d */
[----:B01----:R-:W-:Y:S01]  /*3220*/  ENDCOLLECTIVE ;  /* 0x000000000000791b */ /* 0x003fe20003800000 */
.L_x_956:
[----:B------:R-:W-:-:S05]  /*3230*/  FADD.FTZ R103, R100, R103 ;  /* 0x0000006764677221 */ /* 0x000fca0000010000 */
[----:B------:R-:W-:Y:S01]  /*3240*/  MOV R107, R103 ;  /* 0x00000067006b7202 */ /* 0x000fe20000000f00 */
[----:B------:R-:W-:Y:S01]  /*3250*/  IMAD.MOV.U32 R108, RZ, RZ, 0x1 ;  /* 0x00000001ff6c7424 */ /* 0x000fe200078e00ff */
[----:B------:R-:W-:-:S07]  /*3260*/  MOV R102, R105 ;  /* 0x0000006900667202 */ /* 0x000fce0000000f00 */
[----:B------:R-:W-:Y:S05]  /*3270*/  WARPSYNC.COLLECTIVE R106, `(.L_x_957) ;  /* 0x000000006a087348 */ /* 0x000fea0003c00000 */
[----:B------:R0:W1:Y:S02]  /*3280*/  SHFL.DOWN P0, R105, R107, R108, R109 ;  /* 0x0800006c6b697389 */ /* 0x000064000000006d */
[----:B01----:R-:W-:Y:S01]  /*3290*/  ENDCOLLECTIVE ;  /* 0x000000000000791b */ /* 0x003fe20003800000 */
.L_x_957:
[----:B------:R-:W-:-:S05]  /*32a0*/  FADD.FTZ R102, R101, R102 ;  /* 0x0000006665667221 */ /* 0x000fca0000010000 */
[----:B------:R-:W-:Y:S02]  /*32b0*/  MOV R107, R102 ;  /* 0x00000066006b7202 */ /* 0x000fe40000000f00 */
[----:B------:R-:W-:-:S07]  /*32c0*/  MOV R104, R105 ;  /* 0x0000006900687202 */ /* 0x000fce0000000f00 */
[----:B------:R-:W-:Y:S05]  /*32d0*/  WARPSYNC.COLLECTIVE R106, `(.L_x_958) ;  /* 0x000000006a087348 */ /* 0x000fea0003c00000 */
[----:B------:R0:W1:Y:S02]  /*32e0*/  SHFL.DOWN P0, R105, R107, R108, R109 ;  /* 0x0800006c6b697389 */ /* 0x000064000000006d */
[----:B01----:R-:W-:Y:S01]  /*32f0*/  ENDCOLLECTIVE ;  /* 0x000000000000791b */ /* 0x003fe20003800000 */
.L_x_958:
[----:B------:R-:W-:Y:S05]  /*3300*/  BRA `(.L_x_959) ;  /* 0xffffffe800047947 */ /* 0x000fea000383ffff */
.L_x_960:
        /* <DEDUP_REMOVED lines=15> */
.L_x_2964:


//--------------------- .text._ZN10layer_norm31ln_parallel_residual_bwd_kernelINS_13Kernel_traitsI13__nv_bfloat16S2_fS2_fjLj2048ELj1ELj1ELj4ELj16ENS_18Kernel_traits_baseILj2048ES2_S2_fS2_fjLj128EEEEELb1ELb0ELb1EEEvNS_9BwdParamsE --------------------------
	.section	.text._ZN10layer_norm31ln_parallel_residual_bwd_kernelINS_13Kernel_traitsI13__nv_bfloat16S2_fS2_fjLj2048ELj1ELj1ELj4ELj16ENS_18Kernel_traits_baseILj2048ES2_S2_fS2_fjLj128EEEEELb1ELb0ELb1EEEvNS_9BwdParamsE,"ax",@progbits
	.align	128
        .global         _ZN10layer_norm31ln_parallel_residual_bwd_kernelINS_13Kernel_traitsI13__nv_bfloat16S2_fS2_fjLj2048ELj1ELj1ELj4ELj16ENS_18Kernel_traits_baseILj2048ES2_S2_fS2_fjLj128EEEEELb1ELb0ELb1EEEvNS_9BwdParamsE
        .type           _ZN10layer_norm31ln_parallel_residual_bwd_kernelINS_13Kernel_traitsI13__nv_bfloat16S2_fS2_fjLj2048ELj1ELj1ELj4ELj16ENS_18Kernel_traits_baseILj2048ES2_S2_fS2_fjLj128EEEEELb1ELb0ELb1EEEvNS_9BwdParamsE,@function
        .size           _ZN10layer_norm31ln_parallel_residual_bwd_kernelINS_13Kernel_traitsI13__nv_bfloat16S2_fS2_fjLj2048ELj1ELj1ELj4ELj16ENS_18Kernel_traits_baseILj2048ES2_S2_fS2_fjLj128EEEEELb1ELb0ELb1EEEvNS_9BwdParamsE,(.L_x_2965 - _ZN10layer_norm31ln_parallel_residual_bwd_kernelINS_13Kernel_traitsI13__nv_bfloat16S2_fS2_fjLj2048ELj1ELj1ELj4ELj16ENS_18Kernel_traits_baseILj2048ES2_S2_fS2_fjLj128EEEEELb1ELb0ELb1EEEvNS_9BwdParamsE)
        .other          _ZN10layer_norm31ln_parallel_residual_bwd_kernelINS_13Kernel_traitsI13__nv_bfloat16S2_fS2_fjLj2048ELj1ELj1ELj4ELj16ENS_18Kernel_traits_baseILj2048ES2_S2_fS2_fjLj128EEEEELb1ELb0ELb1EEEvNS_9BwdParamsE,@"STO_CUDA_ENTRY STV_DEFAULT"
_ZN10layer_norm31ln_parallel_residual_bwd_kernelINS_13Kernel_traitsI13__nv_bfloat16S2_fS2_fjLj2048ELj1ELj1ELj4ELj16ENS_18Kernel_traits_baseILj2048ES2_S2_fS2_fjLj128EEEEELb1ELb0ELb1EEEvNS_9BwdParamsE:
.text._ZN10layer_norm31ln_parallel_residual_bwd_kernelINS_13Kernel_traitsI13__nv_bfloat16S2_fS2_fjLj2048ELj1ELj1ELj4ELj16ENS_18Kernel_traits_baseILj2048ES2_S2_fS2_fjLj128EEEEELb1ELb0ELb1EEEvNS_9BwdParamsE:
[----:B------:R-:W-:Y:S01]  /*0000*/  LDC R1, c[0x0][0x28] ;  /* 0x00000a00ff017b82 */ /* 0x000fe20000000800 */
[----:B------:R-:W0:Y:S07]  /*0010*/  S2R R78, SR_TID.X ;  /* 0x00000000004e7919 */ /* 0x000e2e0000002100 */
[----:B------:R-:W0:Y:S01]  /*0020*/  S2UR UR4, SR_CTAID.X ;  /* 0x00000000000479c3 */ /* 0x000e220000002500 */
        /* <DEDUP_REMOVED lines=9> */
[----:B0-----:R-:W-:Y:S01]  /*00c0*/  LEA.HI R177, R78, UR4, RZ, 0x19 ;  /* 0x000000044eb17c11 */ /* 0x001fe2000f8fc8ff */
        /* <DEDUP_REMOVED lines=36> */
.L_x_961:
[----:B------:R-:W-:Y:S01]  /*0310*/  SHF.L.U32 R0, R78, 0x4, RZ ;  /* 0x000000044e007819 */ /* 0x000fe200000006ff */
[----:B------:R-:W-:-:S03]  /*0320*/  ULDC.64 UR6, c[0x0][0x260] ;  /* 0x0000980000067ab9 */ /* 0x000fc60000000a00 */
        /* <DEDUP_REMOVED lines=47> */
[----:B------:R-:W-:Y:S02]  /*0620*/  LOP3.LUT R158, R78, 0x7f, RZ, 0xc0, !PT ;  /* 0x0000007f4e9e7812 */ /* 0x000fe400078ec0ff */
[----:B--2---:R-:W-:Y:S02]  /*0630*/  PRMT R156, R9, 0x7632, R156 ;  /* 0x00007632099c7816 */ /* 0x004fe4000000009c */
[----:B------:R-:W-:Y:S02]  /*0640*/  PRMT R154, R11, 0x7632, R154 ;  /* 0x000076320b9a7816 */ /* 0x000fe4000000009a */
[----:B---3--:R-:W-:Y:S02]  /*0650*/  PRMT R148, R17, 0x7632, R148 ;  /* 0x0000763211947816 */ /* 0x008fe40000000094 */
[----:B------:R-:W-:-:S02]  /*0660*/  PRMT R146, R19, 0x7632, R146 ;  /* 0x0000763213927816 */ /* 0x000fc40000000092 */
[----:B----4-:R-:W-:Y:S02]  /*0670*/  PRMT R152, R13, 0x7632, R152 ;  /* 0x000076320d987816 */ /* 0x010fe40000000098 */
[----:B------:R-:W-:Y:S02]  /*0680*/  PRMT R150, R15, 0x7632, R150 ;  /* 0x000076320f967816 */ /* 0x000fe40000000096 */
[----:B-----5:R-:W-:Y:S02]  /*0690*/  PRMT R144, R21, 0x7632, R144 ;  /* 0x0000763215907816 */ /* 0x020fe40000000090 */
[----:B------:R-:W-:Y:S02]  /*06a0*/  PRMT R142, R23, 0x7632, R142 ;  /* 0x00007632178e7816 */ /* 0x000fe4000000008e */
[----:B------:R-:W-:Y:S02]  /*06b0*/  PRMT R157, R8, 0x7632, R157 ;  /* 0x00007632089d7816 */ /* 0x000fe4000000009d */
[----:B------:R-:W-:-:S02]  /*06c0*/  PRMT R155, R10, 0x7632, R155 ;  /* 0x000076320a9b7816 */ /* 0x000fc4000000009b */
[----:B------:R-:W-:Y:S02]  /*06d0*/  PRMT R153, R12, 0x7632, R153 ;  /* 0x000076320c997816 */ /* 0x000fe40000000099 */
[----:B------:R-:W-:Y:S02]  /*06e0*/  PRMT R151, R14, 0x7632, R151 ;  /* 0x000076320e977816 */ /* 0x000fe40000000097 */
        /* <DEDUP_REMOVED lines=35> */
[----:B------:R-:W-:-:S07]  /*0920*/  SHF.L.U32 R143, R143, 0x10, RZ ;  /* 0x000000108f8f7819 */ /* 0x000fce00000006ff */
.L_x_964:
[----:B------:R-:W0:Y:S01]  /*0930*/  LDC.64 R42, c[0x0][0x250] ;  /* 0x00009400ff2a7b82 */ /* 0x000e220000000a00 */
[----:B-1----:R-:W-:-:S05]  /*0940*/  IMAD R32, R177, UR8, RZ ;  /* 0x00000008b1207c24 */ /* 0x002fca000f8e02ff */
        /* <DEDUP_REMOVED lines=9> */
[----:B-1----:R-:W-:-:S06]  /*09e0*/  IMAD.WIDE.U32 R52, R179, 0x10, R40 ;  /* 0x00000010b3347825 */ /* 0x002fcc00078e0028 */
[----:B------:R-:W4:Y:S01]  /*09f0*/  LDG.E.128 R52, desc[UR4][R52.64] ;  /* 0x0000000434347981 */ /* 0x000f22000c1e1d00 */
[C---:B--2---:R-:W-:Y:S01]  /*0a00*/  IMAD.WIDE.U32 R32, R179.reuse, 0x10, R56 ;  /* 0x00000010b3207825 */ /* 0x044fe200078e0038 */
[----:B------:R-:W-:Y:S01]  /*0a10*/  ISETP.NE.U32.AND P1, PT, RZ, UR12, PT ;  /* 0x0000000cff007c0c */ /* 0x000fe2000bf25070 */
[----:B------:R-:W1:Y:S04]  /*0a20*/  @P0 LDC.64 R70, c[0x0][0x2c8] ;  /* 0x0000b200ff460b82 */ /* 0x000e680000000a00 */
[----:B------:R-:W2:Y:S01]  /*0a30*/  LDG.E.128 R32, desc[UR4][R32.64] ;  /* 0x0000000420207981 */ /* 0x000ea2000c1e1d00 */
[----:B---3--:R-:W-:-:S05]  /*0a40*/  IMAD.WIDE.U32 R66, R179, 0x20, R76 ;  /* 0x00000020b3427825 */ /* 0x008fca00078e004c */
[----:B------:R-:W3:Y:S01]  /*0a50*/  LDG.E.128 R48, desc[UR4][R66.64] ;  /* 0x0000000442307981 */ /* 0x000ee2000c1e1d00 */
[----:B0-----:R-:W-:-:S03]  /*0a60*/  IMAD.WIDE R68, R177, 0x4, R36 ;  /* 0x00000004b1447825 */ /* 0x001fc600078e0224 */
[----:B------:R0:W3:Y:S04]  /*0a70*/  LDG.E.128 R36, desc[UR4][R66.64+0x10] ;  /* 0x0000100442247981 */ /* 0x0000e8000c1e1d00 */
[----:B------:R1:W3:Y:S01]  /*0a80*/  LDG.E R176, desc[UR4][R68.64] ;  /* 0x0000000444b07981 */ /* 0x0002e2000c1e1900 */
[----:B------:R-:W-:-:S05]  /*0a90*/  IADD3 R181, R179, 0x80, RZ ;  /* 0x00000080b3b57810 */ /* 0x000fca0007ffe0ff */
[C---:B------:R-:W-:Y:S01]  /*0aa0*/  IMAD.WIDE.U32 R76, R181.reuse, 0x20, R76 ;  /* 0x00000020b54c7825 */ /* 0x040fe200078e004c */
[----:B0-----:R-:W0:Y:S03]  /*0ab0*/  LDC.64 R66, c[0x0][0x240] ;  /* 0x00009000ff427b82 */ /* 0x001e260000000a00 */
[C---:B------:R-:W-:Y:S01]  /*0ac0*/  IMAD.WIDE.U32 R56, R181.reuse, 0x10, R56 ;  /* 0x00000010b5387825 */ /* 0x040fe200078e0038 */
[----:B------:R-:W3:Y:S03]  /*0ad0*/  LDG.E.128 R60, desc[UR4][R76.64+0x10] ;  /* 0x000010044c3c7981 */ /* 0x000ee6000c1e1d00 */
[C---:B------:R-:W-:Y:S01]  /*0ae0*/  IMAD.WIDE.U32 R44, R181.reuse, 0x10, R40 ;  /* 0x00000010b52c7825 */ /* 0x040fe200078e0028 */
[----:B-1----:R-:W1:Y:S01]  /*0af0*/  @P0 LDC.64 R68, c[0x0][0x2c8] ;  /* 0x0000b200ff440b82 */ /* 0x002e620000000a00 */
[----:B------:R1:W3:Y:S04]  /*0b00*/  LDG.E.128 R40, desc[UR4][R76.64] ;  /* 0x000000044c287981 */ /* 0x0002e8000c1e1d00 */
[----:B------:R-:W3:Y:S04]  /*0b10*/  LDG.E.128 R56, desc[UR4][R56.64] ;  /* 0x0000000438387981 */ /* 0x000ee8000c1e1d00 */
[----:B------:R-:W3:Y:S01]  /*0b20*/  LDG.E.128 R44, desc[UR4][R44.64] ;  /* 0x000000042c2c7981 */ /* 0x000ee2000c1e1d00 */
[----:B-1----:R-:W-:-:S04]  /*0b30*/  @P0 IMAD.WIDE.U32 R76, R181, 0x20, R68 ;  /* 0x00000020b54c0825 */ /* 0x002fc800078e0044 */
[--C-:B0-----:R-:W-:Y:S01]  /*0b40*/  IMAD.WIDE.U32 R68, R179, 0x8, R66.reuse ;  /* 0x00000008b3447825 */ /* 0x101fe200078e0042 */
[----:B------:R-:W-:Y:S01]  /*0b50*/  ISETP.NE.AND.EX P1, PT, RZ, UR13, PT, P1 ;  /* 0x0000000dff007c0c */ /* 0x000fe2000bf25310 */
[----:B------:R-:W5:Y:S02]  /*0b60*/  @P0 LDG.E.128 R12, desc[UR4][R76.64] ;  /* 0x000000044c0c0981 */ /* 0x000f64000c1e1d00 */
[----:B------:R-:W-:Y:S02]  /*0b70*/  IMAD.WIDE.U32 R66, R181, 0x8, R66 ;  /* 0x00000008b5427825 */ /* 0x000fe400078e0042 */
[----:B------:R-:W5:Y:S04]  /*0b80*/  LDG.E.64 R68, desc[UR4][R68.64] ;  /* 0x0000000444447981 */ /* 0x000f68000c1e1b00 */
[----:B------:R-:W5:Y:S04]  /*0b90*/  LDG.E.64 R66, desc[UR4][R66.64] ;  /* 0x0000000442427981 */ /* 0x000f68000c1e1b00 */
[----:B------:R-:W0:Y:S01]  /*0ba0*/  @P1 LDC.64 R72, c[0x0][0x248] ;  /* 0x00009200ff481b82 */ /* 0x000e220000000a00 */
[----:B------:R-:W-:Y:S01]  /*0bb0*/  ISETP.NE.AND P3, PT, RZ, UR9, PT ;  /* 0x00000009ff007c0c */ /* 0x000fe2000bf65270 */
[----:B------:R-:W-:Y:S01]  /*0bc0*/  @P0 IMAD.WIDE.U32 R70, R179, 0x20, R70 ;  /* 0x00000020b3460825 */ /* 0x000fe200078e0046 */
[----:B------:R-:W5:Y:S04]  /*0bd0*/  @P0 LDG.E.128 R16, desc[UR4][R76.64+0x10] ;  /* 0x000010044c100981 */ /* 0x000f68000c1e1d00 */
[----:B------:R-:W5:Y:S01]  /*0be0*/  @P0 LDG.E.128 R4, desc[UR4][R70.64] ;  /* 0x0000000446040981 */ /* 0x000f62000c1e1d00 */
[----:B------:R-:W1:Y:S03]  /*0bf0*/  @P1 LDC.64 R74, c[0x0][0x248] ;  /* 0x00009200ff4a1b82 */ /* 0x000e660000000a00 */
[----:B------:R-:W5:Y:S01]  /*0c00*/  @P0 LDG.E.128 R8, desc[UR4][R70.64+0x10] ;  /* 0x0000100446080981 */ /* 0x000f62000c1e1d00 */
[----:B0-----:R-:W-:-:S05]  /*0c10*/  @P1 IMAD.WIDE.U32 R72, R181, 0x8, R72 ;  /* 0x00000008b5481825 */ /* 0x001fca00078e0048 */
[----:B------:R4:W5:Y:S01]  /*0c20*/  @P1 LDG.E.64 R64, desc[UR4][R72.64] ;  /* 0x0000000448401981 */ /* 0x000962000c1e1b00 */
[----:B-1----:R-:W-:-:S05]  /*0c30*/  @P1 IMAD.WIDE.U32 R74, R179, 0x8, R74 ;  /* 0x00000008b34a1825 */ /* 0x002fca00078e004a */
[----:B------:R0:W5:Y:S01]  /*0c40*/  @P1 LDG.E.64 R2, desc[UR4][R74.64] ;  /* 0x000000044a021981 */ /* 0x000162000c1e1b00 */
[----:B------:R-:W-:Y:S01]  /*0c50*/  LOP3.LUT P5, RZ, R0, 0xff, RZ, 0xc0, !PT ;  /* 0x000000ff00ff7812 */ /* 0x000fe200078ac0ff */
[----:B------:R-:W-:Y:S01]  /*0c60*/  UMOV UR6, 0xffffffff ;  /* 0xffffffff00067882 */ /* 0x000fe20000000000 */
[----:B------:R-:W-:Y:S02]  /*0c70*/  IADD3 R177, R177, UR10, RZ ;  /* 0x0000000ab1b17c10 */ /* 0x000fe4000fffe0ff */
[----:B------:R-:W-:Y:S02]  /*0c80*/  LOP3.LUT P2, RZ, R78, 0x1f, RZ, 0xc0, !PT ;  /* 0x0000001f4eff7812 */ /* 0x000fe4000784c0ff */
[----:B------:R-:W-:Y:S02]  /*0c90*/  ISETP.GE.AND P4, PT, R177, UR11, PT ;  /* 0x0000000bb1007c0c */ /* 0x000fe4000bf86270 */
[----:B----4-:R-:W-:Y:S02]  /*0ca0*/  FSEL R72, R178, RZ, !P3 ;  /* 0x000000ffb2487208 */ /* 0x010fe40005800000 */
[----:B0-----:R-:W-:-:S02]  /*0cb0*/  PRMT R74, R54, 0x7632, R74 ;  /* 0x00007632364a7816 */ /* 0x001fc4000000004a */
[----:B------:R-:W-:Y:S02]  /*0cc0*/  SHF.L.U32 R76, R54, 0x10, RZ ;  /* 0x00000010364c7819 */ /* 0x000fe400000006ff */
[C---:B--2---:R-:W-:Y:S02]  /*0cd0*/  PRMT R54, R33.reuse, 0x7632, R54 ;  /* 0x0000763221367816 */ /* 0x044fe40000000036 */
[----:B------:R-:W-:Y:S02]  /*0ce0*/  SHF.L.U32 R33, R33, 0x10, RZ ;  /* 0x0000001021217819 */ /* 0x000fe400000006ff */
[----:B------:R-:W-:Y:S01]  /*0cf0*/  PRMT R70, R53, 0x7632, R70 ;  /* 0x0000763235467816 */ /* 0x000fe20000000046 */
[--C-:B---3--:R-:W-:Y:S01]  /*0d00*/  FADD.FTZ R75, R49, -R72.reuse ;  /* 0x80000048314b7221 */ /* 0x108fe20000010000 */
[--C-:B------:R-:W-:Y:S01]  /*0d10*/  FADD.FTZ R49, R50, -R72.reuse ;  /* 0x8000004832317221 */ /* 0x100fe20000010000 */
[----:B------:R-:W-:Y:S01]  /*0d20*/  FADD.FTZ R71, R51, -R72 ;  /* 0x8000004833477221 */ /* 0x000fe20000010000 */
[C---:B------:R-:W-:Y:S01]  /*0d30*/  PRMT R50, R52.reuse, 0x7632, R50 ;  /* 0x0000763234327816 */ /* 0x040fe20000000032 */
[----:B------:R-:W-:Y:S01]  /*0d40*/  IMAD.U32 R51, R52, 0x10000, RZ ;  /* 0x0001000034337824 */ /* 0x000fe200078e00ff */
[----:B------:R-:W-:-:S02]  /*0d50*/  SHF.L.U32 R53, R53, 0x10, RZ ;  /* 0x0000001035357819 */ /* 0x000fc400000006ff */
[C---:B------:R-:W-:Y:S02]  /*0d60*/  PRMT R182, R35.reuse, 0x7632, R182 ;  /* 0x0000763223b67816 */ /* 0x040fe400000000b6 */
[----:B------:R-:W-:Y:S01]  /*0d70*/  SHF.L.U32 R183, R35, 0x10, RZ ;  /* 0x0000001023b77819 */ /* 0x000fe200000006ff */
[----:B------:R-:W-:Y:S01]  /*0d80*/  FMUL.FTZ R49, R176, R49 ;  /* 0x00000031b0317220 */ /* 0x000fe20000410000 */
[----:B------:R-:W-:Y:S01]  /*0d90*/  PRMT R52, R32, 0x7632, R52 ;  /* 0x0000763220347816 */ /* 0x000fe20000000034 */
[----:B------:R-:W-:Y:S01]  /*0da0*/  FMUL.FTZ R35, R170, R33 ;  /* 0x00000021aa237220 */ /* 0x000fe20000410000 */
[----:B------:R-:W-:Y:S01]  /*0db0*/  FADD.FTZ R73, R48, -R72 ;  /* 0x8000004830497221 */ /* 0x000fe20000010000 */
[----:B------:R-:W-:Y:S01]  /*0dc0*/  FADD.FTZ R133, R53, R133 ;  /* 0x0000008535857221 */ /* 0x000fe20000010000 */
[-C--:B------:R-:W-:Y:S01]  /*0dd0*/  FFMA.FTZ R134, R49, R53.reuse, R134 ;  /* 0x0000003531867223 */ /* 0x080fe20000010086 */
[----:B------:R-:W-:Y:S01]  /*0de0*/  FFMA.FTZ R48, R174, R53, R35 ;  /* 0x00000035ae307223 */ /* 0x000fe20000010023 */
[----:B------:R-:W-:Y:S01]  /*0df0*/  FMUL.FTZ R53, R176, R75 ;  /* 0x0000004bb0357220 */ /* 0x000fe20000410000 */
[----:B------:R-:W-:Y:S01]  /*0e00*/  IMAD.U32 R52, R52, 0x10000, RZ ;  /* 0x0001000034347824 */ /* 0x000fe200078e00ff */
[----:B------:R-:W-:-:S02]  /*0e10*/  SHF.L.U32 R54, R54, 0x10, RZ ;  /* 0x0000001036367819 */ /* 0x000fc400000006ff */
[----:B------:R-:W-:Y:S01]  /*0e20*/  SHF.L.U32 R50, R50, 0x10, RZ ;  /* 0x0000001032327819 */ /* 0x000fe200000006ff */
[-C--:B------:R-:W-:Y:S01]  /*0e30*/  FFMA.FTZ R136, R53, R52.reuse, R136 ;  /* 0x0000003435887223 */ /* 0x080fe20000010088 */
[----:B------:R-:W-:Y:S01]  /*0e40*/  FADD.FTZ R135, R52, R135 ;  /* 0x0000008734877221 */ /* 0x000fe20000010000 */
[----:B------:R-:W-:Y:S01]  /*0e50*/  FADD.FTZ R131, R33, R131 ;  /* 0x0000008321837221 */ /* 0x000fe20000010000 */
[----:B------:R-:W-:Y:S01]  /*0e60*/  FFMA.FTZ R132, R49, R33, R132 ;  /* 0x0000002131847223 */ /* 0x000fe20000010084 */
[----:B------:R-:W-:Y:S01]  /*0e70*/  SHF.L.U32 R70, R70, 0x10, RZ ;  /* 0x0000001046467819 */ /* 0x000fe200000006ff */
[----:B------:R-:W-:Y:S01]  /*0e80*/  FMUL.FTZ R52, R153, R52 ;  /* 0x0000003499347220 */ /* 0x000fe20000410000 */
[----:B------:R-:W-:Y:S01]  /*0e90*/  FMUL.FTZ R33, R152, R54 ;  /* 0x0000003698217220 */ /* 0x000fe20000410000 */
[----:B------:R-:W-:Y:S01]  /*0ea0*/  PRMT R77, R34, 0x7632, R77 ;  /* 0x00007632224d7816 */ /* 0x000fe2000000004d */
[-C--:B------:R-:W-:Y:S01]  /*0eb0*/  FFMA.FTZ R138, R53, R50.reuse, R138 ;  /* 0x00000032358a7223 */ /* 0x080fe2000001008a */
[----:B------:R-:W-:Y:S01]  /*0ec0*/  FADD.FTZ R137, R50, R137 ;  /* 0x0000008932897221 */ /* 0x000fe20000010000 */
[----:B------:R-:W-:Y:S01]  /*0ed0*/  FFMA.FTZ R50, R157, R50, R52 ;  /* 0x000000329d327223 */ /* 0x000fe20000010034 */
[----:B------:R-:W-:Y:S01]  /*0ee0*/  FFMA.FTZ R52, R156, R70, R33 ;  /* 0x000000469c347223 */ /* 0x000fe20000010021 */
[C---:B------:R-:W-:Y:S01]  /*0ef0*/  PRMT R178, R55.reuse, 0x7632, R178 ;  /* 0x0000763237b27816 */ /* 0x040fe200000000b2 */
[----:B------:R-:W-:Y:S01]  /*0f00*/  IMAD.U32 R180, R55, 0x10000, RZ ;  /* 0x0001000037b47824 */ /* 0x000fe200078e00ff */
[----:B------:R-:W-:Y:S01]  /*0f10*/  SHF.L.U32 R32, R32, 0x10, RZ ;  /* 0x0000001020207819 */ /* 0x000fe200000006ff */
[--C-:B------:R-:W-:Y:S01]  /*0f20*/  FADD.FTZ R33, R36, -R72.reuse ;  /* 0x8000004824217221 */ /* 0x100fe20000010000 */
[C---:B------:R-:W-:Y:S01]  /*0f30*/  FMUL.FTZ R0, R176.reuse, R73 ;  /* 0x00000049b0007220 */ /* 0x040fe20000410000 */
[----:B------:R-:W-:Y:S01]  /*0f40*/  FMUL.FTZ R55, R176, R71 ;  /* 0x00000047b0377220 */ /* 0x000fe20000410000 */
[----:B------:R-:W-:Y:S01]  /*0f50*/  SHF.L.U32 R36, R77, 0x10, RZ ;  /* 0x000000104d247819 */ /* 0x000fe200000006ff */
[----:B------:R-:W-:Y:S01]  /*0f60*/  FADD.FTZ R37, R37, -R72 ;  /* 0x8000004825257221 */ /* 0x000fe20000010000 */
[----:B------:R-:W-:Y:S01]  /*0f70*/  FADD.FTZ R139, R32, R139 ;  /* 0x0000008b208b7221 */ /* 0x000fe20000010000 */
[----:B------:R-:W-:Y:S01]  /*0f80*/  FFMA.FTZ R141, R0, R32, R141 ;  /* 0x00000020008d7223 */ /* 0x000fe2000001008d */
[----:B------:R-:W-:Y:S01]  /*0f90*/  FFMA.FTZ R130, R55, R70, R130 ;  /* 0x0000004637827223 */ /* 0x000fe20000010082 */
[----:B------:R-:W-:Y:S01]  /*0fa0*/  FADD.FTZ R129, R70, R129 ;  /* 0x0000008146817221 */ /* 0x000fe20000010000 */
[----:B------:R-:W-:Y:S01]  /*0fb0*/  FMUL.FTZ R32, R171, R32 ;  /* 0x00000020ab207220 */ /* 0x000fe20000410000 */
[----:B------:R-:W-:-:S02]  /*0fc0*/  IMAD.U32 R74, R74, 0x10000, RZ ;  /* 0x000100004a4a7824 */ /* 0x000fc400078e00ff */
[----:B------:R-:W-:Y:S01]  /*0fd0*/  FMUL.FTZ R71, R176, R37 ;  /* 0x00000025b0477220 */ /* 0x000fe20000410000 */
[----:B------:R-:W-:Y:S01]  /*0fe0*/  FMUL.FTZ R70, R151, R36 ;  /* 0x0000002497467220 */ /* 0x000fe20000410000 */
[----:B------:R-:W-:Y:S02]  /*0ff0*/  IMAD.U32 R34, R34, 0x10000, RZ ;  /* 0x0001000022227824 */ /* 0x000fe400078e00ff */
[--C-:B------:R-:W-:Y:S01]  /*1000*/  FADD.FTZ R35, R38, -R72.reuse ;  /* 0x8000004826237221 */ /* 0x100fe20000010000 */
[----:B------:R-:W-:Y:S01]  /*1010*/  FADD.FTZ R39, R39, -R72 ;  /* 0x8000004827277221 */ /* 0x000fe20000010000 */
[----:B------:R-:W-:Y:S02]  /*1020*/  IMAD.U32 R182, R182, 0x10000, RZ ;  /* 0x00010000b6b67824 */ /* 0x000fe400078e00ff */
[----:B------:R-:W-:Y:S01]  /*1030*/  FADD.FTZ R140, R51, R140 ;  /* 0x0000008c338c7221 */ /* 0x000fe20000010000 */
[-C--:B------:R-:W-:Y:S01]  /*1040*/  FFMA.FTZ R159, R0, R51.reuse, R159 ;  /* 0x00000033009f7223 */ /* 0x080fe2000001009f */
[----:B------:R-:W-:Y:S01]  /*1050*/  FFMA.FTZ R128, R55, R54, R128 ;  /* 0x0000003637807223 */ /* 0x000fe20000010080 */
[----:B------:R-:W-:Y:S01]  /*1060*/  FADD.FTZ R127, R54, R127 ;  /* 0x0000007f367f7221 */ /* 0x000fe20000010000 */
[----:B------:R-:W-:Y:S01]  /*1070*/  FFMA.FTZ R51, R175, R51, R32 ;  /* 0x00000033af337223 */ /* 0x000fe20000010020 */
[----:B------:R-:W-:Y:S01]  /*1080*/  FMUL.FTZ R54, R176, R33 ;  /* 0x00000021b0367220 */ /* 0x000fe20000410000 */
[----:B------:R-:W-:Y:S01]  /*1090*/  FADD.FTZ R114, R74, R114 ;  /* 0x000000724a727221 */ /* 0x000fe20000010000 */
[-C--:B------:R-:W-:Y:S01]  /*10a0*/  FFMA.FTZ R70, R155, R74.reuse, R70 ;  /* 0x0000004a9b467223 */ /* 0x080fe20000010046 */
[----:B------:R-:W-:Y:S01]  /*10b0*/  FFMA.FTZ R126, R71, R74, R126 ;  /* 0x0000004a477e7223 */ /* 0x000fe2000001007e */
[----:B------:R-:W-:Y:S01]  /*10c0*/  FMUL.FTZ R32, R169, R34 ;  /* 0x00000022a9207220 */ /* 0x000fe20000410000 */
[----:B------:R-:W-:Y:S01]  /*10d0*/  SHF.L.U32 R33, R178, 0x10, RZ ;  /* 0x00000010b2217819 */ /* 0x000fe200000006ff */
[C---:B------:R-:W-:Y:S01]  /*10e0*/  FMUL.FTZ R74, R176.reuse, R35 ;  /* 0x00000023b04a7220 */ /* 0x040fe20000410000 */
        /* <DEDUP_REMOVED lines=8> */
[----:B------:R-:W-:Y:S01]  /*1170*/  FADD.FTZ R33, -R72, R40 ;  /* 0x0000002848217221 */ /* 0x000fe20000010100 */
[----:B------:R-:W-:Y:S01]  /*1180*/  PRMT R37, R56, 0x7632, R37 ;  /* 0x0000763238257816 */ /* 0x000fe20000000025 */
[----:B------:R-:W-:Y:S01]  /*1190*/  FMUL.FTZ R77, R168, R183 ;  /* 0x000000b7a84d7220 */ /* 0x000fe20000410000 */
[----:B------:R-:W-:Y:S01]  /*11a0*/  FADD.FTZ R39, -R72, R42 ;  /* 0x0000002a48277221 */ /* 0x000fe20000010100 */
[----:B------:R-:W-:Y:S01]  /*11b0*/  SHF.L.U32 R56, R56, 0x10, RZ ;  /* 0x0000001038387819 */ /* 0x000fe200000006ff */
[----:B------:R-:W-:Y:S01]  /*11c0*/  FMUL.FTZ R42, R176, R33 ;  /* 0x00000021b02a7220 */ /* 0x000fe20000410000 */
[----:B------:R-:W-:Y:S01]  /*11d0*/  FADD.FTZ R79, R36, R79 ;  /* 0x0000004f244f7221 */ /* 0x000fe20000010000 */
[----:B------:R-:W-:Y:S01]  /*11e0*/  FFMA.FTZ R102, R71, R36, R102 ;  /* 0x0000002447667223 */ /* 0x000fe20000010066 */
[----:B------:R-:W-:Y:S01]  /*11f0*/  FADD.FTZ R111, R180, R111 ;  /* 0x0000006fb46f7221 */ /* 0x000fe20000010000 */
[-C--:B------:R-:W-:Y:S01]  /*1200*/  FFMA.FTZ R77, R172, R180.reuse, R77 ;  /* 0x000000b4ac4d7223 */ /* 0x080fe2000001004d */
[----:B------:R-:W-:Y:S01]  /*1210*/  FFMA.FTZ R123, R74, R180, R123 ;  /* 0x000000b44a7b7223 */ /* 0x000fe2000001007b */
[----:B------:R-:W-:Y:S01]  /*1220*/  SHF.L.U32 R36, R44, 0x10, RZ ;  /* 0x000000102c247819 */ /* 0x000fe200000006ff */
[C---:B------:R-:W-:Y:S01]  /*1230*/  IMAD.U32 R180, R46.reuse, 0x10000, RZ ;  /* 0x000100002eb47824 */ /* 0x040fe200078e00ff */
[----:B------:R-:W-:Y:S01]  /*1240*/  PRMT R178, R46, 0x7632, R178 ;  /* 0x000076322eb27816 */ /* 0x000fe200000000b2 */
[----:B------:R-:W-:Y:S01]  /*1250*/  FADD.FTZ R84, R56, R84 ;  /* 0x0000005438547221 */ /* 0x000fe20000010000 */
[-C--:B------:R-:W-:Y:S01]  /*1260*/  FFMA.FTZ R97, R42, R56.reuse, R97 ;  /* 0x000000382a617223 */ /* 0x080fe20000010061 */
[----:B------:R-:W-:Y:S01]  /*1270*/  FADD.FTZ R41, -R72, R41 ;  /* 0x0000002948297221 */ /* 0x000fe20000010100 */
[----:B------:R-:W-:Y:S01]  /*1280*/  PRMT R46, R57, 0x7632, R46 ;  /* 0x00007632392e7816 */ /* 0x000fe2000000002e */
[----:B------:R-:W-:Y:S01]  /*1290*/  FMUL.FTZ R56, R163, R56 ;  /* 0x00000038a3387220 */ /* 0x000fe20000410000 */
[----:B------:R-:W-:Y:S01]  /*12a0*/  FADD.FTZ R80, R34, R80 ;  /* 0x0000005022507221 */ /* 0x000fe20000010000 */
[----:B------:R-:W-:Y:S01]  /*12b0*/  FFMA.FTZ R101, R54, R34, R101 ;  /* 0x0000002236657223 */ /* 0x000fe20000010065 */
[----:B------:R-:W-:Y:S01]  /*12c0*/  FADD.FTZ R82, R183, R82 ;  /* 0x00000052b7527221 */ /* 0x000fe20000010000 */
[----:B------:R-:W-:Y:S01]  /*12d0*/  FFMA.FTZ R99, R74, R183, R99 ;  /* 0x000000b74a637223 */ /* 0x000fe20000010063 */
[----:B------:R-:W-:Y:S01]  /*12e0*/  FADD.FTZ R183, -R72, R43 ;  /* 0x0000002b48b77221 */ /* 0x000fe20000010100 */
[----:B------:R-:W-:Y:S01]  /*12f0*/  PRMT R35, R44, 0x7632, R35 ;  /* 0x000076322c237816 */ /* 0x000fe20000000023 */
[----:B------:R-:W-:Y:S01]  /*1300*/  IMAD.U32 R57, R57, 0x10000, RZ ;  /* 0x0001000039397824 */ /* 0x000fe200078e00ff */
[C---:B------:R-:W-:Y:S01]  /*1310*/  PRMT R32, R47.reuse, 0x7632, R32 ;  /* 0x000076322f207816 */ /* 0x040fe20000000020 */
[----:B------:R-:W-:Y:S01]  /*1320*/  FMUL.FTZ R44, R176, R39 ;  /* 0x00000027b02c7220 */ /* 0x000fe20000410000 */
[----:B------:R-:W-:Y:S01]  /*1330*/  SHF.L.U32 R34, R47, 0x10, RZ ;  /* 0x000000102f227819 */ /* 0x000fe200000006ff */
[----:B------:R-:W-:Y:S01]  /*1340*/  FADD.FTZ R109, R36, R109 ;  /* 0x0000006d246d7221 */ /* 0x000fe20000010000 */
[----:B------:R-:W-:Y:S01]  /*1350*/  SHF.L.U32 R37, R37, 0x10, RZ ;  /* 0x0000001025257819 */ /* 0x000fe200000006ff */
[-C--:B------:R-:W-:Y:S01]  /*1360*/  FFMA.FTZ R121, R42, R36.reuse, R121 ;  /* 0x000000242a797223 */ /* 0x080fe20000010079 */
[----:B------:R-:W-:Y:S01]  /*1370*/  PRMT R38, R45, 0x7632, R38 ;  /* 0x000076322d267816 */ /* 0x000fe20000000026 */
[----:B------:R-:W-:Y:S01]  /*1380*/  FFMA.FTZ R43, R167, R36, R56 ;  /* 0x00000024a72b7223 */ /* 0x000fe20000010038 */
[----:B------:R-:W-:Y:S01]  /*1390*/  FMUL.FTZ R47, R176, R41 ;  /* 0x00000029b02f7220 */ /* 0x000fe20000410000 */
[----:B------:R-:W-:Y:S01]  /*13a0*/  IMAD.U32 R36, R46, 0x10000, RZ ;  /* 0x000100002e247824 */ /* 0x000fe200078e00ff */
[----:B------:R-:W-:Y:S01]  /*13b0*/  SHF.L.U32 R40, R45, 0x10, RZ ;  /* 0x000000102d287819 */ /* 0x000fe200000006ff */
[----:B------:R-:W-:Y:S01]  /*13c0*/  FADD.FTZ R86, R57, R86 ;  /* 0x0000005639567221 */ /* 0x000fe20000010000 */
[-C--:B------:R-:W-:Y:S01]  /*13d0*/  FMUL.FTZ R45, R162, R57.reuse ;  /* 0x00000039a22d7220 */ /* 0x080fe20000410000 */
[----:B------:R-:W-:Y:S01]  /*13e0*/  FFMA.FTZ R95, R44, R57, R95 ;  /* 0x000000392c5f7223 */ /* 0x000fe2000001005f */
[----:B------:R-:W-:Y:S01]  /*13f0*/  SHF.L.U32 R33, R38, 0x10, RZ ;  /* 0x0000001026217819 */ /* 0x000fe200000006ff */
[-C--:B------:R-:W-:Y:S01]  /*1400*/  FFMA.FTZ R98, R47, R37.reuse, R98 ;  /* 0x000000252f627223 */ /* 0x080fe20000010062 */
[----:B------:R-:W-:Y:S01]  /*1410*/  FADD.FTZ R83, R37, R83 ;  /* 0x0000005325537221 */ /* 0x000fe20000010000 */
[----:B------:R-:W-:Y:S01]  /*1420*/  FMUL.FTZ R46, R145, R37 ;  /* 0x00000025912e7220 */ /* 0x000fe20000410000 */
[----:B------:R-:W-:Y:S01]  /*1430*/  FMUL.FTZ R57, R176, R183 ;  /* 0x000000b7b0397220 */ /* 0x000fe20000410000 */
[----:B------:R-:W-:Y:S01]  /*1440*/  FMUL.FTZ R37, R144, R36 ;  /* 0x0000002490257220 */ /* 0x000fe20000410000 */
[----:B------:R-:W-:Y:S01]  /*1450*/  SHF.L.U32 R184, R58, 0x10, RZ ;  /* 0x000000103ab87819 */ /* 0x000fe200000006ff */
[----:B------:R-:W-:-:S02]  /*1460*/  IMAD.U32 R35, R35, 0x10000, RZ ;  /* 0x0001000023237824 */ /* 0x000fc400078e00ff */
[-C--:B------:R-:W-:Y:S01]  /*1470*/  FFMA.FTZ R120, R57, R33.reuse, R120 ;  /* 0x0000002139787223 */ /* 0x080fe20000010078 */
[----:B------:R-:W-:Y:S01]  /*1480*/  FADD.FTZ R108, R33, R108 ;  /* 0x0000006c216c7221 */ /* 0x000fe20000010000 */
[----:B------:R-:W-:Y:S01]  /*1490*/  FFMA.FTZ R56, R148, R33, R37 ;  /* 0x0000002194387223 */ /* 0x000fe20000010025 */
[----:B------:R-:W-:Y:S01]  /*14a0*/  FFMA.FTZ R96, R57, R36, R96 ;  /* 0x0000002439607223 */ /* 0x000fe20000010060 */
[----:B------:R-:W-:Y:S01]  /*14b0*/  FADD.FTZ R85, R36, R85 ;  /* 0x0000005524557221 */ /* 0x000fe20000010000 */
[----:B------:R-:W-:Y:S01]  /*14c0*/  FADD.FTZ R33, -R72, R60 ;  /* 0x0000003c48217221 */ /* 0x000fe20000010100 */
[----:B------:R-:W-:Y:S01]  /*14d0*/  FMUL.FTZ R36, R161, R184 ;  /* 0x000000b8a1247220 */ /* 0x000fe20000410000 */
[----:B------:R-:W-:Y:S01]  /*14e0*/  FADD.FTZ R81, R182, R81 ;  /* 0x00000051b6517221 */ /* 0x000fe20000010000 */
[----:B------:R-:W-:Y:S01]  /*14f0*/  FFMA.FTZ R100, R75, R182, R100 ;  /* 0x000000b64b647223 */ /* 0x000fe20000010064 */
[----:B------:R-:W-:Y:S01]  /*1500*/  PRMT R182, R58, 0x7632, R182 ;  /* 0x000076323ab67816 */ /* 0x000fe200000000b6 */
[-C--:B------:R-:W-:Y:S01]  /*1510*/  FFMA.FTZ R122, R47, R35.reuse, R122 ;  /* 0x000000232f7a7223 */ /* 0x080fe2000001007a */
[----:B------:R-:W-:Y:S01]  /*1520*/  FADD.FTZ R110, R35, R110 ;  /* 0x0000006e236e7221 */ /* 0x000fe20000010000 */
[----:B------:R-:W-:Y:S01]  /*1530*/  FFMA.FTZ R46, R149, R35, R46 ;  /* 0x00000023952e7223 */ /* 0x000fe2000001002e */
[----:B------:R-:W-:Y:S01]  /*1540*/  FADD.FTZ R35, -R72, R61 ;  /* 0x0000003d48237221 */ /* 0x000fe20000010100 */
[----:B------:R-:W-:Y:S01]  /*1550*/  FMUL.FTZ R58, R176, R33 ;  /* 0x00000021b03a7220 */ /* 0x000fe20000410000 */
[----:B------:R-:W-:Y:S01]  /*1560*/  FFMA.FTZ R61, R165, R180, R36 ;  /* 0x000000b4a53d7223 */ /* 0x000fe20000010024 */
[----:B------:R-:W-:Y:S01]  /*1570*/  FADD.FTZ R33, RZ, R51 ;  /* 0x00000033ff217221 */ /* 0x000fe20000010000 */
[----:B------:R-:W-:-:S03]  /*1580*/  FFMA.FTZ R36, R0, R51, RZ ;  /* 0x0000003300247223 */ /* 0x000fc600000100ff */
[----:B------:R-:W-:Y:S01]  /*1590*/  FADD.FTZ R33, R50, R33 ;  /* 0x0000002132217221 */ /* 0x000fe20000010000 */
[----:B------:R-:W-:-:S03]  /*15a0*/  FFMA.FTZ R36, R53, R50, R36 ;  /* 0x0000003235247223 */ /* 0x000fc60000010024 */
[----:B------:R-:W-:Y:S01]  /*15b0*/  FADD.FTZ R33, R48, R33 ;  /* 0x0000002130217221 */ /* 0x000fe20000010000 */
[----:B------:R-:W-:Y:S01]  /*15c0*/  FFMA.FTZ R36, R49, R48, R36 ;  /* 0x0000003031247223 */ /* 0x000fe20000010024 */
[----:B------:R-:W-:Y:S02]  /*15d0*/  FADD.FTZ R39, -R72, R63 ;  /* 0x0000003f48277221 */ /* 0x000fe40000010100 */
[----:B------:R-:W-:Y:S01]  /*15e0*/  FADD.FTZ R38, R52, R33 ;  /* 0x0000002134267221 */ /* 0x000fe20000010000 */
[----:B------:R-:W-:Y:S01]  /*15f0*/  FFMA.FTZ R33, R55, R52, R36 ;  /* 0x0000003437217223 */ /* 0x000fe20000010024 */
[----:B------:R-:W-:Y:S01]  /*1600*/  FMUL.FTZ R63, R176, R35 ;  /* 0x00000023b03f7220 */ /* 0x000fe20000410000 */
[----:B------:R-:W-:Y:S01]  /*1610*/  PRMT R185, R59, 0x7632, R185 ;  /* 0x000076323bb97816 */ /* 0x000fe200000000b9 */
[----:B------:R-:W-:Y:S01]  /*1620*/  FADD.FTZ R35, R73, R38 ;  /* 0x0000002649237221 */ /* 0x000fe20000010000 */
[----:B------:R-:W-:Y:S01]  /*1630*/  FFMA.FTZ R36, R54, R73, R33 ;  /* 0x0000004936247223 */ /* 0x000fe20000010021 */
[----:B------:R-:W-:Y:S01]  /*1640*/  SHF.L.U32 R59, R59, 0x10, RZ ;  /* 0x000000103b3b7819 */ /* 0x000fe200000006ff */
[----:B------:R-:W-:Y:S01]  /*1650*/  FADD.FTZ R37, -R72, R62 ;  /* 0x0000003e48257221 */ /* 0x000fe20000010100 */
[----:B------:R-:W-:Y:S01]  /*1660*/  FADD.FTZ R38, R70, R35 ;  /* 0x0000002346267221 */ /* 0x000fe20000010000 */
[----:B------:R-:W-:-:S02]  /*1670*/  FFMA.FTZ R33, R71, R70, R36 ;  /* 0x0000004647217223 */ /* 0x000fc40000010024 */
        /* <DEDUP_REMOVED lines=9> */
[----:B------:R-:W-:Y:S01]  /*1710*/  IMAD.U32 R37, R185, 0x10000, RZ ;  /* 0x00010000b9257824 */ /* 0x000fe200078e00ff */
[----:B------:R-:W-:Y:S01]  /*1720*/  SHF.L.U32 R35, R32, 0x10, RZ ;  /* 0x0000001020237819 */ /* 0x000fe200000006ff */
[----:B------:R-:W-:Y:S01]  /*1730*/  FADD.FTZ R33, R43, R34 ;  /* 0x000000222b217221 */ /* 0x000fe20000010000 */
[----:B------:R-:W-:Y:S01]  /*1740*/  FFMA.FTZ R32, R42, R43, R41 ;  /* 0x0000002b2a207223 */ /* 0x000fe20000010029 */
[----:B------:R-:W-:Y:S01]  /*1750*/  FMUL.FTZ R185, R176, R39 ;  /* 0x00000027b0b97220 */ /* 0x000fe20000410000 */
[----:B------:R-:W-:Y:S01]  /*1760*/  FMUL.FTZ R39, R142, R37 ;  /* 0x000000258e277220 */ /* 0x000fe20000410000 */
[----:B------:R-:W-:Y:S01]  /*1770*/  FADD.FTZ R34, R33, R46 ;  /* 0x0000002e21227221 */ /* 0x000fe20000010000 */
[----:B------:R-:W-:Y:S01]  /*1780*/  FFMA.FTZ R45, R166, R40, R45 ;  /* 0x00000028a62d7223 */ /* 0x000fe2000001002d */
[----:B------:R-:W-:Y:S01]  /*1790*/  FFMA.FTZ R33, R47, R46, R32 ;  /* 0x0000002e2f217223 */ /* 0x000fe20000010020 */
[----:B------:R-:W-:Y:S01]  /*17a0*/  SHF.L.U32 R182, R182, 0x10, RZ ;  /* 0x00000010b6b67819 */ /* 0x000fe200000006ff */
[----:B------:R-:W-:Y:S01]  /*17b0*/  FADD.FTZ R104, R35, R104 ;  /* 0x0000006823687221 */ /* 0x000fe20000010000 */
[-C--:B------:R-:W-:Y:S01]  /*17c0*/  FFMA.FTZ R72, R146, R35.reuse, R39 ;  /* 0x0000002392487223 */ /* 0x080fe20000010027 */
[----:B------:R-:W-:Y:S01]  /*17d0*/  FFMA.FTZ R116, R185, R35, R116 ;  /* 0x00000023b9747223 */ /* 0x000fe20000010074 */
[----:B------:R-:W-:Y:S01]  /*17e0*/  FADD.FTZ R35, R34, R45 ;  /* 0x0000002d22237221 */ /* 0x000fe20000010000 */
[----:B------:R-:W-:Y:S01]  /*17f0*/  FFMA.FTZ R32, R44, R45, R33 ;  /* 0x0000002d2c207223 */ /* 0x000fe20000010021 */
[----:B------:R-:W-:Y:S01]  /*1800*/  SHF.L.U32 R178, R178, 0x10, RZ ;  /* 0x00000010b2b27819 */ /* 0x000fe200000006ff */
[----:B------:R-:W-:Y:S01]  /*1810*/  FMUL.FTZ R60, R143, R182 ;  /* 0x000000b68f3c7220 */ /* 0x000fe20000410000 */
[----:B------:R-:W-:Y:S01]  /*1820*/  FADD.FTZ R34, R35, R56 ;  /* 0x0000003823227221 */ /* 0x000fe20000010000 */
[----:B------:R-:W-:-:S02]  /*1830*/  FFMA.FTZ R33, R57, R56, R32 ;  /* 0x0000003839217223 */ /* 0x000fc40000010020 */
[----:B------:R-:W-:Y:S01]  /*1840*/  FFMA.FTZ R60, R147, R178, R60 ;  /* 0x000000b2933c7223 */ /* 0x000fe2000001003c */
[----:B------:R-:W-:Y:S01]  /*1850*/  FADD.FTZ R35, R34, R61 ;  /* 0x0000003d22237221 */ /* 0x000fe20000010000 */
[----:B------:R-:W-:Y:S01]  /*1860*/  FFMA.FTZ R32, R58, R61, R33 ;  /* 0x0000003d3a207223 */ /* 0x000fe20000010021 */
[----:B------:R-:W-:Y:S02]  /*1870*/  SHF.R.U32.HI R36, RZ, 0x5, R78 ;  /* 0x00000005ff247819 */ /* 0x000fe4000001164e */
[----:B------:R-:W-:Y:S01]  /*1880*/  FADD.FTZ R34, R35, R60 ;  /* 0x0000003c23227221 */ /* 0x000fe20000010000 */
[C---:B------:R-:W-:Y:S01]  /*1890*/  FFMA.FTZ R33, R63.reuse, R60, R32 ;  /* 0x0000003c3f217223 */ /* 0x040fe20000010020 */
[----:B------:R-:W-:Y:S02]  /*18a0*/  LOP3.LUT R38, R36, 0x7fffffc, RZ, 0xc0, !PT ;  /* 0x07fffffc24267812 */ /* 0x000fe400078ec0ff */
        /* <DEDUP_REMOVED lines=16> */
[----:B------:R-:W-:-:S02]  /*19b0*/  @!P5 VIADD R38, R38, 0x4 ;  /* 0x000000042626d836 */ /* 0x000fc40000000000 */
        /* <DEDUP_REMOVED lines=21> */
.L_x_975:
[----:B------:R-:W3:Y:S01]  /*1b10*/  S2R R39, SR_CgaCtaId ;  /* 0x0000000000277919 */ /* 0x000ee20000008800 */
[----:B------:R-:W-:Y:S01]  /*1b20*/  MOV R34, 0x400 ;  /* 0x0000040000227802 */ /* 0x000fe20000000f00 */
[----:B--2---:R-:W-:Y:S01]  /*1b30*/  FADD.FTZ R41, R35, R32 ;  /* 0x0000002023297221 */ /* 0x004fe20000010000 */
[----:B------:R-:W-:Y:S01]  /*1b40*/  @!P2 LOP3.LUT R37, R36, 0x3, RZ, 0xc0, !PT ;  /* 0x000000032425a812 */ /* 0x000fe200078ec0ff */
[----:B-1----:R-:W-:Y:S01]  /*1b50*/  FADD.FTZ R40, R33, R40 ;  /* 0x0000002821287221 */ /* 0x002fe20000010000 */
[----:B------:R-:W-:Y:S05]  /*1b60*/  WARPSYNC.ALL ;  /* 0x0000000000007948 */ /* 0x000fea0003800000 */
[----:B------:R-:W-:-:S02]  /*1b70*/  @!P2 IADD3 R37, R38, R37, RZ ;  /* 0x000000252625a210 */ /* 0x000fc40007ffe0ff */
[----:B---3--:R-:W-:-:S04]  /*1b80*/  LEA R34, R39, R34, 0x18 ;  /* 0x0000002227227211 */ /* 0x008fc800078ec0ff */
[----:B------:R-:W-:Y:S01]  /*1b90*/  @!P2 LEA R59, R37, R34, 0x3 ;  /* 0x00000022253ba211 */ /* 0x000fe200078e18ff */
[----:B------:R-:W-:-:S04]  /*1ba0*/  IMAD R178, R38, 0x8, R34 ;  /* 0x0000000826b27824 */ /* 0x000fc800078e0222 */
[----:B------:R-:W-:Y:S01]  /*1bb0*/  @!P2 STS.64 [R59+0x2000], R40 ;  /* 0x002000283b00a388 */ /* 0x000fe20000000a00 */
[----:B------:R-:W-:Y:S01]  /*1bc0*/  BAR.SYNC.DEFER_BLOCKING 0x0 ;  /* 0x0000000000007b1d */ /* 0x000fe20000010000 */
[----:B------:R-:W-:-:S04]  /*1bd0*/  ISETP.NE.U32.AND P2, PT, RZ, UR18, PT ;  /* 0x00000012ff007c0c */ /* 0x000fc8000bf45070 */
[----:B------:R-:W-:Y:S01]  /*1be0*/  ISETP.NE.AND.EX P2, PT, RZ, UR19, PT, P2 ;  /* 0x00000013ff007c0c */ /* 0x000fe2000bf45320 */
[----:B0-----:R-:W0:Y:S04]  /*1bf0*/  LDS.128 R32, [R178+0x2000] ;  /* 0x00200000b2207984 */ /* 0x001e280000000c00 */
[----:B------:R-:W1:Y:S01]  /*1c00*/  LDS.128 R36, [R178+0x2010] ;  /* 0x00201000b2247984 */ /* 0x000e620000000c00 */
[----:B0-----:R-:W-:Y:S01]  /*1c10*/  FADD.FTZ R187, RZ, R32 ;  /* 0x00000020ffbb7221 */ /* 0x001fe20000010000 */
[----:B------:R-:W-:Y:S01]  /*1c20*/  FADD.FTZ R32, RZ, R33 ;  /* 0x00000021ff207221 */ /* 0x000fe20000010000 */
[----:B-----5:R-:W-:Y:S02]  /*1c30*/  MOV R33, R68 ;  /* 0x0000004400217202 */ /* 0x020fe40000000f00 */
[----:B------:R-:W-:Y:S01]  /*1c40*/  FADD.FTZ R187, R34, R187 ;  /* 0x000000bb22bb7221 */ /* 0x000fe20000010000 */
[----:B------:R-:W-:Y:S01]  /*1c50*/  FADD.FTZ R32, R35, R32 ;  /* 0x0000002023207221 */ /* 0x000fe20000010000 */
[----:B------:R-:W-:-:S02]  /*1c60*/  IMAD.MOV.U32 R35, RZ, RZ, R66 ;  /* 0x000000ffff237224 */ /* 0x000fc400078e0042 */
[----:B-1----:R-:W-:Y:S01]  /*1c70*/  FADD.FTZ R187, R187, R36 ;  /* 0x00000024bbbb7221 */ /* 0x002fe20000010000 */
[----:B------:R-:W-:Y:S01]  /*1c80*/  FADD.FTZ R32, R32, R37 ;  /* 0x0000002520207221 */ /* 0x000fe20000010000 */
[----:B------:R-:W-:Y:S02]  /*1c90*/  @P1 MOV R37, R64 ;  /* 0x0000004000251202 */ /* 0x000fe40000000f00 */
[----:B------:R-:W-:Y:S01]  /*1ca0*/  FADD.FTZ R38, R38, R187 ;  /* 0x000000bb26267221 */ /* 0x000fe20000010000 */
[----:B------:R-:W-:-:S03]  /*1cb0*/  FADD.FTZ R32, R39, R32 ;  /* 0x0000002027207221 */ /* 0x000fc60000010000 */
[----:B------:R-:W-:Y:S01]  /*1cc0*/  FMUL.FTZ R38, R38, UR14 ;  /* 0x0000000e26267c20 */ /* 0x000fe20008410000 */
[----:B------:R-:W-:Y:S01]  /*1cd0*/  FMUL.FTZ R178, R32, UR14 ;  /* 0x0000000e20b27c20 */ /* 0x000fe20008410000 */
[----:B------:R-:W-:-:S03]  /*1ce0*/  @P1 MOV R32, R2 ;  /* 0x0000000200201202 */ /* 0x000fc60000000f00 */
[----:B------:R-:W-:Y:S02]  /*1cf0*/  FSEL R39, R38, RZ, !P3 ;  /* 0x000000ff26277208 */ /* 0x000fe40005800000 */
[----:B------:R-:W-:Y:S02]  /*1d00*/  LOP3.LUT P3, RZ, R33, 0xff, RZ, 0xc0, !PT ;  /* 0x000000ff21ff7812 */ /* 0x000fe4000786c0ff */
[----:B------:R-:W-:Y:S01]  /*1d10*/  @P1 LOP3.LUT P6, RZ, R32, 0xff, RZ, 0xc0, !PT ;  /* 0x000000ff20ff1812 */ /* 0x000fe200078cc0ff */
[-CC-:B------:R-:W-:Y:S01]  /*1d20*/  FFMA.FTZ R0, R0, R178.reuse, R39.reuse ;  /* 0x000000b200007223 */ /* 0x180fe20000010027 */
[-CC-:B------:R-:W-:Y:S01]  /*1d30*/  FFMA.FTZ R53, R53, R178.reuse, R39.reuse ;  /* 0x000000b235357223 */ /* 0x180fe20000010027 */
[-CC-:B------:R-:W-:Y:S01]  /*1d40*/  FFMA.FTZ R49, R49, R178.reuse, R39.reuse ;  /* 0x000000b231317223 */ /* 0x180fe20000010027 */
[-C--:B------:R-:W-:Y:S01]  /*1d50*/  FFMA.FTZ R55, R55, R178.reuse, R39 ;  /* 0x000000b237377223 */ /* 0x080fe20000010027 */
[----:B------:R-:W-:Y:S01]  /*1d60*/  FADD.FTZ R33, R51, -R0 ;  /* 0x8000000033217221 */ /* 0x000fe20000010000 */
[----:B------:R-:W-:Y:S01]  /*1d70*/  FADD.FTZ R53, R50, -R53 ;  /* 0x8000003532357221 */ /* 0x000fe20000010000 */
[----:B------:R-:W-:Y:S01]  /*1d80*/  FADD.FTZ R49, R48, -R49 ;  /* 0x8000003130317221 */ /* 0x000fe20000010000 */
[----:B------:R-:W-:Y:S01]  /*1d90*/  FADD.FTZ R55, R52, -R55 ;  /* 0x8000003734377221 */ /* 0x000fe20000010000 */
[C---:B------:R-:W-:Y:S01]  /*1da0*/  FMUL.FTZ R33, R176.reuse, R33 ;  /* 0x00000021b0217220 */ /* 0x040fe20000410000 */
[C---:B------:R-:W-:Y:S01]  /*1db0*/  FMUL.FTZ R34, R176.reuse, R53 ;  /* 0x00000035b0227220 */ /* 0x040fe20000410000 */
[----:B------:R-:W-:Y:S01]  /*1dc0*/  FMUL.FTZ R49, R176, R49 ;  /* 0x00000031b0317220 */ /* 0x000fe20000410000 */
[-C--:B------:R-:W-:Y:S01]  /*1dd0*/  FFMA.FTZ R54, R54, R178.reuse, R39 ;  /* 0x000000b236367223 */ /* 0x080fe20000010027 */
[----:B------:R-:W-:Y:S01]  /*1de0*/  @P2 FADD.FTZ R33, R4, R33 ;  /* 0x0000002104212221 */ /* 0x000fe20000010000 */
[----:B------:R-:W-:Y:S01]  /*1df0*/  @P2 FADD.FTZ R34, R5, R34 ;  /* 0x0000002205222221 */ /* 0x000fe20000010000 */
[----:B------:R-:W-:Y:S01]  /*1e00*/  @P2 FADD.FTZ R49, R6, R49 ;  /* 0x0000003106312221 */ /* 0x000fe20000010000 */
[----:B------:R-:W-:Y:S01]  /*1e10*/  FMUL.FTZ R36, R176, R55 ;  /* 0x00000037b0247220 */ /* 0x000fe20000410000 */
[----:B------:R-:W-:Y:S01]  /*1e20*/  FMUL.FTZ R52, R33, UR15 ;  /* 0x0000000f21347c20 */ /* 0x000fe20008410000 */
[----:B------:R-:W-:Y:S01]  /*1e30*/  FMUL.FTZ R53, R34, UR15 ;  /* 0x0000000f22357c20 */ /* 0x000fe20008410000 */
[----:B------:R-:W-:Y:S01]  /*1e40*/  FADD.FTZ R73, R73, -R54 ;  /* 0x8000003649497221 */ /* 0x000fe20000010000 */
[-C--:B------:R-:W-:Y:S01]  /*1e50*/  FFMA.FTZ R71, R71, R178.reuse, R39 ;  /* 0x000000b247477223 */ /* 0x080fe20000010027 */
[----:B------:R-:W-:Y:S01]  /*1e60*/  FMUL.FTZ R54, R49, UR15 ;  /* 0x0000000f31367c20 */ /* 0x000fe20008410000 */
[----:B------:R-:W-:Y:S01]  /*1e70*/  FSEL R40, R52, RZ, P3 ;  /* 0x000000ff34287208 */ /* 0x000fe20001800000 */
[----:B------:R-:W-:Y:S01]  /*1e80*/  @P2 FADD.FTZ R36, R7, R36 ;  /* 0x0000002407242221 */ /* 0x000fe20000010000 */
[----:B------:R-:W-:Y:S01]  /*1e90*/  LOP3.LUT P3, RZ, R68, 0xff00, RZ, 0xc0, !PT ;  /* 0x0000ff0044ff7812 */ /* 0x000fe2000786c0ff */
[----:B------:R-:W-:Y:S01]  /*1ea0*/  FMUL.FTZ R73, R176, R73 ;  /* 0x00000049b0497220 */ /* 0x000fe20000410000 */
[----:B------:R-:W-:Y:S01]  /*1eb0*/  @P1 FSEL R52, R52, RZ, P6 ;  /* 0x000000ff34341208 */ /* 0x000fe20003000000 */
[----:B------:R-:W-:Y:S01]  /*1ec0*/  FADD.FTZ R71, R70, -R71 ;  /* 0x8000004746477221 */ /* 0x000fe20000010000 */
[----:B------:R-:W-:Y:S01]  /*1ed0*/  @P1 LOP3.LUT P6, RZ, R2, 0xff00, RZ, 0xc0, !PT ;  /* 0x0000ff0002ff1812 */ /* 0x000fe200078cc0ff */
[-C--:B------:R-:W-:Y:S01]  /*1ee0*/  FFMA.FTZ R74, R74, R178.reuse, R39 ;  /* 0x000000b24a4a7223 */ /* 0x080fe20000010027 */
[C---:B------:R-:W-:Y:S01]  /*1ef0*/  FSEL R51, R53.reuse, RZ, P3 ;  /* 0x000000ff35337208 */ /* 0x040fe20001800000 */
[----:B------:R-:W-:Y:S01]  /*1f00*/  FMUL.FTZ R55, R36, UR15 ;  /* 0x0000000f24377c20 */ /* 0x000fe20008410000 */
[----:B------:R-:W-:Y:S01]  /*1f10*/  LOP3.LUT P3, RZ, R68, 0xff0000, RZ, 0xc0, !PT ;  /* 0x00ff000044ff7812 */ /* 0x000fe2000786c0ff */
[----:B------:R-:W-:Y:S01]  /*1f20*/  @P2 FADD.FTZ R73, R8, R73 ;  /* 0x0000004908492221 */ /* 0x000fe20000010000 */
[----:B------:R-:W-:Y:S01]  /*1f30*/  @P1 FSEL R53, R53, RZ, P6 ;  /* 0x000000ff35351208 */ /* 0x000fe20003000000 */
[----:B------:R-:W-:Y:S01]  /*1f40*/  FMUL.FTZ R38, R176, R71 ;  /* 0x00000047b0267220 */ /* 0x000fe20000410000 */
[----:B------:R-:W-:Y:S01]  /*1f50*/  @P1 LOP3.LUT P6, RZ, R2, 0xff0000, RZ, 0xc0, !PT ;  /* 0x00ff000002ff1812 */ /* 0x000fe200078cc0ff */
[----:B------:R-:W-:Y:S01]  /*1f60*/  FADD.FTZ R77, R77, -R74 ;  /* 0x8000004a4d4d7221 */ /* 0x000fe20000010000 */
[----:B------:R-:W-:Y:S01]  /*1f70*/  FSEL R41, R54, RZ, P3 ;  /* 0x000000ff36297208 */ /* 0x000fe20001800000 */
[----:B------:R-:W-:Y:S01]  /*1f80*/  FMUL.FTZ R59, R73, UR15 ;  /* 0x0000000f493b7c20 */ /* 0x000fe20008410000 */
[----:B------:R-:W-:Y:S01]  /*1f90*/  LOP3.LUT P3, RZ, R68, 0xff000000, RZ, 0xc0, !PT ;  /* 0xff00000044ff7812 */ /* 0x000fe2000786c0ff */
[-C--:B------:R-:W-:Y:S01]  /*1fa0*/  FFMA.FTZ R75, R75, R178.reuse, R39 ;  /* 0x000000b24b4b7223 */ /* 0x080fe20000010027 */
[----:B------:R-:W-:Y:S01]  /*1fb0*/  @P1 FSEL R54, R54, RZ, P6 ;  /* 0x000000ff36361208 */ /* 0x000fe20003000000 */
[----:B------:R-:W-:Y:S01]  /*1fc0*/  @P2 FADD.FTZ R38, R9, R38 ;  /* 0x0000002609262221 */ /* 0x000fe20000010000 */
[----:B------:R-:W-:Y:S01]  /*1fd0*/  @P1 LOP3.LUT P6, RZ, R2, 0xff000000, RZ, 0xc0, !PT ;  /* 0xff00000002ff1812 */ /* 0x000fe200078cc0ff */
[----:B------:R-:W-:Y:S01]  /*1fe0*/  FMUL.FTZ R77, R176, R77 ;  /* 0x0000004db04d7220 */ /* 0x000fe20000410000 */
[----:B------:R-:W-:Y:S01]  /*1ff0*/  FSEL R0, R55, RZ, P3 ;  /* 0x000000ff37007208 */ /* 0x000fe20001800000 */
[----:B------:R-:W-:Y:S01]  /*2000*/  FADD.FTZ R75, R76, -R75 ;  /* 0x8000004b4c4b7221 */ /* 0x000fe20000010000 */
[----:B------:R-:W-:Y:S01]  /*2010*/  LOP3.LUT P3, RZ, R69, 0xff, RZ, 0xc0, !PT ;  /* 0x000000ff45ff7812 */ /* 0x000fe2000786c0ff */
[----:B------:R-:W-:Y:S01]  /*2020*/  FMUL.FTZ R68, R38, UR15 ;  /* 0x0000000f26447c20 */ /* 0x000fe20008410000 */
[----:B------:R-:W-:Y:S01]  /*2030*/  @P1 FSEL R55, R55, RZ, P6 ;  /* 0x000000ff37371208 */ /* 0x000fe20003000000 */
[----:B------:R-:W-:Y:S01]  /*2040*/  @P2 FADD.FTZ R77, R10, R77 ;  /* 0x0000004d0a4d2221 */ /* 0x000fe20000010000 */
[----:B------:R-:W-:Y:S01]  /*2050*/  @P1 LOP3.LUT P6, RZ, R3, 0xff, RZ, 0xc0, !PT ;  /* 0x000000ff03ff1812 */ /* 0x000fe200078cc0ff */
[----:B------:R-:W-:Y:S01]  /*2060*/  FMUL.FTZ R70, R176, R75 ;  /* 0x0000004bb0467220 */ /* 0x000fe20000410000 */
[----:B------:R-:W-:Y:S01]  /*2070*/  FSEL R50, R59, RZ, P3 ;  /* 0x000000ff3b327208 */ /* 0x000fe20001800000 */
[----:B------:R-:W-:Y:S01]  /*2080*/  FMUL.FTZ R32, R77, UR15 ;  /* 0x0000000f4d207c20 */ /* 0x000fe20008410000 */
[----:B------:R-:W-:Y:S01]  /*2090*/  LOP3.LUT P3, RZ, R69, 0xff00, RZ, 0xc0, !PT ;  /* 0x0000ff0045ff7812 */ /* 0x000fe2000786c0ff */
[-CC-:B------:R-:W-:Y:S01]  /*20a0*/  FFMA.FTZ R44, R44, R178.reuse, R39.reuse ;  /* 0x000000b22c2c7223 */ /* 0x180fe20000010027 */
[----:B------:R-:W-:Y:S01]  /*20b0*/  @P1 FSEL R59, R59, RZ, P6 ;  /* 0x000000ff3b3b1208 */ /* 0x000fe20003000000 */
[----:B------:R-:W-:Y:S01]  /*20c0*/  @P2 FADD.FTZ R70, R11, R70 ;  /* 0x000000460b462221 */ /* 0x000fe20000010000 */
[----:B------:R-:W-:Y:S01]  /*20d0*/  @P1 LOP3.LUT P6, RZ, R3, 0xff00, RZ, 0xc0, !PT ;  /* 0x0000ff0003ff1812 */ /* 0x000fe200078cc0ff */
[----:B------:R-:W-:Y:S01]  /*20e0*/  FADD.FTZ R45, R45, -R44 ;  /* 0x8000002c2d2d7221 */ /* 0x000fe20000010000 */
[----:B------:R-:W-:Y:S01]  /*20f0*/  FSEL R75, R68, RZ, P3 ;  /* 0x000000ff444b7208 */ /* 0x000fe20001800000 */
[-CC-:B------:R-:W-:Y:S01]  /*2100*/  FFMA.FTZ R57, R57, R178.reuse, R39.reuse ;  /* 0x000000b239397223 */ /* 0x180fe20000010027 */
[----:B------:R-:W-:Y:S01]  /*2110*/  LOP3.LUT P3, RZ, R69, 0xff0000, RZ, 0xc0, !PT ;  /* 0x00ff000045ff7812 */ /* 0x000fe2000786c0ff */
[----:B------:R-:W-:Y:S01]  /*2120*/  FMUL.FTZ R48, R70, UR15 ;  /* 0x0000000f46307c20 */ /* 0x000fe20008410000 */
[----:B------:R-:W-:Y:S01]  /*2130*/  @P1 FSEL R68, R68, RZ, P6 ;  /* 0x000000ff44441208 */ /* 0x000fe20003000000 */
[-C--:B------:R-:W-:Y:S01]  /*2140*/  FFMA.FTZ R47, R47, R178.reuse, R39 ;  /* 0x000000b22f2f7223 */ /* 0x080fe20000010027 */
[----:B------:R-:W-:Y:S01]  /*2150*/  @P1 LOP3.LUT P6, RZ, R3, 0xff0000, RZ, 0xc0, !PT ;  /* 0x00ff000003ff1812 */ /* 0x000fe200078cc0ff */
[----:B------:R-:W-:Y:S01]  /*2160*/  FMUL.FTZ R45, R176, R45 ;  /* 0x0000002db02d7220 */ /* 0x000fe20000410000 */
[----:B------:R-:W-:Y:S01]  /*2170*/  FSEL R74, R32, RZ, P3 ;  /* 0x000000ff204a7208 */ /* 0x000fe20001800000 */
[----:B------:R-:W-:Y:S01]  /*2180*/  FADD.FTZ R57, R56, -R57 ;  /* 0x8000003938397221 */ /* 0x000fe20000010000 */
[----:B------:R-:W-:Y:S01]  /*2190*/  LOP3.LUT P3, RZ, R69, 0xff000000, RZ, 0xc0, !PT ;  /* 0xff00000045ff7812 */ /* 0x000fe2000786c0ff */
[-CC-:B------:R-:W-:Y:S01]  /*21a0*/  FFMA.FTZ R58, R58, R178.reuse, R39.reuse ;  /* 0x000000b23a3a7223 */ /* 0x180fe20000010027 */
[----:B------:R-:W-:Y:S01]  /*21b0*/  @P1 FSEL R69, R32, RZ, P6 ;  /* 0x000000ff20451208 */ /* 0x000fe20003000000 */
[-CC-:B------:R-:W-:Y:S01]  /*21c0*/  FFMA.FTZ R32, R42, R178.reuse, R39.reuse ;  /* 0x000000b22a207223 */ /* 0x180fe20000010027 */
[----:B------:R-:W-:Y:S01]  /*21d0*/  @P1 LOP3.LUT P6, RZ, R3, 0xff000000, RZ, 0xc0, !PT ;  /* 0xff00000003ff1812 */ /* 0x000fe200078cc0ff */
[-C--:B------:R-:W-:Y:S01]  /*21e0*/  FFMA.FTZ R63, R63, R178.reuse, R39 ;  /* 0x000000b23f3f7223 */ /* 0x080fe20000010027 */
[----:B------:R-:W-:Y:S01]  /*21f0*/  FADD.FTZ R47, R46, -R47 ;  /* 0x8000002f2e2f7221 */ /* 0x000fe20000010000 */
[----:B------:R-:W-:Y:S01]  /*2200*/  FADD.FTZ R43, R43, -R32 ;  /* 0x800000202b2b7221 */ /* 0x000fe20000010000 */
[----:B------:R-:W-:Y:S01]  /*2210*/  @P1 FSEL R42, R48, RZ, P6 ;  /* 0x000000ff302a1208 */ /* 0x000fe20003000000 */
[----:B------:R-:W-:Y:S01]  /*2220*/  @P2 FADD.FTZ R45, R14, R45 ;  /* 0x0000002d0e2d2221 */ /* 0x000fe20000010000 */
[----:B------:R-:W-:Y:S01]  /*2230*/  @P1 LOP3.LUT P6, RZ, R37, 0xff, RZ, 0xc0, !PT ;  /* 0x000000ff25ff1812 */ /* 0x000fe200078cc0ff */
[C---:B------:R-:W-:Y:S01]  /*2240*/  FMUL.FTZ R43, R176.reuse, R43 ;  /* 0x0000002bb02b7220 */ /* 0x040fe20000410000 */
[----:B------:R-:W-:Y:S01]  /*2250*/  FMUL.FTZ R46, R176, R57 ;  /* 0x00000039b02e7220 */ /* 0x000fe20000410000 */
[----:B------:R-:W-:Y:S01]  /*2260*/  FADD.FTZ R61, R61, -R58 ;  /* 0x8000003a3d3d7221 */ /* 0x000fe20000010000 */
[----:B------:R-:W-:Y:S01]  /*2270*/  FADD.FTZ R63, R60, -R63 ;  /* 0x8000003f3c3f7221 */ /* 0x000fe20000010000 */
[----:B------:R-:W-:Y:S01]  /*2280*/  @P2 FADD.FTZ R43, R12, R43 ;  /* 0x0000002b0c2b2221 */ /* 0x000fe20000010000 */
[----:B------:R-:W-:Y:S01]  /*2290*/  FMUL.FTZ R60, R45, UR15 ;  /* 0x0000000f2d3c7c20 */ /* 0x000fe20008410000 */
[C---:B------:R-:W-:Y:S01]  /*22a0*/  FMUL.FTZ R44, R176.reuse, R47 ;  /* 0x0000002fb02c7220 */ /* 0x040fe20000410000 */
[----:B------:R-:W-:Y:S01]  /*22b0*/  @P2 FADD.FTZ R46, R15, R46 ;  /* 0x0000002e0f2e2221 */ /* 0x000fe20000010000 */
[----:B------:R-:W-:Y:S01]  /*22c0*/  FMUL.FTZ R32, R43, UR15 ;  /* 0x0000000f2b207c20 */ /* 0x000fe20008410000 */
[----:B------:R-:W-:Y:S01]  /*22d0*/  FMUL.FTZ R37, R176, R61 ;  /* 0x0000003db0257220 */ /* 0x000fe20000410000 */
[----:B------:R-:W-:Y:S01]  /*22e0*/  FSEL R187, R48, RZ, P3 ;  /* 0x000000ff30bb7208 */ /* 0x000fe20001800000 */
[-C--:B------:R-:W-:Y:S01]  /*22f0*/  FFMA.FTZ R62, R62, R178.reuse, R39 ;  /* 0x000000b23e3e7223 */ /* 0x080fe20000010027 */
[----:B------:R-:W-:Y:S01]  /*2300*/  LOP3.LUT P3, RZ, R35, 0xff, RZ, 0xc0, !PT ;  /* 0x000000ff23ff7812 */ /* 0x000fe2000786c0ff */
[----:B------:R-:W-:Y:S01]  /*2310*/  @P2 FADD.FTZ R44, R13, R44 ;  /* 0x0000002c0d2c2221 */ /* 0x000fe20000010000 */
[----:B------:R-:W-:Y:S01]  /*2320*/  @P1 FSEL R57, R32, RZ, P6 ;  /* 0x000000ff20391208 */ /* 0x000fe20003000000 */
[----:B------:R-:W-:Y:S01]  /*2330*/  FMUL.FTZ R61, R46, UR15 ;  /* 0x0000000f2e3d7c20 */ /* 0x000fe20008410000 */
[----:B------:R-:W-:Y:S01]  /*2340*/  LOP3.LUT P6, RZ, R66, 0xff0000, RZ, 0xc0, !PT ;  /* 0x00ff000042ff7812 */ /* 0x000fe200078cc0ff */
[----:B------:R-:W-:Y:S01]  /*2350*/  @P2 FADD.FTZ R37, R16, R37 ;  /* 0x0000002510252221 */ /* 0x000fe20000010000 */
[----:B------:R-:W-:Y:S01]  /*2360*/  FMUL.FTZ R48, R176, R63 ;  /* 0x0000003fb0307220 */ /* 0x000fe20000410000 */
[----:B------:R-:W-:Y:S01]  /*2370*/  FFMA.FTZ R185, R185, R178, R39 ;  /* 0x000000b2b9b97223 */ /* 0x000fe20000010027 */
[----:B------:R-:W-:Y:S01]  /*2380*/  FSEL R180, R60, RZ, P6 ;  /* 0x000000ff3cb47208 */ /* 0x000fe20003000000 */
[----:B------:R-:W-:Y:S01]  /*2390*/  FADD.FTZ R183, R183, -R62 ;  /* 0x8000003eb7b77221 */ /* 0x000fe20000010000 */
[----:B------:R-:W-:Y:S01]  /*23a0*/  LOP3.LUT P6, RZ, R66, 0xff000000, RZ, 0xc0, !PT ;  /* 0xff00000042ff7812 */ /* 0x000fe200078cc0ff */
[----:B------:R-:W-:Y:S01]  /*23b0*/  FMUL.FTZ R178, R44, UR15 ;  /* 0x0000000f2cb27c20 */ /* 0x000fe20008410000 */
[----:B------:R-:W-:Y:S01]  /*23c0*/  FSEL R76, R32, RZ, P3 ;  /* 0x000000ff204c7208 */ /* 0x000fe20001800000 */
[----:B------:R-:W-:Y:S01]  /*23d0*/  FMUL.FTZ R62, R37, UR15 ;  /* 0x0000000f253e7c20 */ /* 0x000fe20008410000 */
[----:B------:R-:W-:Y:S01]  /*23e0*/  @P1 LOP3.LUT P3, RZ, R64, 0xff00, RZ, 0xc0, !PT ;  /* 0x0000ff0040ff1812 */ /* 0x000fe2000786c0ff */
[----:B------:R-:W-:Y:S01]  /*23f0*/  @P2 FADD.FTZ R48, R17, R48 ;  /* 0x0000003011302221 */ /* 0x000fe20000010000 */
[----:B------:R-:W-:Y:S01]  /*2400*/  FSEL R189, R61, RZ, P6 ;  /* 0x000000ff3dbd7208 */ /* 0x000fe20003000000 */
[----:B------:R-:W-:Y:S01]  /*2410*/  FMUL.FTZ R183, R176, R183 ;  /* 0x000000b7b0b77220 */ /* 0x000fe20000410000 */
[----:B------:R-:W-:Y:S01]  /*2420*/  LOP3.LUT P6, RZ, R67, 0xff, RZ, 0xc0, !PT ;  /* 0x000000ff43ff7812 */ /* 0x000fe200078cc0ff */
[----:B------:R-:W-:Y:S01]  /*2430*/  FMUL.FTZ R63, R48, UR15 ;  /* 0x0000000f303f7c20 */ /* 0x000fe20008410000 */
[----:B------:R-:W-:Y:S01]  /*2440*/  @P1 FSEL R58, R178, RZ, P3 ;  /* 0x000000ffb23a1208 */ /* 0x000fe20001800000 */
[----:B------:R-:W-:Y:S01]  /*2450*/  @P2 FADD.FTZ R183, R18, R183 ;  /* 0x000000b712b72221 */ /* 0x000fe20000010000 */
[----:B------:R-:W-:Y:S01]  /*2460*/  @P1 LOP3.LUT P3, RZ, R64, 0xff0000, RZ, 0xc0, !PT ;  /* 0x00ff000040ff1812 */ /* 0x000fe2000786c0ff */
[----:B------:R-:W-:Y:S01]  /*2470*/  FADD.FTZ R185, R72, -R185 ;  /* 0x800000b948b97221 */ /* 0x000fe20000010000 */
[----:B------:R-:W-:Y:S01]  /*2480*/  FSEL R182, R62, RZ, P6 ;  /* 0x000000ff3eb67208 */ /* 0x000fe20003000000 */
[----:B------:R-:W-:Y:S01]  /*2490*/  FMUL.FTZ R71, R183, UR15 ;  /* 0x0000000fb7477c20 */ /* 0x000fe20008410000 */
[----:B------:R-:W-:Y:S01]  /*24a0*/  LOP3.LUT P6, RZ, R67, 0xff00, RZ, 0xc0, !PT ;  /* 0x0000ff0043ff7812 */ /* 0x000fe200078cc0ff */
[----:B------:R-:W-:Y:S01]  /*24b0*/  FMUL.FTZ R176, R176, R185 ;  /* 0x000000b9b0b07220 */ /* 0x000fe20000410000 */
[----:B------:R-:W-:-:S02]  /*24c0*/  @P1 FSEL R60, R60, RZ, P3 ;  /* 0x000000ff3c3c1208 */ /* 0x000fc40001800000 */
[----:B------:R-:W-:Y:S01]  /*24d0*/  @P1 LOP3.LUT P3, RZ, R64, 0xff000000, RZ, 0xc0, !PT ;  /* 0xff00000040ff1812 */ /* 0x000fe2000786c0ff */
[----:B------:R-:W-:Y:S01]  /*24e0*/  @P2 FADD.FTZ R176, R19, R176 ;  /* 0x000000b013b02221 */ /* 0x000fe20000010000 */
[----:B------:R-:W-:Y:S02]  /*24f0*/  FSEL R191, R63, RZ, P6 ;  /* 0x000000ff3fbf7208 */ /* 0x000fe40003000000 */
[----:B------:R-:W-:Y:S02]  /*2500*/  LOP3.LUT P6, RZ, R67, 0xff0000, RZ, 0xc0, !PT ;  /* 0x00ff000043ff7812 */ /* 0x000fe400078cc0ff */
[----:B------:R-:W-:Y:S02]  /*2510*/  @P1 FSEL R61, R61, RZ, P3 ;  /* 0x000000ff3d3d1208 */ /* 0x000fe40001800000 */
[----:B------:R-:W-:Y:S02]  /*2520*/  @P1 LOP3.LUT P3, RZ, R65, 0xff, RZ, 0xc0, !PT ;  /* 0x000000ff41ff1812 */ /* 0x000fe4000786c0ff */
[----:B------:R-:W-:-:S02]  /*2530*/  FSEL R72, R71, RZ, P6 ;  /* 0x000000ff47487208 */ /* 0x000fc40003000000 */
[C---:B------:R-:W-:Y:S02]  /*2540*/  @P1 LOP3.LUT P6, RZ, R65.reuse, 0xff0000, RZ, 0xc0, !PT ;  /* 0x00ff000041ff1812 */ /* 0x040fe400078cc0ff */
[----:B------:R-:W-:Y:S02]  /*2550*/  @P1 FSEL R62, R62, RZ, P3 ;  /* 0x000000ff3e3e1208 */ /* 0x000fe40001800000 */
[----:B------:R-:W-:Y:S02]  /*2560*/  @P1 LOP3.LUT P3, RZ, R65, 0xff00, RZ, 0xc0, !PT ;  /* 0x0000ff0041ff1812 */ /* 0x000fe4000786c0ff */
[----:B------:R-:W-:Y:S02]  /*2570*/  @P1 FSEL R71, R71, RZ, P6 ;  /* 0x000000ff47471208 */ /* 0x000fe40003000000 */
[----:B------:R-:W-:Y:S02]  /*2580*/  ISETP.NE.U32.AND P6, PT, RZ, UR16, PT ;  /* 0x00000010ff007c0c */ /* 0x000fe4000bfc5070 */
[----:B------:R-:W-:-:S02]  /*2590*/  @P1 FSEL R63, R63, RZ, P3 ;  /* 0x000000ff3f3f1208 */ /* 0x000fc40001800000 */
[----:B------:R-:W-:Y:S02]  /*25a0*/  ISETP.NE.U32.AND P3, PT, RZ, UR16, PT ;  /* 0x00000010ff007c0c */ /* 0x000fe4000bf65070 */
[----:B------:R-:W-:Y:S02]  /*25b0*/  ISETP.NE.AND.EX P6, PT, RZ, UR17, PT, P6 ;  /* 0x00000011ff007c0c */ /* 0x000fe4000bfc5360 */
[----:B------:R-:W-:Y:S02]  /*25c0*/  ISETP.NE.AND.EX P3, PT, RZ, UR17, PT, P3 ;  /* 0x00000011ff007c0c */ /* 0x000fe4000bf65330 */
[----:B------:R-:W-:Y:S02]  /*25d0*/  @P1 F2FP.BF16.F32.PACK_AB R54, RZ, R54 ;  /* 0x00000036ff36123e */ /* 0x000fe400000010ff */
[----:B------:R-:W-:Y:S02]  /*25e0*/  SEL R35, R36, R23, P3 ;  /* 0x0000001724237207 */ /* 0x000fe40001800000 */
[----:B------:R-:W-:-:S02]  /*25f0*/  SEL R36, R73, R24, P3 ;  /* 0x0000001849247207 */ /* 0x000fc40001800000 */
[----:B------:R-:W-:Y:S02]  /*2600*/  SEL R32, R33, R20, P3 ;  /* 0x0000001421207207 */ /* 0x000fe40001800000 */
[----:B------:R-:W-:Y:S02]  /*2610*/  SEL R24, R37, R24, P3 ;  /* 0x0000001825187207 */ /* 0x000fe40001800000 */
[----:B------:R-:W-:Y:S02]  /*2620*/  SEL R33, R34, R21, P3 ;  /* 0x0000001522217207 */ /* 0x000fe40001800000 */
[-C--:B------:R-:W-:Y:S02]  /*2630*/  SEL R37, R38, R25.reuse, P3 ;  /* 0x0000001926257207 */ /* 0x080fe40001800000 */
[----:B------:R-:W-:Y:S02]  /*2640*/  SEL R34, R49, R22, P3 ;  /* 0x0000001631227207 */ /* 0x000fe40001800000 */
[----:B------:R-:W-:-:S02]  /*2650*/  SEL R25, R48, R25, P3 ;  /* 0x0000001930197207 */ /* 0x000fc40001800000 */
[----:B------:R-:W-:Y:S01]  /*2660*/  SEL R21, R44, R21, P3 ;  /* 0x000000152c157207 */ /* 0x000fe20001800000 */
[----:B------:R-:W0:Y:S01]  /*2670*/  @P6 LDC.64 R48, c[0x0][0x308] ;  /* 0x0000c200ff306b82 */ /* 0x000e220000000a00 */
[----:B------:R-:W-:Y:S02]  /*2680*/  SEL R22, R45, R22, P3 ;  /* 0x000000162d167207 */ /* 0x000fe40001800000 */
[----:B------:R-:W-:Y:S02]  /*2690*/  SEL R23, R46, R23, P3 ;  /* 0x000000172e177207 */ /* 0x000fe40001800000 */
[----:B------:R-:W-:Y:S02]  /*26a0*/  @P1 F2FP.BF16.F32.PACK_AB R52, RZ, R52 ;  /* 0x00000034ff34123e */ /* 0x000fe400000010ff */
[----:B------:R-:W-:Y:S01]  /*26b0*/  @P1 F2FP.BF16.F32.PACK_AB R55, RZ, R55 ;  /* 0x00000037ff37123e */ /* 0x000fe200000010ff */
[----:B------:R-:W1:Y:S01]  /*26c0*/  LDC.64 R44, c[0x0][0x2f8] ;  /* 0x0000be00ff2c7b82 */ /* 0x000e620000000a00 */
[----:B------:R-:W-:-:S02]  /*26d0*/  @P1 PRMT R29, R54, 0x7610, R29 ;  /* 0x00007610361d1816 */ /* 0x000fc4000000001d */
[----:B------:R-:W-:Y:S02]  /*26e0*/  @P1 F2FP.BF16.F32.PACK_AB R53, RZ, R53 ;  /* 0x00000035ff35123e */ /* 0x000fe400000010ff */
[----:B------:R-:W-:Y:S02]  /*26f0*/  @P1 PRMT R28, R52, 0x7610, R28 ;  /* 0x00007610341c1816 */ /* 0x000fe4000000001c */
[----:B------:R-:W-:Y:S01]  /*2700*/  @P1 PRMT R29, R29, 0x5410, R55 ;  /* 0x000054101d1d1816 */ /* 0x000fe20000000037 */
[----:B------:R-:W2:Y:S01]  /*2710*/  @P1 LDC.64 R46, c[0x0][0x300] ;  /* 0x0000c000ff2e1b82 */ /* 0x000ea20000000a00 */
[----:B------:R-:W-:Y:S02]  /*2720*/  @P1 PRMT R28, R28, 0x5410, R53 ;  /* 0x000054101c1c1816 */ /* 0x000fe40000000035 */
[----:B------:R-:W-:Y:S02]  /*2730*/  SEL R38, R77, R26, P3 ;  /* 0x0000001a4d267207 */ /* 0x000fe40001800000 */
[----:B------:R-:W-:-:S02]  /*2740*/  SEL R39, R70, R27, P3 ;  /* 0x0000001b46277207 */ /* 0x000fc40001800000 */
[----:B------:R-:W-:Y:S01]  /*2750*/  F2FP.BF16.F32.PACK_AB R41, R0, R41 ;  /* 0x000000290029723e */ /* 0x000fe200000010ff */
[----:B------:R-:W3:Y:S01]  /*2760*/  @P6 LDC.64 R54, c[0x0][0x308] ;  /* 0x0000c200ff366b82 */ /* 0x000ee20000000a00 */
[----:B------:R-:W-:Y:S01]  /*2770*/  SEL R20, R43, R20, P3 ;  /* 0x000000142b147207 */ /* 0x000fe20001800000 */
[C---:B------:R-:W-:Y:S01]  /*2780*/  FMUL.FTZ R0, R176.reuse, UR15 ;  /* 0x0000000fb0007c20 */ /* 0x040fe20008410000 */
[----:B------:R-:W-:Y:S01]  /*2790*/  SEL R26, R183, R26, P3 ;  /* 0x0000001ab71a7207 */ /* 0x000fe20001800000 */
[----:B0-----:R-:W-:Y:S01]  /*27a0*/  @P6 IMAD.WIDE.U32 R48, R179, 0x20, R48 ;  /* 0x00000020b3306825 */ /* 0x001fe200078e0030 */
[----:B------:R-:W-:Y:S02]  /*27b0*/  SEL R27, R176, R27, P3 ;  /* 0x0000001bb01b7207 */ /* 0x000fe40001800000 */
[----:B------:R-:W-:Y:S01]  /*27c0*/  @P1 F2FP.BF16.F32.PACK_AB R59, RZ, R59 ;  /* 0x0000003bff3b123e */ /* 0x000fe200000010ff */
[----:B------:R-:W0:Y:S01]  /*27d0*/  @P1 LDC.64 R52, c[0x0][0x300] ;  /* 0x0000c000ff341b82 */ /* 0x000e220000000a00 */
[----:B------:R-:W-:Y:S01]  /*27e0*/  @P1 F2FP.BF16.F32.PACK_AB R69, RZ, R69 ;  /* 0x00000045ff45123e */ /* 0x000fe200000010ff */
[----:B------:R-:W-:Y:S01]  /*27f0*/  @P6 STG.E.128 desc[UR4][R48.64], R32 ;  /* 0x0000002030006986 */ /* 0x000fe2000c101d04 */
[----:B------:R-:W-:-:S02]  /*2800*/  LOP3.LUT P3, RZ, R67, 0xff000000, RZ, 0xc0, !PT ;  /* 0xff00000043ff7812 */ /* 0x000fc4000786c0ff */
[----:B------:R-:W-:Y:S01]  /*2810*/  @P1 F2FP.BF16.F32.PACK_AB R68, RZ, R68 ;  /* 0x00000044ff44123e */ /* 0x000fe200000010ff */
[----:B------:R4:W-:Y:S01]  /*2820*/  @P6 STG.E.128 desc[UR4][R48.64+0x10], R36 ;  /* 0x0000102430006986 */ /* 0x0009e2000c101d04 */
[----:B------:R-:W-:Y:S01]  /*2830*/  @P1 F2FP.BF16.F32.PACK_AB R56, RZ, R42 ;  /* 0x0000002aff38123e */ /* 0x000fe200000010ff */
[----:B--2---:R-:W-:Y:S01]  /*2840*/  @P1 IMAD.WIDE.U32 R46, R179, 0x10, R46 ;  /* 0x00000010b32e1825 */ /* 0x004fe200078e002e */
[----:B------:R-:W-:Y:S02]  /*2850*/  @P1 PRMT R30, R59, 0x7610, R30 ;  /* 0x000076103b1e1816 */ /* 0x000fe4000000001e */
[----:B------:R-:W-:Y:S02]  /*2860*/  @P1 PRMT R31, R69, 0x7610, R31 ;  /* 0x00007610451f1816 */ /* 0x000fe4000000001f */
[----:B------:R-:W-:Y:S02]  /*2870*/  FSEL R59, R0, RZ, P3 ;  /* 0x000000ff003b7208 */ /* 0x000fe40001800000 */
[----:B------:R-:W-:Y:S01]  /*2880*/  F2FP.BF16.F32.PACK_AB R42, R75, R50 ;  /* 0x000000324b2a723e */ /* 0x000fe200000010ff */
[----:B---3--:R-:W-:Y:S01]  /*2890*/  @P6 IMAD.WIDE.U32 R54, R181, 0x20, R54 ;  /* 0x00000020b5366825 */ /* 0x008fe200078e0036 */
[----:B------:R-:W-:-:S02]  /*28a0*/  F2FP.BF16.F32.PACK_AB R40, R51, R40 ;  /* 0x000000283328723e */ /* 0x000fc400000010ff */
[----:B------:R-:W-:Y:S01]  /*28b0*/  @P1 LOP3.LUT P3, RZ, R65, 0xff000000, RZ, 0xc0, !PT ;  /* 0xff00000041ff1812 */ /* 0x000fe2000786c0ff */
[----:B-1----:R-:W-:Y:S01]  /*28c0*/  IMAD.WIDE.U32 R50, R179, 0x10, R44 ;  /* 0x00000010b3327825 */ /* 0x002fe200078e002c */
[----:B------:R-:W-:Y:S02]  /*28d0*/  F2FP.BF16.F32.PACK_AB R43, R187, R74 ;  /* 0x0000004abb2b723e */ /* 0x000fe400000010ff */
[----:B------:R-:W-:Y:S01]  /*28e0*/  @P1 PRMT R30, R30, 0x5410, R68 ;  /* 0x000054101e1e1816 */ /* 0x000fe20000000044 */
[----:B------:R-:W-:Y:S01]  /*28f0*/  IMAD.WIDE.U32 R44, R181, 0x10, R44 ;  /* 0x00000010b52c7825 */ /* 0x000fe200078e002c */
[----:B------:R-:W-:Y:S01]  /*2900*/  @P1 PRMT R31, R31, 0x5410, R56 ;  /* 0x000054101f1f1816 */ /* 0x000fe20000000038 */
[----:B------:R-:W-:Y:S01]  /*2910*/  STG.E.128 desc[UR4][R50.64], R40 ;  /* 0x0000002832007986 */ /* 0x000fe2000c101d04 */
[----:B------:R-:W-:Y:S01]  /*2920*/  LOP3.LUT P2, RZ, R66, 0xff00, RZ, 0xc0, !PT ;  /* 0x0000ff0042ff7812 */ /* 0x000fe2000784c0ff */
[----:B0-----:R-:W-:Y:S01]  /*2930*/  @P1 IMAD.WIDE.U32 R52, R181, 0x10, R52 ;  /* 0x00000010b5341825 */ /* 0x001fe200078e0034 */
[----:B------:R-:W-:Y:S01]  /*2940*/  @P1 F2FP.BF16.F32.PACK_AB R57, RZ, R57 ;  /* 0x00000039ff39123e */ /* 0x000fe200000010ff */
[----:B------:R0:W-:Y:S01]  /*2950*/  @P1 STG.E.128 desc[UR4][R46.64], R28 ;  /* 0x0000001c2e001986 */ /* 0x0001e2000c101d04 */
[----:B------:R-:W-:-:S02]  /*2960*/  @P1 F2FP.BF16.F32.PACK_AB R60, RZ, R60 ;  /* 0x0000003cff3c123e */ /* 0x000fc400000010ff */
[----:B------:R-:W-:Y:S01]  /*2970*/  @P1 FSEL R0, R0, RZ, P3 ;  /* 0x000000ff00001208 */ /* 0x000fe20001800000 */
[----:B------:R1:W-:Y:S01]  /*2980*/  @P6 STG.E.128 desc[UR4][R54.64], R20 ;  /* 0x0000001436006986 */ /* 0x0003e2000c101d04 */
[----:B------:R-:W-:Y:S02]  /*2990*/  @P1 F2FP.BF16.F32.PACK_AB R62, RZ, R62 ;  /* 0x0000003eff3e123e */ /* 0x000fe400000010ff */
[----:B------:R-:W-:Y:S01]  /*29a0*/  @P1 F2FP.BF16.F32.PACK_AB R71, RZ, R71 ;  /* 0x00000047ff47123e */ /* 0x000fe200000010ff */
[----:B------:R1:W-:Y:S01]  /*29b0*/  @P6 STG.E.128 desc[UR4][R54.64+0x10], R24 ;  /* 0x0000101836006986 */ /* 0x0003e2000c101d04 */
[----:B----4-:R-:W-:Y:S02]  /*29c0*/  FSEL R37, R178, RZ, P2 ;  /* 0x000000ffb2257208 */ /* 0x010fe40001000000 */
[----:B------:R-:W-:Y:S02]  /*29d0*/  @P1 F2FP.BF16.F32.PACK_AB R58, RZ, R58 ;  /* 0x0000003aff3a123e */ /* 0x000fe400000010ff */
[----:B------:R-:W-:-:S02]  /*29e0*/  @P1 F2FP.BF16.F32.PACK_AB R61, RZ, R61 ;  /* 0x0000003dff3d123e */ /* 0x000fc400000010ff */
[----:B------:R-:W-:Y:S02]  /*29f0*/  @P1 F2FP.BF16.F32.PACK_AB R63, RZ, R63 ;  /* 0x0000003fff3f123e */ /* 0x000fe400000010ff */
[----:B------:R-:W-:Y:S02]  /*2a00*/  @P1 F2FP.BF16.F32.PACK_AB R0, RZ, R0 ;  /* 0x00000000ff00123e */ /* 0x000fe400000010ff */
[----:B0-----:R-:W-:Y:S02]  /*2a10*/  @P1 PRMT R28, R57, 0x7610, R28 ;  /* 0x00007610391c1816 */ /* 0x001fe4000000001c */
[----:B------:R-:W-:Y:S02]  /*2a20*/  @P1 PRMT R29, R60, 0x7610, R29 ;  /* 0x000076103c1d1816 */ /* 0x000fe4000000001d */
[----:B------:R-:W-:Y:S02]  /*2a30*/  @P1 PRMT R30, R62, 0x7610, R30 ;  /* 0x000076103e1e1816 */ /* 0x000fe4000000001e */
[----:B------:R-:W-:-:S02]  /*2a40*/  @P1 PRMT R31, R71, 0x7610, R31 ;  /* 0x00007610471f1816 */ /* 0x000fc4000000001f */
[----:B------:R-:W-:Y:S02]  /*2a50*/  F2FP.BF16.F32.PACK_AB R35, R59, R72 ;  /* 0x000000483b23723e */ /* 0x000fe400000010ff */
[----:B------:R-:W-:Y:S02]  /*2a60*/  F2FP.BF16.F32.PACK_AB R34, R191, R182 ;  /* 0x000000b6bf22723e */ /* 0x000fe400000010ff */
[----:B------:R-:W-:Y:S02]  /*2a70*/  F2FP.BF16.F32.PACK_AB R33, R189, R180 ;  /* 0x000000b4bd21723e */ /* 0x000fe400000010ff */
[----:B------:R-:W-:Y:S02]  /*2a80*/  F2FP.BF16.F32.PACK_AB R32, R37, R76 ;  /* 0x0000004c2520723e */ /* 0x000fe400000010ff */
[----:B------:R-:W-:Y:S02]  /*2a90*/  @P1 PRMT R28, R28, 0x5410, R58 ;  /* 0x000054101c1c1816 */ /* 0x000fe4000000003a */
[----:B------:R-:W-:Y:S01]  /*2aa0*/  @P1 PRMT R29, R29, 0x5410, R61 ;  /* 0x000054101d1d1816 */ /* 0x000fe2000000003d */
[----:B------:R1:W-:Y:S01]  /*2ab0*/  STG.E.128 desc[UR4][R44.64], R32 ;  /* 0x000000202c007986 */ /* 0x0003e2000c101d04 */
[----:B------:R-:W-:-:S02]  /*2ac0*/  @P1 PRMT R30, R30, 0x5410, R63 ;  /* 0x000054101e1e1816 */ /* 0x000fc4000000003f */
        /* <DEDUP_REMOVED lines=15> */
[----:B-1----:R-:W-:Y:S01]  /*2bc0*/  IMAD.MOV.U32 R20, RZ, RZ, R125 ;  /* 0x000000ffff147224 */ /* 0x002fe200078e007d */
        /* <DEDUP_REMOVED lines=52> */
.L_x_962:
        /* <DEDUP_REMOVED lines=31> */
.L_x_963:
[----:B------:R-:W-:Y:S01]  /*3100*/  HFMA2.MMA R182, -RZ, RZ, 0, 9.5367431640625e-07 ;  /* 0x00000010ffb67435 */ /* 0x000fe200000001ff */
[----:B------:R-:W-:Y:S01]  /*3110*/  IMAD.MOV.U32 R180, RZ, RZ, R35 ;  /* 0x000000ffffb47224 */ /* 0x000fe200078e0023 */
[----:B------:R-:W-:Y:S01]  /*3120*/  MOV R187, 0x1f ;  /* 0x0000001f00bb7802 */ /* 0x000fe20000000f00 */
[----:B------:R-:W-:-:S08]  /*3130*/  IMAD.MOV.U32 R41, RZ, RZ, -0x1 ;  /* 0xffffffffff297424 */ /* 0x000fd000078e00ff */
[----:B-----5:R-:W-:Y:S05]  /*3140*/  WARPSYNC.COLLECTIVE R41, `(.L_x_965) ;  /* 0x0000000029087348 */ /* 0x020fea0003c00000 */
[----:B------:R0:W1:Y:S02]  /*3150*/  SHFL.DOWN P6, R59, R180, R182, R187 ;  /* 0x080000b6b43b7389 */ /* 0x00006400000c00bb */
[----:B01---5:R-:W-:Y:S01]  /*3160*/  ENDCOLLECTIVE ;  /* 0x000000000000791b */ /* 0x023fe20003800000 */
.L_x_965:
[----:B------:R-:W-:Y:S02]  /*3170*/  MOV R180, R33 ;  /* 0x0000002100b47202 */ /* 0x000fe40000000f00 */
[----:B------:R-:W-:-:S07]  /*3180*/  MOV R32, R59 ;  /* 0x0000003b00207202 */ /* 0x000fce0000000f00 */
[----:B------:R-:W-:Y:S05]  /*3190*/  WARPSYNC.COLLECTIVE R41, `(.L_x_966) ;  /* 0x0000000029087348 */ /* 0x000fea0003c00000 */
[----:B------:R0:W1:Y:S02]  /*31a0*/  SHFL.DOWN P6, R59, R180, R182, R187 ;  /* 0x080000b6b43b7389 */ /* 0x00006400000c00bb */
[----:B01----:R-:W-:Y:S01]  /*31b0*/  ENDCOLLECTIVE ;  /* 0x000000000000791b */ /* 0x003fe20003800000 */
.L_x_966:
[----:B------:R-:W-:Y:S01]  /*31c0*/  FADD.FTZ R32, R35, R32 ;  /* 0x0000002023207221 */ /* 0x000fe20000010000 */
[----:B------:R-:W-:-:S04]  /*31d0*/  HFMA2.MMA R182, -RZ, RZ, 0, 4.76837158203125e-07 ;  /* 0x00000008ffb67435 */ /* 0x000fc800000001ff */
[----:B------:R-:W-:Y:S01]  /*31e0*/  MOV R180, R32 ;  /* 0x0000002000b47202 */ /* 0x000fe20000000f00 */
[----:B------:R-:W-:-:S07]  /*31f0*/  IMAD.MOV.U32 R34, RZ, RZ, R59 ;  /* 0x000000ffff227224 */ /* 0x000fce00078e003b */
[----:B------:R-:W-:Y:S05]  /*3200*/  WARPSYNC.COLLECTIVE R41, `(.L_x_967) ;  /* 0x0000000029087348 */ /* 0x000fea0003c00000 */
[----:B------:R0:W1:Y:S02]  /*3210*/  SHFL.DOWN P6, R59, R180, R182, R187 ;  /* 0x080000b6b43b7389 */ /* 0x00006400000c00bb */
[----:B01----:R-:W-:Y:S01]  /*3220*/  ENDCOLLECTIVE ;  /* 0x000000000000791b */ /* 0x003fe20003800000 */
.L_x_967:
[----:B------:R-:W-:-:S05]  /*3230*/  FADD.FTZ R34, R33, R34 ;  /* 0x0000002221227221 */ /* 0x000fca0000010000 */
[----:B------:R-:W-:Y:S01]  /*3240*/  MOV R180, R34 ;  /* 0x0000002200b47202 */ /* 0x000fe20000000f00 */
[----:B------:R-:W-:-:S07]  /*3250*/  IMAD.MOV.U32 R37, RZ, RZ, R59 ;  /* 0x000000ffff257224 */ /* 0x000fce00078e003b */
[----:B------:R-:W-:Y:S05]  /*3260*/  WARPSYNC.COLLECTIVE R41, `(.L_x_968) ;  /* 0x0000000029087348 */ /* 0x000fea0003c00000 */
[----:B------:R0:W1:Y:S02]  /*3270*/  SHFL.DOWN P6, R59, R180, R182, R187 ;  /* 0x080000b6b43b7389 */ /* 0x00006400000c00bb */
[----:B01----:R-:W-:Y:S01]  /*3280*/  ENDCOLLECTIVE ;  /* 0x000000000000791b */ /* 0x003fe20003800000 */
.L_x_968:
[----:B------:R-:W-:Y:S01]  /*3290*/  FADD.FTZ R37, R32, R37 ;  /* 0x0000002520257221 */ /* 0x000fe20000010000 */
[----:B------:R-:W-:-:S03]  /*32a0*/  HFMA2.MMA R182, -RZ, RZ, 0, 2.384185791015625e-07 ;  /* 0x00000004ffb67435 */ /* 0x000fc600000001ff */
[----:B------:R-:W-:Y:S01]  /*32b0*/  IMAD.MOV.U32 R180, RZ, RZ, R37 ;  /* 0x000000ffffb47224 */ /* 0x000fe200078e0025 */
[----:B------:R-:W-:-:S07]  /*32c0*/  MOV R39, R59 ;  /* 0x0000003b00277202 */ /* 0x000fce0000000f00 */
[----:B------:R-:W-:Y:S05]  /*32d0*/  WARPSYNC.COLLECTIVE R41, `(.L_x_969) ;  /* 0x0000000029087348 */ /* 0x000fea0003c00000 */
[----:B------:R0:W1:Y:S02]  /*32e0*/  SHFL.DOWN P6, R59, R180, R182, R187 ;  /* 0x080000b6b43b7389 */ /* 0x00006400000c00bb */
[----:B01----:R-:W-:Y:S01]  /*32f0*/  ENDCOLLECTIVE ;  /* 0x000000000000791b */ /* 0x003fe20003800000 */
.L_x_969:
[----:B------:R-:W-:-:S04]  /*3300*/  FADD.FTZ R39, R34, R39 ;  /* 0x0000002722277221 */ /* 0x000fc80000010000 */
[----:B------:R-:W-:Y:S01]  /*3310*/  IMAD.MOV.U32 R180, RZ, RZ, R39 ;  /* 0x000000ffffb47224 */ /* 0x000fe200078e0027 */
[----:B------:R-:W-:-:S07]  /*3320*/  MOV R40, R59 ;  /* 0x0000003b00287202 */ /* 0x000fce0000000f00 */
[----:B------:R-:W-:Y:S05]  /*3330*/  WARPSYNC.COLLECTIVE R41, `(.L_x_970) ;  /* 0x0000000029087348 */ /* 0x000fea0003c00000 */
[----:B------:R0:W1:Y:S02]  /*3340*/  SHFL.DOWN P6, R59, R180, R182, R187 ;  /* 0x080000b6b43b7389 */ /* 0x00006400000c00bb */
[----:B01----:R-:W-:Y:S01]  /*3350*/  ENDCOLLECTIVE ;  /* 0x000000000000791b */ /* 0x003fe20003800000 */
.L_x_970:
[----:B------:R-:W-:-:S05]  /*3360*/  FADD.FTZ R40, R37, R40 ;  /* 0x0000002825287221 */ /* 0x000fca0000010000 */
[----:B------:R-:W-:Y:S01]  /*3370*/  MOV R180, R40 ;  /* 0x0000002800b47202 */ /* 0x000fe20000000f00 */
[----:B------:R-:W-:Y:S01]  /*3380*/  IMAD.MOV.U32 R182, RZ, RZ, 0x2 ;  /* 0x00000002ffb67424 */ /* 0x000fe200078e00ff */
[----:B------:R-:W-:-:S07]  /*3390*/  MOV R178, R59 ;  /* 0x0000003b00b27202 */ /* 0x000fce0000000f00 */
[----:B------:R-:W-:Y:S05]  /*33a0*/  WARPSYNC.COLLECTIVE R41, `(.L_x_971) ;  /* 0x0000000029087348 */ /* 0x000fea0003c00000 */
[----:B------:R0:W1:Y:S02]  /*33b0*/  SHFL.DOWN P6, R59, R180, R182, R187 ;  /* 0x080000b6b43b7389 */ /* 0x00006400000c00bb */
[----:B01----:R-:W-:Y:S01]  /*33c0*/  ENDCOLLECTIVE ;  /* 0x000000000000791b */ /* 0x003fe20003800000 */
.L_x_971:
[----:B------:R-:W-:-:S05]  /*33d0*/  FADD.FTZ R178, R39, R178 ;  /* 0x000000b227b27221 */ /* 0x000fca0000010000 */
[----:B------:R-:W-:Y:S02]  /*33e0*/  MOV R180, R178 ;  /* 0x000000b200b47202 */ /* 0x000fe40000000f00 */
[----:B------:R-:W-:-:S07]  /*33f0*/  MOV R33, R59 ;  /* 0x0000003b00217202 */ /* 0x000fce0000000f00 */
[----:B------:R-:W-:Y:S05]  /*3400*/  WARPSYNC.COLLECTIVE R41, `(.L_x_972) ;  /* 0x0000000029087348 */ /* 0x000fea0003c00000 */
[----:B------:R0:W1:Y:S02]  /*3410*/  SHFL.DOWN P6, R59, R180, R182, R187 ;  /* 0x080000b6b43b7389 */ /* 0x00006400000c00bb */
[----:B01----:R-:W-:Y:S01]  /*3420*/  ENDCOLLECTIVE ;  /* 0x000000000000791b */ /* 0x003fe20003800000 */
.L_x_972:
[----:B------:R-:W-:Y:S01]  /*3430*/  FADD.FTZ R33, R40, R33 ;  /* 0x0000002128217221 */ /* 0x000fe20000010000 */
[----:B------:R-:W-:-:S04]  /*3440*/  HFMA2.MMA R182, -RZ, RZ, 0, 5.9604644775390625e-08 ;  /* 0x00000001ffb67435 */ /* 0x000fc800000001ff */
[----:B------:R-:W-:Y:S01]  /*3450*/  MOV R180, R33 ;  /* 0x0000002100b47202 */ /* 0x000fe20000000f00 */
[----:B------:R-:W-:-:S07]  /*3460*/  IMAD.MOV.U32 R35, RZ, RZ, R59 ;  /* 0x000000ffff237224 */ /* 0x000fce00078e003b */
[----:B------:R-:W-:Y:S05]  /*3470*/  WARPSYNC.COLLECTIVE R41, `(.L_x_973) ;  /* 0x0000000029087348 */ /* 0x000fea0003c00000 */
[----:B------:R0:W1:Y:S02]  /*3480*/  SHFL.DOWN P6, R59, R180, R182, R187 ;  /* 0x080000b6b43b7389 */ /* 0x00006400000c00bb */
[----:B01----:R-:W-:Y:S01]  /*3490*/  ENDCOLLECTIVE ;  /* 0x000000000000791b */ /* 0x003fe20003800000 */
.L_x_973:
[----:B------:R-:W-:-:S05]  /*34a0*/  FADD.FTZ R35, R178, R35 ;  /* 0x00000023b2237221 */ /* 0x000fca0000010000 */
[----:B------:R-:W-:Y:S01]  /*34b0*/  MOV R180, R35 ;  /* 0x0000002300b47202 */ /* 0x000fe20000000f00 */
[----:B------:R-:W-:-:S07]  /*34c0*/  IMAD.MOV.U32 R40, RZ, RZ, R59 ;  /* 0x000000ffff287224 */ /* 0x000fce00078e003b */
[----:B------:R-:W-:Y:S05]  /*34d0*/  WARPSYNC.COLLECTIVE R41, `(.L_x_974) ;  /* 0x0000000029087348 */ /* 0x000fea0003c00000 */
[----:B------:R0:W1:Y:S02]  /*34e0*/  SHFL.DOWN P6, R59, R180, R182, R187 ;  /* 0x080000b6b43b7389 */ /* 0x00006400000c00bb */
[----:B01----:R-:W-:Y:S01]  /*34f0*/  ENDCOLLECTIVE ;  /* 0x000000000000791b */ /* 0x003fe20003800000 */
.L_x_974:
[----:B------:R-:W-:Y:S01]  /*3500*/  MOV R32, R59 ;  /* 0x0000003b00207202 */ /* 0x000fe20000000f00 */
[----:B------:R-:W-:Y:S06]  /*3510*/  BRA `(.L_x_975) ;  /* 0xffffffe4007c7947 */ /* 0x000fec000383ffff */
.L_x_976:
        /* <DEDUP_REMOVED lines=14> */
.L_x_2965:


//--------------------- .text._ZN10layer_norm22ln_bwd_finalize_kernelINS_22Kernel_traits_finalizeILj2048E13__nv_bfloat16S2_fS2_fjLb0ELj1024ELj4ENS_18Kernel_traits_baseILj2048ES2_S2_fS2_fjLj1024EEEEELb0ELb0EEEvNS_9BwdParamsE --------------------------
	.section	.text._ZN10layer_norm22ln_bwd_finalize_kernelINS_22Kernel_traits_finalizeILj2048E13__nv_bfloat16S2_fS2_fjLb0ELj1024ELj4ENS_18Kernel_traits_baseILj2048ES2_S2_fS2_fjLj1024EEEEELb0ELb0EEEvNS_9BwdParamsE,"ax",@progbits
	.align	128
        .global         _ZN10layer_norm22ln_bwd_finalize_kernelINS_22Kernel_traits_finalizeILj2048E13__nv_bfloat16S2_fS2_fjLb0ELj1024ELj4ENS_18Kernel_traits_baseILj2048ES2_S2_fS2_fjLj1024EEEEELb0ELb0EEEvNS_9BwdParamsE
        .type           _ZN10layer_norm22ln_bwd_finalize_kernelINS_22Kernel_traits_finalizeILj2048E13__nv_bfloat16S2_fS2_fjLb0ELj1024ELj4ENS_18Kernel_traits_baseILj2048ES2_S2_fS2_fjLj1024EEEEELb0ELb0EEEvNS_9BwdParamsE,@function
        .size           _ZN10layer_norm22ln_bwd_finalize_kernelINS_22Kernel_traits_finalizeILj2048E13__nv_bfloat16S2_fS2_fjLb0ELj1024ELj4ENS_18Kernel_traits_baseILj2048ES2_S2_fS2_fjLj1024EEEEELb0ELb0EEEvNS_9BwdParamsE,(.L_x_2966 - _ZN10layer_norm22ln_bwd_finalize_kernelINS_22Kernel_traits_finalizeILj2048E13__nv_bfloat16S2_fS2_fjLb0ELj1024ELj4ENS_18Kernel_traits_baseILj2048ES2_S2_fS2_fjLj1024EEEEELb0ELb0EEEvNS_9BwdParamsE)
        .other          _ZN10layer_norm22ln_bwd_finalize_kernelINS_22Kernel_traits_finalizeILj2048E13__nv_bfloat16S2_fS2_fjLb0ELj1024ELj4ENS_18Kernel_traits_baseILj2048ES2_S2_fS2_fjLj1024EEEEELb0ELb0EEEvNS_9BwdParamsE,@"STO_CUDA_ENTRY STV_DEFAULT"
_ZN10layer_norm22ln_bwd_finalize_kernelINS_22Kernel_traits_finalizeILj2048E13__nv_bfloat16S2_fS2_fjLb0ELj1024ELj4ENS_18Kernel_traits_baseILj2048ES2_S2_fS2_fjLj1024EEEEELb0ELb0EEEvNS_9BwdParamsE:
.text._ZN10layer_norm22ln_bwd_finalize_kernelINS_22Kernel_traits_finalizeILj2048E13__nv_bfloat16S2_fS2_fjLb0ELj1024ELj4ENS_18Kernel_traits_baseILj2048ES2_S2_fS2_fjLj1024EEEEELb0ELb0EEEvNS_9BwdParamsE:
        /* <DEDUP_REMOVED lines=25> */
.L_x_989:
        /* <DEDUP_REMOVED lines=30> */
.L_x_981:
        /* <DEDUP_REMOVED lines=36> */
.L_x_980:
[----:B------:R-:W-:Y:S05]  /*05b0*/  BSYNC B1 ;  /* 0x0000000000017941 */ /* 0x000fea0003800000 */
.L_x_979:
        /* <DEDUP_REMOVED lines=24> */
.L_x_983:
[----:B------:R-:W-:Y:S05]  /*0740*/  BSYNC B1 ;  /* 0x0000000000017941 */ /* 0x000fea0003800000 */
.L_x_982:
        /* <DEDUP_REMOVED lines=12> */
.L_x_984:
[----:B------:R-:W-:Y:S05]  /*0810*/  BSYNC B1 ;  /* 0x0000000000017941 */ /* 0x000fea0003800000 */
.L_x_978:
[----:B------:R-:W-:Y:S05]  /*0820*/  BSYNC B0 ;  /* 0x0000000000007941 */ /* 0x000fea0003800000 */
.L_x_977:
        /* <DEDUP_REMOVED lines=29> */
.L_x_1000:
[----:B---3--:R-:W-:Y:S01]  /*0a00*/  FADD.FTZ R9, R18, R9 ;  /* 0x0000000912097221 */ /* 0x008fe20000010000 */
[----:B--2---:R-:W-:-:S04]  /*0a10*/  FADD.FTZ R11, R10, R11 ;  /* 0x0000000b0a0b7221 */ /* 0x004fc80000010000 */
[----:B------:R2:W-:Y:S04]  /*0a20*/  @!P1 STS [R6+0x2000], R9 ;  /* 0x0020000906009388 */ /* 0x0005e80000000800 */
[----:B------:R2:W-:Y:S02]  /*0a30*/  @!P1 STS [R6+0x2080], R11 ;  /* 0x0020800b06009388 */ /* 0x0005e40000000800 */
.L_x_985:
        /* <DEDUP_REMOVED lines=18> */
.L_x_988:
[----:B------:R-:W-:Y:S05]  /*0b60*/  BSYNC B0 ;  /* 0x0000000000007941 */ /* 0x000fea0003800000 */
.L_x_987:
[C---:B------:R-:W-:Y:S01]  /*0b70*/  ISETP.GT.U32.AND P1, PT, R3.reuse, -0x801, PT ;  /* 0xfffff7ff0300780c */ /* 0x040fe20003f24070 */
[----:B------:R-:W-:Y:S01]  /*0b80*/  VIADD R4, R4, 0x400 ;  /* 0x0000040004047836 */ /* 0x000fe20000000000 */
[----:B------:R-:W-:-:S11]  /*0b90*/  IADD3 R3, R3, 0x800, RZ ;  /* 0x0000080003037810 */ /* 0x000fd60007ffe0ff */
[----:B------:R-:W-:Y:S05]  /*0ba0*/  @P1 BRA `(.L_x_989) ;  /* 0xfffffff400781947 */ /* 0x000fea000383ffff */
[----:B------:R-:W-:Y:S05]  /*0bb0*/  EXIT ;  /* 0x000000000000794d */ /* 0x000fea0003800000 */
.L_x_986:
[----:B------:R-:W-:Y:S01]  /*0bc0*/  HFMA2.MMA R21, -RZ, RZ, 0, 5.9604644775390625e-08 ;  /* 0x00000001ff157435 */ /* 0x000fe200000001ff */
[----:B0--3--:R-:W-:Y:S01]  /*0bd0*/  MOV R22, R10 ;  /* 0x0000000a00167202 */ /* 0x009fe20000000f00 */
[----:B------:R-:W-:Y:S01]  /*0be0*/  IMAD.MOV.U32 R19, RZ, RZ, -0x1 ;  /* 0xffffffffff137424 */ /* 0x000fe200078e00ff */
[----:B------:R-:W-:-:S08]  /*0bf0*/  MOV R24, 0x1f ;  /* 0x0000001f00187802 */ /* 0x000fd00000000f00 */
[----:B-12---:R-:W-:Y:S05]  /*0c00*/  WARPSYNC.COLLECTIVE R19, `(.L_x_990) ;  /* 0x0000000013087348 */ /* 0x006fea0003c00000 */
[----:B------:R0:W3:Y:S02]  /*0c10*/  SHFL.BFLY P2, R20, R22, R21, R24 ;  /* 0x0c00001516147389 */ /* 0x0000e40000040018 */
[----:B0123--:R-:W-:Y:S01]  /*0c20*/  ENDCOLLECTIVE ;  /* 0x000000000000791b */ /* 0x00ffe20003800000 */
.L_x_990:
[----:B------:R-:W-:Y:S01]  /*0c30*/  HFMA2.MMA R21, -RZ, RZ, 0, 1.1920928955078125e-07 ;  /* 0x00000002ff157435 */ /* 0x000fe200000001ff */
[----:B------:R-:W-:-:S05]  /*0c40*/  MOV R11, R20 ;  /* 0x00000014000b7202 */ /* 0x000fca0000000f00 */
[----:B------:R-:W-:-:S05]  /*0c50*/  FADD.FTZ R11, R10, R11 ;  /* 0x0000000b0a0b7221 */ /* 0x000fca0000010000 */
[----:B------:R-:W-:-:S07]  /*0c60*/  MOV R22, R11 ;  /* 0x0000000b00167202 */ /* 0x000fce0000000f00 */
[----:B------:R-:W-:Y:S05]  /*0c70*/  WARPSYNC.COLLECTIVE R19, `(.L_x_991) ;  /* 0x0000000013087348 */ /* 0x000fea0003c00000 */
[----:B------:R0:W1:Y:S02]  /*0c80*/  SHFL.BFLY P2, R20, R22, R21, R24 ;  /* 0x0c00001516147389 */ /* 0x0000640000040018 */
[----:B01----:R-:W-:Y:S01]  /*0c90*/  ENDCOLLECTIVE ;  /* 0x000000000000791b */ /* 0x003fe20003800000 */
.L_x_991:
[----:B------:R-:W-:Y:S01]  /*0ca0*/  HFMA2.MMA R21, -RZ, RZ, 0, 2.384185791015625e-07 ;  /* 0x00000004ff157435 */ /* 0x000fe200000001ff */
[----:B------:R-:W-:-:S04]  /*0cb0*/  IMAD.MOV.U32 R14, RZ, RZ, R20 ;  /* 0x000000ffff0e7224 */ /* 0x000fc800078e0014 */
[----:B------:R-:W-:-:S05]  /*0cc0*/  FADD.FTZ R14, R11, R14 ;  /* 0x0000000e0b0e7221 */ /* 0x000fca0000010000 */
[----:B------:R-:W-:-:S07]  /*0cd0*/  MOV R22, R14 ;  /* 0x0000000e00167202 */ /* 0x000fce0000000f00 */
[----:B------:R-:W-:Y:S05]  /*0ce0*/  WARPSYNC.COLLECTIVE R19, `(.L_x_992) ;  /* 0x0000000013087348 */ /* 0x000fea0003c00000 */
[----:B------:R0:W1:Y:S02]  /*0cf0*/  SHFL.BFLY P2, R20, R22, R21, R24 ;  /* 0x0c00001516147389 */ /* 0x0000640000040018 */
[----:B01----:R-:W-:Y:S01]  /*0d00*/  ENDCOLLECTIVE ;  /* 0x000000000000791b */ /* 0x003fe20003800000 */
.L_x_992:
[----:B------:R-:W-:Y:S01]  /*0d10*/  HFMA2.MMA R21, -RZ, RZ, 0, 4.76837158203125e-07 ;  /* 0x00000008ff157435 */ /* 0x000fe200000001ff */
[----:B------:R-:W-:-:S05]  /*0d20*/  MOV R13, R20 ;  /* 0x00000014000d7202 */ /* 0x000fca0000000f00 */
[----:B------:R-:W-:-:S04]  /*0d30*/  FADD.FTZ R13, R14, R13 ;  /* 0x0000000d0e0d7221 */ /* 0x000fc80000010000 */
[----:B------:R-:W-:-:S07]  /*0d40*/  IMAD.MOV.U32 R22, RZ, RZ, R13 ;  /* 0x000000ffff167224 */ /* 0x000fce00078e000d */
[----:B------:R-:W-:Y:S05]  /*0d50*/  WARPSYNC.COLLECTIVE R19, `(.L_x_993) ;  /* 0x0000000013087348 */ /* 0x000fea0003c00000 */
[----:B------:R0:W1:Y:S02]  /*0d60*/  SHFL.BFLY P2, R20, R22, R21, R24 ;  /* 0x0c00001516147389 */ /* 0x0000640000040018 */
[----:B01----:R-:W-:Y:S01]  /*0d70*/  ENDCOLLECTIVE ;  /* 0x000000000000791b */ /* 0x003fe20003800000 */
.L_x_993:
[----:B------:R-:W-:Y:S01]  /*0d80*/  IMAD.MOV.U32 R21, RZ, RZ, 0x10 ;  /* 0x00000010ff157424 */ /* 0x000fe200078e00ff */
[----:B------:R-:W-:-:S05]  /*0d90*/  MOV R10, R20 ;  /* 0x00000014000a7202 */ /* 0x000fca0000000f00 */
[----:B------:R-:W-:-:S05]  /*0da0*/  FADD.FTZ R10, R13, R10 ;  /* 0x0000000a0d0a7221 */ /* 0x000fca0000010000 */
[----:B------:R-:W-:-:S07]  /*0db0*/  MOV R22, R10 ;  /* 0x0000000a00167202 */ /* 0x000fce0000000f00 */
[----:B------:R-:W-:Y:S05]  /*0dc0*/  WARPSYNC.COLLECTIVE R19, `(.L_x_994) ;  /* 0x0000000013087348 */ /* 0x000fea0003c00000 */
[----:B------:R0:W1:Y:S02]  /*0dd0*/  SHFL.BFLY P2, R20, R22, R21, R24 ;  /* 0x0c00001516147389 */ /* 0x0000640000040018 */
[----:B01----:R-:W-:Y:S01]  /*0de0*/  ENDCOLLECTIVE ;  /* 0x000000000000791b */ /* 0x003fe20003800000 */
.L_x_994:
[----:B------:R-:W-:Y:S01]  /*0df0*/  HFMA2.MMA R21, -RZ, RZ, 0, 5.9604644775390625e-08 ;  /* 0x00000001ff157435 */ /* 0x000fe200000001ff */
[----:B------:R-:W-:Y:S02]  /*0e00*/  MOV R22, R9 ;  /* 0x0000000900167202 */ /* 0x000fe40000000f00 */
[----:B------:R-:W-:-:S08]  /*0e10*/  MOV R11, R20 ;  /* 0x00000014000b7202 */ /* 0x000fd00000000f00 */
[----:B------:R-:W-:Y:S05]  /*0e20*/  WARPSYNC.COLLECTIVE R19, `(.L_x_995) ;  /* 0x0000000013087348 */ /* 0x000fea0003c00000 */
[----:B------:R0:W1:Y:S02]  /*0e30*/  SHFL.BFLY P2, R20, R22, R21, R24 ;  /* 0x0c00001516147389 */ /* 0x0000640000040018 */
[----:B01----:R-:W-:Y:S01]  /*0e40*/  ENDCOLLECTIVE ;  /* 0x000000000000791b */ /* 0x003fe20003800000 */
.L_x_995:
[----:B------:R-:W-:Y:S01]  /*0e50*/  HFMA2.MMA R21, -RZ, RZ, 0, 1.1920928955078125e-07 ;  /* 0x00000002ff157435 */ /* 0x000fe200000001ff */
[----:B------:R-:W-:-:S04]  /*0e60*/  IMAD.MOV.U32 R14, RZ, RZ, R20 ;  /* 0x000000ffff0e7224 */ /* 0x000fc800078e0014 */
[----:B------:R-:W-:-:S05]  /*0e70*/  FADD.FTZ R15, R9, R14 ;  /* 0x0000000e090f7221 */ /* 0x000fca0000010000 */
[----:B------:R-:W-:-:S07]  /*0e80*/  MOV R22, R15 ;  /* 0x0000000f00167202 */ /* 0x000fce0000000f00 */
[----:B------:R-:W-:Y:S05]  /*0e90*/  WARPSYNC.COLLECTIVE R19, `(.L_x_996) ;  /* 0x0000000013087348 */ /* 0x000fea0003c00000 */
[----:B------:R0:W1:Y:S02]  /*0ea0*/  SHFL.BFLY P2, R20, R22, R21, R24 ;  /* 0x0c00001516147389 */ /* 0x0000640000040018 */
[----:B01----:R-:W-:Y:S01]  /*0eb0*/  ENDCOLLECTIVE ;  /* 0x000000000000791b */ /* 0x003fe20003800000 */
.L_x_996:
[----:B------:R-:W-:Y:S01]  /*0ec0*/  HFMA2.MMA R21, -RZ, RZ, 0, 2.384185791015625e-07 ;  /* 0x00000004ff157435 */ /* 0x000fe200000001ff */
[----:B------:R-:W-:-:S05]  /*0ed0*/  MOV R16, R20 ;  /* 0x0000001400107202 */ /* 0x000fca0000000f00 */
[----:B------:R-:W-:-:S04]  /*0ee0*/  FADD.FTZ R16, R15, R16 ;  /* 0x000000100f107221 */ /* 0x000fc80000010000 */
[----:B------:R-:W-:-:S07]  /*0ef0*/  IMAD.MOV.U32 R22, RZ, RZ, R16 ;  /* 0x000000ffff167224 */ /* 0x000fce00078e0010 */
[----:B------:R-:W-:Y:S05]  /*0f00*/  WARPSYNC.COLLECTIVE R19, `(.L_x_997) ;  /* 0x0000000013087348 */ /* 0x000fea0003c00000 */
[----:B------:R0:W1:Y:S02]  /*0f10*/  SHFL.BFLY P2, R20, R22, R21, R24 ;  /* 0x0c00001516147389 */ /* 0x0000640000040018 */
[----:B01----:R-:W-:Y:S01]  /*0f20*/  ENDCOLLECTIVE ;  /* 0x000000000000791b */ /* 0x003fe20003800000 */
.L_x_997:
[----:B------:R-:W-:Y:S01]  /*0f30*/  IMAD.MOV.U32 R21, RZ, RZ, 0x8 ;  /* 0x00000008ff157424 */ /* 0x000fe200078e00ff */
[----:B------:R-:W-:-:S05]  /*0f40*/  MOV R17, R20 ;  /* 0x0000001400117202 */ /* 0x000fca0000000f00 */
[----:B------:R-:W-:-:S05]  /*0f50*/  FADD.FTZ R17, R16, R17 ;  /* 0x0000001110117221 */ /* 0x000fca0000010000 */
[----:B------:R-:W-:-:S07]  /*0f60*/  MOV R22, R17 ;  /* 0x0000001100167202 */ /* 0x000fce0000000f00 */
[----:B------:R-:W-:Y:S05]  /*0f70*/  WARPSYNC.COLLECTIVE R19, `(.L_x_998) ;  /* 0x0000000013087348 */ /* 0x000fea0003c00000 */
[----:B------:R0:W1:Y:S02]  /*0f80*/  SHFL.BFLY P2, R20, R22, R21, R24 ;  /* 0x0c00001516147389 */ /* 0x0000640000040018 */
[----:B01----:R-:W-:Y:S01]  /*0f90*/  ENDCOLLECTIVE ;  /* 0x000000000000791b */ /* 0x003fe20003800000 */
.L_x_998:
[----:B------:R-:W-:Y:S01]  /*0fa0*/  HFMA2.MMA R21, -RZ, RZ, 0, 9.5367431640625e-07 ;  /* 0x00000010ff157435 */ /* 0x000fe200000001ff */
[----:B------:R-:W-:-:S05]  /*0fb0*/  MOV R18, R20 ;  /* 0x0000001400127202 */ /* 0x000fca0000000f00 */
[----:B------:R-:W-:-:S05]  /*0fc0*/  FADD.FTZ R18, R17, R18 ;  /* 0x0000001211127221 */ /* 0x000fca0000010000 */
[----:B------:R-:W-:-:S07]  /*0fd0*/  MOV R22, R18 ;  /* 0x0000001200167202 */ /* 0x000fce0000000f00 */
[----:B------:R-:W-:Y:S05]  /*0fe0*/  WARPSYNC.COLLECTIVE R19, `(.L_x_999) ;  /* 0x0000000013087348 */ /* 0x000fea0003c00000 */
[----:B------:R0:W1:Y:S02]  /*0ff0*/  SHFL.BFLY P2, R20, R22, R21, R24 ;  /* 0x0c00001516147389 */ /* 0x0000640000040018 */
[----:B01----:R-:W-:Y:S01]  /*1000*/  ENDCOLLECTIVE ;  /* 0x000000000000791b */ /* 0x003fe20003800000 */
.L_x_999:
[----:B------:R-:W-:Y:S01]  /*1010*/  MOV R9, R20 ;  /* 0x0000001400097202 */ /* 0x000fe20000000f00 */
[----:B------:R-:W-:Y:S06]  /*1020*/  BRA `(.L_x_1000) ;  /* 0xfffffff800747947 */ /* 0x000fec000383ffff */
.L_x_1001:
        /* <DEDUP_REMOVED lines=13> */
.L_x_2966:


//--------------------- .text._ZN10layer_norm40ln_parallel_residual_bwd_finalize_kernelINS_22Kernel_traits_finalizeILj2048E13__nv_bfloat16S2_fS2_fjLb0ELj1024ELj4ENS_18Kernel_traits_baseILj2048ES2_S2_fS2_fjLj1024EEEEELb0EEEvNS_9BwdParamsE --------------------------
	.section	.text._ZN10layer_norm40ln_parallel_residual_bwd_finalize_kernelINS_22Kernel_traits_finalizeILj2048E13__nv_bfloat16S2_fS2_fjLb0ELj1024ELj4ENS_18Kernel_traits_baseILj2048ES2_S2_fS2_fjLj1024EEEEELb0EEEvNS_9BwdParamsE,"ax",@progbits
	.align	128
        .global         _ZN10layer_norm40ln_parallel_residual_bwd_finalize_kernelINS_22Kernel_traits_finalizeILj2048E13__nv_bfloat16S2_fS2_fjLb0ELj1024ELj4ENS_18Kernel_traits_baseILj2048ES2_S2_fS2_fjLj1024EEEEELb0EEEvNS_9BwdParamsE
        .type           _ZN10layer_norm40ln_parallel_residual_bwd_finalize_kernelINS_22Kernel_traits_finalizeILj2048E13__nv_bfloat16S2_fS2_fjLb0ELj1024ELj4ENS_18Kernel_traits_baseILj2048ES2_S2_fS2_fjLj1024EEEEELb0EEEvNS_9BwdParamsE,@function
        .size           _ZN10layer_norm40ln_parallel_residual_bwd_finalize_kernelINS_22Kernel_traits_finalizeILj2048E13__nv_bfloat16S2_fS2_fjLb0ELj1024ELj4ENS_18Kernel_traits_baseILj2048ES2_S2_fS2_fjLj1024EEEEELb0EEEvNS_9BwdParamsE,(.L_x_2967 - _ZN10layer_norm40ln_parallel_residual_bwd_finalize_kernelINS_22Kernel_traits_finalizeILj2048E13__nv_bfloat16S2_fS2_fjLb0ELj1024ELj4ENS_18Kernel_traits_baseILj2048ES2_S2_fS2_fjLj1024EEEEELb0EEEvNS_9BwdParamsE)
        .other          _ZN10layer_norm40ln_parallel_residual_bwd_finalize_kernelINS_22Kernel_traits_finalizeILj2048E13__nv_bfloat16S2_fS2_fjLb0ELj1024ELj4ENS_18Kernel_traits_baseILj2048ES2_S2_fS2_fjLj1024EEEEELb0EEEvNS_9BwdParamsE,@"STO_CUDA_ENTRY STV_DEFAULT"
_ZN10layer_norm40ln_parallel_residual_bwd_finalize_kernelINS_22Kernel_traits_finalizeILj2048E13__nv_bfloat16S2_fS2_fjLb0ELj1024ELj4ENS_18Kernel_traits_baseILj2048ES2_S2_fS2_fjLj1024EEEEELb0EEEvNS_9BwdParamsE:
.text._ZN10layer_norm40ln_parallel_residual_bwd_finalize_kernelINS_22Kernel_traits_finalizeILj2048E13__nv_bfloat16S2_fS2_fjLb0ELj1024ELj4ENS_18Kernel_traits_baseILj2048ES2_S2_fS2_fjLj1024EEEEELb0EEEvNS_9BwdParamsE:
        /* <DEDUP_REMOVED lines=22> */
.L_x_1014:
        /* <DEDUP_REMOVED lines=42> */
.L_x_1006:
        /* <DEDUP_REMOVED lines=62> */
.L_x_1005:
[----:B------:R-:W-:Y:S05]  /*07e0*/  BSYNC B1 ;  /* 0x0000000000017941 */ /* 0x000fea0003800000 */
.L_x_1004:
        /* <DEDUP_REMOVED lines=38> */
.L_x_1008:
[----:B------:R-:W-:Y:S05]  /*0a50*/  BSYNC B1 ;  /* 0x0000000000017941 */ /* 0x000fea0003800000 */
.L_x_1007:
        /* <DEDUP_REMOVED lines=20> */
.L_x_1009:
[----:B------:R-:W-:Y:S05]  /*0ba0*/  BSYNC B1 ;  /* 0x0000000000017941 */ /* 0x000fea0003800000 */
.L_x_1003:
[----:B------:R-:W-:Y:S05]  /*0bb0*/  BSYNC B0 ;  /* 0x0000000000007941 */ /* 0x000fea0003800000 */
.L_x_1002:
        /* <DEDUP_REMOVED lines=54> */
.L_x_1035:
        /* <DEDUP_REMOVED lines=10> */
.L_x_1010:
        /* <DEDUP_REMOVED lines=28> */
.L_x_1013:
[----:B------:R-:W-:Y:S05]  /*1180*/  BSYNC B0 ;  /* 0x0000000000007941 */ /* 0x000fea0003800000 */
.L_x_1012:
[C---:B------:R-:W-:Y:S02]  /*1190*/  ISETP.GT.U32.AND P1, PT, R4.reuse, -0x801, PT ;  /* 0xfffff7ff0400780c */ /* 0x040fe40003f24070 */
[----:B------:R-:W-:Y:S02]  /*11a0*/  IADD3 R4, R4, 0x800, RZ ;  /* 0x0000080004047810 */ /* 0x000fe40007ffe0ff */
[----:B------:R-:W-:-:S09]  /*11b0*/  IADD3 R5, R5, 0x400, RZ ;  /* 0x0000040005057810 */ /* 0x000fd20007ffe0ff */
[----:B------:R-:W-:Y:S05]  /*11c0*/  @P1 BRA `(.L_x_1014) ;  /* 0xffffffec00e41947 */ /* 0x000fea000383ffff */
[----:B------:R-:W-:Y:S05]  /*11d0*/  EXIT ;  /* 0x000000000000794d */ /* 0x000fea0003800000 */
.L_x_1011:
[----:B------:R-:W-:Y:S01]  /*11e0*/  HFMA2.MMA R14, -RZ, RZ, 0, 5.9604644775390625e-08 ;  /* 0x00000001ff0e7435 */ /* 0x000fe200000001ff */
[----:B----4-:R-:W-:Y:S02]  /*11f0*/  MOV R27, R10 ;  /* 0x0000000a001b7202 */ /* 0x010fe40000000f00 */
[----:B------:R-:W-:Y:S02]  /*1200*/  MOV R13, 0x1f ;  /* 0x0000001f000d7802 */ /* 0x000fe40000000f00 */
[----:B------:R-:W-:-:S07]  /*1210*/  MOV R12, 0xffffffff ;  /* 0xffffffff000c7802 */ /* 0x000fce0000000f00 */
[----:B0123--:R-:W-:Y:S05]  /*1220*/  WARPSYNC.COLLECTIVE R12, `(.L_x_1015) ;  /* 0x000000000c087348 */ /* 0x00ffea0003c00000 */
[----:B------:R4:W0:Y:S02]  /*1230*/  SHFL.BFLY P2, R17, R27, R14, R13 ;  /* 0x0c00000e1b117389 */ /* 0x000824000004000d */
[----:B01234-:R-:W-:Y:S01]  /*1240*/  ENDCOLLECTIVE ;  /* 0x000000000000791b */ /* 0x01ffe20003800000 */
.L_x_1015:
[----:B------:R-:W-:Y:S01]  /*1250*/  HFMA2.MMA R14, -RZ, RZ, 0, 1.1920928955078125e-07 ;  /* 0x00000002ff0e7435 */ /* 0x000fe200000001ff */
[----:B------:R-:W-:-:S05]  /*1260*/  FADD.FTZ R11, R10, R17 ;  /* 0x000000110a0b7221 */ /* 0x000fca0000010000 */
[----:B------:R-:W-:-:S07]  /*1270*/  MOV R27, R11 ;  /* 0x0000000b001b7202 */ /* 0x000fce0000000f00 */
[----:B------:R-:W-:Y:S05]  /*1280*/  WARPSYNC.COLLECTIVE R12, `(.L_x_1016) ;  /* 0x000000000c087348 */ /* 0x000fea0003c00000 */
[----:B------:R0:W1:Y:S02]  /*1290*/  SHFL.BFLY P2, R17, R27, R14, R13 ;  /* 0x0c00000e1b117389 */ /* 0x000064000004000d */
[----:B01----:R-:W-:Y:S01]  /*12a0*/  ENDCOLLECTIVE ;  /* 0x000000000000791b */ /* 0x003fe20003800000 */
.L_x_1016:
[----:B------:R-:W-:Y:S01]  /*12b0*/  HFMA2.MMA R14, -RZ, RZ, 0, 2.384185791015625e-07 ;  /* 0x00000004ff0e7435 */ /* 0x000fe200000001ff */
[----:B------:R-:W-:-:S05]  /*12c0*/  FADD.FTZ R10, R11, R17 ;  /* 0x000000110b0a7221 */ /* 0x000fca0000010000 */
[----:B------:R-:W-:-:S07]  /*12d0*/  MOV R27, R10 ;  /* 0x0000000a001b7202 */ /* 0x000fce0000000f00 */
[----:B------:R-:W-:Y:S05]  /*12e0*/  WARPSYNC.COLLECTIVE R12, `(.L_x_1017) ;  /* 0x000000000c087348 */ /* 0x000fea0003c00000 */
[----:B------:R0:W1:Y:S02]  /*12f0*/  SHFL.BFLY P2, R17, R27, R14, R13 ;  /* 0x0c00000e1b117389 */ /* 0x000064000004000d */
[----:B01----:R-:W-:Y:S01]  /*1300*/  ENDCOLLECTIVE ;  /* 0x000000000000791b */ /* 0x003fe20003800000 */
.L_x_1017:
[----:B------:R-:W-:Y:S01]  /*1310*/  MOV R14, 0x8 ;  /* 0x00000008000e7802 */ /* 0x000fe20000000f00 */
[----:B------:R-:W-:-:S04]  /*1320*/  FADD.FTZ R19, R10, R17 ;  /* 0x000000110a137221 */ /* 0x000fc80000010000 */
[----:B------:R-:W-:-:S07]  /*1330*/  IMAD.MOV.U32 R27, RZ, RZ, R19 ;  /* 0x000000ffff1b7224 */ /* 0x000fce00078e0013 */
[----:B------:R-:W-:Y:S05]  /*1340*/  WARPSYNC.COLLECTIVE R12, `(.L_x_1018) ;  /* 0x000000000c087348 */ /* 0x000fea0003c00000 */
[----:B------:R0:W1:Y:S02]  /*1350*/  SHFL.BFLY P2, R17, R27, R14, R13 ;  /* 0x0c00000e1b117389 */ /* 0x000064000004000d */
[----:B01----:R-:W-:Y:S01]  /*1360*/  ENDCOLLECTIVE ;  /* 0x000000000000791b */ /* 0x003fe20003800000 */
.L_x_1018:
[----:B------:R-:W-:Y:S01]  /*1370*/  HFMA2.MMA R14, -RZ, RZ, 0, 9.5367431640625e-07 ;  /* 0x00000010ff0e7435 */ /* 0x000fe200000001ff */
[----:B------:R-:W-:-:S05]  /*1380*/  FADD.FTZ R11, R19, R17 ;  /* 0x00000011130b7221 */ /* 0x000fca0000010000 */
[----:B------:R-:W-:-:S07]  /*1390*/  MOV R27, R11 ;  /* 0x0000000b001b7202 */ /* 0x000fce0000000f00 */
[----:B------:R-:W-:Y:S05]  /*13a0*/  WARPSYNC.COLLECTIVE R12, `(.L_x_1019) ;  /* 0x000000000c087348 */ /* 0x000fea0003c00000 */
[----:B------:R0:W1:Y:S02]  /*13b0*/  SHFL.BFLY P2, R17, R27, R14, R13 ;  /* 0x0c00000e1b117389 */ /* 0x000064000004000d */
[----:B01----:R-:W-:Y:S01]  /*13c0*/  ENDCOLLECTIVE ;  /* 0x000000000000791b */ /* 0x003fe20003800000 */
.L_x_1019:
[----:B------:R-:W-:Y:S01]  /*13d0*/  HFMA2.MMA R14, -RZ, RZ, 0, 5.9604644775390625e-08 ;  /* 0x00000001ff0e7435 */ /* 0x000fe200000001ff */
[----:B------:R-:W-:Y:S02]  /*13e0*/  MOV R27, R15 ;  /* 0x0000000f001b7202 */ /* 0x000fe40000000f00 */
[----:B------:R-:W-:-:S08]  /*13f0*/  MOV R10, R17 ;  /* 0x00000011000a7202 */ /* 0x000fd00000000f00 */
[----:B------:R-:W-:Y:S05]  /*1400*/  WARPSYNC.COLLECTIVE R12, `(.L_x_1020) ;  /* 0x000000000c087348 */ /* 0x000fea0003c00000 */
[----:B------:R0:W1:Y:S02]  /*1410*/  SHFL.BFLY P2, R17, R27, R14, R13 ;  /* 0x0c00000e1b117389 */ /* 0x000064000004000d */
[----:B01----:R-:W-:Y:S01]  /*1420*/  ENDCOLLECTIVE ;  /* 0x000000000000791b */ /* 0x003fe20003800000 */
.L_x_1020:
[----:B------:R-:W-:Y:S01]  /*1430*/  HFMA2.MMA R14, -RZ, RZ, 0, 1.1920928955078125e-07 ;  /* 0x00000002ff0e7435 */ /* 0x000fe200000001ff */
[----:B------:R-:W-:-:S05]  /*1440*/  MOV R16, R17 ;  /* 0x0000001100107202 */ /* 0x000fca0000000f00 */
[----:B------:R-:W-:-:S05]  /*1450*/  FADD.FTZ R16, R15, R16 ;  /* 0x000000100f107221 */ /* 0x000fca0000010000 */
[----:B------:R-:W-:-:S07]  /*1460*/  MOV R27, R16 ;  /* 0x00000010001b7202 */ /* 0x000fce0000000f00 */
[----:B------:R-:W-:Y:S05]  /*1470*/  WARPSYNC.COLLECTIVE R12, `(.L_x_1021) ;  /* 0x000000000c087348 */ /* 0x000fea0003c00000 */
[----:B------:R0:W1:Y:S02]  /*1480*/  SHFL.BFLY P2, R17, R27, R14, R13 ;  /* 0x0c00000e1b117389 */ /* 0x000064000004000d */
[----:B01----:R-:W-:Y:S01]  /*1490*/  ENDCOLLECTIVE ;  /* 0x000000000000791b */ /* 0x003fe20003800000 */
.L_x_1021:
[----:B------:R-:W-:Y:S01]  /*14a0*/  HFMA2.MMA R14, -RZ, RZ, 0, 2.384185791015625e-07 ;  /* 0x00000004ff0e7435 */ /* 0x000fe200000001ff */
[----:B------:R-:W-:-:S05]  /*14b0*/  MOV R19, R17 ;  /* 0x0000001100137202 */ /* 0x000fca0000000f00 */
[----:B------:R-:W-:-:S05]  /*14c0*/  FADD.FTZ R15, R16, R19 ;  /* 0x00000013100f7221 */ /* 0x000fca0000010000 */
[----:B------:R-:W-:-:S07]  /*14d0*/  MOV R27, R15 ;  /* 0x0000000f001b7202 */ /* 0x000fce0000000f00 */
[----:B------:R-:W-:Y:S05]  /*14e0*/  WARPSYNC.COLLECTIVE R12, `(.L_x_1022) ;  /* 0x000000000c087348 */ /* 0x000fea0003c00000 */
[----:B------:R0:W1:Y:S02]  /*14f0*/  SHFL.BFLY P2, R17, R27, R14, R13 ;  /* 0x0c00000e1b117389 */ /* 0x000064000004000d */
[----:B01----:R-:W-:Y:S01]  /*1500*/  ENDCOLLECTIVE ;  /* 0x000000000000791b */ /* 0x003fe20003800000 */
.L_x_1022:
[----:B------:R-:W-:Y:S01]  /*1510*/  HFMA2.MMA R14, -RZ, RZ, 0, 4.76837158203125e-07 ;  /* 0x00000008ff0e7435 */ /* 0x000fe200000001ff */
[----:B------:R-:W-:-:S05]  /*1520*/  MOV R18, R17 ;  /* 0x0000001100127202 */ /* 0x000fca0000000f00 */
[----:B------:R-:W-:-:S05]  /*1530*/  FADD.FTZ R20, R15, R18 ;  /* 0x000000120f147221 */ /* 0x000fca0000010000 */
[----:B------:R-:W-:-:S07]  /*1540*/  MOV R27, R20 ;  /* 0x00000014001b7202 */ /* 0x000fce0000000f00 */
[----:B------:R-:W-:Y:S05]  /*1550*/  WARPSYNC.COLLECTIVE R12, `(.L_x_1023) ;  /* 0x000000000c087348 */ /* 0x000fea0003c00000 */
[----:B------:R0:W1:Y:S02]  /*1560*/  SHFL.BFLY P2, R17, R27, R14, R13 ;  /* 0x0c00000e1b117389 */ /* 0x000064000004000d */
[----:B01----:R-:W-:Y:S01]  /*1570*/  ENDCOLLECTIVE ;  /* 0x000000000000791b */ /* 0x003fe20003800000 */
.L_x_1023:
[----:B------:R-:W-:Y:S01]  /*1580*/  HFMA2.MMA R14, -RZ, RZ, 0, 9.5367431640625e-07 ;  /* 0x00000010ff0e7435 */ /* 0x000fe200000001ff */
[----:B------:R-:W-:-:S04]  /*1590*/  IMAD.MOV.U32 R21, RZ, RZ, R17 ;  /* 0x000000ffff157224 */ /* 0x000fc800078e0011 */
[----:B------:R-:W-:-:S05]  /*15a0*/  FADD.FTZ R16, R20, R21 ;  /* 0x0000001514107221 */ /* 0x000fca0000010000 */
[----:B------:R-:W-:-:S07]  /*15b0*/  MOV R27, R16 ;  /* 0x00000010001b7202 */ /* 0x000fce0000000f00 */
[----:B------:R-:W-:Y:S05]  /*15c0*/  WARPSYNC.COLLECTIVE R12, `(.L_x_1024) ;  /* 0x000000000c087348 */ /* 0x000fea0003c00000 */
[----:B------:R0:W1:Y:S02]  /*15d0*/  SHFL.BFLY P2, R17, R27, R14, R13 ;  /* 0x0c00000e1b117389 */ /* 0x000064000004000d */
[----:B01----:R-:W-:Y:S01]  /*15e0*/  ENDCOLLECTIVE ;  /* 0x000000000000791b */ /* 0x003fe20003800000 */
.L_x_1024:
[----:B------:R-:W-:Y:S01]  /*15f0*/  HFMA2.MMA R14, -RZ, RZ, 0, 5.9604644775390625e-08 ;  /* 0x00000001ff0e7435 */ /* 0x000fe200000001ff */
[----:B------:R-:W-:Y:S02]  /*1600*/  MOV R27, R9 ;  /* 0x00000009001b7202 */ /* 0x000fe40000000f00 */
[----:B------:R-:W-:-:S08]  /*1610*/  MOV R15, R17 ;  /* 0x00000011000f7202 */ /* 0x000fd00000000f00 */
[----:B------:R-:W-:Y:S05]  /*1620*/  WARPSYNC.COLLECTIVE R12, `(.L_x_1025) ;  /* 0x000000000c087348 */ /* 0x000fea0003c00000 */
[----:B------:R0:W1:Y:S02]  /*1630*/  SHFL.BFLY P2, R17, R27, R14, R13 ;  /* 0x0c00000e1b117389 */ /* 0x000064000004000d */
[----:B01----:R-:W-:Y:S01]  /*1640*/  ENDCOLLECTIVE ;  /* 0x000000000000791b */ /* 0x003fe20003800000 */
.L_x_1025:
[----:B------:R-:W-:Y:S01]  /*1650*/  HFMA2.MMA R14, -RZ, RZ, 0, 1.1920928955078125e-07 ;  /* 0x00000002ff0e7435 */ /* 0x000fe200000001ff */
[----:B------:R-:W-:-:S05]  /*1660*/  MOV R18, R17 ;  /* 0x0000001100127202 */ /* 0x000fca0000000f00 */
[----:B------:R-:W-:-:S05]  /*1670*/  FADD.FTZ R20, R9, R18 ;  /* 0x0000001209147221 */ /* 0x000fca0000010000 */
[----:B------:R-:W-:-:S07]  /*1680*/  MOV R27, R20 ;  /* 0x00000014001b7202 */ /* 0x000fce0000000f00 */
[----:B------:R-:W-:Y:S05]  /*1690*/  WARPSYNC.COLLECTIVE R12, `(.L_x_1026) ;  /* 0x000000000c087348 */ /* 0x000fea0003c00000 */
[----:B------:R0:W1:Y:S02]  /*16a0*/  SHFL.BFLY P2, R17, R27, R14, R13 ;  /* 0x0c00000e1b117389 */ /* 0x000064000004000d */
[----:B01----:R-:W-:Y:S01]  /*16b0*/  ENDCOLLECTIVE ;  /* 0x000000000000791b */ /* 0x003fe20003800000 */
.L_x_1026:
[----:B------:R-:W-:Y:S01]  /*16c0*/  HFMA2.MMA R14, -RZ, RZ, 0, 2.384185791015625e-07 ;  /* 0x00000004ff0e7435 */ /* 0x000fe200000001ff */
[----:B------:R-:W-:-:S05]  /*16d0*/  MOV R21, R17 ;  /* 0x0000001100157202 */ /* 0x000fca0000000f00 */
[----:B------:R-:W-:-:S05]  /*16e0*/  FADD.FTZ R9, R20, R21 ;  /* 0x0000001514097221 */ /* 0x000fca0000010000 */
[----:B------:R-:W-:-:S07]  /*16f0*/  MOV R27, R9 ;  /* 0x00000009001b7202 */ /* 0x000fce0000000f00 */
[----:B------:R-:W-:Y:S05]  /*1700*/  WARPSYNC.COLLECTIVE R12, `(.L_x_1027) ;  /* 0x000000000c087348 */ /* 0x000fea0003c00000 */
[----:B------:R0:W1:Y:S02]  /*1710*/  SHFL.BFLY P2, R17, R27, R14, R13 ;  /* 0x0c00000e1b117389 */ /* 0x000064000004000d */
[----:B01----:R-:W-:Y:S01]  /*1720*/  ENDCOLLECTIVE ;  /* 0x000000000000791b */ /* 0x003fe20003800000 */
.L_x_1027:
[----:B------:R-:W-:Y:S01]  /*1730*/  HFMA2.MMA R14, -RZ, RZ, 0, 4.76837158203125e-07 ;  /* 0x00000008ff0e7435 */ /* 0x000fe200000001ff */
[----:B------:R-:W-:-:S05]  /*1740*/  MOV R22, R17 ;  /* 0x0000001100167202 */ /* 0x000fca0000000f00 */
[----:B------:R-:W-:-:S05]  /*1750*/  FADD.FTZ R22, R9, R22 ;  /* 0x0000001609167221 */ /* 0x000fca0000010000 */
[----:B------:R-:W-:-:S07]  /*1760*/  MOV R27, R22 ;  /* 0x00000016001b7202 */ /* 0x000fce0000000f00 */
[----:B------:R-:W-:Y:S05]  /*1770*/  WARPSYNC.COLLECTIVE R12, `(.L_x_1028) ;  /* 0x000000000c087348 */ /* 0x000fea0003c00000 */
[----:B------:R0:W1:Y:S02]  /*1780*/  SHFL.BFLY P2, R17, R27, R14, R13 ;  /* 0x0c00000e1b117389 */ /* 0x000064000004000d */
[----:B01----:R-:W-:Y:S01]  /*1790*/  ENDCOLLECTIVE ;  /* 0x000000000000791b */ /* 0x003fe20003800000 */
.L_x_1028:
[----:B------:R-:W-:Y:S01]  /*17a0*/  HFMA2.MMA R14, -RZ, RZ, 0, 9.5367431640625e-07 ;  /* 0x00000010ff0e7435 */ /* 0x000fe200000001ff */
[----:B------:R-:W-:-:S05]  /*17b0*/  MOV R23, R17 ;  /* 0x0000001100177202 */ /* 0x000fca0000000f00 */
[----:B------:R-:W-:-:S04]  /*17c0*/  FADD.FTZ R18, R22, R23 ;  /* 0x0000001716127221 */ /* 0x000fc80000010000 */
[----:B------:R-:W-:-:S07]  /*17d0*/  IMAD.MOV.U32 R27, RZ, RZ, R18 ;  /* 0x000000ffff1b7224 */ /* 0x000fce00078e0012 */
[----:B------:R-:W-:Y:S05]  /*17e0*/  WARPSYNC.COLLECTIVE R12, `(.L_x_1029) ;  /* 0x000000000c087348 */ /* 0x000fea0003c00000 */
[----:B------:R0:W1:Y:S02]  /*17f0*/  SHFL.BFLY P2, R17, R27, R14, R13 ;  /* 0x0c00000e1b117389 */ /* 0x000064000004000d */
[----:B01----:R-:W-:Y:S01]  /*1800*/  ENDCOLLECTIVE ;  /* 0x000000000000791b */ /* 0x003fe20003800000 */
.L_x_1029:
[----:B------:R-:W-:Y:S01]  /*1810*/  HFMA2.MMA R14, -RZ, RZ, 0, 5.9604644775390625e-08 ;  /* 0x00000001ff0e7435 */ /* 0x000fe200000001ff */
[----:B------:R-:W-:Y:S02]  /*1820*/  MOV R27, R8 ;  /* 0x00000008001b7202 */ /* 0x000fe40000000f00 */
[----:B------:R-:W-:-:S08]  /*1830*/  MOV R9, R17 ;  /* 0x0000001100097202 */ /* 0x000fd00000000f00 */
[----:B------:R-:W-:Y:S05]  /*1840*/  WARPSYNC.COLLECTIVE R12, `(.L_x_1030) ;  /* 0x000000000c087348 */ /* 0x000fea0003c00000 */
[----:B------:R0:W1:Y:S02]  /*1850*/  SHFL.BFLY P2, R17, R27, R14, R13 ;  /* 0x0c00000e1b117389 */ /* 0x000064000004000d */
[----:B01----:R-:W-:Y:S01]  /*1860*/  ENDCOLLECTIVE ;  /* 0x000000000000791b */ /* 0x003fe20003800000 */
.L_x_1030:
[----:B------:R-:W-:Y:S01]  /*1870*/  HFMA2.MMA R14, -RZ, RZ, 0, 1.1920928955078125e-07 ;  /* 0x00000002ff0e7435 */ /* 0x000fe200000001ff */
[----:B------:R-:W-:-:S05]  /*1880*/  MOV R19, R17 ;  /* 0x0000001100137202 */ /* 0x000fca0000000f00 */
[----:B------:R-:W-:-:S05]  /*1890*/  FADD.FTZ R23, R8, R19 ;  /* 0x0000001308177221 */ /* 0x000fca0000010000 */
[----:B------:R-:W-:-:S07]  /*18a0*/  MOV R27, R23 ;  /* 0x00000017001b7202 */ /* 0x000fce0000000f00 */
[----:B------:R-:W-:Y:S05]  /*18b0*/  WARPSYNC.COLLECTIVE R12, `(.L_x_1031) ;  /* 0x000000000c087348 */ /* 0x000fea0003c00000 */
[----:B------:R0:W1:Y:S02]  /*18c0*/  SHFL.BFLY P2, R17, R27, R14, R13 ;  /* 0x0c00000e1b117389 */ /* 0x000064000004000d */
[----:B01----:R-:W-:Y:S01]  /*18d0*/  ENDCOLLECTIVE ;  /* 0x000000000000791b */ /* 0x003fe20003800000 */
.L_x_1031:
[----:B------:R-:W-:Y:S01]  /*18e0*/  HFMA2.MMA R14, -RZ, RZ, 0, 2.384185791015625e-07 ;  /* 0x00000004ff0e7435 */ /* 0x000fe200000001ff */
[----:B------:R-:W-:-:S05]  /*18f0*/  MOV R22, R17 ;  /* 0x0000001100167202 */ /* 0x000fca0000000f00 */
[----:B------:R-:W-:-:S05]  /*1900*/  FADD.FTZ R8, R23, R22 ;  /* 0x0000001617087221 */ /* 0x000fca0000010000 */
[----:B------:R-:W-:-:S07]  /*1910*/  MOV R27, R8 ;  /* 0x00000008001b7202 */ /* 0x000fce0000000f00 */
[----:B------:R-:W-:Y:S05]  /*1920*/  WARPSYNC.COLLECTIVE R12, `(.L_x_1032) ;  /* 0x000000000c087348 */ /* 0x000fea0003c00000 */
[----:B------:R0:W1:Y:S02]  /*1930*/  SHFL.BFLY P2, R17, R27, R14, R13 ;  /* 0x0c00000e1b117389 */ /* 0x000064000004000d */
[----:B01----:R-:W-:Y:S01]  /*1940*/  ENDCOLLECTIVE ;  /* 0x000000000000791b */ /* 0x003fe20003800000 */
.L_x_1032:
[----:B------:R-:W-:Y:S01]  /*1950*/  HFMA2.MMA R14, -RZ, RZ, 0, 4.76837158203125e-07 ;  /* 0x00000008ff0e7435 */ /* 0x000fe200000001ff */
[----:B------:R-:W-:-:S05]  /*1960*/  MOV R21, R17 ;  /* 0x0000001100157202 */ /* 0x000fca0000000f00 */
[----:B------:R-:W-:-:S05]  /*1970*/  FADD.FTZ R24, R8, R21 ;  /* 0x0000001508187221 */ /* 0x000fca0000010000 */
[----:B------:R-:W-:-:S07]  /*1980*/  MOV R27, R24 ;  /* 0x00000018001b7202 */ /* 0x000fce0000000f00 */
[----:B------:R-:W-:Y:S05]  /*1990*/  WARPSYNC.COLLECTIVE R12, `(.L_x_1033) ;  /* 0x000000000c087348 */ /* 0x000fea0003c00000 */
[----:B------:R0:W1:Y:S02]  /*19a0*/  SHFL.BFLY P2, R17, R27, R14, R13 ;  /* 0x0c00000e1b117389 */ /* 0x000064000004000d */
[----:B01----:R-:W-:Y:S01]  /*19b0*/  ENDCOLLECTIVE ;  /* 0x000000000000791b */ /* 0x003fe20003800000 */
.L_x_1033:
[----:B------:R-:W-:Y:S01]  /*19c0*/  HFMA2.MMA R14, -RZ, RZ, 0, 9.5367431640625e-07 ;  /* 0x00000010ff0e7435 */ /* 0x000fe200000001ff */
[----:B------:R-:W-:-:S05]  /*19d0*/  MOV R25, R17 ;  /* 0x0000001100197202 */ /* 0x000fca0000000f00 */
[----:B------:R-:W-:-:S05]  /*19e0*/  FADD.FTZ R25, R24, R25 ;  /* 0x0000001918197221 */ /* 0x000fca0000010000 */
[----:B------:R-:W-:-:S07]  /*19f0*/  MOV R27, R25 ;  /* 0x00000019001b7202 */ /* 0x000fce0000000f00 */
[----:B------:R-:W-:Y:S05]  /*1a00*/  WARPSYNC.COLLECTIVE R12, `(.L_x_1034) ;  /* 0x000000000c087348 */ /* 0x000fea0003c00000 */
[----:B------:R0:W1:Y:S02]  /*1a10*/  SHFL.BFLY P2, R17, R27, R14, R13 ;  /* 0x0c00000e1b117389 */ /* 0x000064000004000d */
[----:B01----:R-:W-:Y:S01]  /*1a20*/  ENDCOLLECTIVE ;  /* 0x000000000000791b */ /* 0x003fe20003800000 */
.L_x_1034:
[----:B------:R-:W-:Y:S05]  /*1a30*/  BRA `(.L_x_1035) ;  /* 0xfffffff400387947 */ /* 0x000fea000383ffff */
.L_x_1036:
        /* <DEDUP_REMOVED lines=12> */
.L_x_2967:


//--------------------- .text._ZN10layer_norm31ln_parallel_residual_bwd_kernelINS_13Kernel_traitsI13__nv_bfloat16S2_fS2_fjLj2048ELj1ELj1ELj4ELj16ENS_18Kernel_traits_baseILj2048ES2_S2_fS2_fjLj128EEEEELb1ELb1ELb0EEEvNS_9BwdParamsE --------------------------
	.section	.text._ZN10layer_norm31ln_parallel_residual_bwd_kernelINS_13Kernel_traitsI13__nv_bfloat16S2_fS2_fjLj2048ELj1ELj1ELj4ELj16ENS_18Kernel_traits_baseILj2048ES2_S2_fS2_fjLj128EEEEELb1ELb1ELb0EEEvNS_9BwdParamsE,"ax",@progbits
	.align	128
        .global         _ZN10layer_norm31ln_parallel_residual_bwd_kernelINS_13Kernel_traitsI13__nv_bfloat16S2_fS2_fjLj2048ELj1ELj1ELj4ELj16ENS_18Kernel_traits_baseILj2048ES2_S2_fS2_fjLj128EEEEELb1ELb1ELb0EEEvNS_9BwdParamsE
        .type           _ZN10layer_norm31ln_parallel_residual_bwd_kernelINS_13Kernel_traitsI13__nv_bfloat16S2_fS2_fjLj2048ELj1ELj1ELj4ELj16ENS_18Kernel_traits_baseILj2048ES2_S2_fS2_fjLj128EEEEELb1ELb1ELb0EEEvNS_9BwdParamsE,@function
        .size           _ZN10layer_norm31ln_parallel_residual_bwd_kernelINS_13Kernel_traitsI13__nv_bfloat16S2_fS2_fjLj2048ELj1ELj1ELj4ELj16ENS_18Kernel_traits_baseILj2048ES2_S2_fS2_fjLj128EEEEELb1ELb1ELb0EEEvNS_9BwdParamsE,(.L_x_2968 - _ZN10layer_norm31ln_parallel_residual_bwd_kernelINS_13Kernel_traitsI13__nv_bfloat16S2_fS2_fjLj2048ELj1ELj1ELj4ELj16ENS_18Kernel_traits_baseILj2048ES2_S2_fS2_fjLj128EEEEELb1ELb1ELb0EEEvNS_9BwdParamsE)
        .other          _ZN10layer_norm31ln_parallel_residual_bwd_kernelINS_13Kernel_traitsI13__nv_bfloat16S2_fS2_fjLj2048ELj1ELj1ELj4ELj16ENS_18Kernel_traits_baseILj2048ES2_S2_fS2_fjLj128EEEEELb1ELb1ELb0EEEvNS_9BwdParamsE,@"STO_CUDA_ENTRY STV_DEFAULT"
_ZN10layer_norm31ln_parallel_residual_bwd_kernelINS_13Kernel_traitsI13__nv_bfloat16S2_fS2_fjLj2048ELj1ELj1ELj4ELj16ENS_18Kernel_traits_baseILj2048ES2_S2_fS2_fjLj128EEEEELb1ELb1ELb0EEEvNS_9BwdParamsE:
.text._ZN10layer_norm31ln_parallel_residual_bwd_kernelINS_13Kernel_traitsI13__nv_bfloat16S2_fS2_fjLj2048ELj1ELj1ELj4ELj16ENS_18Kernel_traits_baseILj2048ES2_S2_fS2_fjLj128EEEEELb1ELb1ELb0EEEvNS_9BwdParamsE:
        /* <DEDUP_REMOVED lines=18> */
[----:B0-----:R-:W-:-:S04]  /*0120*/  LOP3.LUT R4, R0, 0x7f, RZ, 0xc, !PT ;  /* 0x0000007f00047812 */ /* 0x001fc800078e0cff */
[----:B------:R-:W-:Y:S02]  /*0130*/  LEA.HI.SX32 R3, R3, R4, 0x1d ;  /* 0x0000000403037211 */ /* 0x000fe400078feaff */
[----:B------:R-:W-:Y:S02]  /*0140*/  LOP3.LUT R4, R0, 0x7f, RZ, 0xc0, !PT ;  /* 0x0000007f00047812 */ /* 0x000fe400078ec0ff */
[C---:B------:R-:W-:Y:S02]  /*0150*/  LOP3.LUT P3, RZ, R3.reuse, 0xffffff80, RZ, 0xc0, !PT ;  /* 0xffffff8003ff7812 */ /* 0x040fe4000786c0ff */
[----:B------:R-:W-:Y:S01]  /*0160*/  ISETP.GE.U32.AND P2, PT, R3, 0x100, PT ;  /* 0x000001000300780c */ /* 0x000fe20003f46070 */
[----:B------:R-:W-:-:S10]  /*0170*/  IMAD.MOV.U32 R3, RZ, RZ, R4 ;  /* 0x000000ffff037224 */ /* 0x000fd400078e0004 */
        /* <DEDUP_REMOVED lines=27> */
[----:B------:R-:W-:Y:S01]  /*0330*/  IMAD.U32 R11, R21, 0x10000, RZ ;  /* 0x00010000150b7824 */ /* 0x000fe200078e00ff */
[----:B------:R-:W-:Y:S01]  /*0340*/  ULDC.U8 UR6, c[0x0][0x2a0] ;  /* 0x0000a80000067ab9 */ /* 0x000fe20000000000 */
[C---:B------:R-:W-:Y:S01]  /*0350*/  @P3 PRMT R3, R13.reuse, 0x7632, R3 ;  /* 0x000076320d033816 */ /* 0x040fe20000000003 */
[----:B------:R-:W-:Y:S01]  /*0360*/  IMAD.U32 R7, R13, 0x10000, RZ ;  /* 0x000100000d077824 */ /* 0x000fe200078e00ff */
[----:B------:R-:W-:Y:S01]  /*0370*/  @P3 PRMT R17, R15, 0x7632, R17 ;  /* 0x000076320f113816 */ /* 0x000fe20000000011 */
[----:B------:R-:W-:Y:S01]  /*0380*/  IMAD.U32 R13, R23, 0x10000, RZ ;  /* 0x00010000170d7824 */ /* 0x000fe200078e00ff */
[C---:B------:R-:W-:Y:S01]  /*0390*/  @P2 PRMT R18, R20.reuse, 0x7632, R18 ;  /* 0x0000763214122816 */ /* 0x040fe20000000012 */
[----:B------:R-:W-:Y:S01]  /*03a0*/  IMAD.U32 R9, R15, 0x10000, RZ ;  /* 0x000100000f097824 */ /* 0x000fe200078e00ff */
[----:B------:R-:W-:Y:S01]  /*03b0*/  SHF.L.U32 R10, R20, 0x10, RZ ;  /* 0x00000010140a7819 */ /* 0x000fe200000006ff */
[----:B------:R-:W-:Y:S01]  /*03c0*/  IMAD.MOV.U32 R53, RZ, RZ, RZ ;  /* 0x000000ffff357224 */ /* 0x000fe200078e00ff */
[----:B------:R-:W-:Y:S01]  /*03d0*/  @P2 PRMT R21, R23, 0x7632, R21 ;  /* 0x0000763217152816 */ /* 0x000fe20000000015 */
[----:B------:R-:W-:Y:S01]  /*03e0*/  HFMA2.MMA R23, -RZ, RZ, 0, 5.9604644775390625e-08 ;  /* 0x00000001ff177435 */ /* 0x000fe200000001ff */
[----:B------:R-:W-:Y:S01]  /*03f0*/  @P3 PRMT R2, R12, 0x7632, R2 ;  /* 0x000076320c023816 */ /* 0x000fe20000000002 */
[----:B------:R-:W-:Y:S01]  /*0400*/  IMAD.U32 R15, R3, 0x10000, RZ ;  /* 0x00010000030f7824 */ /* 0x000fe200078e00ff */
[----:B------:R-:W-:Y:S01]  /*0410*/  @P3 PRMT R16, R14, 0x7632, R16 ;  /* 0x000076320e103816 */ /* 0x000fe20000000010 */
[----:B------:R-:W-:Y:S01]  /*0420*/  IMAD.U32 R17, R17, 0x10000, RZ ;  /* 0x0001000011117824 */ /* 0x000fe200078e00ff */
[----:B------:R-:W-:Y:S01]  /*0430*/  @P2 PRMT R20, R22, 0x7632, R20 ;  /* 0x0000763216142816 */ /* 0x000fe20000000014 */
[----:B------:R-:W-:Y:S01]  /*0440*/  IMAD.U32 R19, R19, 0x10000, RZ ;  /* 0x0001000013137824 */ /* 0x000fe200078e00ff */
[----:B------:R-:W-:Y:S01]  /*0450*/  ISETP.NE.AND P0, PT, RZ, UR6, PT ;  /* 0x00000006ff007c0c */ /* 0x000fe2000bf05270 */
[----:B------:R-:W-:Y:S01]  /*0460*/  IMAD.U32 R21, R21, 0x10000, RZ ;  /* 0x0001000015157824 */ /* 0x000fe200078e00ff */
[----:B------:R-:W-:-:S02]  /*0470*/  SHF.L.U32 R6, R12, 0x10, RZ ;  /* 0x000000100c067819 */ /* 0x000fc400000006ff */
[----:B------:R-:W-:Y:S02]  /*0480*/  SHF.L.U32 R8, R14, 0x10, RZ ;  /* 0x000000100e087819 */ /* 0x000fe400000006ff */
[----:B------:R-:W-:Y:S02]  /*0490*/  SHF.L.U32 R12, R22, 0x10, RZ ;  /* 0x00000010160c7819 */ /* 0x000fe400000006ff */
[----:B------:R-:W-:Y:S02]  /*04a0*/  SHF.L.U32 R14, R2, 0x10, RZ ;  /* 0x00000010020e7819 */ /* 0x000fe400000006ff */
[----:B------:R-:W-:Y:S02]  /*04b0*/  SHF.L.U32 R16, R16, 0x10, RZ ;  /* 0x0000001010107819 */ /* 0x000fe400000006ff */
[----:B------:R-:W-:Y:S02]  /*04c0*/  SHF.L.U32 R18, R18, 0x10, RZ ;  /* 0x0000001012127819 */ /* 0x000fe400000006ff */
[----:B------:R-:W-:-:S02]  /*04d0*/  P2R R22, PR, RZ, 0x1 ;  /* 0x00000001ff167803 */ /* 0x000fc40000000000 */
[----:B------:R-:W-:-:S07]  /*04e0*/  SHF.L.U32 R20, R20, 0x10, RZ ;  /* 0x0000001014147819 */ /* 0x000fce00000006ff */
.L_x_1047:
[----:B01----:R-:W0:Y:S01]  /*04f0*/  LDC.64 R86, c[0x0][0x250] ;  /* 0x00009400ff567b82 */ /* 0x003e220000000a00 */
[----:B------:R-:W-:-:S07]  /*0500*/  ISETP.NE.AND P0, PT, R22, RZ, PT ;  /* 0x000000ff1600720c */ /* 0x000fce0003f05270 */
[----:B------:R-:W1:Y:S01]  /*0510*/  LDC.64 R84, c[0x0][0x258] ;  /* 0x00009600ff547b82 */ /* 0x000e620000000a00 */
[----:B0-----:R-:W-:-:S06]  /*0520*/  IMAD.WIDE R86, R5, 0x4, R86 ;  /* 0x0000000405567825 */ /* 0x001fcc00078e0256 */
[----:B------:R-:W2:Y:S01]  /*0530*/  LDG.E R86, desc[UR4][R86.64] ;  /* 0x0000000456567981 */ /* 0x000ea2000c1e1900 */
[----:B-1----:R-:W-:-:S05]  /*0540*/  IMAD.WIDE R84, R5, 0x4, R84 ;  /* 0x0000000405547825 */ /* 0x002fca00078e0254 */
[----:B-----5:R0:W5:Y:S01]  /*0550*/  LDG.E R96, desc[UR4][R84.64] ;  /* 0x0000000454607981 */ /* 0x020162000c1e1900 */
[----:B------:R-:W-:Y:S01]  /*0560*/  MOV R2, UR22 ;  /* 0x0000001600027c02 */ /* 0x000fe20008000f00 */
[----:B------:R-:W-:Y:S01]  /*0570*/  BSSY B0, `(.L_x_1038) ;  /* 0x000006b000007945 */ /* 0x000fe20003800000 */
[----:B------:R-:W-:Y:S01]  /*0580*/  LOP3.LUT P4, RZ, R23, 0xff, RZ, 0xc0, !PT ;  /* 0x000000ff17ff7812 */ /* 0x000fe2000788c0ff */
[----:B------:R-:W-:Y:S01]  /*0590*/  IMAD.MOV.U32 R139, RZ, RZ, RZ ;  /* 0x000000ffff8b7224 */ /* 0x000fe200078e00ff */
[----:B------:R-:W-:Y:S01]  /*05a0*/  SHF.R.U32.HI R135, RZ, 0x5, R0 ;  /* 0x00000005ff877819 */ /* 0x000fe20000011600 */
[----:B------:R-:W-:Y:S01]  /*05b0*/  IMAD R88, R5, R2, RZ ;  /* 0x0000000205587224 */ /* 0x000fe200078e02ff */
[----:B------:R-:W-:Y:S02]  /*05c0*/  LOP3.LUT P5, RZ, R0, 0x1f, RZ, 0xc0, !PT ;  /* 0x0000001f00ff7812 */ /* 0x000fe400078ac0ff */
[----:B------:R-:W-:Y:S02]  /*05d0*/  MOV R140, RZ ;  /* 0x000000ff008c7202 */ /* 0x000fe40000000f00 */
[----:B------:R-:W-:-:S02]  /*05e0*/  SHF.R.S32.HI R89, RZ, 0x1f, R88 ;  /* 0x0000001fff597819 */ /* 0x000fc40000011458 */
[----:B------:R-:W-:Y:S02]  /*05f0*/  LOP3.LUT R137, R135, 0x7fffffc, RZ, 0xc0, !PT ;  /* 0x07fffffc87897812 */ /* 0x000fe400078ec0ff */
[----:B------:R-:W-:-:S04]  /*0600*/  LEA.HI R89, R89, R88, RZ, 0x3 ;  /* 0x0000005859597211 */ /* 0x000fc800078f18ff */
[----:B------:R-:W-:-:S05]  /*0610*/  LEA.HI.SX32 R23, R89, R4, 0x1d ;  /* 0x0000000459177211 */ /* 0x000fca00078feaff */
[----:B------:R-:W-:Y:S01]  /*0620*/  IMAD.MOV.U32 R89, RZ, RZ, R23 ;  /* 0x000000ffff597224 */ /* 0x000fe200078e0017 */
[----:B--2---:R-:W-:Y:S01]  /*0630*/  FSEL R138, R86, RZ, !P0 ;  /* 0x000000ff568a7208 */ /* 0x004fe20004000000 */
[----:B0-----:R-:W-:Y:S06]  /*0640*/  @!P3 BRA `(.L_x_1039) ;  /* 0x000000040074b947 */ /* 0x001fec0003800000 */
[----:B------:R-:W0:Y:S01]  /*0650*/  LDC.64 R92, c[0x0][0x2b8] ;  /* 0x0000ae00ff5c7b82 */ /* 0x000e220000000a00 */
[----:B------:R-:W-:-:S04]  /*0660*/  LEA R100, P0, R23, UR10, 0x5 ;  /* 0x0000000a17647c11 */ /* 0x000fc8000f8028ff */
[C---:B------:R-:W-:Y:S02]  /*0670*/  LEA.HI.X R101, R23.reuse, UR11, RZ, 0x5, P0 ;  /* 0x0000000b17657c11 */ /* 0x040fe400080f2cff */
[C---:B------:R-:W-:Y:S02]  /*0680*/  SHF.L.U32 R3, R23.reuse, 0x3, RZ ;  /* 0x0000000317037819 */ /* 0x040fe400000006ff */
[----:B------:R-:W-:Y:S01]  /*0690*/  SHF.L.U64.HI R110, R23, 0x3, RZ ;  /* 0x00000003176e7819 */ /* 0x000fe200000102ff */
[----:B------:R-:W2:Y:S01]  /*06a0*/  LDG.E.128 R88, desc[UR4][R100.64] ;  /* 0x0000000464587981 */ /* 0x000ea2000c1e1d00 */
[----:B------:R-:W-:-:S03]  /*06b0*/  ISETP.NE.U32.AND P0, PT, RZ, UR14, PT ;  /* 0x0000000eff007c0c */ /* 0x000fc6000bf05070 */
[----:B------:R1:W3:Y:S01]  /*06c0*/  LDG.E.128 R84, desc[UR4][R100.64+0x10] ;  /* 0x0000100464547981 */ /* 0x0002e2000c1e1d00 */
[----:B0-----:R-:W-:-:S06]  /*06d0*/  IMAD.WIDE.U32 R92, R23, 0x10, R92 ;  /* 0x00000010175c7825 */ /* 0x001fcc00078e005c */
[----:B------:R-:W4:Y:S01]  /*06e0*/  LDG.E.128 R92, desc[UR4][R92.64] ;  /* 0x000000045c5c7981 */ /* 0x000f22000c1e1d00 */
[----:B------:R-:W-:-:S04]  /*06f0*/  IADD3 R102, P1, R3, UR12, RZ ;  /* 0x0000000c03667c10 */ /* 0x000fc8000ff3e0ff */
[----:B------:R-:W-:-:S06]  /*0700*/  IADD3.X R103, R110, UR13, RZ, P1, !PT ;  /* 0x0000000d6e677c10 */ /* 0x000fcc0008ffe4ff */
[----:B------:R-:W5:Y:S01]  /*0710*/  LDG.E.64 R102, desc[UR4][R102.64] ;  /* 0x0000000466667981 */ /* 0x000f62000c1e1b00 */
[----:B------:R-:W-:-:S13]  /*0720*/  ISETP.NE.AND.EX P0, PT, RZ, UR15, PT, P0 ;  /* 0x0000000fff007c0c */ /* 0x000fda000bf05300 */
[----:B------:R-:W0:Y:S02]  /*0730*/  @P0 LDC.64 R98, c[0x0][0x248] ;  /* 0x00009200ff620b82 */ /* 0x000e240000000a00 */
[----:B0-----:R-:W-:-:S05]  /*0740*/  @P0 IADD3 R98, P1, R3, R98, RZ ;  /* 0x0000006203620210 */ /* 0x001fca0007f3e0ff */
[----:B------:R-:W-:Y:S01]  /*0750*/  @P0 IMAD.X R99, R110, 0x1, R99, P1 ;  /* 0x000000016e630824 */ /* 0x000fe200008e0663 */
[----:B------:R-:W-:-:S04]  /*0760*/  ISETP.NE.U32.AND P1, PT, RZ, UR8, PT ;  /* 0x00000008ff007c0c */ /* 0x000fc8000bf25070 */
[----:B------:R-:W-:Y:S01]  /*0770*/  ISETP.NE.AND.EX P1, PT, RZ, UR9, PT, P1 ;  /* 0x00000009ff007c0c */ /* 0x000fe2000bf25310 */
[----:B------:R-:W5:-:S12]  /*0780*/  @P0 LDG.E.64 R104, desc[UR4][R98.64] ;  /* 0x0000000462680981 */ /* 0x000f58000c1e1b00 */
[----:B-1----:R-:W-:-:S04]  /*0790*/  @P1 LEA R100, P0, R23, UR8, 0x5 ;  /* 0x0000000817641c11 */ /* 0x002fc8000f8028ff */
[----:B------:R-:W-:-:S05]  /*07a0*/  @P1 LEA.HI.X R101, R23, UR9, RZ, 0x5, P0 ;  /* 0x0000000917651c11 */ /* 0x000fca00080f2cff */
[----:B------:R-:W5:Y:S04]  /*07b0*/  @P1 LDG.E.128 R56, desc[UR4][R100.64] ;  /* 0x0000000464381981 */ /* 0x000f68000c1e1d00 */
[----:B------:R3:W5:Y:S01]  /*07c0*/  @P1 LDG.E.128 R60, desc[UR4][R100.64+0x10] ;  /* 0x00001004643c1981 */ /* 0x000762000c1e1d00 */
[C---:B--2---:R-:W-:Y:S01]  /*07d0*/  FADD.FTZ R3, -R138.reuse, R88 ;  /* 0x000000588a037221 */ /* 0x044fe20000010100 */
[C---:B------:R-:W-:Y:S01]  /*07e0*/  FADD.FTZ R111, -R138.reuse, R89 ;  /* 0x000000598a6f7221 */ /* 0x040fe20000010100 */
[----:B------:R-:W-:Y:S02]  /*07f0*/  FADD.FTZ R113, -R138, R90 ;  /* 0x0000005a8a717221 */ /* 0x000fe40000010100 */
[----:B-----5:R-:W-:Y:S01]  /*0800*/  FMUL.FTZ R3, R96, R3 ;  /* 0x0000000360037220 */ /* 0x020fe20000410000 */
[----:B---3--:R-:W-:Y:S01]  /*0810*/  FADD.FTZ R101, -R138, R84 ;  /* 0x000000548a657221 */ /* 0x008fe20000010100 */
[----:B------:R-:W-:Y:S01]  /*0820*/  FMUL.FTZ R112, R96, R111 ;  /* 0x0000006f60707220 */ /* 0x000fe20000410000 */
[----:B------:R-:W-:Y:S01]  /*0830*/  FADD.FTZ R139, -R138, R87 ;  /* 0x000000578a8b7221 */ /* 0x000fe20000010100 */
[----:B----4-:R-:W-:-:S02]  /*0840*/  PRMT R88, R92, 0x7632, R88 ;  /* 0x000076325c587816 */ /* 0x010fc40000000058 */
[----:B------:R-:W-:Y:S02]  /*0850*/  SHF.L.U32 R89, R92, 0x10, RZ ;  /* 0x000000105c597819 */ /* 0x000fe400000006ff */
[----:B------:R-:W-:-:S03]  /*0860*/  SHF.L.U32 R88, R88, 0x10, RZ ;  /* 0x0000001058587819 */ /* 0x000fc600000006ff */
[----:B------:R-:W-:Y:S01]  /*0870*/  FMUL.FTZ R98, R6, R89 ;  /* 0x0000005906627220 */ /* 0x000fe20000410000 */
[C---:B------:R-:W-:Y:S01]  /*0880*/  PRMT R92, R94.reuse, 0x7632, R92 ;  /* 0x000076325e5c7816 */ /* 0x040fe2000000005c */
[C---:B------:R-:W-:Y:S01]  /*0890*/  IMAD.U32 R118, R95.reuse, 0x10000, RZ ;  /* 0x000100005f767824 */ /* 0x040fe200078e00ff */
[----:B------:R-:W-:Y:S01]  /*08a0*/  SHF.L.U32 R115, R94, 0x10, RZ ;  /* 0x000000105e737819 */ /* 0x000fe200000006ff */
[----:B------:R-:W-:Y:S01]  /*08b0*/  FMUL.FTZ R111, R14, R88 ;  /* 0x000000580e6f7220 */ /* 0x000fe20000410000 */
[----:B------:R-:W-:Y:S01]  /*08c0*/  PRMT R94, R95, 0x7632, R94 ;  /* 0x000076325f5e7816 */ /* 0x000fe2000000005e */
[C---:B------:R-:W-:Y:S01]  /*08d0*/  FADD.FTZ R95, -R138.reuse, R85 ;  /* 0x000000558a5f7221 */ /* 0x040fe20000010100 */
[C---:B------:R-:W-:Y:S01]  /*08e0*/  PRMT R90, R93.reuse, 0x7632, R90 ;  /* 0x000076325d5a7816 */ /* 0x040fe2000000005a */
[----:B------:R-:W-:Y:S01]  /*08f0*/  FADD.FTZ R84, RZ, R98 ;  /* 0x00000062ff547221 */ /* 0x000fe20000010000 */
[----:B------:R-:W-:Y:S02]  /*0900*/  IMAD.U32 R93, R93, 0x10000, RZ ;  /* 0x000100005d5d7824 */ /* 0x000fe400078e00ff */
[----:B------:R-:W-:Y:S01]  /*0910*/  FFMA.FTZ R85, R3, R98, RZ ;  /* 0x0000006203557223 */ /* 0x000fe200000100ff */
[----:B------:R-:W-:Y:S01]  /*0920*/  FADD.FTZ R91, -R138, R91 ;  /* 0x0000005b8a5b7221 */ /* 0x000fe20000010100 */
[----:B------:R-:W-:Y:S01]  /*0930*/  FADD.FTZ R87, R84, R111 ;  /* 0x0000006f54577221 */ /* 0x000fe20000010000 */
[----:B------:R-:W-:Y:S01]  /*0940*/  FMUL.FTZ R99, R96, R113 ;  /* 0x0000007160637220 */ /* 0x000fe20000410000 */
[----:B------:R-:W-:-:S02]  /*0950*/  IMAD.U32 R90, R90, 0x10000, RZ ;  /* 0x000100005a5a7824 */ /* 0x000fc400078e00ff */
[----:B------:R-:W-:Y:S01]  /*0960*/  FMUL.FTZ R100, R7, R93 ;  /* 0x0000005d07647220 */ /* 0x000fe20000410000 */
[----:B------:R-:W-:Y:S01]  /*0970*/  FFMA.FTZ R84, R112, R111, R85 ;  /* 0x0000006f70547223 */ /* 0x000fe20000010055 */
[----:B------:R-:W-:Y:S01]  /*0980*/  FADD.FTZ R117, -R138, R86 ;  /* 0x000000568a757221 */ /* 0x000fe20000010100 */
[C---:B------:R-:W-:Y:S01]  /*0990*/  FMUL.FTZ R114, R96.reuse, R91 ;  /* 0x0000005b60727220 */ /* 0x040fe20000410000 */
[----:B------:R-:W-:Y:S01]  /*09a0*/  FMUL.FTZ R113, R15, R90 ;  /* 0x0000005a0f717220 */ /* 0x000fe20000410000 */
[----:B------:R-:W-:Y:S01]  /*09b0*/  FADD.FTZ R86, R87, R100 ;  /* 0x0000006457567221 */ /* 0x000fe20000010000 */
[----:B------:R-:W-:Y:S01]  /*09c0*/  FFMA.FTZ R85, R99, R100, R84 ;  /* 0x0000006463557223 */ /* 0x000fe20000010054 */
[----:B------:R-:W-:Y:S01]  /*09d0*/  FMUL.FTZ R101, R96, R101 ;  /* 0x0000006560657220 */ /* 0x000fe20000410000 */
[----:B------:R-:W-:Y:S01]  /*09e0*/  SHF.L.U32 R92, R92, 0x10, RZ ;  /* 0x000000105c5c7819 */ /* 0x000fe200000006ff */
[----:B------:R-:W-:Y:S01]  /*09f0*/  FMUL.FTZ R110, R8, R115 ;  /* 0x00000073086e7220 */ /* 0x000fe20000410000 */
[----:B------:R-:W-:Y:S01]  /*0a00*/  FADD.FTZ R87, R86, R113 ;  /* 0x0000007156577221 */ /* 0x000fe20000010000 */
[----:B------:R-:W-:Y:S01]  /*0a10*/  FFMA.FTZ R84, R114, R113, R85 ;  /* 0x0000007172547223 */ /* 0x000fe20000010055 */
[----:B------:R-:W-:Y:S01]  /*0a20*/  FADD.FTZ R32, R32, R115 ;  /* 0x0000007320207221 */ /* 0x000fe20000010000 */
[----:B------:R-:W-:Y:S01]  /*0a30*/  FFMA.FTZ R48, R101, R115, R48 ;  /* 0x0000007365307223 */ /* 0x000fe20000010030 */
[C---:B------:R-:W-:Y:S01]  /*0a40*/  FMUL.FTZ R115, R96.reuse, R117 ;  /* 0x0000007560737220 */ /* 0x040fe20000410000 */
[----:B------:R-:W-:Y:S01]  /*0a50*/  FMUL.FTZ R116, R96, R95 ;  /* 0x0000005f60747220 */ /* 0x000fe20000410000 */
        /* <DEDUP_REMOVED lines=28> */
.L_x_1039:
[----:B------:R-:W-:Y:S05]  /*0c20*/  BSYNC B0 ;  /* 0x0000000000007941 */ /* 0x000fea0003800000 */
.L_x_1038:
[----:B------:R-:W-:Y:S04]  /*0c30*/  BSSY B0, `(.L_x_1040) ;  /* 0x000005e000007945 */ /* 0x000fe80003800000 */
[----:B------:R-:W-:Y:S05]  /*0c40*/  @!P2 BRA `(.L_x_1041) ;  /* 0x000000040070a947 */ /* 0x000fea0003800000 */
[----:B------:R-:W-:Y:S01]  /*0c50*/  ISETP.NE.U32.AND P0, PT, RZ, UR14, PT ;  /* 0x0000000eff007c0c */ /* 0x000fe2000bf05070 */
[----:B------:R-:W0:Y:S01]  /*0c60*/  LDC.64 R92, c[0x0][0x2b8] ;  /* 0x0000ae00ff5c7b82 */ /* 0x000e220000000a00 */
[C---:B------:R-:W-:Y:S01]  /*0c70*/  LEA R126, P1, R89.reuse, UR10, 0x5 ;  /* 0x0000000a597e7c11 */ /* 0x040fe2000f8228ff */
[C---:B------:R-:W-:Y:S01]  /*0c80*/  IMAD.SHL.U32 R85, R89.reuse, 0x8, RZ ;  /* 0x0000000859557824 */ /* 0x040fe200078e00ff */
[----:B------:R-:W-:Y:S02]  /*0c90*/  ISETP.NE.AND.EX P0, PT, RZ, UR15, PT, P0 ;  /* 0x0000000fff007c0c */ /* 0x000fe4000bf05300 */
[----:B------:R-:W-:Y:S02]  /*0ca0*/  LEA.HI.X R127, R89, UR11, RZ, 0x5, P1 ;  /* 0x0000000b597f7c11 */ /* 0x000fe400088f2cff */
[----:B------:R-:W-:Y:S02]  /*0cb0*/  SHF.R.U32.HI R84, RZ, 0x1d, R89 ;  /* 0x0000001dff547819 */ /* 0x000fe40000011659 */
[----:B------:R-:W-:-:S04]  /*0cc0*/  IADD3 R108, P1, R85, UR12, RZ ;  /* 0x0000000c556c7c10 */ /* 0x000fc8000ff3e0ff */
[----:B------:R-:W-:-:S03]  /*0cd0*/  IADD3.X R109, R84, UR13, RZ, P1, !PT ;  /* 0x0000000d546d7c10 */ /* 0x000fc60008ffe4ff */
[----:B------:R-:W1:Y:S03]  /*0ce0*/  @P0 LDC.64 R122, c[0x0][0x248] ;  /* 0x00009200ff7a0b82 */ /* 0x000e660000000a00 */
[----:B------:R-:W5:Y:S01]  /*0cf0*/  LDG.E.64 R108, desc[UR4][R108.64] ;  /* 0x000000046c6c7981 */ /* 0x000f62000c1e1b00 */
[----:B0-----:R-:W-:-:S06]  /*0d00*/  IMAD.WIDE.U32 R92, R89, 0x10, R92 ;  /* 0x00000010595c7825 */ /* 0x001fcc00078e005c */
[----:B------:R-:W2:Y:S01]  /*0d10*/  LDG.E.128 R92, desc[UR4][R92.64] ;  /* 0x000000045c5c7981 */ /* 0x000ea2000c1e1d00 */
[----:B-1----:R-:W-:-:S04]  /*0d20*/  @P0 IADD3 R122, P1, R85, R122, RZ ;  /* 0x0000007a557a0210 */ /* 0x002fc80007f3e0ff */
[----:B------:R-:W-:Y:S02]  /*0d30*/  @P0 IADD3.X R123, R84, R123, RZ, P1, !PT ;  /* 0x0000007b547b0210 */ /* 0x000fe40000ffe4ff */
[----:B------:R-:W-:Y:S01]  /*0d40*/  ISETP.NE.U32.AND P1, PT, RZ, UR8, PT ;  /* 0x00000008ff007c0c */ /* 0x000fe2000bf25070 */
[----:B------:R-:W3:Y:S03]  /*0d50*/  LDG.E.128 R84, desc[UR4][R126.64] ;  /* 0x000000047e547981 */ /* 0x000ee6000c1e1d00 */
[----:B------:R-:W-:Y:S01]  /*0d60*/  ISETP.NE.AND.EX P1, PT, RZ, UR9, PT, P1 ;  /* 0x00000009ff007c0c */ /* 0x000fe2000bf25310 */
[----:B------:R-:W5:-:S12]  /*0d70*/  @P0 LDG.E.64 R106, desc[UR4][R122.64] ;  /* 0x000000047a6a0981 */ /* 0x000f58000c1e1b00 */
[----:B------:R-:W-:-:S04]  /*0d80*/  @P1 LEA R124, P6, R89, UR8, 0x5 ;  /* 0x00000008597c1c11 */ /* 0x000fc8000f8c28ff */
[----:B------:R-:W-:Y:S02]  /*0d90*/  @P1 LEA.HI.X R125, R89, UR9, RZ, 0x5, P6 ;  /* 0x00000009597d1c11 */ /* 0x000fe4000b0f2cff */
[----:B------:R-:W4:Y:S04]  /*0da0*/  LDG.E.128 R88, desc[UR4][R126.64+0x10] ;  /* 0x000010047e587981 */ /* 0x000f28000c1e1d00 */
[----:B------:R-:W5:Y:S04]  /*0db0*/  @P1 LDG.E.128 R64, desc[UR4][R124.64] ;  /* 0x000000047c401981 */ /* 0x000f68000c1e1d00 */
[----:B------:R0:W5:Y:S01]  /*0dc0*/  @P1 LDG.E.128 R68, desc[UR4][R124.64+0x10] ;  /* 0x000010047c441981 */ /* 0x000162000c1e1d00 */
[--C-:B---3--:R-:W-:Y:S01]  /*0dd0*/  FADD.FTZ R97, -R138, R84.reuse ;  /* 0x000000548a617221 */ /* 0x108fe20000010100 */
[----:B--2---:R-:W-:Y:S01]  /*0de0*/  PRMT R84, R92, 0x7632, R84 ;  /* 0x000076325c547816 */ /* 0x004fe20000000054 */
[----:B------:R-:W-:Y:S01]  /*0df0*/  FADD.FTZ R129, -R138, R85 ;  /* 0x000000558a817221 */ /* 0x000fe20000010100 */
[----:B------:R-:W-:-:S02]  /*0e00*/  IMAD.U32 R85, R92, 0x10000, RZ ;  /* 0x000100005c557824 */ /* 0x000fc400078e00ff */
[----:B-----5:R-:W-:Y:S01]  /*0e10*/  FMUL.FTZ R97, R96, R97 ;  /* 0x0000006160617220 */ /* 0x020fe20000410000 */
[----:B0-----:R-:W-:Y:S02]  /*0e20*/  IMAD.U32 R125, R84, 0x10000, RZ ;  /* 0x00010000547d7824 */ /* 0x001fe400078e00ff */
[----:B------:R-:W-:Y:S01]  /*0e30*/  FMUL.FTZ R128, R96, R129 ;  /* 0x0000008160807220 */ /* 0x000fe20000410000 */
[----:B------:R-:W-:Y:S01]  /*0e40*/  FMUL.FTZ R122, R10, R85 ;  /* 0x000000550a7a7220 */ /* 0x000fe20000410000 */
[C-C-:B------:R-:W-:Y:S01]  /*0e50*/  FADD.FTZ R121, -R138.reuse, R86.reuse ;  /* 0x000000568a797221 */ /* 0x140fe20000010100 */
[----:B------:R-:W-:Y:S01]  /*0e60*/  FADD.FTZ R87, -R138, R87 ;  /* 0x000000578a577221 */ /* 0x000fe20000010100 */
[----:B------:R-:W-:Y:S01]  /*0e70*/  PRMT R86, R93, 0x7632, R86 ;  /* 0x000076325d567816 */ /* 0x000fe20000000056 */
[----:B------:R-:W-:Y:S01]  /*0e80*/  FADD.FTZ R29, R29, R125 ;  /* 0x0000007d1d1d7221 */ /* 0x000fe20000010000 */
[----:B------:R-:W-:Y:S01]  /*0e90*/  FFMA.FTZ R45, R128, R125, R45 ;  /* 0x0000007d802d7223 */ /* 0x000fe2000001002d */
[----:B------:R-:W-:Y:S01]  /*0ea0*/  SHF.L.U32 R93, R93, 0x10, RZ ;  /* 0x000000105d5d7819 */ /* 0x000fe200000006ff */
[----:B------:R-:W-:Y:S01]  /*0eb0*/  FADD.FTZ R28, R28, R85 ;  /* 0x000000551c1c7221 */ /* 0x000fe20000010000 */
[----:B------:R-:W-:Y:S01]  /*0ec0*/  FFMA.FTZ R44, R97, R85, R44 ;  /* 0x00000055612c7223 */ /* 0x000fe2000001002c */
[----:B------:R-:W-:Y:S01]  /*0ed0*/  FADD.FTZ R84, R139, R122 ;  /* 0x0000007a8b547221 */ /* 0x000fe20000010000 */
[----:B------:R-:W-:Y:S01]  /*0ee0*/  FMUL.FTZ R125, R18, R125 ;  /* 0x0000007d127d7220 */ /* 0x000fe20000410000 */
[----:B------:R-:W-:Y:S01]  /*0ef0*/  FFMA.FTZ R85, R97, R122, R140 ;  /* 0x0000007a61557223 */ /* 0x000fe2000001008c */
[----:B------:R-:W-:Y:S01]  /*0f00*/  SHF.L.U32 R86, R86, 0x10, RZ ;  /* 0x0000001056567819 */ /* 0x000fe200000006ff */
[----:B------:R-:W-:Y:S01]  /*0f10*/  FMUL.FTZ R130, R96, R87 ;  /* 0x0000005760827220 */ /* 0x000fe20000410000 */
[----:B----4-:R-:W-:Y:S01]  /*0f20*/  FADD.FTZ R127, -R138, R89 ;  /* 0x000000598a7f7221 */ /* 0x010fe20000010100 */
[----:B------:R-:W-:Y:S01]  /*0f30*/  FADD.FTZ R87, R84, R125 ;  /* 0x0000007d54577221 */ /* 0x000fe20000010000 */
[----:B------:R-:W-:Y:S01]  /*0f40*/  FMUL.FTZ R121, R96, R121 ;  /* 0x0000007960797220 */ /* 0x000fe20000410000 */
[----:B------:R-:W-:Y:S01]  /*0f50*/  FMUL.FTZ R124, R11, R93 ;  /* 0x0000005d0b7c7220 */ /* 0x000fe20000410000 */
[----:B------:R-:W-:Y:S01]  /*0f60*/  FFMA.FTZ R84, R128, R125, R85 ;  /* 0x0000007d80547223 */ /* 0x000fe20000010055 */
[--C-:B------:R-:W-:Y:S01]  /*0f70*/  FADD.FTZ R131, -R138, R88.reuse ;  /* 0x000000588a837221 */ /* 0x100fe20000010100 */
[----:B------:R-:W-:Y:S01]  /*0f80*/  FMUL.FTZ R132, R96, R127 ;  /* 0x0000007f60847220 */ /* 0x000fe20000410000 */
[----:B------:R-:W-:Y:S01]  /*0f90*/  PRMT R88, R94, 0x7632, R88 ;  /* 0x000076325e587816 */ /* 0x000fe20000000058 */
[----:B------:R-:W-:Y:S01]  /*0fa0*/  FADD.FTZ R31, R31, R86 ;  /* 0x000000561f1f7221 */ /* 0x000fe20000010000 */
[-C--:B------:R-:W-:Y:S01]  /*0fb0*/  FFMA.FTZ R47, R130, R86.reuse, R47 ;  /* 0x00000056822f7223 */ /* 0x080fe2000001002f */
[----:B------:R-:W-:Y:S01]  /*0fc0*/  FMUL.FTZ R127, R19, R86 ;  /* 0x00000056137f7220 */ /* 0x000fe20000410000 */
[----:B------:R-:W-:-:S02]  /*0fd0*/  IMAD.U32 R89, R94, 0x10000, RZ ;  /* 0x000100005e597824 */ /* 0x000fc400078e00ff */
[----:B------:R-:W-:Y:S01]  /*0fe0*/  FADD.FTZ R86, R87, R124 ;  /* 0x0000007c57567221 */ /* 0x000fe20000010000 */
[----:B------:R-:W-:Y:S01]  /*0ff0*/  FFMA.FTZ R85, R121, R124, R84 ;  /* 0x0000007c79557223 */ /* 0x000fe20000010054 */
[----:B------:R-:W-:Y:S01]  /*1000*/  FMUL.FTZ R123, R96, R131 ;  /* 0x00000083607b7220 */ /* 0x000fe20000410000 */
[----:B------:R-:W-:Y:S02]  /*1010*/  IMAD.U32 R88, R88, 0x10000, RZ ;  /* 0x0001000058587824 */ /* 0x000fe400078e00ff */
[----:B------:R-:W-:Y:S01]  /*1020*/  FMUL.FTZ R126, R12, R89 ;  /* 0x000000590c7e7220 */ /* 0x000fe20000410000 */
[----:B------:R-:W-:Y:S01]  /*1030*/  FADD.FTZ R87, R86, R127 ;  /* 0x0000007f56577221 */ /* 0x000fe20000010000 */
[----:B------:R-:W-:Y:S01]  /*1040*/  FFMA.FTZ R84, R130, R127, R85 ;  /* 0x0000007f82547223 */ /* 0x000fe20000010055 */
[--C-:B------:R-:W-:Y:S01]  /*1050*/  FADD.FTZ R133, -R138, R90.reuse ;  /* 0x0000005a8a857221 */ /* 0x100fe20000010100 */
[C---:B------:R-:W-:Y:S01]  /*1060*/  PRMT R90, R95.reuse, 0x7632, R90 ;  /* 0x000076325f5a7816 */ /* 0x040fe2000000005a */
[----:B------:R-:W-:Y:S01]  /*1070*/  FMUL.FTZ R131, R20, R88 ;  /* 0x0000005814837220 */ /* 0x000fe20000410000 */
[----:B------:R-:W-:Y:S01]  /*1080*/  SHF.L.U32 R95, R95, 0x10, RZ ;  /* 0x000000105f5f7819 */ /* 0x000fe200000006ff */
        /* <DEDUP_REMOVED lines=21> */
[----:B------:R-:W-:Y:S01]  /*11e0*/  FFMA.FTZ R43, R136, R90, R43 ;  /* 0x0000005a882b7223 */ /* 0x000fe2000001002b */
[----:B------:R-:W-:Y:S01]  /*11f0*/  FADD.FTZ R139, R86, R133 ;  /* 0x00000085568b7221 */ /* 0x000fe20000010000 */
[----:B------:R-:W-:-:S07]  /*1200*/  FFMA.FTZ R140, R136, R133, R84 ;  /* 0x00000085888c7223 */ /* 0x000fce0000010054 */
.L_x_1041:
[----:B------:R-:W-:Y:S05]  /*1210*/  BSYNC B0 ;  /* 0x0000000000007941 */ /* 0x000fea0003800000 */
.L_x_1040:
        /* <DEDUP_REMOVED lines=21> */
.L_x_1060:
        /* <DEDUP_REMOVED lines=10> */
[----:B------:R-:W-:Y:S01]  /*1410*/  LEA R137, R137, R85, 0x3 ;  /* 0x0000005589897211 */ /* 0x000fe200078e18ff */
[----:B------:R-:W-:-:S05]  /*1420*/  @!P5 IMAD R94, R84, 0x8, R85 ;  /* 0x00000008545ed824 */ /* 0x000fca00078e0255 */
        /* <DEDUP_REMOVED lines=21> */
[----:B------:R-:W-:Y:S01]  /*1580*/  FFMA.FTZ R89, R99, R94, R137 ;  /* 0x0000005e63597223 */ /* 0x000fe20000010089 */
[----:B------:R-:W-:Y:S01]  /*1590*/  ISETP.NE.AND.EX P0, PT, RZ, UR15, PT, P0 ;  /* 0x0000000fff007c0c */ /* 0x000fe2000bf05300 */
[----:B------:R-:W-:Y:S01]  /*15a0*/  FADD.FTZ R85, R98, -R85 ;  /* 0x8000005562557221 */ /* 0x000fe20000010000 */
[----:B------:R-:W-:Y:S01]  /*15b0*/  FADD.FTZ R87, R111, -R84 ;  /* 0x800000546f577221 */ /* 0x000fe20000010000 */
[----:B------:R-:W-:-:S02]  /*15c0*/  IMAD.MOV.U32 R84, RZ, RZ, R102 ;  /* 0x000000ffff547224 */ /* 0x000fc400078e0066 */
[----:B------:R-:W-:Y:S01]  /*15d0*/  FADD.FTZ R89, R100, -R89 ;  /* 0x8000005964597221 */ /* 0x000fe20000010000 */
[C---:B-----5:R-:W-:Y:S01]  /*15e0*/  FMUL.FTZ R85, R96.reuse, R85 ;  /* 0x0000005560557220 */ /* 0x060fe20000410000 */
[----:B------:R-:W-:Y:S01]  /*15f0*/  FMUL.FTZ R86, R96, R87 ;  /* 0x0000005760567220 */ /* 0x000fe20000410000 */
[----:B------:R-:W-:Y:S01]  /*1600*/  FFMA.FTZ R88, R114, R94, R137 ;  /* 0x0000005e72587223 */ /* 0x000fe20000010089 */
[----:B------:R-:W-:Y:S01]  /*1610*/  LOP3.LUT P1, RZ, R84, 0xff, RZ, 0xc0, !PT ;  /* 0x000000ff54ff7812 */ /* 0x000fe2000782c0ff */
[----:B------:R-:W-:Y:S01]  /*1620*/  @P5 FADD.FTZ R85, R56, R85 ;  /* 0x0000005538555221 */ /* 0x000fe20000010000 */
[----:B------:R-:W-:Y:S01]  /*1630*/  @P5 FADD.FTZ R86, R57, R86 ;  /* 0x0000005639565221 */ /* 0x000fe20000010000 */
[----:B------:R-:W-:Y:S01]  /*1640*/  FMUL.FTZ R91, R96, R89 ;  /* 0x00000059605b7220 */ /* 0x000fe20000410000 */
[----:B------:R-:W-:Y:S01]  /*1650*/  FADD.FTZ R89, R113, -R88 ;  /* 0x8000005871597221 */ /* 0x000fe20000010000 */
[----:B------:R-:W-:Y:S01]  /*1660*/  FMUL.FTZ R139, R85, UR17 ;  /* 0x00000011558b7c20 */ /* 0x000fe20008410000 */
[----:B------:R-:W-:Y:S01]  /*1670*/  @P0 MOV R87, R104 ;  /* 0x0000006800570202 */ /* 0x000fe20000000f00 */
[----:B------:R-:W-:Y:S01]  /*1680*/  FMUL.FTZ R141, R86, UR17 ;  /* 0x00000011568d7c20 */ /* 0x000fe20008410000 */
[----:B------:R-:W-:Y:S01]  /*1690*/  @P5 FADD.FTZ R91, R58, R91 ;  /* 0x0000005b3a5b5221 */ /* 0x000fe20000010000 */
[----:B------:R-:W-:Y:S01]  /*16a0*/  FMUL.FTZ R138, R96, R89 ;  /* 0x00000059608a7220 */ /* 0x000fe20000410000 */
[----:B------:R-:W-:Y:S01]  /*16b0*/  FSEL R84, R139, RZ, P1 ;  /* 0x000000ff8b547208 */ /* 0x000fe20000800000 */
[-CC-:B------:R-:W-:Y:S01]  /*16c0*/  FFMA.FTZ R93, R101, R94.reuse, R137.reuse ;  /* 0x0000005e655d7223 */ /* 0x180fe20000010089 */
[----:B------:R-:W-:Y:S01]  /*16d0*/  @P0 LOP3.LUT P1, RZ, R87, 0xff, RZ, 0xc0, !PT ;  /* 0x000000ff57ff0812 */ /* 0x000fe2000782c0ff */
[----:B------:R-:W-:Y:S01]  /*16e0*/  FMUL.FTZ R144, R91, UR17 ;  /* 0x000000115b907c20 */ /* 0x000fe20008410000 */
[-C--:B------:R-:W-:Y:S01]  /*16f0*/  FFMA.FTZ R88, R116, R94.reuse, R137 ;  /* 0x0000005e74587223 */ /* 0x080fe20000010089 */
[----:B------:R-:W-:Y:S01]  /*1700*/  @P5 FADD.FTZ R138, R59, R138 ;  /* 0x0000008a3b8a5221 */ /* 0x000fe20000010000 */
[----:B------:R-:W-:Y:S01]  /*1710*/  @P0 FSEL R139, R139, RZ, P1 ;  /* 0x000000ff8b8b0208 */ /* 0x000fe20000800000 */
[----:B------:R-:W-:Y:S01]  /*1720*/  FADD.FTZ R93, R110, -R93 ;  /* 0x8000005d6e5d7221 */ /* 0x000fe20000010000 */
[----:B------:R-:W-:Y:S01]  /*1730*/  LOP3.LUT P1, RZ, R102, 0xff00, RZ, 0xc0, !PT ;  /* 0x0000ff0066ff7812 */ /* 0x000fe2000782c0ff */
[----:B------:R-:W-:Y:S01]  /*1740*/  FADD.FTZ R89, R117, -R88 ;  /* 0x8000005875597221 */ /* 0x000fe20000010000 */
[----:B------:R-:W-:Y:S01]  /*1750*/  FMUL.FTZ R88, R138, UR17 ;  /* 0x000000118a587c20 */ /* 0x000fe20008410000 */
[----:B------:R-:W-:Y:S01]  /*1760*/  FMUL.FTZ R135, R96, R93 ;  /* 0x0000005d60877220 */ /* 0x000fe20000410000 */
[----:B------:R-:W-:Y:S01]  /*1770*/  FSEL R87, R141, RZ, P1 ;  /* 0x000000ff8d577208 */ /* 0x000fe20000800000 */
[-CC-:B------:R-:W-:Y:S01]  /*1780*/  FFMA.FTZ R93, R115, R94.reuse, R137.reuse ;  /* 0x0000005e735d7223 */ /* 0x180fe20000010089 */
[----:B------:R-:W-:Y:S01]  /*1790*/  @P0 LOP3.LUT P1, RZ, R104, 0xff00, RZ, 0xc0, !PT ;  /* 0x0000ff0068ff0812 */ /* 0x000fe2000782c0ff */
[----:B------:R-:W-:Y:S01]  /*17a0*/  FFMA.FTZ R92, R120, R94, R137 ;  /* 0x0000005e785c7223 */ /* 0x000fe20000010089 */
[----:B------:R-:W-:Y:S01]  /*17b0*/  @P5 FADD.FTZ R135, R60, R135 ;  /* 0x000000873c875221 */ /* 0x000fe20000010000 */
[----:B------:R-:W-:Y:S01]  /*17c0*/  FMUL.FTZ R140, R96, R89 ;  /* 0x00000059608c7220 */ /* 0x000fe20000410000 */
[----:B------:R-:W-:Y:S01]  /*17d0*/  @P0 FSEL R141, R141, RZ, P1 ;  /* 0x000000ff8d8d0208 */ /* 0x000fe20000800000 */
[----:B------:R-:W-:Y:S01]  /*17e0*/  FADD.FTZ R93, R118, -R93 ;  /* 0x8000005d765d7221 */ /* 0x000fe20000010000 */
[----:B------:R-:W-:Y:S01]  /*17f0*/  LOP3.LUT P1, RZ, R102, 0xff0000, RZ, 0xc0, !PT ;  /* 0x00ff000066ff7812 */ /* 0x000fe2000782c0ff */
[----:B------:R-:W-:Y:S01]  /*1800*/  FMUL.FTZ R149, R135, UR17 ;  /* 0x0000001187957c20 */ /* 0x000fe20008410000 */
[----:B------:R-:W-:Y:S01]  /*1810*/  @P5 FADD.FTZ R140, R61, R140 ;  /* 0x0000008c3d8c5221 */ /* 0x000fe20000010000 */
[----:B------:R-:W-:Y:S01]  /*1820*/  FADD.FTZ R143, R119, -R92 ;  /* 0x8000005c778f7221 */ /* 0x000fe20000010000 */
[----:B------:R-:W-:Y:S01]  /*1830*/  FSEL R90, R144, RZ, P1 ;  /* 0x000000ff905a7208 */ /* 0x000fe20000800000 */
[----:B------:R-:W-:Y:S01]  /*1840*/  FMUL.FTZ R147, R96, R93 ;  /* 0x0000005d60937220 */ /* 0x000fe20000410000 */
[----:B------:R-:W-:Y:S01]  /*1850*/  @P0 LOP3.LUT P1, RZ, R104, 0xff0000, RZ, 0xc0, !PT ;  /* 0x00ff000068ff0812 */ /* 0x000fe2000782c0ff */
[----:B------:R-:W-:Y:S01]  /*1860*/  FMUL.FTZ R151, R140, UR17 ;  /* 0x000000118c977c20 */ /* 0x000fe20008410000 */
[----:B------:R-:W-:Y:S01]  /*1870*/  FMUL.FTZ R150, R96, R143 ;  /* 0x0000008f60967220 */ /* 0x000fe20000410000 */
[----:B------:R-:W-:Y:S01]  /*1880*/  @P5 FADD.FTZ R147, R62, R147 ;  /* 0x000000933e935221 */ /* 0x000fe20000010000 */
[----:B------:R-:W-:-:S02]  /*1890*/  @P0 FSEL R144, R144, RZ, P1 ;  /* 0x000000ff90900208 */ /* 0x000fc40000800000 */
[----:B------:R-:W-:Y:S01]  /*18a0*/  LOP3.LUT P1, RZ, R102, 0xff000000, RZ, 0xc0, !PT ;  /* 0xff00000066ff7812 */ /* 0x000fe2000782c0ff */
[----:B------:R-:W-:Y:S01]  /*18b0*/  @P5 FADD.FTZ R150, R63, R150 ;  /* 0x000000963f965221 */ /* 0x000fe20000010000 */
[----:B------:R-:W-:Y:S01]  /*18c0*/  FMUL.FTZ R152, R147, UR17 ;  /* 0x0000001193987c20 */ /* 0x000fe20008410000 */
[----:B------:R-:W-:Y:S02]  /*18d0*/  @P0 LOP3.LUT P5, RZ, R105, 0xff0000, RZ, 0xc0, !PT ;  /* 0x00ff000069ff0812 */ /* 0x000fe400078ac0ff */
[----:B------:R-:W-:Y:S01]  /*18e0*/  FSEL R137, R88, RZ, P1 ;  /* 0x000000ff58897208 */ /* 0x000fe20000800000 */
[----:B------:R-:W-:Y:S01]  /*18f0*/  FMUL.FTZ R153, R150, UR17 ;  /* 0x0000001196997c20 */ /* 0x000fe20008410000 */
[----:B------:R-:W-:Y:S02]  /*1900*/  @P0 LOP3.LUT P1, RZ, R104, 0xff000000, RZ, 0xc0, !PT ;  /* 0xff00000068ff0812 */ /* 0x000fe4000782c0ff */
[----:B------:R-:W-:Y:S02]  /*1910*/  @P0 FSEL R92, R152, RZ, P5 ;  /* 0x000000ff985c0208 */ /* 0x000fe40002800000 */
[----:B------:R-:W-:-:S02]  /*1920*/  @P0 FSEL R88, R88, RZ, P1 ;  /* 0x000000ff58580208 */ /* 0x000fc40000800000 */
[C---:B------:R-:W-:Y:S02]  /*1930*/  @P0 LOP3.LUT P1, RZ, R105.reuse, 0xff, RZ, 0xc0, !PT ;  /* 0x000000ff69ff0812 */ /* 0x040fe4000782c0ff */
[----:B------:R-:W-:Y:S02]  /*1940*/  @P0 LOP3.LUT P5, RZ, R105, 0xff000000, RZ, 0xc0, !PT ;  /* 0xff00000069ff0812 */ /* 0x000fe400078ac0ff */
[----:B------:R-:W-:Y:S02]  /*1950*/  @P0 FSEL R89, R149, RZ, P1 ;  /* 0x000000ff95590208 */ /* 0x000fe40000800000 */
[----:B------:R-:W-:Y:S02]  /*1960*/  @P0 LOP3.LUT P1, RZ, R105, 0xff00, RZ, 0xc0, !PT ;  /* 0x0000ff0069ff0812 */ /* 0x000fe4000782c0ff */
[----:B------:R-:W-:Y:S02]  /*1970*/  @P0 F2FP.BF16.F32.PACK_AB R148, RZ, R92 ;  /* 0x0000005cff94023e */ /* 0x000fe400000010ff */
[----:B------:R-:W-:-:S02]  /*1980*/  @P0 FSEL R142, R151, RZ, P1 ;  /* 0x000000ff978e0208 */ /* 0x000fc40000800000 */
[----:B------:R-:W-:Y:S02]  /*1990*/  ISETP.NE.U32.AND P1, PT, RZ, UR18, PT ;  /* 0x00000012ff007c0c */ /* 0x000fe4000bf25070 */
[----:B------:R-:W-:Y:S02]  /*19a0*/  @P0 F2FP.BF16.F32.PACK_AB R145, RZ, R88 ;  /* 0x00000058ff91023e */ /* 0x000fe400000010ff */
[----:B------:R-:W-:Y:S02]  /*19b0*/  ISETP.NE.AND.EX P1, PT, RZ, UR19, PT, P1 ;  /* 0x00000013ff007c0c */ /* 0x000fe4000bf25310 */
[----:B------:R-:W-:Y:S02]  /*19c0*/  @P0 F2FP.BF16.F32.PACK_AB R146, RZ, R89 ;  /* 0x00000059ff92023e */ /* 0x000fe400000010ff */
[----:B------:R-:W-:Y:S01]  /*19d0*/  @P0 FSEL R143, R153, RZ, P5 ;  /* 0x000000ff998f0208 */ /* 0x000fe20002800000 */
[----:B------:R-:W0:Y:S01]  /*19e0*/  LDC.64 R88, c[0x0][0x2f8] ;  /* 0x0000be00ff587b82 */ /* 0x000e220000000a00 */
[----:B------:R-:W-:-:S02]  /*19f0*/  LOP3.LUT P5, RZ, R103, 0xff, RZ, 0xc0, !PT ;  /* 0x000000ff67ff7812 */ /* 0x000fc400078ac0ff */
[----:B------:R-:W-:Y:S02]  /*1a00*/  SEL R73, R86, R73, P1 ;  /* 0x0000004956497207 */ /* 0x000fe40000800000 */
[----:B------:R-:W-:Y:S02]  /*1a10*/  FSEL R149, R149, RZ, P5 ;  /* 0x000000ff95957208 */ /* 0x000fe40002800000 */
[----:B------:R-:W-:Y:S01]  /*1a20*/  LOP3.LUT P5, RZ, R103, 0xff00, RZ, 0xc0, !PT ;  /* 0x0000ff0067ff7812 */ /* 0x000fe200078ac0ff */
[----:B------:R-:W1:Y:S01]  /*1a30*/  @P1 LDC.64 R92, c[0x0][0x308] ;  /* 0x0000c200ff5c1b82 */ /* 0x000e620000000a00 */
[----:B------:R-:W-:Y:S02]  /*1a40*/  @P0 F2FP.BF16.F32.PACK_AB R139, RZ, R139 ;  /* 0x0000008bff8b023e */ /* 0x000fe400000010ff */
[----:B------:R-:W-:Y:S02]  /*1a50*/  FSEL R86, R151, RZ, P5 ;  /* 0x000000ff97567208 */ /* 0x000fe40002800000 */
[----:B------:R-:W-:-:S02]  /*1a60*/  LOP3.LUT P5, RZ, R103, 0xff0000, RZ, 0xc0, !PT ;  /* 0x00ff000067ff7812 */ /* 0x000fc400078ac0ff */
[----:B------:R-:W-:Y:S02]  /*1a70*/  @P0 F2FP.BF16.F32.PACK_AB R144, RZ, R144 ;  /* 0x00000090ff90023e */ /* 0x000fe400000010ff */
[----:B------:R-:W-:Y:S02]  /*1a80*/  FSEL R152, R152, RZ, P5 ;  /* 0x000000ff98987208 */ /* 0x000fe40002800000 */
[----:B------:R-:W-:Y:S02]  /*1a90*/  LOP3.LUT P5, RZ, R103, 0xff000000, RZ, 0xc0, !PT ;  /* 0xff00000067ff7812 */ /* 0x000fe400078ac0ff */
[----:B------:R-:W-:Y:S02]  /*1aa0*/  SEL R72, R85, R72, P1 ;  /* 0x0000004855487207 */ /* 0x000fe40000800000 */
[----:B------:R-:W-:Y:S01]  /*1ab0*/  FSEL R153, R153, RZ, P5 ;  /* 0x000000ff99997208 */ /* 0x000fe20002800000 */
[----:B0-----:R-:W-:Y:S01]  /*1ac0*/  IMAD.WIDE.U32 R88, R23, 0x10, R88 ;  /* 0x0000001017587825 */ /* 0x001fe200078e0058 */
[----:B------:R-:W-:-:S02]  /*1ad0*/  F2FP.BF16.F32.PACK_AB R85, R137, R90 ;  /* 0x0000005a8955723e */ /* 0x000fc400000010ff */
[----:B------:R-:W-:Y:S02]  /*1ae0*/  @P0 F2FP.BF16.F32.PACK_AB R141, RZ, R141 ;  /* 0x0000008dff8d023e */ /* 0x000fe400000010ff */
[----:B------:R-:W-:Y:S02]  /*1af0*/  @P0 F2FP.BF16.F32.PACK_AB R142, RZ, R142 ;  /* 0x0000008eff8e023e */ /* 0x000fe400000010ff */
[----:B------:R-:W-:Y:S01]  /*1b00*/  @P0 F2FP.BF16.F32.PACK_AB R143, RZ, R143 ;  /* 0x0000008fff8f023e */ /* 0x000fe200000010ff */
[----:B-1----:R-:W-:Y:S01]  /*1b10*/  @P1 IMAD.WIDE.U32 R92, R23, 0x20, R92 ;  /* 0x00000020175c1825 */ /* 0x002fe200078e005c */
        /* <DEDUP_REMOVED lines=8> */
[----:B------:R-:W-:Y:S01]  /*1ba0*/  SEL R77, R140, R77, P1 ;  /* 0x0000004d8c4d7207 */ /* 0x000fe20000800000 */
[----:B------:R0:W-:Y:S01]  /*1bb0*/  @P1 STG.E.128 desc[UR4][R92.64], R72 ;  /* 0x000000485c001986 */ /* 0x0001e2000c101d04 */
[----:B------:R-:W-:-:S02]  /*1bc0*/  SEL R78, R147, R78, P1 ;  /* 0x0000004e934e7207 */ /* 0x000fc40000800000 */
[----:B------:R-:W-:Y:S02]  /*1bd0*/  SEL R79, R150, R79, P1 ;  /* 0x0000004f964f7207 */ /* 0x000fe40000800000 */
[----:B------:R-:W-:Y:S02]  /*1be0*/  F2FP.BF16.F32.PACK_AB R84, R87, R84 ;  /* 0x000000545754723e */ /* 0x000fe400000010ff */
[----:B------:R-:W-:Y:S01]  /*1bf0*/  F2FP.BF16.F32.PACK_AB R86, R86, R149 ;  /* 0x000000955656723e */ /* 0x000fe200000010ff */
[----:B------:R0:W-:Y:S01]  /*1c00*/  @P1 STG.E.128 desc[UR4][R92.64+0x10], R76 ;  /* 0x0000104c5c001986 */ /* 0x0001e2000c101d04 */
        /* <DEDUP_REMOVED lines=9> */
.L_x_1044:
[----:B------:R-:W-:Y:S05]  /*1ca0*/  BSYNC B0 ;  /* 0x0000000000007941 */ /* 0x000fea0003800000 */
.L_x_1043:
[----:B------:R-:W-:Y:S04]  /*1cb0*/  BSSY B0, `(.L_x_1045) ;  /* 0x0000079000007945 */ /* 0x000fe80003800000 */
[----:B------:R-:W-:Y:S05]  /*1cc0*/  @!P2 BRA `(.L_x_1046) ;  /* 0x0000000400dca947 */ /* 0x000fea0003800000 */
[----:B------:R-:W-:Y:S02]  /*1cd0*/  FSEL R135, R95, RZ, !P6 ;  /* 0x000000ff5f877208 */ /* 0x000fe40007000000 */
[----:B------:R-:W-:Y:S02]  /*1ce0*/  ISETP.NE.U32.AND P5, PT, RZ, UR8, PT ;  /* 0x00000008ff007c0c */ /* 0x000fe4000bfa5070 */
[----:B------:R-:W-:Y:S01]  /*1cf0*/  ISETP.NE.U32.AND P0, PT, RZ, UR14, PT ;  /* 0x0000000eff007c0c */ /* 0x000fe2000bf05070 */
[-CC-:B0-----:R-:W-:Y:S01]  /*1d00*/  FFMA.FTZ R85, R97, R94.reuse, R135.reuse ;  /* 0x0000005e61557223 */ /* 0x181fe20000010087 */
[----:B------:R-:W-:Y:S01]  /*1d10*/  ISETP.NE.AND.EX P5, PT, RZ, UR9, PT, P5 ;  /* 0x00000009ff007c0c */ /* 0x000fe2000bfa5350 */
[-C--:B------:R-:W-:Y:S01]  /*1d20*/  FFMA.FTZ R84, R128, R94.reuse, R135 ;  /* 0x0000005e80547223 */ /* 0x080fe20000010087 */
[----:B------:R-:W-:Y:S01]  /*1d30*/  ISETP.NE.AND.EX P0, PT, RZ, UR15, PT, P0 ;  /* 0x0000000fff007c0c */ /* 0x000fe2000bf05300 */
[----:B------:R-:W-:Y:S01]  /*1d40*/  FADD.FTZ R85, R122, -R85 ;  /* 0x800000557a557221 */ /* 0x000fe20000010000 */
[----:B------:R-:W-:Y:S01]  /*1d50*/  FFMA.FTZ R89, R121, R94, R135 ;  /* 0x0000005e79597223 */ /* 0x000fe20000010087 */
[----:B------:R-:W-:Y:S01]  /*1d60*/  FADD.FTZ R87, R125, -R84 ;  /* 0x800000547d577221 */ /* 0x000fe20000010000 */
[----:B------:R-:W-:-:S02]  /*1d70*/  IMAD.MOV.U32 R84, RZ, RZ, R108 ;  /* 0x000000ffff547224 */ /* 0x000fc400078e006c */
[----:B-----5:R-:W-:Y:S01]  /*1d80*/  FMUL.FTZ R85, R96, R85 ;  /* 0x0000005560557220 */ /* 0x020fe20000410000 */
[----:B------:R-:W-:Y:S01]  /*1d90*/  FADD.FTZ R89, R124, -R89 ;  /* 0x800000597c597221 */ /* 0x000fe20000010000 */
[----:B------:R-:W-:Y:S01]  /*1da0*/  FMUL.FTZ R86, R96, R87 ;  /* 0x0000005760567220 */ /* 0x000fe20000410000 */
[----:B------:R-:W-:Y:S01]  /*1db0*/  FFMA.FTZ R90, R130, R94, R135 ;  /* 0x0000005e825a7223 */ /* 0x000fe20000010087 */
[----:B------:R-:W-:Y:S01]  /*1dc0*/  LOP3.LUT P1, RZ, R84, 0xff, RZ, 0xc0, !PT ;  /* 0x000000ff54ff7812 */ /* 0x000fe2000782c0ff */
[----:B------:R-:W-:Y:S01]  /*1dd0*/  FMUL.FTZ R93, R96, R89 ;  /* 0x00000059605d7220 */ /* 0x000fe20000410000 */
[----:B------:R-:W-:Y:S01]  /*1de0*/  @P5 FADD.FTZ R85, R64, R85 ;  /* 0x0000005540555221 */ /* 0x000fe20000010000 */
[----:B------:R-:W-:Y:S01]  /*1df0*/  @P5 FADD.FTZ R86, R65, R86 ;  /* 0x0000005641565221 */ /* 0x000fe20000010000 */
[----:B------:R-:W-:Y:S01]  /*1e00*/  @P0 MOV R87, R106 ;  /* 0x0000006a00570202 */ /* 0x000fe20000000f00 */
[----:B------:R-:W-:Y:S01]  /*1e10*/  @P5 FADD.FTZ R93, R66, R93 ;  /* 0x0000005d425d5221 */ /* 0x000fe20000010000 */
[----:B------:R-:W-:Y:S01]  /*1e20*/  FMUL.FTZ R88, R85, UR17 ;  /* 0x0000001155587c20 */ /* 0x000fe20008410000 */
[----:B------:R-:W-:Y:S01]  /*1e30*/  FMUL.FTZ R89, R86, UR17 ;  /* 0x0000001156597c20 */ /* 0x000fe20008410000 */
[----:B------:R-:W-:Y:S01]  /*1e40*/  FADD.FTZ R91, R127, -R90 ;  /* 0x8000005a7f5b7221 */ /* 0x000fe20000010000 */
[----:B------:R-:W-:Y:S01]  /*1e50*/  FMUL.FTZ R90, R93, UR17 ;  /* 0x000000115d5a7c20 */ /* 0x000fe20008410000 */
[-C--:B------:R-:W-:Y:S01]  /*1e60*/  FFMA.FTZ R95, R123, R94.reuse, R135 ;  /* 0x0000005e7b5f7223 */ /* 0x080fe20000010087 */
[----:B------:R-:W-:Y:S01]  /*1e70*/  FSEL R84, R88, RZ, P1 ;  /* 0x000000ff58547208 */ /* 0x000fe20000800000 */
[----:B------:R-:W-:Y:S01]  /*1e80*/  FMUL.FTZ R138, R96, R91 ;  /* 0x0000005b608a7220 */ /* 0x000fe20000410000 */
[----:B------:R-:W-:Y:S01]  /*1e90*/  @P0 LOP3.LUT P1, RZ, R87, 0xff, RZ, 0xc0, !PT ;  /* 0x000000ff57ff0812 */ /* 0x000fe2000782c0ff */
[----:B------:R-:W-:Y:S01]  /*1ea0*/  FADD.FTZ R95, R126, -R95 ;  /* 0x8000005f7e5f7221 */ /* 0x000fe20000010000 */
[-CC-:B------:R-:W-:Y:S01]  /*1eb0*/  FFMA.FTZ R140, R132, R94.reuse, R135.reuse ;  /* 0x0000005e848c7223 */ /* 0x180fe20000010087 */
[----:B------:R-:W-:Y:S01]  /*1ec0*/  @P5 FADD.FTZ R138, R67, R138 ;  /* 0x0000008a438a5221 */ /* 0x000fe20000010000 */
[----:B------:R-:W-:Y:S01]  /*1ed0*/  @P0 FSEL R88, R88, RZ, P1 ;  /* 0x000000ff58580208 */ /* 0x000fe20000800000 */
[----:B------:R-:W-:Y:S01]  /*1ee0*/  FMUL.FTZ R95, R96, R95 ;  /* 0x0000005f605f7220 */ /* 0x000fe20000410000 */
[----:B------:R-:W-:Y:S01]  /*1ef0*/  LOP3.LUT P1, RZ, R108, 0xff00, RZ, 0xc0, !PT ;  /* 0x0000ff006cff7812 */ /* 0x000fe2000782c0ff */
[----:B------:R-:W-:Y:S01]  /*1f00*/  FMUL.FTZ R139, R138, UR17 ;  /* 0x000000118a8b7c20 */ /* 0x000fe20008410000 */
[----:B------:R-:W-:Y:S01]  /*1f10*/  FADD.FTZ R91, R131, -R140 ;  /* 0x8000008c835b7221 */ /* 0x000fe20000010000 */
[-CC-:B------:R-:W-:Y:S01]  /*1f20*/  FFMA.FTZ R137, R129, R94.reuse, R135.reuse ;  /* 0x0000005e81897223 */ /* 0x180fe20000010087 */
[C---:B------:R-:W-:Y:S01]  /*1f30*/  FSEL R87, R89.reuse, RZ, P1 ;  /* 0x000000ff59577208 */ /* 0x040fe20000800000 */
[----:B------:R-:W-:Y:S01]  /*1f40*/  FFMA.FTZ R140, R136, R94, R135 ;  /* 0x0000005e888c7223 */ /* 0x000fe20000010087 */
[----:B------:R-:W-:Y:S01]  /*1f50*/  @P0 LOP3.LUT P1, RZ, R106, 0xff00, RZ, 0xc0, !PT ;  /* 0x0000ff006aff0812 */ /* 0x000fe2000782c0ff */
[----:B------:R-:W-:Y:S01]  /*1f60*/  @P5 FADD.FTZ R95, R68, R95 ;  /* 0x0000005f445f5221 */ /* 0x000fe20000010000 */
[----:B------:R-:W-:Y:S01]  /*1f70*/  FMUL.FTZ R94, R96, R91 ;  /* 0x0000005b605e7220 */ /* 0x000fe20000410000 */
[----:B------:R-:W-:Y:S01]  /*1f80*/  FADD.FTZ R137, R134, -R137 ;  /* 0x8000008986897221 */ /* 0x000fe20000010000 */
[----:B------:R-:W-:Y:S01]  /*1f90*/  @P0 FSEL R89, R89, RZ, P1 ;  /* 0x000000ff59590208 */ /* 0x000fe20000800000 */
[----:B------:R-:W-:Y:S01]  /*1fa0*/  FMUL.FTZ R147, R95, UR17 ;  /* 0x000000115f937c20 */ /* 0x000fe20008410000 */
[----:B------:R-:W-:Y:S01]  /*1fb0*/  LOP3.LUT P1, RZ, R108, 0xff0000, RZ, 0xc0, !PT ;  /* 0x00ff00006cff7812 */ /* 0x000fe2000782c0ff */
[----:B------:R-:W-:Y:S01]  /*1fc0*/  @P5 FADD.FTZ R94, R69, R94 ;  /* 0x0000005e455e5221 */ /* 0x000fe20000010000 */
[----:B------:R-:W-:Y:S01]  /*1fd0*/  FMUL.FTZ R143, R96, R137 ;  /* 0x00000089608f7220 */ /* 0x000fe20000410000 */
[----:B------:R-:W-:-:S02]  /*1fe0*/  @P0 F2FP.BF16.F32.PACK_AB R137, RZ, R89 ;  /* 0x00000059ff89023e */ /* 0x000fc400000010ff */
[----:B------:R-:W-:Y:S01]  /*1ff0*/  FSEL R92, R90, RZ, P1 ;  /* 0x000000ff5a5c7208 */ /* 0x000fe20000800000 */
[----:B------:R-:W-:Y:S01]  /*2000*/  FMUL.FTZ R148, R94, UR17 ;  /* 0x000000115e947c20 */ /* 0x000fe20008410000 */
[----:B------:R-:W-:Y:S01]  /*2010*/  @P0 LOP3.LUT P1, RZ, R106, 0xff0000, RZ, 0xc0, !PT ;  /* 0x00ff00006aff0812 */ /* 0x000fe2000782c0ff */
[----:B------:R-:W-:Y:S01]  /*2020*/  @P5 FADD.FTZ R143, R70, R143 ;  /* 0x0000008f468f5221 */ /* 0x000fe20000010000 */
[----:B------:R-:W-:Y:S02]  /*2030*/  F2FP.BF16.F32.PACK_AB R84, R87, R84 ;  /* 0x000000545754723e */ /* 0x000fe400000010ff */
[----:B------:R-:W-:Y:S01]  /*2040*/  @P0 FSEL R90, R90, RZ, P1 ;  /* 0x000000ff5a5a0208 */ /* 0x000fe20000800000 */
[----:B------:R-:W-:Y:S01]  /*2050*/  FMUL.FTZ R149, R143, UR17 ;  /* 0x000000118f957c20 */ /* 0x000fe20008410000 */
[----:B------:R-:W-:-:S04]  /*2060*/  LOP3.LUT P1, RZ, R108, 0xff000000, RZ, 0xc0, !PT ;  /* 0xff0000006cff7812 */ /* 0x000fc8000782c0ff */
[----:B------:R-:W-:Y:S02]  /*2070*/  FSEL R135, R139, RZ, P1 ;  /* 0x000000ff8b877208 */ /* 0x000fe40000800000 */
[----:B------:R-:W-:-:S04]  /*2080*/  @P0 LOP3.LUT P1, RZ, R106, 0xff000000, RZ, 0xc0, !PT ;  /* 0xff0000006aff0812 */ /* 0x000fc8000782c0ff */
[----:B------:R-:W-:Y:S01]  /*2090*/  @P0 FSEL R91, R139, RZ, P1 ;  /* 0x000000ff8b5b0208 */ /* 0x000fe20000800000 */
[----:B------:R-:W-:Y:S01]  /*20a0*/  FADD.FTZ R139, R133, -R140 ;  /* 0x8000008c858b7221 */ /* 0x000fe20000010000 */
[----:B------:R-:W-:Y:S02]  /*20b0*/  @P0 LOP3.LUT P1, RZ, R107, 0xff, RZ, 0xc0, !PT ;  /* 0x000000ff6bff0812 */ /* 0x000fe4000782c0ff */
[----:B------:R-:W-:Y:S01]  /*20c0*/  @P0 F2FP.BF16.F32.PACK_AB R140, RZ, R91 ;  /* 0x0000005bff8c023e */ /* 0x000fe200000010ff */
[----:B------:R-:W-:Y:S01]  /*20d0*/  FMUL.FTZ R146, R96, R139 ;  /* 0x0000008b60927220 */ /* 0x000fe20000410000 */
[----:B------:R-:W-:Y:S02]  /*20e0*/  @P0 FSEL R141, R147, RZ, P1 ;  /* 0x000000ff938d0208 */ /* 0x000fe40000800000 */
[----:B------:R-:W-:Y:S01]  /*20f0*/  @P0 LOP3.LUT P1, RZ, R107, 0xff00, RZ, 0xc0, !PT ;  /* 0x0000ff006bff0812 */ /* 0x000fe2000782c0ff */
[----:B------:R-:W-:Y:S01]  /*2100*/  @P5 FADD.FTZ R146, R71, R146 ;  /* 0x0000009247925221 */ /* 0x000fe20000010000 */
[----:B------:R-:W-:-:S02]  /*2110*/  @P0 F2FP.BF16.F32.PACK_AB R96, RZ, R88 ;  /* 0x00000058ff60023e */ /* 0x000fc400000010ff */
[----:B------:R-:W-:Y:S01]  /*2120*/  @P0 FSEL R88, R148, RZ, P1 ;  /* 0x000000ff94580208 */ /* 0x000fe20000800000 */
[----:B------:R-:W-:Y:S01]  /*2130*/  FMUL.FTZ R150, R146, UR17 ;  /* 0x0000001192967c20 */ /* 0x000fe20008410000 */
[----:B------:R-:W-:Y:S02]  /*2140*/  ISETP.NE.U32.AND P1, PT, RZ, UR18, PT ;  /* 0x00000012ff007c0c */ /* 0x000fe4000bf25070 */
[----:B------:R-:W-:Y:S02]  /*2150*/  @P0 LOP3.LUT P5, RZ, R107, 0xff0000, RZ, 0xc0, !PT ;  /* 0x00ff00006bff0812 */ /* 0x000fe400078ac0ff */
[----:B------:R-:W-:Y:S02]  /*2160*/  ISETP.NE.AND.EX P1, PT, RZ, UR19, PT, P1 ;  /* 0x00000013ff007c0c */ /* 0x000fe4000bf25310 */
[----:B------:R-:W-:Y:S02]  /*2170*/  @P0 FSEL R89, R149, RZ, P5 ;  /* 0x000000ff95590208 */ /* 0x000fe40002800000 */
[----:B------:R-:W-:-:S02]  /*2180*/  @P0 LOP3.LUT P5, RZ, R107, 0xff000000, RZ, 0xc0, !PT ;  /* 0xff0000006bff0812 */ /* 0x000fc400078ac0ff */
[----:B------:R-:W-:Y:S02]  /*2190*/  @P0 F2FP.BF16.F32.PACK_AB R139, RZ, R90 ;  /* 0x0000005aff8b023e */ /* 0x000fe400000010ff */
[----:B------:R-:W-:Y:S02]  /*21a0*/  @P0 FSEL R90, R150, RZ, P5 ;  /* 0x000000ff965a0208 */ /* 0x000fe40002800000 */
[----:B------:R-:W-:Y:S02]  /*21b0*/  @P0 F2FP.BF16.F32.PACK_AB R142, RZ, R88 ;  /* 0x00000058ff8e023e */ /* 0x000fe400000010ff */
[----:B------:R-:W-:Y:S02]  /*21c0*/  @P0 F2FP.BF16.F32.PACK_AB R145, RZ, R90 ;  /* 0x0000005aff91023e */ /* 0x000fe400000010ff */
[----:B------:R-:W-:Y:S01]  /*21d0*/  @P0 F2FP.BF16.F32.PACK_AB R144, RZ, R89 ;  /* 0x00000059ff90023e */ /* 0x000fe200000010ff */
[----:B------:R-:W0:Y:S01]  /*21e0*/  @P1 LDC.64 R90, c[0x0][0x308] ;  /* 0x0000c200ff5a1b82 */ /* 0x000e220000000a00 */
[----:B------:R-:W-:-:S02]  /*21f0*/  LOP3.LUT P5, RZ, R109, 0xff, RZ, 0xc0, !PT ;  /* 0x000000ff6dff7812 */ /* 0x000fc400078ac0ff */
[----:B------:R-:W-:Y:S02]  /*2200*/  SEL R73, R86, R73, P1 ;  /* 0x0000004956497207 */ /* 0x000fe40000800000 */
[----:B------:R-:W-:Y:S02]  /*2210*/  FSEL R147, R147, RZ, P5 ;  /* 0x000000ff93937208 */ /* 0x000fe40002800000 */
[C---:B------:R-:W-:Y:S01]  /*2220*/  LOP3.LUT P5, RZ, R109.reuse, 0xff00, RZ, 0xc0, !PT ;  /* 0x0000ff006dff7812 */ /* 0x040fe200078ac0ff */
[----:B------:R-:W1:Y:S01]  /*2230*/  LDC.64 R88, c[0x0][0x2f8] ;  /* 0x0000be00ff587b82 */ /* 0x000e620000000a00 */
[----:B------:R-:W-:Y:S02]  /*2240*/  @P0 F2FP.BF16.F32.PACK_AB R141, RZ, R141 ;  /* 0x0000008dff8d023e */ /* 0x000fe400000010ff */
[----:B------:R-:W-:Y:S02]  /*2250*/  FSEL R86, R148, RZ, P5 ;  /* 0x000000ff94567208 */ /* 0x000fe40002800000 */
[----:B------:R-:W-:-:S02]  /*2260*/  LOP3.LUT P5, RZ, R109, 0xff0000, RZ, 0xc0, !PT ;  /* 0x00ff00006dff7812 */ /* 0x000fc400078ac0ff */
[----:B------:R-:W-:Y:S02]  /*2270*/  SEL R72, R85, R72, P1 ;  /* 0x0000004855487207 */ /* 0x000fe40000800000 */
[----:B------:R-:W-:Y:S02]  /*2280*/  FSEL R149, R149, RZ, P5 ;  /* 0x000000ff95957208 */ /* 0x000fe40002800000 */
[----:B------:R-:W-:Y:S02]  /*2290*/  LOP3.LUT P5, RZ, R109, 0xff000000, RZ, 0xc0, !PT ;  /* 0xff0000006dff7812 */ /* 0x000fe400078ac0ff */
[----:B------:R-:W-:Y:S02]  /*22a0*/  F2FP.BF16.F32.PACK_AB R85, R135, R92 ;  /* 0x0000005c8755723e */ /* 0x000fe400000010ff */
[----:B------:R-:W-:Y:S01]  /*22b0*/  FSEL R150, R150, RZ, P5 ;  /* 0x000000ff96967208 */ /* 0x000fe20002800000 */
[----:B0-----:R-:W-:Y:S01]  /*22c0*/  @P1 IMAD.WIDE.U32 R90, R23, 0x20, R90 ;  /* 0x00000020175a1825 */ /* 0x001fe200078e005a */
[----:B------:R-:W-:-:S02]  /*22d0*/  @P0 PRMT R80, R96, 0x7610, R80 ;  /* 0x0000761060500816 */ /* 0x000fc40000000050 */
[----:B------:R-:W-:Y:S02]  /*22e0*/  @P0 PRMT R81, R139, 0x7610, R81 ;  /* 0x000076108b510816 */ /* 0x000fe40000000051 */
[----:B------:R-:W-:Y:S02]  /*22f0*/  @P0 PRMT R82, R141, 0x7610, R82 ;  /* 0x000076108d520816 */ /* 0x000fe40000000052 */
[----:B------:R-:W-:Y:S01]  /*2300*/  @P0 PRMT R83, R144, 0x7610, R83 ;  /* 0x0000761090530816 */ /* 0x000fe20000000053 */
[C---:B-1----:R-:W-:Y:S01]  /*2310*/  IMAD.WIDE.U32 R88, R23.reuse, 0x10, R88 ;  /* 0x0000001017587825 */ /* 0x042fe200078e0058 */
[----:B------:R-:W-:Y:S02]  /*2320*/  @P0 LEA R92, P5, R23, UR14, 0x4 ;  /* 0x0000000e175c0c11 */ /* 0x000fe4000f8a20ff */
[----:B------:R-:W-:Y:S02]  /*2330*/  SEL R74, R93, R74, P1 ;  /* 0x0000004a5d4a7207 */ /* 0x000fe40000800000 */
[----:B------:R-:W-:-:S02]  /*2340*/  SEL R75, R138, R75, P1 ;  /* 0x0000004b8a4b7207 */ /* 0x000fc40000800000 */
[----:B------:R-:W-:Y:S02]  /*2350*/  SEL R76, R95, R76, P1 ;  /* 0x0000004c5f4c7207 */ /* 0x000fe40000800000 */
[----:B------:R-:W-:Y:S01]  /*2360*/  SEL R77, R94, R77, P1 ;  /* 0x0000004d5e4d7207 */ /* 0x000fe20000800000 */
[----:B------:R1:W-:Y:S01]  /*2370*/  @P1 STG.E.128 desc[UR4][R90.64], R72 ;  /* 0x000000485a001986 */ /* 0x0003e2000c101d04 */
[----:B------:R-:W-:Y:S02]  /*2380*/  SEL R78, R143, R78, P1 ;  /* 0x0000004e8f4e7207 */ /* 0x000fe40000800000 */
[----:B------:R-:W-:Y:S02]  /*2390*/  SEL R79, R146, R79, P1 ;  /* 0x0000004f924f7207 */ /* 0x000fe40000800000 */
[----:B------:R-:W-:Y:S02]  /*23a0*/  F2FP.BF16.F32.PACK_AB R86, R86, R147 ;  /* 0x000000935656723e */ /* 0x000fe400000010ff */
[----:B------:R-:W-:Y:S01]  /*23b0*/  F2FP.BF16.F32.PACK_AB R87, R150, R149 ;  /* 0x000000959657723e */ /* 0x000fe200000010ff */
[----:B------:R1:W-:Y:S01]  /*23c0*/  @P1 STG.E.128 desc[UR4][R90.64+0x10], R76 ;  /* 0x0000104c5a001986 */ /* 0x0003e2000c101d04 */
[----:B------:R-:W-:-:S02]  /*23d0*/  @P0 PRMT R80, R80, 0x5410, R137 ;  /* 0x0000541050500816 */ /* 0x000fc40000000089 */
[----:B------:R-:W-:Y:S01]  /*23e0*/  @P0 PRMT R81, R81, 0x5410, R140 ;  /* 0x0000541051510816 */ /* 0x000fe2000000008c */
[----:B------:R1:W-:Y:S01]  /*23f0*/  STG.E.128 desc[UR4][R88.64], R84 ;  /* 0x0000005458007986 */ /* 0x0003e2000c101d04 */
[----:B------:R-:W-:Y:S02]  /*2400*/  @P0 PRMT R82, R82, 0x5410, R142 ;  /* 0x0000541052520816 */ /* 0x000fe4000000008e */
[----:B------:R-:W-:Y:S02]  /*2410*/  @P0 LEA.HI.X R93, R23, UR15, RZ, 0x4, P5 ;  /* 0x0000000f175d0c11 */ /* 0x000fe4000a8f24ff */
[----:B------:R-:W-:-:S05]  /*2420*/  @P0 PRMT R83, R83, 0x5410, R145 ;  /* 0x0000541053530816 */ /* 0x000fca0000000091 */
[----:B------:R1:W-:Y:S02]  /*2430*/  @P0 STG.E.128 desc[UR4][R92.64], R80 ;  /* 0x000000505c000986 */ /* 0x0003e4000c101d04 */
.L_x_1046:
[----:B------:R-:W-:Y:S05]  /*2440*/  BSYNC B0 ;  /* 0x0000000000007941 */ /* 0x000fea0003800000 */
.L_x_1045:
[----:B------:R-:W-:Y:S02]  /*2450*/  IADD3 R5, R5, UR20, RZ ;  /* 0x0000001405057c10 */ /* 0x000fe4000fffe0ff */
[----:B------:R-:W-:Y:S02]  /*2460*/  SEL R23, RZ, 0x1, P4 ;  /* 0x00000001ff177807 */ /* 0x000fe40002000000 */
[----:B------:R-:W-:-:S13]  /*2470*/  ISETP.GE.AND P0, PT, R5, UR21, PT ;  /* 0x0000001505007c0c */ /* 0x000fda000bf06270 */
[----:B------:R-:W-:Y:S05]  /*2480*/  @!P0 BRA `(.L_x_1047) ;  /* 0xffffffe000188947 */ /* 0x000fea000383ffff */
.L_x_1037:
        /* <DEDUP_REMOVED lines=16> */
.L_x_1049:
[----:B------:R-:W-:Y:S05]  /*2590*/  BSYNC B0 ;  /* 0x0000000000007941 */ /* 0x000fea0003800000 */
.L_x_1048:
        /* <DEDUP_REMOVED lines=10> */
.L_x_1042:
[----:B------:R-:W-:Y:S01]  /*2640*/  HFMA2.MMA R138, -RZ, RZ, 0, 9.5367431640625e-07 ;  /* 0x00000010ff8a7435 */ /* 0x000fe200000001ff */
[----:B------:R-:W-:Y:S01]  /*2650*/  MOV R95, R139 ;  /* 0x0000008b005f7202 */ /* 0x000fe20000000f00 */
[----:B------:R-:W-:Y:S01]  /*2660*/  IMAD.MOV.U32 R141, RZ, RZ, 0x1f ;  /* 0x0000001fff8d7424 */ /* 0x000fe200078e00ff */
[----:B------:R-:W-:-:S08]  /*2670*/  MOV R94, 0xffffffff ;  /* 0xffffffff005e7802 */ /* 0x000fd00000000f00 */
[----:B-----5:R-:W-:Y:S05]  /*2680*/  WARPSYNC.COLLECTIVE R94, `(.L_x_1050) ;  /* 0x000000005e087348 */ /* 0x020fea0003c00000 */
[----:B------:R0:W1:Y:S02]  /*2690*/  SHFL.DOWN P0, R93, R95, R138, R141 ;  /* 0x0800008a5f5d7389 */ /* 0x000064000000008d */
[----:B01---5:R-:W-:Y:S01]  /*26a0*/  ENDCOLLECTIVE ;  /* 0x000000000000791b */ /* 0x023fe20003800000 */
.L_x_1050:
[----:B------:R-:W-:Y:S01]  /*26b0*/  IMAD.MOV.U32 R95, RZ, RZ, R140 ;  /* 0x000000ffff5f7224 */ /* 0x000fe200078e008c */
[----:B------:R-:W-:-:S07]  /*26c0*/  MOV R84, R93 ;  /* 0x0000005d00547202 */ /* 0x000fce0000000f00 */
[----:B------:R-:W-:Y:S05]  /*26d0*/  WARPSYNC.COLLECTIVE R94, `(.L_x_1051) ;  /* 0x000000005e087348 */ /* 0x000fea0003c00000 */
[----:B------:R0:W1:Y:S02]  /*26e0*/  SHFL.DOWN P0, R93, R95, R138, R141 ;  /* 0x0800008a5f5d7389 */ /* 0x000064000000008d */
[----:B01----:R-:W-:Y:S01]  /*26f0*/  ENDCOLLECTIVE ;  /* 0x000000000000791b */ /* 0x003fe20003800000 */
.L_x_1051:
[----:B------:R-:W-:-:S05]  /*2700*/  FADD.FTZ R84, R84, R139 ;  /* 0x0000008b54547221 */ /* 0x000fca0000010000 */
[----:B------:R-:W-:Y:S01]  /*2710*/  MOV R95, R84 ;  /* 0x00000054005f7202 */ /* 0x000fe20000000f00 */
[----:B------:R-:W-:Y:S01]  /*2720*/  IMAD.MOV.U32 R138, RZ, RZ, 0x8 ;  /* 0x00000008ff8a7424 */ /* 0x000fe200078e00ff */
[----:B------:R-:W-:-:S07]  /*2730*/  MOV R85, R93 ;  /* 0x0000005d00557202 */ /* 0x000fce0000000f00 */
[----:B------:R-:W-:Y:S05]  /*2740*/  WARPSYNC.COLLECTIVE R94, `(.L_x_1052) ;  /* 0x000000005e087348 */ /* 0x000fea0003c00000 */
[----:B------:R0:W1:Y:S02]  /*2750*/  SHFL.DOWN P0, R93, R95, R138, R141 ;  /* 0x0800008a5f5d7389 */ /* 0x000064000000008d */
[----:B01----:R-:W-:Y:S01]  /*2760*/  ENDCOLLECTIVE ;  /* 0x000000000000791b */ /* 0x003fe20003800000 */
.L_x_1052:
[----:B------:R-:W-:-:S05]  /*2770*/  FADD.FTZ R85, R85, R140 ;  /* 0x0000008c55557221 */ /* 0x000fca0000010000 */
[----:B------:R-:W-:Y:S02]  /*2780*/  MOV R95, R85 ;  /* 0x00000055005f7202 */ /* 0x000fe40000000f00 */
[----:B------:R-:W-:-:S07]  /*2790*/  MOV R87, R93 ;  /* 0x0000005d00577202 */ /* 0x000fce0000000f00 */
[----:B------:R-:W-:Y:S05]  /*27a0*/  WARPSYNC.COLLECTIVE R94, `(.L_x_1053) ;  /* 0x000000005e087348 */ /* 0x000fea0003c00000 */
[----:B------:R0:W1:Y:S02]  /*27b0*/  SHFL.DOWN P0, R93, R95, R138, R141 ;  /* 0x0800008a5f5d7389 */ /* 0x000064000000008d */
[----:B01----:R-:W-:Y:S01]  /*27c0*/  ENDCOLLECTIVE ;  /* 0x000000000000791b */ /* 0x003fe20003800000 */
.L_x_1053:
[----:B------:R-:W-:Y:S01]  /*27d0*/  FADD.FTZ R87, R84, R87 ;  /* 0x0000005754577221 */ /* 0x000fe20000010000 */
[----:B------:R-:W-:-:S04]  /*27e0*/  HFMA2.MMA R138, -RZ, RZ, 0, 2.384185791015625e-07 ;  /* 0x00000004ff8a7435 */ /* 0x000fc800000001ff */
[----:B------:R-:W-:Y:S01]  /*27f0*/  MOV R95, R87 ;  /* 0x00000057005f7202 */ /* 0x000fe20000000f00 */
[----:B------:R-:W-:-:S07]  /*2800*/  IMAD.MOV.U32 R86, RZ, RZ, R93 ;  /* 0x000000ffff567224 */ /* 0x000fce00078e005d */
[----:B------:R-:W-:Y:S05]  /*2810*/  WARPSYNC.COLLECTIVE R94, `(.L_x_1054) ;  /* 0x000000005e087348 */ /* 0x000fea0003c00000 */
[----:B------:R0:W1:Y:S02]  /*2820*/  SHFL.DOWN P0, R93, R95, R138, R141 ;  /* 0x0800008a5f5d7389 */ /* 0x000064000000008d */
[----:B01----:R-:W-:Y:S01]  /*2830*/  ENDCOLLECTIVE ;  /* 0x000000000000791b */ /* 0x003fe20003800000 */
.L_x_1054:
[----:B------:R-:W-:-:S05]  /*2840*/  FADD.FTZ R86, R85, R86 ;  /* 0x0000005655567221 */ /* 0x000fca0000010000 */
[----:B------:R-:W-:Y:S01]  /*2850*/  MOV R95, R86 ;  /* 0x00000056005f7202 */ /* 0x000fe20000000f00 */
[----:B------:R-:W-:-:S07]  /*2860*/  IMAD.MOV.U32 R88, RZ, RZ, R93 ;  /* 0x000000ffff587224 */ /* 0x000fce00078e005d */
[----:B------:R-:W-:Y:S05]  /*2870*/  WARPSYNC.COLLECTIVE R94, `(.L_x_1055) ;  /* 0x000000005e087348 */ /* 0x000fea0003c00000 */
[----:B------:R0:W1:Y:S02]  /*2880*/  SHFL.DOWN P0, R93, R95, R138, R141 ;  /* 0x0800008a5f5d7389 */ /* 0x000064000000008d */
[----:B01----:R-:W-:Y:S01]  /*2890*/  ENDCOLLECTIVE ;  /* 0x000000000000791b */ /* 0x003fe20003800000 */
.L_x_1055:
[----:B------:R-:W-:Y:S01]  /*28a0*/  FADD.FTZ R88, R87, R88 ;  /* 0x0000005857587221 */ /* 0x000fe20000010000 */
[----:B------:R-:W-:-:S03]  /*28b0*/  HFMA2.MMA R138, -RZ, RZ, 0, 1.1920928955078125e-07 ;  /* 0x00000002ff8a7435 */ /* 0x000fc600000001ff */
[----:B------:R-:W-:Y:S01]  /*28c0*/  IMAD.MOV.U32 R95, RZ, RZ, R88 ;  /* 0x000000ffff5f7224 */ /* 0x000fe200078e0058 */
[----:B------:R-:W-:-:S07]  /*28d0*/  MOV R89, R93 ;  /* 0x0000005d00597202 */ /* 0x000fce0000000f00 */
[----:B------:R-:W-:Y:S05]  /*28e0*/  WARPSYNC.COLLECTIVE R94, `(.L_x_1056) ;  /* 0x000000005e087348 */ /* 0x000fea0003c00000 */
[----:B------:R0:W1:Y:S02]  /*28f0*/  SHFL.DOWN P0, R93, R95, R138, R141 ;  /* 0x0800008a5f5d7389 */ /* 0x000064000000008d */
[----:B01----:R-:W-:Y:S01]  /*2900*/  ENDCOLLECTIVE ;  /* 0x000000000000791b */ /* 0x003fe20003800000 */
.L_x_1056:
[----:B------:R-:W-:-:S04]  /*2910*/  FADD.FTZ R89, R86, R89 ;  /* 0x0000005956597221 */ /* 0x000fc80000010000 */
[----:B------:R-:W-:Y:S01]  /*2920*/  IMAD.MOV.U32 R95, RZ, RZ, R89 ;  /* 0x000000ffff5f7224 */ /* 0x000fe200078e0059 */
[----:B------:R-:W-:-:S07]  /*2930*/  MOV R91, R93 ;  /* 0x0000005d005b7202 */ /* 0x000fce0000000f00 */
[----:B------:R-:W-:Y:S05]  /*2940*/  WARPSYNC.COLLECTIVE R94, `(.L_x_1057) ;  /* 0x000000005e087348 */ /* 0x000fea0003c00000 */
[----:B------:R0:W1:Y:S02]  /*2950*/  SHFL.DOWN P0, R93, R95, R138, R141 ;  /* 0x0800008a5f5d7389 */ /* 0x000064000000008d */
[----:B01----:R-:W-:Y:S01]  /*2960*/  ENDCOLLECTIVE ;  /* 0x000000000000791b */ /* 0x003fe20003800000 */
.L_x_1057:
[----:B------:R-:W-:-:S05]  /*2970*/  FADD.FTZ R91, R88, R91 ;  /* 0x0000005b585b7221 */ /* 0x000fca0000010000 */
[----:B------:R-:W-:Y:S01]  /*2980*/  MOV R95, R91 ;  /* 0x0000005b005f7202 */ /* 0x000fe20000000f00 */
[----:B------:R-:W-:Y:S01]  /*2990*/  IMAD.MOV.U32 R138, RZ, RZ, 0x1 ;  /* 0x00000001ff8a7424 */ /* 0x000fe200078e00ff */
[----:B------:R-:W-:-:S07]  /*29a0*/  MOV R90, R93 ;  /* 0x0000005d005a7202 */ /* 0x000fce0000000f00 */
[----:B------:R-:W-:Y:S05]  /*29b0*/  WARPSYNC.COLLECTIVE R94, `(.L_x_1058) ;  /* 0x000000005e087348 */ /* 0x000fea0003c00000 */
[----:B------:R0:W1:Y:S02]  /*29c0*/  SHFL.DOWN P0, R93, R95, R138, R141 ;  /* 0x0800008a5f5d7389 */ /* 0x000064000000008d */
[----:B01----:R-:W-:Y:S01]  /*29d0*/  ENDCOLLECTIVE ;  /* 0x000000000000791b */ /* 0x003fe20003800000 */
.L_x_1058:
[----:B------:R-:W-:-:S05]  /*29e0*/  FADD.FTZ R90, R89, R90 ;  /* 0x0000005a595a7221 */ /* 0x000fca0000010000 */
[----:B------:R-:W-:Y:S02]  /*29f0*/  MOV R95, R90 ;  /* 0x0000005a005f7202 */ /* 0x000fe40000000f00 */
[----:B------:R-:W-:-:S07]  /*2a00*/  MOV R92, R93 ;  /* 0x0000005d005c7202 */ /* 0x000fce0000000f00 */
[----:B------:R-:W-:Y:S05]  /*2a10*/  WARPSYNC.COLLECTIVE R94, `(.L_x_1059) ;  /* 0x000000005e087348 */ /* 0x000fea0003c00000 */
[----:B------:R0:W1:Y:S02]  /*2a20*/  SHFL.DOWN P0, R93, R95, R138, R141 ;  /* 0x0800008a5f5d7389 */ /* 0x000064000000008d */
[----:B01----:R-:W-:Y:S01]  /*2a30*/  ENDCOLLECTIVE ;  /* 0x000000000000791b */ /* 0x003fe20003800000 */
.L_x_1059:
[----:B------:R-:W-:Y:S05]  /*2a40*/  BRA `(.L_x_1060) ;  /* 0xffffffe800487947 */ /* 0x000fea000383ffff */
.L_x_1061:
        /* <DEDUP_REMOVED lines=11> */
.L_x_2968:


//--------------------- .text._ZN10layer_norm22ln_bwd_finalize_kernelINS_22Kernel_traits_finalizeILj2048E13__nv_bfloat16S2_fS2_fjLb0ELj1024ELj4ENS_18Kernel_traits_baseILj2048ES2_S2_fS2_fjLj1024EEEEELb0ELb1EEEvNS_9BwdParamsE --------------------------
	.section	.text._ZN10layer_norm22ln_bwd_finalize_kernelINS_22Kernel_traits_finalizeILj2048E13__nv_bfloat16S2_fS2_fjLb0ELj1024ELj4ENS_18Kernel_traits_baseILj2048ES2_S2_fS2_fjLj1024EEEEELb0ELb1EEEvNS_9BwdParamsE,"ax",@progbits
	.align	128
        .global         _ZN10layer_norm22ln_bwd_finalize_kernelINS_22Kernel_traits_finalizeILj2048E13__nv_bfloat16S2_fS2_fjLb0ELj1024ELj4ENS_18Kernel_traits_baseILj2048ES2_S2_fS2_fjLj1024EEEEELb0ELb1EEEvNS_9BwdParamsE
        .type           _ZN10layer_norm22ln_bwd_finalize_kernelINS_22Kernel_traits_finalizeILj2048E13__nv_bfloat16S2_fS2_fjLb0ELj1024ELj4ENS_18Kernel_traits_baseILj2048ES2_S2_fS2_fjLj1024EEEEELb0ELb1EEEvNS_9BwdParamsE,@function
        .size           _ZN10layer_norm22ln_bwd_finalize_kernelINS_22Kernel_traits_finalizeILj2048E13__nv_bfloat16S2_fS2_fjLb0ELj1024ELj4ENS_18Kernel_traits_baseILj2048ES2_S2_fS2_fjLj1024EEEEELb0ELb1EEEvNS_9BwdParamsE,(.L_x_2969 - _ZN10layer_norm22ln_bwd_finalize_kernelINS_22Kernel_traits_finalizeILj2048E13__nv_bfloat16S2_fS2_fjLb0ELj1024ELj4ENS_18Kernel_traits_baseILj2048ES2_S2_fS2_fjLj1024EEEEELb0ELb1EEEvNS_9BwdParamsE)
        .other          _ZN10layer_norm22ln_bwd_finalize_kernelINS_22Kernel_traits_finalizeILj2048E13__nv_bfloat16S2_fS2_fjLb0ELj1024ELj4ENS_18Kernel_traits_baseILj2048ES2_S2_fS2_fjLj1024EEEEELb0ELb1EEEvNS_9BwdParamsE,@"STO_CUDA_ENTRY STV_DEFAULT"
_ZN10layer_norm22ln_bwd_finalize_kernelINS_22Kernel_traits_finalizeILj2048E13__nv_bfloat16S2_fS2_fjLb0ELj1024ELj4ENS_18Kernel_traits_baseILj2048ES2_S2_fS2_fjLj1024EEEEELb0ELb1EEEvNS_9BwdParamsE:
.text._ZN10layer_norm22ln_bwd_finalize_kernelINS_22Kernel_traits_finalizeILj2048E13__nv_bfloat16S2_fS2_fjLb0ELj1024ELj4ENS_18Kernel_traits_baseILj2048ES2_S2_fS2_fjLj1024EEEEELb0ELb1EEEvNS_9BwdParamsE:
        /* <DEDUP_REMOVED lines=26> */
.L_x_1073:
        /* <DEDUP_REMOVED lines=31> */
.L_x_1066:
        /* <DEDUP_REMOVED lines=34> */
.L_x_1065:
[----:B------:R-:W-:Y:S05]  /*05b0*/  BSYNC B1 ;  /* 0x0000000000017941 */ /* 0x000fea0003800000 */
.L_x_1064:
        /* <DEDUP_REMOVED lines=25> */
.L_x_1068:
[----:B------:R-:W-:Y:S05]  /*0750*/  BSYNC B1 ;  /* 0x0000000000017941 */ /* 0x000fea0003800000 */
.L_x_1067:
        /* <DEDUP_REMOVED lines=12> */
.L_x_1063:
[----:B------:R-:W-:Y:S05]  /*0820*/  BSYNC B0 ;  /* 0x0000000000007941 */ /* 0x000fea0003800000 */
.L_x_1062:
        /* <DEDUP_REMOVED lines=29> */
.L_x_1084:
[----:B------:R-:W-:Y:S01]  /*0a00*/  @!P1 SHF.R.U32.HI R12, RZ, 0x3, R0 ;  /* 0x00000003ff0c9819 */ /* 0x000fe20000011600 */
[----:B----4-:R-:W-:Y:S01]  /*0a10*/  FADD.FTZ R14, R9, R14 ;  /* 0x0000000e090e7221 */ /* 0x010fe20000010000 */
[----:B---3--:R-:W-:Y:S02]  /*0a20*/  FADD.FTZ R11, R10, R11 ;  /* 0x0000000b0a0b7221 */ /* 0x008fe40000010000 */
[----:B------:R-:W-:-:S05]  /*0a30*/  @!P1 LOP3.LUT R12, R12, 0x1ffffffc, RZ, 0xc0, !PT ;  /* 0x1ffffffc0c0c9812 */ /* 0x000fca00078ec0ff */
[----:B------:R3:W-:Y:S04]  /*0a40*/  @!P1 STS [R12+UR4+0x2000], R14 ;  /* 0x0020000e0c009988 */ /* 0x0007e80008000804 */
[----:B------:R3:W-:Y:S02]  /*0a50*/  @!P1 STS [R12+UR4+0x2080], R11 ;  /* 0x0020800b0c009988 */ /* 0x0007e40008000804 */
.L_x_1069:
        /* <DEDUP_REMOVED lines=14> */
.L_x_1072:
[----:B------:R-:W-:Y:S05]  /*0b40*/  BSYNC B0 ;  /* 0x0000000000007941 */ /* 0x000fea0003800000 */
.L_x_1071:
[C---:B------:R-:W-:Y:S02]  /*0b50*/  ISETP.GT.U32.AND P1, PT, R3.reuse, -0x801, PT ;  /* 0xfffff7ff0300780c */ /* 0x040fe40003f24070 */
[----:B------:R-:W-:Y:S02]  /*0b60*/  IADD3 R3, R3, 0x800, RZ ;  /* 0x0000080003037810 */ /* 0x000fe40007ffe0ff */
[----:B------:R-:W-:-:S09]  /*0b70*/  IADD3 R4, R4, 0x400, RZ ;  /* 0x0000040004047810 */ /* 0x000fd20007ffe0ff */
[----:B------:R-:W-:Y:S05]  /*0b80*/  @P1 BRA `(.L_x_1073) ;  /* 0xfffffff400841947 */ /* 0x000fea000383ffff */
[----:B------:R-:W-:Y:S05]  /*0b90*/  EXIT ;  /* 0x000000000000794d */ /* 0x000fea0003800000 */
.L_x_1070:
[----:B------:R-:W-:Y:S01]  /*0ba0*/  HFMA2.MMA R22, -RZ, RZ, 0, 1.847743988037109375e-06 ;  /* 0x0000001fff167435 */ /* 0x000fe200000001ff */
[----:B0--3--:R-:W-:Y:S01]  /*0bb0*/  MOV R20, R10 ;  /* 0x0000000a00147202 */ /* 0x009fe20000000f00 */
[----:B------:R-:W-:Y:S01]  /*0bc0*/  IMAD.MOV.U32 R19, RZ, RZ, 0x1 ;  /* 0x00000001ff137424 */ /* 0x000fe200078e00ff */
[----:B------:R-:W-:-:S08]  /*0bd0*/  MOV R17, 0xffffffff ;  /* 0xffffffff00117802 */ /* 0x000fd00000000f00 */
[----:B-12---:R-:W-:Y:S05]  /*0be0*/  WARPSYNC.COLLECTIVE R17, `(.L_x_1074) ;  /* 0x0000000011087348 */ /* 0x006fea0003c00000 */
[----:B------:R0:W3:Y:S02]  /*0bf0*/  SHFL.BFLY P2, R18, R20, R19, R22 ;  /* 0x0c00001314127389 */ /* 0x0000e40000040016 */
[----:B0123--:R-:W-:Y:S01]  /*0c00*/  ENDCOLLECTIVE ;  /* 0x000000000000791b */ /* 0x00ffe20003800000 */
.L_x_1074:
[----:B------:R-:W-:Y:S01]  /*0c10*/  HFMA2.MMA R19, -RZ, RZ, 0, 1.1920928955078125e-07 ;  /* 0x00000002ff137435 */ /* 0x000fe200000001ff */
[----:B------:R-:W-:-:S05]  /*0c20*/  MOV R11, R18 ;  /* 0x00000012000b7202 */ /* 0x000fca0000000f00 */
[----:B------:R-:W-:-:S04]  /*0c30*/  FADD.FTZ R11, R10, R11 ;  /* 0x0000000b0a0b7221 */ /* 0x000fc80000010000 */
[----:B------:R-:W-:-:S07]  /*0c40*/  IMAD.MOV.U32 R20, RZ, RZ, R11 ;  /* 0x000000ffff147224 */ /* 0x000fce00078e000b */
[----:B------:R-:W-:Y:S05]  /*0c50*/  WARPSYNC.COLLECTIVE R17, `(.L_x_1075) ;  /* 0x0000000011087348 */ /* 0x000fea0003c00000 */
[----:B------:R0:W1:Y:S02]  /*0c60*/  SHFL.BFLY P2, R18, R20, R19, R22 ;  /* 0x0c00001314127389 */ /* 0x0000640000040016 */
[----:B01----:R-:W-:Y:S01]  /*0c70*/  ENDCOLLECTIVE ;  /* 0x000000000000791b */ /* 0x003fe20003800000 */
.L_x_1075:
[----:B------:R-:W-:Y:S01]  /*0c80*/  IMAD.MOV.U32 R19, RZ, RZ, 0x4 ;  /* 0x00000004ff137424 */ /* 0x000fe200078e00ff */
[----:B------:R-:W-:-:S05]  /*0c90*/  MOV R12, R18 ;  /* 0x00000012000c7202 */ /* 0x000fca0000000f00 */
[----:B------:R-:W-:-:S05]  /*0ca0*/  FADD.FTZ R12, R11, R12 ;  /* 0x0000000c0b0c7221 */ /* 0x000fca0000010000 */
[----:B------:R-:W-:-:S07]  /*0cb0*/  MOV R20, R12 ;  /* 0x0000000c00147202 */ /* 0x000fce0000000f00 */
[----:B------:R-:W-:Y:S05]  /*0cc0*/  WARPSYNC.COLLECTIVE R17, `(.L_x_1076) ;  /* 0x0000000011087348 */ /* 0x000fea0003c00000 */
[----:B------:R0:W1:Y:S02]  /*0cd0*/  SHFL.BFLY P2, R18, R20, R19, R22 ;  /* 0x0c00001314127389 */ /* 0x0000640000040016 */
[----:B01----:R-:W-:Y:S01]  /*0ce0*/  ENDCOLLECTIVE ;  /* 0x000000000000791b */ /* 0x003fe20003800000 */
.L_x_1076:
[----:B------:R-:W-:Y:S01]  /*0cf0*/  HFMA2.MMA R19, -RZ, RZ, 0, 4.76837158203125e-07 ;  /* 0x00000008ff137435 */ /* 0x000fe200000001ff */
[----:B------:R-:W-:-:S05]  /*0d00*/  MOV R13, R18 ;  /* 0x00000012000d7202 */ /* 0x000fca0000000f00 */
[----:B------:R-:W-:-:S05]  /*0d10*/  FADD.FTZ R13, R12, R13 ;  /* 0x0000000d0c0d7221 */ /* 0x000fca0000010000 */
[----:B------:R-:W-:-:S07]  /*0d20*/  MOV R20, R13 ;  /* 0x0000000d00147202 */ /* 0x000fce0000000f00 */
[----:B------:R-:W-:Y:S05]  /*0d30*/  WARPSYNC.COLLECTIVE R17, `(.L_x_1077) ;  /* 0x0000000011087348 */ /* 0x000fea0003c00000 */
[----:B------:R0:W1:Y:S02]  /*0d40*/  SHFL.BFLY P2, R18, R20, R19, R22 ;  /* 0x0c00001314127389 */ /* 0x0000640000040016 */
[----:B01----:R-:W-:Y:S01]  /*0d50*/  ENDCOLLECTIVE ;  /* 0x000000000000791b */ /* 0x003fe20003800000 */
.L_x_1077:
[----:B------:R-:W-:Y:S01]  /*0d60*/  HFMA2.MMA R19, -RZ, RZ, 0, 9.5367431640625e-07 ;  /* 0x00000010ff137435 */ /* 0x000fe200000001ff */
[----:B------:R-:W-:-:S04]  /*0d70*/  IMAD.MOV.U32 R10, RZ, RZ, R18 ;  /* 0x000000ffff0a7224 */ /* 0x000fc800078e0012 */
[----:B------:R-:W-:-:S05]  /*0d80*/  FADD.FTZ R10, R13, R10 ;  /* 0x0000000a0d0a7221 */ /* 0x000fca0000010000 */
[----:B------:R-:W-:-:S07]  /*0d90*/  MOV R20, R10 ;  /* 0x0000000a00147202 */ /* 0x000fce0000000f00 */
[----:B------:R-:W-:Y:S05]  /*0da0*/  WARPSYNC.COLLECTIVE R17, `(.L_x_1078) ;  /* 0x0000000011087348 */ /* 0x000fea0003c00000 */
[----:B------:R0:W1:Y:S02]  /*0db0*/  SHFL.BFLY P2, R18, R20, R19, R22 ;  /* 0x0c00001314127389 */ /* 0x0000640000040016 */
[----:B01----:R-:W-:Y:S01]  /*0dc0*/  ENDCOLLECTIVE ;  /* 0x000000000000791b */ /* 0x003fe20003800000 */
.L_x_1078:
[----:B------:R-:W-:Y:S01]  /*0dd0*/  HFMA2.MMA R19, -RZ, RZ, 0, 5.9604644775390625e-08 ;  /* 0x00000001ff137435 */ /* 0x000fe200000001ff */
[----:B------:R-:W-:Y:S01]  /*0de0*/  IMAD.MOV.U32 R20, RZ, RZ, R9 ;  /* 0x000000ffff147224 */ /* 0x000fe200078e0009 */
[----:B------:R-:W-:-:S09]  /*0df0*/  MOV R11, R18 ;  /* 0x00000012000b7202 */ /* 0x000fd20000000f00 */
[----:B------:R-:W-:Y:S05]  /*0e00*/  WARPSYNC.COLLECTIVE R17, `(.L_x_1079) ;  /* 0x0000000011087348 */ /* 0x000fea0003c00000 */
[----:B------:R0:W1:Y:S02]  /*0e10*/  SHFL.BFLY P2, R18, R20, R19, R22 ;  /* 0x0c00001314127389 */ /* 0x0000640000040016 */
[----:B01----:R-:W-:Y:S01]  /*0e20*/  ENDCOLLECTIVE ;  /* 0x000000000000791b */ /* 0x003fe20003800000 */
.L_x_1079:
[----:B------:R-:W-:Y:S01]  /*0e30*/  HFMA2.MMA R19, -RZ, RZ, 0, 1.1920928955078125e-07 ;  /* 0x00000002ff137435 */ /* 0x000fe200000001ff */
[----:B------:R-:W-:-:S05]  /*0e40*/  MOV R12, R18 ;  /* 0x00000012000c7202 */ /* 0x000fca0000000f00 */
[----:B------:R-:W-:-:S05]  /*0e50*/  FADD.FTZ R14, R9, R12 ;  /* 0x0000000c090e7221 */ /* 0x000fca0000010000 */
[----:B------:R-:W-:-:S07]  /*0e60*/  MOV R20, R14 ;  /* 0x0000000e00147202 */ /* 0x000fce0000000f00 */
[----:B------:R-:W-:Y:S05]  /*0e70*/  WARPSYNC.COLLECTIVE R17, `(.L_x_1080) ;  /* 0x0000000011087348 */ /* 0x000fea0003c00000 */
[----:B------:R0:W1:Y:S02]  /*0e80*/  SHFL.BFLY P2, R18, R20, R19, R22 ;  /* 0x0c00001314127389 */ /* 0x0000640000040016 */
[----:B01----:R-:W-:Y:S01]  /*0e90*/  ENDCOLLECTIVE ;  /* 0x000000000000791b */ /* 0x003fe20003800000 */
.L_x_1080:
[----:B------:R-:W-:Y:S01]  /*0ea0*/  HFMA2.MMA R19, -RZ, RZ, 0, 2.384185791015625e-07 ;  /* 0x00000004ff137435 */ /* 0x000fe200000001ff */
[----:B------:R-:W-:-:S04]  /*0eb0*/  IMAD.MOV.U32 R13, RZ, RZ, R18 ;  /* 0x000000ffff0d7224 */ /* 0x000fc800078e0012 */
[----:B------:R-:W-:-:S05]  /*0ec0*/  FADD.FTZ R15, R14, R13 ;  /* 0x0000000d0e0f7221 */ /* 0x000fca0000010000 */
[----:B------:R-:W-:-:S07]  /*0ed0*/  MOV R20, R15 ;  /* 0x0000000f00147202 */ /* 0x000fce0000000f00 */
[----:B------:R-:W-:Y:S05]  /*0ee0*/  WARPSYNC.COLLECTIVE R17, `(.L_x_1081) ;  /* 0x0000000011087348 */ /* 0x000fea0003c00000 */
[----:B------:R0:W1:Y:S02]  /*0ef0*/  SHFL.BFLY P2, R18, R20, R19, R22 ;  /* 0x0c00001314127389 */ /* 0x0000640000040016 */
[----:B01----:R-:W-:Y:S01]  /*0f00*/  ENDCOLLECTIVE ;  /* 0x000000000000791b */ /* 0x003fe20003800000 */
.L_x_1081:
[----:B------:R-:W-:Y:S01]  /*0f10*/  IMAD.MOV.U32 R19, RZ, RZ, 0x8 ;  /* 0x00000008ff137424 */ /* 0x000fe200078e00ff */
[----:B------:R-:W-:-:S05]  /*0f20*/  MOV R16, R18 ;  /* 0x0000001200107202 */ /* 0x000fca0000000f00 */
[----:B------:R-:W-:-:S05]  /*0f30*/  FADD.FTZ R16, R15, R16 ;  /* 0x000000100f107221 */ /* 0x000fca0000010000 */
[----:B------:R-:W-:-:S07]  /*0f40*/  MOV R20, R16 ;  /* 0x0000001000147202 */ /* 0x000fce0000000f00 */
[----:B------:R-:W-:Y:S05]  /*0f50*/  WARPSYNC.COLLECTIVE R17, `(.L_x_1082) ;  /* 0x0000000011087348 */ /* 0x000fea0003c00000 */
[----:B------:R0:W1:Y:S02]  /*0f60*/  SHFL.BFLY P2, R18, R20, R19, R22 ;  /* 0x0c00001314127389 */ /* 0x0000640000040016 */
[----:B01----:R-:W-:Y:S01]  /*0f70*/  ENDCOLLECTIVE ;  /* 0x000000000000791b */ /* 0x003fe20003800000 */
.L_x_1082:
[----:B------:R-:W-:Y:S01]  /*0f80*/  HFMA2.MMA R19, -RZ, RZ, 0, 9.5367431640625e-07 ;  /* 0x00000010ff137435 */ /* 0x000fe200000001ff */
[----:B------:R-:W-:-:S05]  /*0f90*/  MOV R9, R18 ;  /* 0x0000001200097202 */ /* 0x000fca0000000f00 */
[----:B------:R-:W-:-:S05]  /*0fa0*/  FADD.FTZ R9, R16, R9 ;  /* 0x0000000910097221 */ /* 0x000fca0000010000 */
[----:B------:R-:W-:-:S07]  /*0fb0*/  MOV R20, R9 ;  /* 0x0000000900147202 */ /* 0x000fce0000000f00 */
[----:B------:R-:W-:Y:S05]  /*0fc0*/  WARPSYNC.COLLECTIVE R17, `(.L_x_1083) ;  /* 0x0000000011087348 */ /* 0x000fea0003c00000 */
[----:B------:R0:W1:Y:S02]  /*0fd0*/  SHFL.BFLY P2, R18, R20, R19, R22 ;  /* 0x0c00001314127389 */ /* 0x0000640000040016 */
[----:B01----:R-:W-:Y:S01]  /*0fe0*/  ENDCOLLECTIVE ;  /* 0x000000000000791b */ /* 0x003fe20003800000 */
.L_x_1083:
[----:B------:R-:W-:Y:S01]  /*0ff0*/  MOV R14, R18 ;  /* 0x00000012000e7202 */ /* 0x000fe20000000f00 */
[----:B------:R-:W-:Y:S06]  /*1000*/  BRA `(.L_x_1084) ;  /* 0xfffffff8007c7947 */ /* 0x000fec000383ffff */
.L_x_1085:
        /* <DEDUP_REMOVED lines=15> */
.L_x_2969:


//--------------------- .text._ZN10layer_norm40ln_parallel_residual_bwd_finalize_kernelINS_22Kernel_traits_finalizeILj2048E13__nv_bfloat16S2_fS2_fjLb0ELj1024ELj4ENS_18Kernel_traits_baseILj2048ES2_S2_fS2_fjLj1024EEEEELb1EEEvNS_9BwdParamsE --------------------------
	.section	.text._ZN10layer_norm40ln_parallel_residual_bwd_finalize_kernelINS_22Kernel_traits_finalizeILj2048E13__nv_bfloat16S2_fS2_fjLb0ELj1024ELj4ENS_18Kernel_traits_baseILj2048ES2_S2_fS2_fjLj1024EEEEELb1EEEvNS_9BwdParamsE,"ax",@progbits
	.align	128
        .global         _ZN10layer_norm40ln_parallel_residual_bwd_finalize_kernelINS_22Kernel_traits_finalizeILj2048E13__nv_bfloat16S2_fS2_fjLb0ELj1024ELj4ENS_18Kernel_traits_baseILj2048ES2_S2_fS2_fjLj1024EEEEELb1EEEvNS_9BwdParamsE
        .type           _ZN10layer_norm40ln_parallel_residual_bwd_finalize_kernelINS_22Kernel_traits_finalizeILj2048E13__nv_bfloat16S2_fS2_fjLb0ELj1024ELj4ENS_18Kernel_traits_baseILj2048ES2_S2_fS2_fjLj1024EEEEELb1EEEvNS_9BwdParamsE,@function
        .size           _ZN10layer_norm40ln_parallel_residual_bwd_finalize_kernelINS_22Kernel_traits_finalizeILj2048E13__nv_bfloat16S2_fS2_fjLb0ELj1024ELj4ENS_18Kernel_traits_baseILj2048ES2_S2_fS2_fjLj1024EEEEELb1EEEvNS_9BwdParamsE,(.L_x_2970 - _ZN10layer_norm40ln_parallel_residual_bwd_finalize_kernelINS_22Kernel_traits_finalizeILj2048E13__nv_bfloat16S2_fS2_fjLb0ELj1024ELj4ENS_18Kernel_traits_baseILj2048ES2_S2_fS2_fjLj1024EEEEELb1EEEvNS_9BwdParamsE)
        .other          _ZN10layer_norm40ln_parallel_residual_bwd_finalize_kernelINS_22Kernel_traits_finalizeILj2048E13__nv_bfloat16S2_fS2_fjLb0ELj1024ELj4ENS_18Kernel_traits_baseILj2048ES2_S2_fS2_fjLj1024EEEEELb1EEEvNS_9BwdParamsE,@"STO_CUDA_ENTRY STV_DEFAULT"
_ZN10layer_norm40ln_parallel_residual_bwd_finalize_kernelINS_22Kernel_traits_finalizeILj2048E13__nv_bfloat16S2_fS2_fjLb0ELj1024ELj4ENS_18Kernel_traits_baseILj2048ES2_S2_fS2_fjLj1024EEEEELb1EEEvNS_9BwdParamsE:
.text._ZN10layer_norm40ln_parallel_residual_bwd_finalize_kernelINS_22Kernel_traits_finalizeILj2048E13__nv_bfloat16S2_fS2_fjLb0ELj1024ELj4ENS_18Kernel_traits_baseILj2048ES2_S2_fS2_fjLj1024EEEEELb1EEEvNS_9BwdParamsE:
        /* <DEDUP_REMOVED lines=23> */
.L_x_1097:
        /* <DEDUP_REMOVED lines=41> */
.L_x_1090:
        /* <DEDUP_REMOVED lines=62> */
.L_x_1089:
[----:B------:R-:W-:Y:S05]  /*07e0*/  BSYNC B1 ;  /* 0x0000000000017941 */ /* 0x000fea0003800000 */
.L_x_1088:
        /* <DEDUP_REMOVED lines=39> */
.L_x_1092:
[----:B------:R-:W-:Y:S05]  /*0a60*/  BSYNC B1 ;  /* 0x0000000000017941 */ /* 0x000fea0003800000 */
.L_x_1091:
        /* <DEDUP_REMOVED lines=20> */
.L_x_1087:
[----:B------:R-:W-:Y:S05]  /*0bb0*/  BSYNC B0 ;  /* 0x0000000000007941 */ /* 0x000fea0003800000 */
.L_x_1086:
        /* <DEDUP_REMOVED lines=54> */
.L_x_1118:
        /* <DEDUP_REMOVED lines=10> */
.L_x_1093:
        /* <DEDUP_REMOVED lines=26> */
.L_x_1096:
[----:B------:R-:W-:Y:S05]  /*1160*/  BSYNC B0 ;  /* 0x0000000000007941 */ /* 0x000fea0003800000 */
.L_x_1095:
[C---:B------:R-:W-:Y:S02]  /*1170*/  ISETP.GT.U32.AND P1, PT, R4.reuse, -0x801, PT ;  /* 0xfffff7ff0400780c */ /* 0x040fe40003f24070 */
[----:B------:R-:W-:Y:S02]  /*1180*/  IADD3 R4, R4, 0x800, RZ ;  /* 0x0000080004047810 */ /* 0x000fe40007ffe0ff */
[----:B------:R-:W-:-:S09]  /*1190*/  IADD3 R5, R5, 0x400, RZ ;  /* 0x0000040005057810 */ /* 0x000fd20007ffe0ff */
[----:B------:R-:W-:Y:S05]  /*11a0*/  @P1 BRA `(.L_x_1097) ;  /* 0xffffffec00f01947 */ /* 0x000fea000383ffff */
[----:B------:R-:W-:Y:S05]  /*11b0*/  EXIT ;  /* 0x000000000000794d */ /* 0x000fea0003800000 */
.L_x_1094:
[----:B------:R-:W-:Y:S01]  /*11c0*/  HFMA2.MMA R13, -RZ, RZ, 0, 5.9604644775390625e-08 ;  /* 0x00000001ff0d7435 */ /* 0x000fe200000001ff */
[----:B0-----:R-:W-:Y:S02]  /*11d0*/  MOV R26, R9 ;  /* 0x00000009001a7202 */ /* 0x001fe40000000f00 */
[----:B------:R-:W-:Y:S02]  /*11e0*/  MOV R12, 0x1f ;  /* 0x0000001f000c7802 */ /* 0x000fe40000000f00 */
[----:B------:R-:W-:-:S07]  /*11f0*/  MOV R11, 0xffffffff ;  /* 0xffffffff000b7802 */ /* 0x000fce0000000f00 */
[----:B-1234-:R-:W-:Y:S05]  /*1200*/  WARPSYNC.COLLECTIVE R11, `(.L_x_1098) ;  /* 0x000000000b087348 */ /* 0x01efea0003c00000 */
[----:B------:R0:W0:Y:S02]  /*1210*/  SHFL.BFLY P2, R16, R26, R13, R12 ;  /* 0x0c00000d1a107389 */ /* 0x000024000004000c */
[----:B01234-:R-:W-:Y:S01]  /*1220*/  ENDCOLLECTIVE ;  /* 0x000000000000791b */ /* 0x01ffe20003800000 */
.L_x_1098:
[----:B------:R-:W-:Y:S01]  /*1230*/  HFMA2.MMA R13, -RZ, RZ, 0, 1.1920928955078125e-07 ;  /* 0x00000002ff0d7435 */ /* 0x000fe200000001ff */
[----:B------:R-:W-:-:S05]  /*1240*/  FADD.FTZ R10, R9, R16 ;  /* 0x00000010090a7221 */ /* 0x000fca0000010000 */
[----:B------:R-:W-:-:S07]  /*1250*/  MOV R26, R10 ;  /* 0x0000000a001a7202 */ /* 0x000fce0000000f00 */
[----:B------:R-:W-:Y:S05]  /*1260*/  WARPSYNC.COLLECTIVE R11, `(.L_x_1099) ;  /* 0x000000000b087348 */ /* 0x000fea0003c00000 */
[----:B------:R0:W1:Y:S02]  /*1270*/  SHFL.BFLY P2, R16, R26, R13, R12 ;  /* 0x0c00000d1a107389 */ /* 0x000064000004000c */
[----:B01----:R-:W-:Y:S01]  /*1280*/  ENDCOLLECTIVE ;  /* 0x000000000000791b */ /* 0x003fe20003800000 */
.L_x_1099:
[----:B------:R-:W-:Y:S01]  /*1290*/  HFMA2.MMA R13, -RZ, RZ, 0, 2.384185791015625e-07 ;  /* 0x00000004ff0d7435 */ /* 0x000fe200000001ff */
[----:B------:R-:W-:-:S05]  /*12a0*/  FADD.FTZ R9, R10, R16 ;  /* 0x000000100a097221 */ /* 0x000fca0000010000 */
[----:B------:R-:W-:-:S07]  /*12b0*/  MOV R26, R9 ;  /* 0x00000009001a7202 */ /* 0x000fce0000000f00 */
[----:B------:R-:W-:Y:S05]  /*12c0*/  WARPSYNC.COLLECTIVE R11, `(.L_x_1100) ;  /* 0x000000000b087348 */ /* 0x000fea0003c00000 */
[----:B------:R0:W1:Y:S02]  /*12d0*/  SHFL.BFLY P2, R16, R26, R13, R12 ;  /* 0x0c00000d1a107389 */ /* 0x000064000004000c */
[----:B01----:R-:W-:Y:S01]  /*12e0*/  ENDCOLLECTIVE ;  /* 0x000000000000791b */ /* 0x003fe20003800000 */
.L_x_1100:
[----:B------:R-:W-:Y:S01]  /*12f0*/  HFMA2.MMA R13, -RZ, RZ, 0, 4.76837158203125e-07 ;  /* 0x00000008ff0d7435 */ /* 0x000fe200000001ff */
[----:B------:R-:W-:-:S05]  /*1300*/  FADD.FTZ R18, R9, R16 ;  /* 0x0000001009127221 */ /* 0x000fca0000010000 */
[----:B------:R-:W-:-:S07]  /*1310*/  MOV R26, R18 ;  /* 0x00000012001a7202 */ /* 0x000fce0000000f00 */
[----:B------:R-:W-:Y:S05]  /*1320*/  WARPSYNC.COLLECTIVE R11, `(.L_x_1101) ;  /* 0x000000000b087348 */ /* 0x000fea0003c00000 */
[----:B------:R0:W1:Y:S02]  /*1330*/  SHFL.BFLY P2, R16, R26, R13, R12 ;  /* 0x0c00000d1a107389 */ /* 0x000064000004000c */
[----:B01----:R-:W-:Y:S01]  /*1340*/  ENDCOLLECTIVE ;  /* 0x000000000000791b */ /* 0x003fe20003800000 */
.L_x_1101:
[----:B------:R-:W-:Y:S01]  /*1350*/  HFMA2.MMA R13, -RZ, RZ, 0, 9.5367431640625e-07 ;  /* 0x00000010ff0d7435 */ /* 0x000fe200000001ff */
[----:B------:R-:W-:-:S05]  /*1360*/  FADD.FTZ R10, R18, R16 ;  /* 0x00000010120a7221 */ /* 0x000fca0000010000 */
[----:B------:R-:W-:-:S07]  /*1370*/  MOV R26, R10 ;  /* 0x0000000a001a7202 */ /* 0x000fce0000000f00 */
[----:B------:R-:W-:Y:S05]  /*1380*/  WARPSYNC.COLLECTIVE R11, `(.L_x_1102) ;  /* 0x000000000b087348 */ /* 0x000fea0003c00000 */
[----:B------:R0:W1:Y:S02]  /*1390*/  SHFL.BFLY P2, R16, R26, R13, R12 ;  /* 0x0c00000d1a107389 */ /* 0x000064000004000c */
[----:B01----:R-:W-:Y:S01]  /*13a0*/  ENDCOLLECTIVE ;  /* 0x000000000000791b */ /* 0x003fe20003800000 */
.L_x_1102:
[----:B------:R-:W-:Y:S01]  /*13b0*/  MOV R26, R14 ;  /* 0x0000000e001a7202 */ /* 0x000fe20000000f00 */
[----:B------:R-:W-:Y:S01]  /*13c0*/  IMAD.MOV.U32 R13, RZ, RZ, 0x1 ;  /* 0x00000001ff0d7424 */ /* 0x000fe200078e00ff */
[----:B------:R-:W-:-:S07]  /*13d0*/  MOV R9, R16 ;  /* 0x0000001000097202 */ /* 0x000fce0000000f00 */
[----:B------:R-:W-:Y:S05]  /*13e0*/  WARPSYNC.COLLECTIVE R11, `(.L_x_1103) ;  /* 0x000000000b087348 */ /* 0x000fea0003c00000 */
[----:B------:R0:W1:Y:S02]  /*13f0*/  SHFL.BFLY P2, R16, R26, R13, R12 ;  /* 0x0c00000d1a107389 */ /* 0x000064000004000c */
[----:B01----:R-:W-:Y:S01]  /*1400*/  ENDCOLLECTIVE ;  /* 0x000000000000791b */ /* 0x003fe20003800000 */
.L_x_1103:
[----:B------:R-:W-:Y:S01]  /*1410*/  HFMA2.MMA R13, -RZ, RZ, 0, 1.1920928955078125e-07 ;  /* 0x00000002ff0d7435 */ /* 0x000fe200000001ff */
[----:B------:R-:W-:-:S05]  /*1420*/  MOV R15, R16 ;  /* 0x00000010000f7202 */ /* 0x000fca0000000f00 */
[----:B------:R-:W-:-:S05]  /*1430*/  FADD.FTZ R15, R14, R15 ;  /* 0x0000000f0e0f7221 */ /* 0x000fca0000010000 */
[----:B------:R-:W-:-:S07]  /*1440*/  MOV R26, R15 ;  /* 0x0000000f001a7202 */ /* 0x000fce0000000f00 */
[----:B------:R-:W-:Y:S05]  /*1450*/  WARPSYNC.COLLECTIVE R11, `(.L_x_1104) ;  /* 0x000000000b087348 */ /* 0x000fea0003c00000 */
[----:B------:R0:W1:Y:S02]  /*1460*/  SHFL.BFLY P2, R16, R26, R13, R12 ;  /* 0x0c00000d1a107389 */ /* 0x000064000004000c */
[----:B01----:R-:W-:Y:S01]  /*1470*/  ENDCOLLECTIVE ;  /* 0x000000000000791b */ /* 0x003fe20003800000 */
.L_x_1104:
[----:B------:R-:W-:Y:S01]  /*1480*/  HFMA2.MMA R13, -RZ, RZ, 0, 2.384185791015625e-07 ;  /* 0x00000004ff0d7435 */ /* 0x000fe200000001ff */
[----:B------:R-:W-:-:S05]  /*1490*/  MOV R18, R16 ;  /* 0x0000001000127202 */ /* 0x000fca0000000f00 */
[----:B------:R-:W-:-:S05]  /*14a0*/  FADD.FTZ R14, R15, R18 ;  /* 0x000000120f0e7221 */ /* 0x000fca0000010000 */
[----:B------:R-:W-:-:S07]  /*14b0*/  MOV R26, R14 ;  /* 0x0000000e001a7202 */ /* 0x000fce0000000f00 */
[----:B------:R-:W-:Y:S05]  /*14c0*/  WARPSYNC.COLLECTIVE R11, `(.L_x_1105) ;  /* 0x000000000b087348 */ /* 0x000fea0003c00000 */
[----:B------:R0:W1:Y:S02]  /*14d0*/  SHFL.BFLY P2, R16, R26, R13, R12 ;  /* 0x0c00000d1a107389 */ /* 0x000064000004000c */
[----:B01----:R-:W-:Y:S01]  /*14e0*/  ENDCOLLECTIVE ;  /* 0x000000000000791b */ /* 0x003fe20003800000 */
.L_x_1105:
[----:B------:R-:W-:Y:S01]  /*14f0*/  HFMA2.MMA R13, -RZ, RZ, 0, 4.76837158203125e-07 ;  /* 0x00000008ff0d7435 */ /* 0x000fe200000001ff */
[----:B------:R-:W-:-:S05]  /*1500*/  MOV R17, R16 ;  /* 0x0000001000117202 */ /* 0x000fca0000000f00 */
[----:B------:R-:W-:-:S05]  /*1510*/  FADD.FTZ R19, R14, R17 ;  /* 0x000000110e137221 */ /* 0x000fca0000010000 */
[----:B------:R-:W-:-:S07]  /*1520*/  MOV R26, R19 ;  /* 0x00000013001a7202 */ /* 0x000fce0000000f00 */
[----:B------:R-:W-:Y:S05]  /*1530*/  WARPSYNC.COLLECTIVE R11, `(.L_x_1106) ;  /* 0x000000000b087348 */ /* 0x000fea0003c00000 */
[----:B------:R0:W1:Y:S02]  /*1540*/  SHFL.BFLY P2, R16, R26, R13, R12 ;  /* 0x0c00000d1a107389 */ /* 0x000064000004000c */
[----:B01----:R-:W-:Y:S01]  /*1550*/  ENDCOLLECTIVE ;  /* 0x000000000000791b */ /* 0x003fe20003800000 */
.L_x_1106:
[----:B------:R-:W-:Y:S01]  /*1560*/  HFMA2.MMA R13, -RZ, RZ, 0, 9.5367431640625e-07 ;  /* 0x00000010ff0d7435 */ /* 0x000fe200000001ff */
[----:B------:R-:W-:-:S05]  /*1570*/  MOV R20, R16 ;  /* 0x0000001000147202 */ /* 0x000fca0000000f00 */
[----:B------:R-:W-:-:S05]  /*1580*/  FADD.FTZ R15, R19, R20 ;  /* 0x00000014130f7221 */ /* 0x000fca0000010000 */
[----:B------:R-:W-:-:S07]  /*1590*/  MOV R26, R15 ;  /* 0x0000000f001a7202 */ /* 0x000fce0000000f00 */
[----:B------:R-:W-:Y:S05]  /*15a0*/  WARPSYNC.COLLECTIVE R11, `(.L_x_1107) ;  /* 0x000000000b087348 */ /* 0x000fea0003c00000 */
[----:B------:R0:W1:Y:S02]  /*15b0*/  SHFL.BFLY P2, R16, R26, R13, R12 ;  /* 0x0c00000d1a107389 */ /* 0x000064000004000c */
[----:B01----:R-:W-:Y:S01]  /*15c0*/  ENDCOLLECTIVE ;  /* 0x000000000000791b */ /* 0x003fe20003800000 */
.L_x_1107:
[----:B------:R-:W-:Y:S01]  /*15d0*/  HFMA2.MMA R13, -RZ, RZ, 0, 5.9604644775390625e-08 ;  /* 0x00000001ff0d7435 */ /* 0x000fe200000001ff */
[----:B------:R-:W-:Y:S02]  /*15e0*/  MOV R26, R8 ;  /* 0x00000008001a7202 */ /* 0x000fe40000000f00 */
[----:B------:R-:W-:-:S08]  /*15f0*/  MOV R14, R16 ;  /* 0x00000010000e7202 */ /* 0x000fd00000000f00 */
[----:B------:R-:W-:Y:S05]  /*1600*/  WARPSYNC.COLLECTIVE R11, `(.L_x_1108) ;  /* 0x000000000b087348 */ /* 0x000fea0003c00000 */
[----:B------:R0:W1:Y:S02]  /*1610*/  SHFL.BFLY P2, R16, R26, R13, R12 ;  /* 0x0c00000d1a107389 */ /* 0x000064000004000c */
[----:B01----:R-:W-:Y:S01]  /*1620*/  ENDCOLLECTIVE ;  /* 0x000000000000791b */ /* 0x003fe20003800000 */
.L_x_1108:
[----:B------:R-:W-:Y:S01]  /*1630*/  HFMA2.MMA R13, -RZ, RZ, 0, 1.1920928955078125e-07 ;  /* 0x00000002ff0d7435 */ /* 0x000fe200000001ff */
[----:B------:R-:W-:-:S05]  /*1640*/  MOV R17, R16 ;  /* 0x0000001000117202 */ /* 0x000fca0000000f00 */
[----:B------:R-:W-:-:S05]  /*1650*/  FADD.FTZ R19, R8, R17 ;  /* 0x0000001108137221 */ /* 0x000fca0000010000 */
[----:B------:R-:W-:-:S07]  /*1660*/  MOV R26, R19 ;  /* 0x00000013001a7202 */ /* 0x000fce0000000f00 */
[----:B------:R-:W-:Y:S05]  /*1670*/  WARPSYNC.COLLECTIVE R11, `(.L_x_1109) ;  /* 0x000000000b087348 */ /* 0x000fea0003c00000 */
[----:B------:R0:W1:Y:S02]  /*1680*/  SHFL.BFLY P2, R16, R26, R13, R12 ;  /* 0x0c00000d1a107389 */ /* 0x000064000004000c */
[----:B01----:R-:W-:Y:S01]  /*1690*/  ENDCOLLECTIVE ;  /* 0x000000000000791b */ /* 0x003fe20003800000 */
.L_x_1109:
[----:B------:R-:W-:Y:S01]  /*16a0*/  IMAD.MOV.U32 R13, RZ, RZ, 0x4 ;  /* 0x00000004ff0d7424 */ /* 0x000fe200078e00ff */
[----:B------:R-:W-:-:S05]  /*16b0*/  MOV R20, R16 ;  /* 0x0000001000147202 */ /* 0x000fca0000000f00 */
[----:B------:R-:W-:-:S05]  /*16c0*/  FADD.FTZ R8, R19, R20 ;  /* 0x0000001413087221 */ /* 0x000fca0000010000 */
[----:B------:R-:W-:-:S07]  /*16d0*/  MOV R26, R8 ;  /* 0x00000008001a7202 */ /* 0x000fce0000000f00 */
[----:B------:R-:W-:Y:S05]  /*16e0*/  WARPSYNC.COLLECTIVE R11, `(.L_x_1110) ;  /* 0x000000000b087348 */ /* 0x000fea0003c00000 */
[----:B------:R0:W1:Y:S02]  /*16f0*/  SHFL.BFLY P2, R16, R26, R13, R12 ;  /* 0x0c00000d1a107389 */ /* 0x000064000004000c */
[----:B01----:R-:W-:Y:S01]  /*1700*/  ENDCOLLECTIVE ;  /* 0x000000000000791b */ /* 0x003fe20003800000 */
.L_x_1110:
[----:B------:R-:W-:Y:S01]  /*1710*/  HFMA2.MMA R13, -RZ, RZ, 0, 4.76837158203125e-07 ;  /* 0x00000008ff0d7435 */ /* 0x000fe200000001ff */
[----:B------:R-:W-:-:S05]  /*1720*/  MOV R21, R16 ;  /* 0x0000001000157202 */ /* 0x000fca0000000f00 */
[----:B------:R-:W-:-:S05]  /*1730*/  FADD.FTZ R21, R8, R21 ;  /* 0x0000001508157221 */ /* 0x000fca0000010000 */
[----:B------:R-:W-:-:S07]  /*1740*/  MOV R26, R21 ;  /* 0x00000015001a7202 */ /* 0x000fce0000000f00 */
[----:B------:R-:W-:Y:S05]  /*1750*/  WARPSYNC.COLLECTIVE R11, `(.L_x_1111) ;  /* 0x000000000b087348 */ /* 0x000fea0003c00000 */
[----:B------:R0:W1:Y:S02]  /*1760*/  SHFL.BFLY P2, R16, R26, R13, R12 ;  /* 0x0c00000d1a107389 */ /* 0x000064000004000c */
[----:B01----:R-:W-:Y:S01]  /*1770*/  ENDCOLLECTIVE ;  /* 0x000000000000791b */ /* 0x003fe20003800000 */
.L_x_1111:
[----:B------:R-:W-:Y:S01]  /*1780*/  HFMA2.MMA R13, -RZ, RZ, 0, 9.5367431640625e-07 ;  /* 0x00000010ff0d7435 */ /* 0x000fe200000001ff */
[----:B------:R-:W-:-:S05]  /*1790*/  MOV R22, R16 ;  /* 0x0000001000167202 */ /* 0x000fca0000000f00 */
[----:B------:R-:W-:-:S05]  /*17a0*/  FADD.FTZ R17, R21, R22 ;  /* 0x0000001615117221 */ /* 0x000fca0000010000 */
[----:B------:R-:W-:-:S07]  /*17b0*/  MOV R26, R17 ;  /* 0x00000011001a7202 */ /* 0x000fce0000000f00 */
[----:B------:R-:W-:Y:S05]  /*17c0*/  WARPSYNC.COLLECTIVE R11, `(.L_x_1112) ;  /* 0x000000000b087348 */ /* 0x000fea0003c00000 */
[----:B------:R0:W1:Y:S02]  /*17d0*/  SHFL.BFLY P2, R16, R26, R13, R12 ;  /* 0x0c00000d1a107389 */ /* 0x000064000004000c */
[----:B01----:R-:W-:Y:S01]  /*17e0*/  ENDCOLLECTIVE ;  /* 0x000000000000791b */ /* 0x003fe20003800000 */
.L_x_1112:
[----:B------:R-:W-:Y:S01]  /*17f0*/  HFMA2.MMA R13, -RZ, RZ, 0, 5.9604644775390625e-08 ;  /* 0x00000001ff0d7435 */ /* 0x000fe200000001ff */
[----:B------:R-:W-:Y:S02]  /*1800*/  MOV R26, R7 ;  /* 0x00000007001a7202 */ /* 0x000fe40000000f00 */
[----:B------:R-:W-:-:S08]  /*1810*/  MOV R8, R16 ;  /* 0x0000001000087202 */ /* 0x000fd00000000f00 */
[----:B------:R-:W-:Y:S05]  /*1820*/  WARPSYNC.COLLECTIVE R11, `(.L_x_1113) ;  /* 0x000000000b087348 */ /* 0x000fea0003c00000 */
[----:B------:R0:W1:Y:S02]  /*1830*/  SHFL.BFLY P2, R16, R26, R13, R12 ;  /* 0x0c00000d1a107389 */ /* 0x000064000004000c */
[----:B01----:R-:W-:Y:S01]  /*1840*/  ENDCOLLECTIVE ;  /* 0x000000000000791b */ /* 0x003fe20003800000 */
.L_x_1113:
[----:B------:R-:W-:Y:S01]  /*1850*/  HFMA2.MMA R13, -RZ, RZ, 0, 1.1920928955078125e-07 ;  /* 0x00000002ff0d7435 */ /* 0x000fe200000001ff */
[----:B------:R-:W-:-:S05]  /*1860*/  MOV R18, R16 ;  /* 0x0000001000127202 */ /* 0x000fca0000000f00 */
[----:B------:R-:W-:-:S05]  /*1870*/  FADD.FTZ R22, R7, R18 ;  /* 0x0000001207167221 */ /* 0x000fca0000010000 */
[----:B------:R-:W-:-:S07]  /*1880*/  MOV R26, R22 ;  /* 0x00000016001a7202 */ /* 0x000fce0000000f00 */
[----:B------:R-:W-:Y:S05]  /*1890*/  WARPSYNC.COLLECTIVE R11, `(.L_x_1114) ;  /* 0x000000000b087348 */ /* 0x000fea0003c00000 */
[----:B------:R0:W1:Y:S02]  /*18a0*/  SHFL.BFLY P2, R16, R26, R13, R12 ;  /* 0x0c00000d1a107389 */ /* 0x000064000004000c */
[----:B01----:R-:W-:Y:S01]  /*18b0*/  ENDCOLLECTIVE ;  /* 0x000000000000791b */ /* 0x003fe20003800000 */
.L_x_1114:
[----:B------:R-:W-:Y:S01]  /*18c0*/  HFMA2.MMA R13, -RZ, RZ, 0, 2.384185791015625e-07 ;  /* 0x00000004ff0d7435 */ /* 0x000fe200000001ff */
[----:B------:R-:W-:-:S05]  /*18d0*/  MOV R21, R16 ;  /* 0x0000001000157202 */ /* 0x000fca0000000f00 */
[----:B------:R-:W-:-:S05]  /*18e0*/  FADD.FTZ R7, R22, R21 ;  /* 0x0000001516077221 */ /* 0x000fca0000010000 */
[----:B------:R-:W-:-:S07]  /*18f0*/  MOV R26, R7 ;  /* 0x00000007001a7202 */ /* 0x000fce0000000f00 */
[----:B------:R-:W-:Y:S05]  /*1900*/  WARPSYNC.COLLECTIVE R11, `(.L_x_1115) ;  /* 0x000000000b087348 */ /* 0x000fea0003c00000 */
[----:B------:R0:W1:Y:S02]  /*1910*/  SHFL.BFLY P2, R16, R26, R13, R12 ;  /* 0x0c00000d1a107389 */ /* 0x000064000004000c */
[----:B01----:R-:W-:Y:S01]  /*1920*/  ENDCOLLECTIVE ;  /* 0x000000000000791b */ /* 0x003fe20003800000 */
.L_x_1115:
[----:B------:R-:W-:Y:S01]  /*1930*/  HFMA2.MMA R13, -RZ, RZ, 0, 4.76837158203125e-07 ;  /* 0x00000008ff0d7435 */ /* 0x000fe200000001ff */
[----:B------:R-:W-:-:S05]  /*1940*/  MOV R20, R16 ;  /* 0x0000001000147202 */ /* 0x000fca0000000f00 */
[----:B------:R-:W-:-:S05]  /*1950*/  FADD.FTZ R23, R7, R20 ;  /* 0x0000001407177221 */ /* 0x000fca0000010000 */
[----:B------:R-:W-:-:S07]  /*1960*/  MOV R26, R23 ;  /* 0x00000017001a7202 */ /* 0x000fce0000000f00 */
[----:B------:R-:W-:Y:S05]  /*1970*/  WARPSYNC.COLLECTIVE R11, `(.L_x_1116) ;  /* 0x000000000b087348 */ /* 0x000fea0003c00000 */
[----:B------:R0:W1:Y:S02]  /*1980*/  SHFL.BFLY P2, R16, R26, R13, R12 ;  /* 0x0c00000d1a107389 */ /* 0x000064000004000c */
[----:B01----:R-:W-:Y:S01]  /*1990*/  ENDCOLLECTIVE ;  /* 0x000000000000791b */ /* 0x003fe20003800000 */
.L_x_1116:
[----:B------:R-:W-:Y:S01]  /*19a0*/  HFMA2.MMA R13, -RZ, RZ, 0, 9.5367431640625e-07 ;  /* 0x00000010ff0d7435 */ /* 0x000fe200000001ff */
[----:B------:R-:W-:-:S05]  /*19b0*/  MOV R24, R16 ;  /* 0x0000001000187202 */ /* 0x000fca0000000f00 */
[----:B------:R-:W-:-:S05]  /*19c0*/  FADD.FTZ R24, R23, R24 ;  /* 0x0000001817187221 */ /* 0x000fca0000010000 */
[----:B------:R-:W-:-:S07]  /*19d0*/  MOV R26, R24 ;  /* 0x00000018001a7202 */ /* 0x000fce0000000f00 */
[----:B------:R-:W-:Y:S05]  /*19e0*/  WARPSYNC.COLLECTIVE R11, `(.L_x_1117) ;  /* 0x000000000b087348 */ /* 0x000fea0003c00000 */
[----:B------:R0:W1:Y:S02]  /*19f0*/  SHFL.BFLY P2, R16, R26, R13, R12 ;  /* 0x0c00000d1a107389 */ /* 0x000064000004000c */
[----:B01----:R-:W-:Y:S01]  /*1a00*/  ENDCOLLECTIVE ;  /* 0x000000000000791b */ /* 0x003fe20003800000 */
.L_x_1117:
[----:B------:R-:W-:Y:S05]  /*1a10*/  BRA `(.L_x_1118) ;  /* 0xfffffff400407947 */ /* 0x000fea000383ffff */
.L_x_1119:
        /* <DEDUP_REMOVED lines=14> */
.L_x_2970:


//--------------------- .text._ZN10layer_norm31ln_parallel_residual_bwd_kernelINS_13Kernel_traitsI13__nv_bfloat16S2_fS2_fjLj2048ELj1ELj1ELj4ELj16ENS_18Kernel_traits_baseILj2048ES2_S2_fS2_fjLj128EEEEELb1ELb1ELb1EEEvNS_9BwdParamsE --------------------------
	.section	.text._ZN10layer_norm31ln_parallel_residual_bwd_kernelINS_13Kernel_traitsI13__nv_bfloat16S2_fS2_fjLj2048ELj1ELj1ELj4ELj16ENS_18Kernel_traits_baseILj2048ES2_S2_fS2_fjLj128EEEEELb1ELb1ELb1EEEvNS_9BwdParamsE,"ax",@progbits
	.align	128
        .global         _ZN10layer_norm31ln_parallel_residual_bwd_kernelINS_13Kernel_traitsI13__nv_bfloat16S2_fS2_fjLj2048ELj1ELj1ELj4ELj16ENS_18Kernel_traits_baseILj2048ES2_S2_fS2_fjLj128EEEEELb1ELb1ELb1EEEvNS_9BwdParamsE
        .type           _ZN10layer_norm31ln_parallel_residual_bwd_kernelINS_13Kernel_traitsI13__nv_bfloat16S2_fS2_fjLj2048ELj1ELj1ELj4ELj16ENS_18Kernel_traits_baseILj2048ES2_S2_fS2_fjLj128EEEEELb1ELb1ELb1EEEvNS_9BwdParamsE,@function
        .size           _ZN10layer_norm31ln_parallel_residual_bwd_kernelINS_13Kernel_traitsI13__nv_bfloat16S2_fS2_fjLj2048ELj1ELj1ELj4ELj16ENS_18Kernel_traits_baseILj2048ES2_S2_fS2_fjLj128EEEEELb1ELb1ELb1EEEvNS_9BwdParamsE,(.L_x_2971 - _ZN10layer_norm31ln_parallel_residual_bwd_kernelINS_13Kernel_traitsI13__nv_bfloat16S2_fS2_fjLj2048ELj1ELj1ELj4ELj16ENS_18Kernel_traits_baseILj2048ES2_S2_fS2_fjLj128EEEEELb1ELb1ELb1EEEvNS_9BwdParamsE)
        .other          _ZN10layer_norm31ln_parallel_residual_bwd_kernelINS_13Kernel_traitsI13__nv_bfloat16S2_fS2_fjLj2048ELj1ELj1ELj4ELj16ENS_18Kernel_traits_baseILj2048ES2_S2_fS2_fjLj128EEEEELb1ELb1ELb1EEEvNS_9BwdParamsE,@"STO_CUDA_ENTRY STV_DEFAULT"
_ZN10layer_norm31ln_parallel_residual_bwd_kernelINS_13Kernel_traitsI13__nv_bfloat16S2_fS2_fjLj2048ELj1ELj1ELj4ELj16ENS_18Kernel_traits_baseILj2048ES2_S2_fS2_fjLj128EEEEELb1ELb1ELb1EEEvNS_9BwdParamsE:
.text._ZN10layer_norm31ln_parallel_residual_bwd_kernelINS_13Kernel_traitsI13__nv_bfloat16S2_fS2_fjLj2048ELj1ELj1ELj4ELj16ENS_18Kernel_traits_baseILj2048ES2_S2_fS2_fjLj128EEEEELb1ELb1ELb1EEEvNS_9BwdParamsE:
        /* <DEDUP_REMOVED lines=33> */
.L_x_1120:
[----:B------:R-:W-:Y:S01]  /*0210*/  SHF.L.U32 R0, R70, 0x4, RZ ;  /* 0x0000000446007819 */ /* 0x000fe200000006ff */
[----:B------:R-:W-:-:S03]  /*0220*/  ULDC.64 UR6, c[0x0][0x260] ;  /* 0x0000980000067ab9 */ /* 0x000fc60000000a00 */
[----:B------:R-:W-:-:S04]  /*0230*/  LOP3.LUT R0, R0, 0x7f0, RZ, 0xc0, !PT ;  /* 0x000007f000007812 */ /* 0x000fc800078ec0ff */
[----:B------:R-:W-:-:S04]  /*0240*/  IADD3 R2, P0, R0, UR6, RZ ;  /* 0x0000000600027c10 */ /* 0x000fc8000ff1e0ff */
[----:B------:R-:W-:Y:S01]  /*0250*/  IADD3.X R3, RZ, UR7, RZ, P0, !PT ;  /* 0x00000007ff037c10 */ /* 0x000fe200087fe4ff */
[----:B------:R-:W-:-:S04]  /*0260*/  ULDC.64 UR6, c[0x0][0x2c8] ;  /* 0x0000b20000067ab9 */ /* 0x000fc80000000a00 */
[----:B------:R-:W2:Y:S04]  /*0270*/  LDG.E.128 R72, desc[UR4][R2.64] ;  /* 0x0000000402487981 */ /* 0x000ea8000c1e1d00 */
[----:B------:R-:W3:Y:S01]  /*0280*/  LDG.E.128 R76, desc[UR4][R2.64+0x800] ;  /* 0x00080004024c7981 */ /* 0x000ee2000c1e1d00 */
[----:B------:R-:W-:Y:S01]  /*0290*/  ISETP.NE.U32.AND P0, PT, RZ, UR6, PT ;  /* 0x00000006ff007c0c */ /* 0x000fe2000bf05070 */
[----:B------:R-:W-:Y:S01]  /*02a0*/  ULDC.U8 UR6, c[0x0][0x2a0] ;  /* 0x0000a80000067ab9 */ /* 0x000fe20000000000 */
[----:B------:R-:W-:Y:S01]  /*02b0*/  HFMA2.MMA R0, -RZ, RZ, 0, 5.9604644775390625e-08 ;  /* 0x00000001ff007435 */ /* 0x000fe200000001ff */
[----:B------:R-:W-:Y:S01]  /*02c0*/  UISETP.NE.AND UP0, UPT, UR6, URZ, UPT ;  /* 0x0000003f0600728c */ /* 0x000fe2000bf05270 */
[----:B------:R-:W-:Y:S02]  /*02d0*/  ISETP.NE.AND.EX P0, PT, RZ, UR7, PT, P0 ;  /* 0x00000007ff007c0c */ /* 0x000fe4000bf05300 */
        /* <DEDUP_REMOVED lines=16> */
[----:B------:R-:W-:Y:S02]  /*03e0*/  LOP3.LUT R112, R70, 0x7f, RZ, 0xc0, !PT ;  /* 0x0000007f46707812 */ /* 0x000fe400078ec0ff */
[----:B------:R-:W-:Y:S02]  /*03f0*/  PLOP3.LUT P4, PT, PT, PT, UP0, 0x80, 0x0 ;  /* 0x000000000000781c */ /* 0x000fe40003f8f008 */
[C---:B--2---:R-:W-:Y:S01]  /*0400*/  PRMT R113, R72.reuse, 0x7632, R113 ;  /* 0x0000763248717816 */ /* 0x044fe20000000071 */
[----:B------:R-:W-:Y:S01]  /*0410*/  IMAD.U32 R72, R72, 0x10000, RZ ;  /* 0x0001000048487824 */ /* 0x000fe200078e00ff */
[C---:B------:R-:W-:Y:S01]  /*0420*/  PRMT R116, R75.reuse, 0x7632, R116 ;  /* 0x000076324b747816 */ /* 0x040fe20000000074 */
[----:B------:R-:W-:Y:S01]  /*0430*/  IMAD.U32 R75, R75, 0x10000, RZ ;  /* 0x000100004b4b7824 */ /* 0x000fe200078e00ff */
[C---:B---3--:R-:W-:Y:S01]  /*0440*/  PRMT R119, R78.reuse, 0x7632, R119 ;  /* 0x000076324e777816 */ /* 0x048fe20000000077 */
[----:B------:R-:W-:Y:S01]  /*0450*/  IMAD.U32 R78, R78, 0x10000, RZ ;  /* 0x000100004e4e7824 */ /* 0x000fe200078e00ff */
[----:B------:R-:W-:Y:S01]  /*0460*/  PRMT R114, R73, 0x7632, R114 ;  /* 0x0000763249727816 */ /* 0x000fe20000000072 */
[----:B------:R-:W-:Y:S01]  /*0470*/  IMAD.U32 R113, R113, 0x10000, RZ ;  /* 0x0001000071717824 */ /* 0x000fe200078e00ff */
[----:B------:R-:W-:Y:S01]  /*0480*/  PRMT R115, R74, 0x7632, R115 ;  /* 0x000076324a737816 */ /* 0x000fe20000000073 */
[----:B------:R-:W-:Y:S01]  /*0490*/  IMAD.U32 R116, R116, 0x10000, RZ ;  /* 0x0001000074747824 */ /* 0x000fe200078e00ff */
[----:B------:R-:W-:Y:S01]  /*04a0*/  PRMT R117, R76, 0x7632, R117 ;  /* 0x000076324c757816 */ /* 0x000fe20000000075 */
[----:B------:R-:W-:Y:S01]  /*04b0*/  IMAD.U32 R119, R119, 0x10000, RZ ;  /* 0x0001000077777824 */ /* 0x000fe200078e00ff */
[----:B------:R-:W-:-:S02]  /*04c0*/  PRMT R118, R77, 0x7632, R118 ;  /* 0x000076324d767816 */ /* 0x000fc40000000076 */
[----:B------:R-:W-:Y:S02]  /*04d0*/  PRMT R120, R79, 0x7632, R120 ;  /* 0x000076324f787816 */ /* 0x000fe40000000078 */
        /* <DEDUP_REMOVED lines=9> */
[----:B------:R-:W-:-:S07]  /*0570*/  SHF.L.U32 R120, R120, 0x10, RZ ;  /* 0x0000001078787819 */ /* 0x000fce00000006ff */
.L_x_1123:
[----:B---3--:R-:W0:Y:S01]  /*0580*/  LDC.64 R54, c[0x0][0x250] ;  /* 0x00009400ff367b82 */ /* 0x008e220000000a00 */
[----:B------:R-:W-:-:S05]  /*0590*/  IMAD R32, R71, UR8, RZ ;  /* 0x0000000847207c24 */ /* 0x000fca000f8e02ff */
        /* <DEDUP_REMOVED lines=9> */
[C---:B-1----:R-:W-:Y:S01]  /*0630*/  IMAD.WIDE.U32 R60, R123.reuse, 0x20, R40 ;  /* 0x000000207b3c7825 */ /* 0x042fe200078e0028 */
[----:B------:R-:W-:Y:S01]  /*0640*/  ISETP.NE.U32.AND P1, PT, RZ, UR12, PT ;  /* 0x0000000cff007c0c */ /* 0x000fe2000bf25070 */
[----:B------:R-:W0:Y:S03]  /*0650*/  @P0 LDC.64 R62, c[0x0][0x2c8] ;  /* 0x0000b200ff3e0b82 */ /* 0x000e260000000a00 */
[----:B------:R-:W4:Y:S01]  /*0660*/  LDG.E.128 R32, desc[UR4][R60.64] ;  /* 0x000000043c207981 */ /* 0x000f22000c1e1d00 */
[----:B--2---:R-:W-:-:S04]  /*0670*/  IMAD.WIDE.U32 R36, R123, 0x10, R52 ;  /* 0x000000107b247825 */ /* 0x004fc800078e0034 */
[----:B---3--:R-:W-:Y:S02]  /*0680*/  IMAD.WIDE R68, R71, 0x4, R58 ;  /* 0x0000000447447825 */ /* 0x008fe400078e023a */
[----:B------:R-:W2:Y:S01]  /*0690*/  LDG.E.128 R36, desc[UR4][R36.64] ;  /* 0x0000000424247981 */ /* 0x000ea2000c1e1d00 */
[----:B------:R-:W1:Y:S01]  /*06a0*/  LDC.64 R58, c[0x0][0x240] ;  /* 0x00009000ff3a7b82 */ /* 0x000e620000000a00 */
[C---:B------:R-:W-:Y:S02]  /*06b0*/  IMAD.WIDE.U32 R124, R121.reuse, 0x20, R40 ;  /* 0x00000020797c7825 */ /* 0x040fe400078e0028 */
[----:B------:R-:W3:Y:S02]  /*06c0*/  LDG.E R122, desc[UR4][R68.64] ;  /* 0x00000004447a7981 */ /* 0x000ee4000c1e1900 */
[C---:B------:R-:W-:Y:S02]  /*06d0*/  IMAD.WIDE.U32 R52, R121.reuse, 0x10, R52 ;  /* 0x0000001079347825 */ /* 0x040fe400078e0034 */
[----:B------:R0:W3:Y:S04]  /*06e0*/  LDG.E.128 R40, desc[UR4][R60.64+0x10] ;  /* 0x000010043c287981 */ /* 0x0000e8000c1e1d00 */
[----:B------:R-:W3:Y:S04]  /*06f0*/  LDG.E.128 R44, desc[UR4][R124.64] ;  /* 0x000000047c2c7981 */ /* 0x000ee8000c1e1d00 */
[----:B------:R-:W3:Y:S01]  /*0700*/  LDG.E.128 R52, desc[UR4][R52.64] ;  /* 0x0000000434347981 */ /* 0x000ee2000c1e1d00 */
[----:B0-----:R-:W0:Y:S03]  /*0710*/  @P0 LDC.64 R60, c[0x0][0x2c8] ;  /* 0x0000b200ff3c0b82 */ /* 0x001e260000000a00 */
[----:B------:R-:W3:Y:S01]  /*0720*/  LDG.E.128 R48, desc[UR4][R124.64+0x10] ;  /* 0x000010047c307981 */ /* 0x000ee2000c1e1d00 */
[----:B0-----:R-:W-:-:S04]  /*0730*/  @P0 IMAD.WIDE.U32 R68, R121, 0x20, R60 ;  /* 0x0000002079440825 */ /* 0x001fc800078e003c */
[--C-:B-1----:R-:W-:Y:S01]  /*0740*/  IMAD.WIDE.U32 R60, R123, 0x8, R58.reuse ;  /* 0x000000087b3c7825 */ /* 0x102fe200078e003a */
[----:B------:R-:W-:Y:S01]  /*0750*/  ISETP.NE.AND.EX P1, PT, RZ, UR13, PT, P1 ;  /* 0x0000000dff007c0c */ /* 0x000fe2000bf25310 */
[----:B------:R-:W5:Y:S02]  /*0760*/  @P0 LDG.E.128 R12, desc[UR4][R68.64] ;  /* 0x00000004440c0981 */ /* 0x000f64000c1e1d00 */
[----:B------:R-:W-:Y:S02]  /*0770*/  IMAD.WIDE.U32 R58, R121, 0x8, R58 ;  /* 0x00000008793a7825 */ /* 0x000fe400078e003a */
[----:B------:R-:W5:Y:S04]  /*0780*/  LDG.E.64 R60, desc[UR4][R60.64] ;  /* 0x000000043c3c7981 */ /* 0x000f68000c1e1b00 */
[----:B------:R-:W5:Y:S04]  /*0790*/  LDG.E.64 R58, desc[UR4][R58.64] ;  /* 0x000000043a3a7981 */ /* 0x000f68000c1e1b00 */
[----:B------:R-:W0:Y:S01]  /*07a0*/  @P1 LDC.64 R64, c[0x0][0x248] ;  /* 0x00009200ff401b82 */ /* 0x000e220000000a00 */
[----:B------:R-:W-:Y:S01]  /*07b0*/  @P0 IMAD.WIDE.U32 R62, R123, 0x20, R62 ;  /* 0x000000207b3e0825 */ /* 0x000fe200078e003e */
[----:B------:R-:W-:Y:S01]  /*07c0*/  LOP3.LUT P6, RZ, R0, 0xff, RZ, 0xc0, !PT ;  /* 0x000000ff00ff7812 */ /* 0x000fe200078cc0ff */
        /* <DEDUP_REMOVED lines=8> */
[----:B------:R-:W-:Y:S01]  /*0850*/  UMOV UR6, 0xffffffff ;  /* 0xffffffff00067882 */ /* 0x000fe20000000000 */
[----:B------:R-:W-:Y:S02]  /*0860*/  IADD3 R71, R71, UR10, RZ ;  /* 0x0000000a47477c10 */ /* 0x000fe4000fffe0ff */
[----:B------:R-:W-:Y:S02]  /*0870*/  LOP3.LUT P2, RZ, R70, 0x1f, RZ, 0xc0, !PT ;  /* 0x0000001f46ff7812 */ /* 0x000fe4000784c0ff */
[----:B------:R-:W-:Y:S02]  /*0880*/  ISETP.GE.AND P5, PT, R71, UR11, PT ;  /* 0x0000000b47007c0c */ /* 0x000fe4000bfa6270 */
[----:B----4-:R-:W-:-:S05]  /*0890*/  FSEL R143, R126, RZ, !P4 ;  /* 0x000000ff7e8f7208 */ /* 0x010fca0006000000 */
[C---:B0-----:R-:W-:Y:S01]  /*08a0*/  FADD.FTZ R65, -R143.reuse, R32 ;  /* 0x000000208f417221 */ /* 0x041fe20000010100 */
[C---:B------:R-:W-:Y:S01]  /*08b0*/  FADD.FTZ R131, -R143.reuse, R33 ;  /* 0x000000218f837221 */ /* 0x040fe20000010100 */
[C---:B------:R-:W-:Y:S01]  /*08c0*/  FADD.FTZ R129, -R143.reuse, R34 ;  /* 0x000000228f817221 */ /* 0x040fe20000010100 */
[----:B-1----:R-:W-:Y:S01]  /*08d0*/  FADD.FTZ R67, -R143, R35 ;  /* 0x000000238f437221 */ /* 0x002fe20000010100 */
[C---:B--2---:R-:W-:Y:S01]  /*08e0*/  PRMT R63, R36.reuse, 0x7632, R63 ;  /* 0x00007632243f7816 */ /* 0x044fe2000000003f */
[----:B------:R-:W-:Y:S01]  /*08f0*/  IMAD.U32 R133, R36, 0x10000, RZ ;  /* 0x0001000024857824 */ /* 0x000fe200078e00ff */
[C---:B------:R-:W-:Y:S02]  /*0900*/  PRMT R66, R38.reuse, 0x7632, R66 ;  /* 0x0000763226427816 */ /* 0x040fe40000000042 */
[----:B------:R-:W-:Y:S01]  /*0910*/  SHF.L.U32 R125, R38, 0x10, RZ ;  /* 0x00000010267d7819 */ /* 0x000fe200000006ff */
[----:B---3--:R-:W-:Y:S01]  /*0920*/  FMUL.FTZ R0, R122, R65 ;  /* 0x000000417a007220 */ /* 0x008fe20000410000 */
[----:B------:R-:W-:-:S02]  /*0930*/  PRMT R64, R37, 0x7632, R64 ;  /* 0x0000763225407816 */ /* 0x000fc40000000040 */
[----:B------:R-:W-:Y:S01]  /*0940*/  PRMT R38, R39, 0x7632, R38 ;  /* 0x0000763227267816 */ /* 0x000fe20000000026 */
[----:B------:R-:W-:Y:S01]  /*0950*/  FADD.FTZ R43, -R143, R43 ;  /* 0x0000002b8f2b7221 */ /* 0x000fe20000010100 */
[----:B------:R-:W-:Y:S01]  /*0960*/  SHF.L.U32 R37, R37, 0x10, RZ ;  /* 0x0000001025257819 */ /* 0x000fe200000006ff */
[C---:B------:R-:W-:Y:S01]  /*0970*/  FMUL.FTZ R131, R122.reuse, R131 ;  /* 0x000000837a837220 */ /* 0x040fe20000410000 */
[----:B------:R-:W-:Y:S01]  /*0980*/  FMUL.FTZ R129, R122, R129 ;  /* 0x000000817a817220 */ /* 0x000fe20000410000 */
[----:B------:R-:W-:Y:S02]  /*0990*/  IMAD.U32 R130, R63, 0x10000, RZ ;  /* 0x000100003f827824 */ /* 0x000fe400078e00ff */
[----:B------:R-:W-:Y:S01]  /*09a0*/  FADD.FTZ R94, R133, R94 ;  /* 0x0000005e855e7221 */ /* 0x000fe20000010000 */
[-C--:B------:R-:W-:Y:S01]  /*09b0*/  FFMA.FTZ R111, R0, R133.reuse, R111 ;  /* 0x00000085006f7223 */ /* 0x080fe2000001006f */
[----:B------:R-:W-:Y:S01]  /*09c0*/  SHF.L.U32 R69, R64, 0x10, RZ ;  /* 0x0000001040457819 */ /* 0x000fe200000006ff */
[----:B------:R-:W-:Y:S01]  /*09d0*/  FMUL.FTZ R133, R72, R133 ;  /* 0x0000008548857220 */ /* 0x000fe20000410000 */
[----:B------:R-:W-:-:S02]  /*09e0*/  IMAD.U32 R38, R38, 0x10000, RZ ;  /* 0x0001000026267824 */ /* 0x000fc400078e00ff */
[----:B------:R-:W-:Y:S01]  /*09f0*/  FMUL.FTZ R64, R122, R43 ;  /* 0x0000002b7a407220 */ /* 0x000fe20000410000 */
[C---:B------:R-:W-:Y:S01]  /*0a00*/  PRMT R36, R54.reuse, 0x7632, R36 ;  /* 0x0000763236247816 */ /* 0x040fe20000000024 */
[----:B------:R-:W-:Y:S01]  /*0a10*/  FADD.FTZ R92, R37, R92 ;  /* 0x0000005c255c7221 */ /* 0x000fe20000010000 */
[----:B------:R-:W-:Y:S01]  /*0a20*/  SHF.L.U32 R35, R54, 0x10, RZ ;  /* 0x0000001036237819 */ /* 0x000fe200000006ff */
[-C--:B------:R-:W-:Y:S01]  /*0a30*/  FFMA.FTZ R108, R129, R37.reuse, R108 ;  /* 0x00000025816c7223 */ /* 0x080fe2000001006c */
[----:B------:R-:W-:Y:S01]  /*0a40*/  FMUL.FTZ R128, R73, R37 ;  /* 0x0000002549807220 */ /* 0x000fe20000410000 */
[-C--:B------:R-:W-:Y:S01]  /*0a50*/  FFMA.FTZ R110, R131, R130.reuse, R110 ;  /* 0x00000082836e7223 */ /* 0x080fe2000001006e */
[----:B------:R-:W-:Y:S01]  /*0a60*/  FADD.FTZ R95, R130, R95 ;  /* 0x0000005f825f7221 */ /* 0x000fe20000010000 */
[----:B------:R-:W-:Y:S01]  /*0a70*/  FMUL.FTZ R130, R113, R130 ;  /* 0x0000008271827220 */ /* 0x000fe20000410000 */
[----:B------:R-:W-:Y:S01]  /*0a80*/  FADD.FTZ R89, R38, R89 ;  /* 0x0000005926597221 */ /* 0x000fe20000010000 */
[-C--:B------:R-:W-:Y:S01]  /*0a90*/  FFMA.FTZ R105, R64, R38.reuse, R105 ;  /* 0x0000002640697223 */ /* 0x080fe20000010069 */
[----:B------:R-:W-:Y:S01]  /*0aa0*/  FMUL.FTZ R54, R116, R38 ;  /* 0x0000002674367220 */ /* 0x000fe20000410000 */
[----:B------:R-:W-:Y:S01]  /*0ab0*/  FADD.FTZ R37, RZ, R133 ;  /* 0x00000085ff257221 */ /* 0x000fe20000010000 */
[----:B------:R-:W-:Y:S01]  /*0ac0*/  FFMA.FTZ R38, R0, R133, RZ ;  /* 0x0000008500267223 */ /* 0x000fe200000100ff */
[----:B------:R-:W-:-:S02]  /*0ad0*/  IMAD.U32 R126, R39, 0x10000, RZ ;  /* 0x00010000277e7824 */ /* 0x000fc400078e00ff */
[C---:B------:R-:W-:Y:S01]  /*0ae0*/  FADD.FTZ R127, -R143.reuse, R40 ;  /* 0x000000288f7f7221 */ /* 0x040fe20000010100 */
[----:B------:R-:W-:Y:S01]  /*0af0*/  FADD.FTZ R39, -R143, R42 ;  /* 0x0000002a8f277221 */ /* 0x000fe20000010100 */
[----:B------:R-:W-:Y:S01]  /*0b00*/  PRMT R40, R52, 0x7632, R40 ;  /* 0x0000763234287816 */ /* 0x000fe20000000028 */
[C---:B------:R-:W-:Y:S01]  /*0b10*/  FMUL.FTZ R124, R122.reuse, R67 ;  /* 0x000000437a7c7220 */ /* 0x040fe20000410000 */
[----:B------:R-:W-:Y:S01]  /*0b20*/  FADD.FTZ R37, R37, R130 ;  /* 0x0000008225257221 */ /* 0x000fe20000010000 */
[----:B------:R-:W-:Y:S01]  /*0b30*/  FFMA.FTZ R38, R131, R130, R38 ;  /* 0x0000008283267223 */ /* 0x000fe20000010026 */
[----:B------:R-:W-:Y:S01]  /*0b40*/  FMUL.FTZ R67, R122, R39 ;  /* 0x000000277a437220 */ /* 0x000fe20000410000 */
[----:B------:R-:W-:Y:S01]  /*0b50*/  SHF.L.U32 R132, R40, 0x10, RZ ;  /* 0x0000001028847819 */ /* 0x000fe200000006ff */
[----:B------:R-:W-:Y:S01]  /*0b60*/  FADD.FTZ R41, -R143, R41 ;  /* 0x000000298f297221 */ /* 0x000fe20000010100 */
[----:B------:R-:W-:Y:S01]  /*0b70*/  FMUL.FTZ R127, R122, R127 ;  /* 0x0000007f7a7f7220 */ /* 0x000fe20000410000 */
[-C--:B------:R-:W-:Y:S01]  /*0b80*/  FFMA.FTZ R109, R124, R69.reuse, R109 ;  /* 0x000000457c6d7223 */ /* 0x080fe2000001006d */
[----:B------:R-:W-:Y:S01]  /*0b90*/  FADD.FTZ R93, R69, R93 ;  /* 0x0000005d455d7221 */ /* 0x000fe20000010000 */
        /* <DEDUP_REMOVED lines=19> */
[----:B------:R-:W-:-:S02]  /*0cd0*/  IMAD.U32 R38, R36, 0x10000, RZ ;  /* 0x0001000024267824 */ /* 0x000fc400078e00ff */
[C---:B------:R-:W-:Y:S01]  /*0ce0*/  FADD.FTZ R45, -R143.reuse, R45 ;  /* 0x0000002d8f2d7221 */ /* 0x040fe20000010100 */
[C---:B------:R-:W-:Y:S01]  /*0cf0*/  FADD.FTZ R137, -R143.reuse, R46 ;  /* 0x0000002e8f897221 */ /* 0x040fe20000010100 */
[C---:B------:R-:W-:Y:S01]  /*0d00*/  FADD.FTZ R47, -R143.reuse, R47 ;  /* 0x0000002f8f2f7221 */ /* 0x040fe20000010100 */
[C---:B------:R-:W-:Y:S01]  /*0d10*/  FADD.FTZ R139, -R143.reuse, R48 ;  /* 0x000000308f8b7221 */ /* 0x040fe20000010100 */
[C---:B------:R-:W-:Y:S01]  /*0d20*/  FADD.FTZ R49, -R143.reuse, R49 ;  /* 0x000000318f317221 */ /* 0x040fe20000010100 */
[----:B------:R-:W-:Y:S01]  /*0d30*/  FADD.FTZ R141, -R143, R50 ;  /* 0x000000328f8d7221 */ /* 0x000fe20000010100 */
[----:B------:R-:W-:Y:S01]  /*0d40*/  FADD.FTZ R37, R37, R68 ;  /* 0x0000004425257221 */ /* 0x000fe20000010000 */
[----:B------:R-:W-:Y:S01]  /*0d50*/  FFMA.FTZ R36, R126, R68, R39 ;  /* 0x000000447e247223 */ /* 0x000fe20000010027 */
[----:B------:R-:W-:Y:S01]  /*0d60*/  FADD.FTZ R143, -R143, R51 ;  /* 0x000000338f8f7221 */ /* 0x000fe20000010100 */
[----:B------:R-:W-:Y:S02]  /*0d70*/  SHF.L.U32 R51, R52, 0x10, RZ ;  /* 0x0000001034337819 */ /* 0x000fe400000006ff */
[----:B------:R-:W-:-:S02]  /*0d80*/  PRMT R34, R55, 0x7632, R34 ;  /* 0x0000763237227816 */ /* 0x000fc40000000022 */
[----:B------:R-:W-:Y:S01]  /*0d90*/  SHF.L.U32 R50, R55, 0x10, RZ ;  /* 0x0000001037327819 */ /* 0x000fe200000006ff */
[C---:B------:R-:W-:Y:S01]  /*0da0*/  FMUL.FTZ R55, R122.reuse, R135 ;  /* 0x000000877a377220 */ /* 0x040fe20000410000 */
[----:B------:R-:W-:Y:S01]  /*0db0*/  FADD.FTZ R37, R37, R66 ;  /* 0x0000004225257221 */ /* 0x000fe20000010000 */
[----:B------:R-:W-:Y:S01]  /*0dc0*/  FFMA.FTZ R39, R67, R66, R36 ;  /* 0x0000004243277223 */ /* 0x000fe20000010024 */
[----:B------:R-:W-:Y:S01]  /*0dd0*/  PRMT R46, R53, 0x7632, R46 ;  /* 0x00007632352e7816 */ /* 0x000fe2000000002e */
[C---:B------:R-:W-:Y:S01]  /*0de0*/  FMUL.FTZ R52, R122.reuse, R45 ;  /* 0x0000002d7a347220 */ /* 0x040fe20000410000 */
[----:B------:R-:W-:Y:S01]  /*0df0*/  FMUL.FTZ R45, R122, R139 ;  /* 0x0000008b7a2d7220 */ /* 0x000fe20000410000 */
[----:B------:R-:W-:Y:S01]  /*0e00*/  FADD.FTZ R86, R51, R86 ;  /* 0x0000005633567221 */ /* 0x000fe20000010000 */
[-C--:B------:R-:W-:Y:S01]  /*0e10*/  FFMA.FTZ R102, R55, R51.reuse, R102 ;  /* 0x0000003337667223 */ /* 0x080fe20000010066 */
[----:B------:R-:W-:Y:S01]  /*0e20*/  FMUL.FTZ R51, R76, R51 ;  /* 0x000000334c337220 */ /* 0x000fe20000410000 */
[----:B------:R-:W-:Y:S01]  /*0e30*/  FADD.FTZ R36, R37, R54 ;  /* 0x0000003625247221 */ /* 0x000fe20000010000 */
[----:B------:R-:W-:Y:S01]  /*0e40*/  FFMA.FTZ R40, R64, R54, R39 ;  /* 0x0000003640287223 */ /* 0x000fe20000010027 */
[----:B------:R-:W-:Y:S01]  /*0e50*/  IMAD.U32 R62, R53, 0x10000, RZ ;  /* 0x00010000353e7824 */ /* 0x000fe200078e00ff */
[----:B------:R-:W-:Y:S01]  /*0e60*/  SHF.L.U32 R63, R46, 0x10, RZ ;  /* 0x000000102e3f7819 */ /* 0x000fe200000006ff */
        /* <DEDUP_REMOVED lines=9> */
[-C--:B------:R-:W-:Y:S01]  /*0f00*/  FFMA.FTZ R100, R53, R62.reuse, R100 ;  /* 0x0000003e35647223 */ /* 0x080fe20000010064 */
[----:B------:R-:W-:Y:S01]  /*0f10*/  SHF.L.U32 R39, R34, 0x10, RZ ;  /* 0x0000001022277819 */ /* 0x000fe200000006ff */
[----:B------:R-:W-:Y:S01]  /*0f20*/  FMUL.FTZ R62, R77, R62 ;  /* 0x0000003e4d3e7220 */ /* 0x000fe20000410000 */
[----:B------:R-:W-:Y:S01]  /*0f30*/  FADD.FTZ R37, R36, R65 ;  /* 0x0000004124257221 */ /* 0x000fe20000010000 */
[----:B------:R-:W-:Y:S01]  /*0f40*/  FFMA.FTZ R34, R52, R65, R35 ;  /* 0x0000004134227223 */ /* 0x000fe20000010023 */
[-C--:B------:R-:W-:Y:S01]  /*0f50*/  FFMA.FTZ R101, R48, R63.reuse, R101 ;  /* 0x0000003f30657223 */ /* 0x080fe20000010065 */
[----:B------:R-:W-:Y:S01]  /*0f60*/  FADD.FTZ R85, R63, R85 ;  /* 0x000000553f557221 */ /* 0x000fe20000010000 */
[----:B------:R-:W-:Y:S01]  /*0f70*/  FMUL.FTZ R63, R118, R63 ;  /* 0x0000003f763f7220 */ /* 0x000fe20000410000 */
[----:B------:R-:W-:Y:S01]  /*0f80*/  FADD.FTZ R36, R37, R62 ;  /* 0x0000003e25247221 */ /* 0x000fe20000010000 */
[----:B------:R-:W-:-:S03]  /*0f90*/  FFMA.FTZ R35, R53, R62, R34 ;  /* 0x0000003e35237223 */ /* 0x000fc60000010022 */
        /* <DEDUP_REMOVED lines=8> */
[-C--:B------:R-:W-:Y:S01]  /*1020*/  FFMA.FTZ R96, R43, R50.reuse, R96 ;  /* 0x000000322b607223 */ /* 0x080fe20000010060 */
[----:B------:R-:W-:Y:S01]  /*1030*/  SHF.R.U32.HI R32, RZ, 0x5, R70 ;  /* 0x00000005ff207819 */ /* 0x000fe20000011646 */
[----:B------:R-:W-:Y:S01]  /*1040*/  FMUL.FTZ R50, R79, R50 ;  /* 0x000000324f327220 */ /* 0x000fe20000410000 */
[----:B------:R-:W-:Y:S01]  /*1050*/  FADD.FTZ R37, R36, R49 ;  /* 0x0000003124257221 */ /* 0x000fe20000010000 */
[----:B------:R-:W-:Y:S01]  /*1060*/  FFMA.FTZ R34, R44, R49, R35 ;  /* 0x000000312c227223 */ /* 0x000fe20000010023 */
[----:B------:R-:W-:Y:S01]  /*1070*/  LOP3.LUT R33, R32, 0x7fffffc, RZ, 0xc0, !PT ;  /* 0x07fffffc20217812 */ /* 0x000fe200078ec0ff */
[----:B------:R-:W-:Y:S01]  /*1080*/  FMUL.FTZ R42, R122, R143 ;  /* 0x0000008f7a2a7220 */ /* 0x000fe20000410000 */
[-C--:B------:R-:W-:Y:S01]  /*1090*/  FMUL.FTZ R47, R120, R39.reuse ;  /* 0x00000027782f7220 */ /* 0x080fe20000410000 */
[----:B------:R-:W-:Y:S01]  /*10a0*/  FADD.FTZ R36, R37, R50 ;  /* 0x0000003225247221 */ /* 0x000fe20000010000 */
[----:B------:R-:W-:Y:S01]  /*10b0*/  FFMA.FTZ R35, R43, R50, R34 ;  /* 0x000000322b237223 */ /* 0x000fe20000010022 */
[----:B------:R-:W-:Y:S01]  /*10c0*/  FFMA.FTZ R103, R52, R132, R103 ;  /* 0x0000008434677223 */ /* 0x000fe20000010067 */
[----:B------:R-:W-:Y:S01]  /*10d0*/  FADD.FTZ R87, R132, R87 ;  /* 0x0000005784577221 */ /* 0x000fe20000010000 */
[----:B------:R-:W-:Y:S01]  /*10e0*/  FFMA.FTZ R99, R44, R38, R99 ;  /* 0x000000262c637223 */ /* 0x000fe20000010063 */
[----:B------:R-:W-:Y:S01]  /*10f0*/  FADD.FTZ R83, R38, R83 ;  /* 0x0000005326537221 */ /* 0x000fe20000010000 */
[----:B------:R-:W-:Y:S01]  /*1100*/  FFMA.FTZ R97, R42, R39, R97 ;  /* 0x000000272a617223 */ /* 0x000fe20000010061 */
[----:B------:R-:W-:Y:S01]  /*1110*/  FADD.FTZ R81, R39, R81 ;  /* 0x0000005127517221 */ /* 0x000fe20000010000 */
        /* <DEDUP_REMOVED lines=22> */
.L_x_1134:
[----:B------:R-:W3:Y:S01]  /*1280*/  S2R R39, SR_CgaCtaId ;  /* 0x0000000000277919 */ /* 0x000ee20000008800 */
[----:B------:R-:W-:Y:S01]  /*1290*/  @!P2 LOP3.LUT R32, R32, 0x3, RZ, 0xc0, !PT ;  /* 0x000000032020a812 */ /* 0x000fe200078ec0ff */
[----:B------:R-:W-:Y:S01]  /*12a0*/  UISETP.NE.AND UP0, UPT, UR17, URZ, UPT ;  /* 0x0000003f1100728c */ /* 0x000fe2000bf05270 */
[----:B------:R-:W-:Y:S01]  /*12b0*/  MOV R38, 0x400 ;  /* 0x0000040000267802 */ /* 0x000fe20000000f00 */
[----:B--2---:R-:W-:Y:S01]  /*12c0*/  FADD.FTZ R41, R35, R34 ;  /* 0x0000002223297221 */ /* 0x004fe20000010000 */
[----:B-1----:R-:W-:Y:S01]  /*12d0*/  FADD.FTZ R40, R36, R37 ;  /* 0x0000002524287221 */ /* 0x002fe20000010000 */
[----:B------:R-:W-:Y:S02]  /*12e0*/  @!P2 IMAD.IADD R32, R33, 0x1, R32 ;  /* 0x000000012120a824 */ /* 0x000fe400078e0220 */
[----:B------:R-:W-:Y:S01]  /*12f0*/  PLOP3.LUT P4, PT, PT, PT, UP0, 0x80, 0x0 ;  /* 0x000000000000781c */ /* 0x000fe20003f8f008 */
[----:B------:R-:W-:Y:S05]  /*1300*/  WARPSYNC.ALL ;  /* 0x0000000000007948 */ /* 0x000fea0003800000 */
[----:B---3--:R-:W-:-:S04]  /*1310*/  LEA R38, R39, R38, 0x18 ;  /* 0x0000002627267211 */ /* 0x008fc800078ec0ff */
[-C--:B------:R-:W-:Y:S02]  /*1320*/  @!P2 LEA R132, R32, R38.reuse, 0x3 ;  /* 0x000000262084a211 */ /* 0x080fe400078e18ff */
[----:B------:R-:W-:-:S03]  /*1330*/  LEA R134, R33, R38, 0x3 ;  /* 0x0000002621867211 */ /* 0x000fc600078e18ff */
[----:B------:R-:W-:Y:S01]  /*1340*/  @!P2 STS.64 [R132+0x2000], R40 ;  /* 0x002000288400a388 */ /* 0x000fe20000000a00 */
[----:B------:R-:W-:Y:S01]  /*1350*/  BAR.SYNC.DEFER_BLOCKING 0x0 ;  /* 0x0000000000007b1d */ /* 0x000fe20000010000 */
[----:B------:R-:W-:-:S04]  /*1360*/  ISETP.NE.U32.AND P2, PT, RZ, UR18, PT ;  /* 0x00000012ff007c0c */ /* 0x000fc8000bf45070 */
[----:B------:R-:W-:Y:S01]  /*1370*/  ISETP.NE.AND.EX P2, PT, RZ, UR19, PT, P2 ;  /* 0x00000013ff007c0c */ /* 0x000fe2000bf45320 */
[----:B0-----:R-:W0:Y:S04]  /*1380*/  LDS.128 R32, [R134+0x2000] ;  /* 0x0020000086207984 */ /* 0x001e280000000c00 */
        /* <DEDUP_REMOVED lines=17> */
[----:B-----5:R-:W-:Y:S02]  /*14a0*/  IMAD.MOV.U32 R0, RZ, RZ, R60 ;  /* 0x000000ffff007224 */ /* 0x020fe400078e003c */
[----:B------:R-:W-:Y:S01]  /*14b0*/  FADD.FTZ R131, R130, -R131 ;  /* 0x8000008382837221 */ /* 0x000fe20000010000 */
[----:B------:R-:W-:Y:S01]  /*14c0*/  FADD.FTZ R129, R128, -R129 ;  /* 0x8000008180817221 */ /* 0x000fe20000010000 */
[----:B------:R-:W-:Y:S01]  /*14d0*/  FMUL.FTZ R35, R122, R35 ;  /* 0x000000237a237220 */ /* 0x000fe20000410000 */
[----:B------:R-:W-:Y:S01]  /*14e0*/  FADD.FTZ R39, R69, -R124 ;  /* 0x8000007c45277221 */ /* 0x000fe20000010000 */
[----:B------:R-:W-:Y:S01]  /*14f0*/  LOP3.LUT P3, RZ, R0, 0xff, RZ, 0xc0, !PT ;  /* 0x000000ff00ff7812 */ /* 0x000fe2000786c0ff */
[----:B------:R-:W-:Y:S01]  /*1500*/  FMUL.FTZ R34, R122, R131 ;  /* 0x000000837a227220 */ /* 0x000fe20000410000 */
[----:B------:R-:W-:Y:S01]  /*1510*/  @P2 FADD.FTZ R35, R4, R35 ;  /* 0x0000002304232221 */ /* 0x000fe20000010000 */
[----:B------:R-:W-:Y:S01]  /*1520*/  @P1 MOV R0, R2 ;  /* 0x0000000200001202 */ /* 0x000fe20000000f00 */
[----:B------:R-:W-:Y:S01]  /*1530*/  FMUL.FTZ R37, R122, R129 ;  /* 0x000000817a257220 */ /* 0x000fe20000410000 */
[----:B------:R-:W-:Y:S01]  /*1540*/  @P2 FADD.FTZ R34, R5, R34 ;  /* 0x0000002205222221 */ /* 0x000fe20000010000 */
[----:B------:R-:W-:Y:S01]  /*1550*/  FMUL.FTZ R36, R35, UR16 ;  /* 0x0000001023247c20 */ /* 0x000fe20008410000 */
[-CC-:B------:R-:W-:Y:S01]  /*1560*/  FFMA.FTZ R38, R127, R33.reuse, R32.reuse ;  /* 0x000000217f267223 */ /* 0x180fe20000010020 */
[----:B------:R-:W-:Y:S01]  /*1570*/  @P2 FADD.FTZ R37, R6, R37 ;  /* 0x0000002506252221 */ /* 0x000fe20000010000 */
[----:B------:R-:W-:Y:S01]  /*1580*/  FMUL.FTZ R41, R34, UR16 ;  /* 0x0000001022297c20 */ /* 0x000fe20008410000 */
[-CC-:B------:R-:W-:Y:S01]  /*1590*/  FFMA.FTZ R127, R126, R33.reuse, R32.reuse ;  /* 0x000000217e7f7223 */ /* 0x180fe20000010020 */
[----:B------:R-:W-:Y:S01]  /*15a0*/  FSEL R40, R36, RZ, P3 ;  /* 0x000000ff24287208 */ /* 0x000fe20001800000 */
[----:B------:R-:W-:Y:S01]  /*15b0*/  FMUL.FTZ R128, R37, UR16 ;  /* 0x0000001025807c20 */ /* 0x000fe20008410000 */
[----:B------:R-:W-:Y:S01]  /*15c0*/  @P1 LOP3.LUT P3, RZ, R0, 0xff, RZ, 0xc0, !PT ;  /* 0x000000ff00ff1812 */ /* 0x000fe2000786c0ff */
[----:B------:R-:W-:Y:S01]  /*15d0*/  FADD.FTZ R127, R68, -R127 ;  /* 0x8000007f447f7221 */ /* 0x000fe20000010000 */
[-CC-:B------:R-:W-:Y:S01]  /*15e0*/  FFMA.FTZ R129, R67, R33.reuse, R32.reuse ;  /* 0x0000002143817223 */ /* 0x180fe20000010020 */
[----:B------:R-:W-:Y:S01]  /*15f0*/  FFMA.FTZ R52, R52, R33, R32 ;  /* 0x0000002134347223 */ /* 0x000fe20000010020 */
[----:B------:R-:W-:Y:S01]  /*1600*/  @P1 FSEL R0, R36, RZ, P3 ;  /* 0x000000ff24001208 */ /* 0x000fe20001800000 */
[----:B------:R-:W-:Y:S01]  /*1610*/  FMUL.FTZ R36, R122, R39 ;  /* 0x000000277a247220 */ /* 0x000fe20000410000 */
[----:B------:R-:W-:Y:S01]  /*1620*/  LOP3.LUT P3, RZ, R60, 0xff00, RZ, 0xc0, !PT ;  /* 0x0000ff003cff7812 */ /* 0x000fe2000786c0ff */
[----:B------:R-:W-:Y:S01]  /*1630*/  FADD.FTZ R39, R125, -R38 ;  /* 0x800000267d277221 */ /* 0x000fe20000010000 */
[C---:B------:R-:W-:Y:S01]  /*1640*/  FMUL.FTZ R38, R122.reuse, R127 ;  /* 0x0000007f7a267220 */ /* 0x040fe20000410000 */
[----:B------:R-:W-:Y:S01]  /*1650*/  @P2 FADD.FTZ R36, R7, R36 ;  /* 0x0000002407242221 */ /* 0x000fe20000010000 */
[C---:B------:R-:W-:Y:S01]  /*1660*/  FSEL R69, R41.reuse, RZ, P3 ;  /* 0x000000ff29457208 */ /* 0x040fe20001800000 */
[----:B------:R-:W-:Y:S01]  /*1670*/  FMUL.FTZ R39, R122, R39 ;  /* 0x000000277a277220 */ /* 0x000fe20000410000 */
[----:B------:R-:W-:Y:S01]  /*1680*/  @P1 LOP3.LUT P3, RZ, R2, 0xff00, RZ, 0xc0, !PT ;  /* 0x0000ff0002ff1812 */ /* 0x000fe2000786c0ff */
[----:B------:R-:W-:Y:S01]  /*1690*/  FMUL.FTZ R126, R36, UR16 ;  /* 0x00000010247e7c20 */ /* 0x000fe20008410000 */
[----:B------:R-:W-:Y:S01]  /*16a0*/  FADD.FTZ R129, R66, -R129 ;  /* 0x8000008142817221 */ /* 0x000fe20000010000 */
[----:B------:R-:W-:Y:S01]  /*16b0*/  @P2 FADD.FTZ R39, R8, R39 ;  /* 0x0000002708272221 */ /* 0x000fe20000010000 */
[----:B------:R-:W-:Y:S01]  /*16c0*/  @P1 FSEL R124, R41, RZ, P3 ;  /* 0x000000ff297c1208 */ /* 0x000fe20001800000 */
[----:B------:R-:W-:Y:S01]  /*16d0*/  @P2 FADD.FTZ R38, R9, R38 ;  /* 0x0000002609262221 */ /* 0x000fe20000010000 */
[----:B------:R-:W-:Y:S01]  /*16e0*/  LOP3.LUT P3, RZ, R60, 0xff0000, RZ, 0xc0, !PT ;  /* 0x00ff00003cff7812 */ /* 0x000fe2000786c0ff */
[----:B------:R-:W-:Y:S01]  /*16f0*/  FFMA.FTZ R127, R64, R33, R32 ;  /* 0x00000021407f7223 */ /* 0x000fe20000010020 */
[----:B------:R-:W-:Y:S01]  /*1700*/  FMUL.FTZ R135, R122, R129 ;  /* 0x000000817a877220 */ /* 0x000fe20000410000 */
[----:B------:R-:W-:Y:S01]  /*1710*/  FADD.FTZ R65, R65, -R52 ;  /* 0x8000003441417221 */ /* 0x000fe20000010000 */
[----:B------:R-:W-:Y:S01]  /*1720*/  FSEL R41, R128, RZ, P3 ;  /* 0x000000ff80297208 */ /* 0x000fe20001800000 */
[----:B------:R-:W-:Y:S01]  /*1730*/  FADD.FTZ R129, R54, -R127 ;  /* 0x8000007f36817221 */ /* 0x000fe20000010000 */
[----:B------:R-:W-:Y:S01]  /*1740*/  @P1 LOP3.LUT P3, RZ, R2, 0xff0000, RZ, 0xc0, !PT ;  /* 0x00ff000002ff1812 */ /* 0x000fe2000786c0ff */
[----:B------:R-:W-:Y:S01]  /*1750*/  @P2 FADD.FTZ R135, R10, R135 ;  /* 0x000000870a872221 */ /* 0x000fe20000010000 */
[----:B------:R-:W-:Y:S01]  /*1760*/  FFMA.FTZ R54, R55, R33, R32 ;  /* 0x0000002137367223 */ /* 0x000fe20000010020 */
[----:B------:R-:W-:Y:S01]  /*1770*/  FMUL.FTZ R134, R122, R129 ;  /* 0x000000817a867220 */ /* 0x000fe20000410000 */
[----:B------:R-:W-:Y:S01]  /*1780*/  @P1 FSEL R125, R128, RZ, P3 ;  /* 0x000000ff807d1208 */ /* 0x000fe20001800000 */
[----:B------:R-:W-:Y:S01]  /*1790*/  FMUL.FTZ R128, R38, UR16 ;  /* 0x0000001026807c20 */ /* 0x000fe20008410000 */
[----:B------:R-:W-:Y:S01]  /*17a0*/  LOP3.LUT P3, RZ, R60, 0xff000000, RZ, 0xc0, !PT ;  /* 0xff0000003cff7812 */ /* 0x000fe2000786c0ff */
[----:B------:R-:W-:Y:S01]  /*17b0*/  FMUL.FTZ R60, R39, UR16 ;  /* 0x00000010273c7c20 */ /* 0x000fe20008410000 */
[----:B------:R-:W-:Y:S01]  /*17c0*/  @P2 FADD.FTZ R134, R11, R134 ;  /* 0x000000860b862221 */ /* 0x000fe20000010000 */
[----:B------:R-:W-:Y:S01]  /*17d0*/  FADD.FTZ R137, R51, -R54 ;  /* 0x8000003633897221 */ /* 0x000fe20000010000 */
[----:B------:R-:W-:Y:S01]  /*17e0*/  FSEL R68, R126, RZ, P3 ;  /* 0x000000ff7e447208 */ /* 0x000fe20001800000 */
[----:B------:R-:W-:Y:S01]  /*17f0*/  FMUL.FTZ R136, R122, R65 ;  /* 0x000000417a887220 */ /* 0x000fe20000410000 */
[----:B------:R-:W-:Y:S01]  /*1800*/  @P1 LOP3.LUT P3, RZ, R2, 0xff000000, RZ, 0xc0, !PT ;  /* 0xff00000002ff1812 */ /* 0x000fe2000786c0ff */
[----:B------:R-:W-:Y:S01]  /*1810*/  FMUL.FTZ R137, R122, R137 ;  /* 0x000000897a897220 */ /* 0x000fe20000410000 */
[----:B------:R-:W-:Y:S01]  /*1820*/  MOV R54, R58 ;  /* 0x0000003a00367202 */ /* 0x000fe20000000f00 */
[----:B------:R-:W-:Y:S01]  /*1830*/  @P2 FADD.FTZ R136, R13, R136 ;  /* 0x000000880d882221 */ /* 0x000fe20000010000 */
[----:B------:R-:W-:Y:S01]  /*1840*/  @P1 FSEL R67, R126, RZ, P3 ;  /* 0x000000ff7e431208 */ /* 0x000fe20001800000 */
[----:B------:R-:W-:Y:S01]  /*1850*/  FMUL.FTZ R126, R134, UR16 ;  /* 0x00000010867e7c20 */ /* 0x000fe20008410000 */
[----:B------:R-:W-:Y:S01]  /*1860*/  LOP3.LUT P3, RZ, R61, 0xff, RZ, 0xc0, !PT ;  /* 0x000000ff3dff7812 */ /* 0x000fe2000786c0ff */
[----:B------:R-:W-:Y:S01]  /*1870*/  @P2 FADD.FTZ R137, R12, R137 ;  /* 0x000000890c892221 */ /* 0x000fe20000010000 */
[-CC-:B------:R-:W-:Y:S01]  /*1880*/  FFMA.FTZ R48, R48, R33.reuse, R32.reuse ;  /* 0x0000002130307223 */ /* 0x180fe20000010020 */
[-C--:B------:R-:W-:Y:S01]  /*1890*/  FFMA.FTZ R45, R45, R33.reuse, R32 ;  /* 0x000000212d2d7223 */ /* 0x080fe20000010020 */
[----:B------:R-:W-:Y:S01]  /*18a0*/  FSEL R66, R60, RZ, P3 ;  /* 0x000000ff3c427208 */ /* 0x000fe20001800000 */
[----:B------:R-:W-:Y:S01]  /*18b0*/  FMUL.FTZ R65, R137, UR16 ;  /* 0x0000001089417c20 */ /* 0x000fe20008410000 */
[----:B------:R-:W-:Y:S01]  /*18c0*/  @P1 LOP3.LUT P3, RZ, R3, 0xff, RZ, 0xc0, !PT ;  /* 0x000000ff03ff1812 */ /* 0x000fe2000786c0ff */
[----:B------:R-:W-:Y:S01]  /*18d0*/  FADD.FTZ R63, R63, -R48 ;  /* 0x800000303f3f7221 */ /* 0x000fe20000010000 */
[----:B------:R-:W-:Y:S01]  /*18e0*/  FADD.FTZ R45, R46, -R45 ;  /* 0x8000002d2e2d7221 */ /* 0x000fe20000010000 */
[----:B------:R-:W-:Y:S01]  /*18f0*/  FFMA.FTZ R44, R44, R33, R32 ;  /* 0x000000212c2c7223 */ /* 0x000fe20000010020 */
[----:B------:R-:W-:Y:S01]  /*1900*/  @P1 FSEL R64, R60, RZ, P3 ;  /* 0x000000ff3c401208 */ /* 0x000fe20001800000 */
[----:B------:R-:W-:Y:S01]  /*1910*/  FMUL.FTZ R60, R135, UR16 ;  /* 0x00000010873c7c20 */ /* 0x000fe20008410000 */
[----:B------:R-:W-:Y:S01]  /*1920*/  LOP3.LUT P3, RZ, R61, 0xff00, RZ, 0xc0, !PT ;  /* 0x0000ff003dff7812 */ /* 0x000fe2000786c0ff */
[C---:B------:R-:W-:Y:S01]  /*1930*/  FMUL.FTZ R48, R122.reuse, R63 ;  /* 0x0000003f7a307220 */ /* 0x040fe20000410000 */
[----:B------:R-:W-:Y:S01]  /*1940*/  FMUL.FTZ R45, R122, R45 ;  /* 0x0000002d7a2d7220 */ /* 0x000fe20000410000 */
[----:B------:R-:W-:Y:S01]  /*1950*/  FADD.FTZ R49, R49, -R44 ;  /* 0x8000002c31317221 */ /* 0x000fe20000010000 */
[----:B------:R-:W-:Y:S01]  /*1960*/  FSEL R127, R128, RZ, P3 ;  /* 0x000000ff807f7208 */ /* 0x000fe20001800000 */
[----:B------:R-:W-:Y:S01]  /*1970*/  @P2 FADD.FTZ R48, R15, R48 ;  /* 0x000000300f302221 */ /* 0x000fe20000010000 */
[----:B------:R-:W-:Y:S01]  /*1980*/  @P1 LOP3.LUT P3, RZ, R3, 0xff00, RZ, 0xc0, !PT ;  /* 0x0000ff0003ff1812 */ /* 0x000fe2000786c0ff */
[----:B------:R-:W-:Y:S01]  /*1990*/  @P2 FADD.FTZ R45, R16, R45 ;  /* 0x0000002d102d2221 */ /* 0x000fe20000010000 */
[----:B------:R-:W-:Y:S01]  /*19a0*/  FMUL.FTZ R44, R122, R49 ;  /* 0x000000317a2c7220 */ /* 0x000fe20000410000 */
[----:B------:R-:W-:Y:S01]  /*19b0*/  FMUL.FTZ R130, R48, UR16 ;  /* 0x0000001030827c20 */ /* 0x000fe20008410000 */
[----:B------:R-:W-:Y:S01]  /*19c0*/  @P1 FSEL R128, R128, RZ, P3 ;  /* 0x000000ff80801208 */ /* 0x000fe20001800000 */
[----:B------:R-:W-:Y:S01]  /*19d0*/  FMUL.FTZ R131, R45, UR16 ;  /* 0x000000102d837c20 */ /* 0x000fe20008410000 */
[----:B------:R-:W-:Y:S01]  /*19e0*/  LOP3.LUT P3, RZ, R61, 0xff0000, RZ, 0xc0, !PT ;  /* 0x00ff00003dff7812 */ /* 0x000fe2000786c0ff */
[----:B------:R-:W-:Y:S01]  /*19f0*/  FFMA.FTZ R43, R43, R33, R32 ;  /* 0x000000212b2b7223 */ /* 0x000fe20000010020 */
[----:B------:R-:W-:Y:S01]  /*1a00*/  @P2 FADD.FTZ R44, R17, R44 ;  /* 0x0000002c112c2221 */ /* 0x000fe20000010000 */
[----:B------:R-:W-:-:S02]  /*1a10*/  @P1 F2FP.BF16.F32.PACK_AB R0, RZ, R0 ;  /* 0x00000000ff00123e */ /* 0x000fc400000010ff */
[----:B------:R-:W-:Y:S01]  /*1a20*/  FSEL R55, R60, RZ, P3 ;  /* 0x000000ff3c377208 */ /* 0x000fe20001800000 */
[----:B------:R-:W-:Y:S01]  /*1a30*/  FADD.FTZ R43, R50, -R43 ;  /* 0x8000002b322b7221 */ /* 0x000fe20000010000 */
[----:B------:R-:W-:Y:S01]  /*1a40*/  @P1 LOP3.LUT P3, RZ, R3, 0xff0000, RZ, 0xc0, !PT ;  /* 0x00ff000003ff1812 */ /* 0x000fe2000786c0ff */
[----:B------:R-:W-:Y:S01]  /*1a50*/  FMUL.FTZ R132, R44, UR16 ;  /* 0x000000102c847c20 */ /* 0x000fe20008410000 */
[----:B------:R-:W-:Y:S01]  /*1a60*/  @P1 PRMT R28, R0, 0x7610, R28 ;  /* 0x00007610001c1816 */ /* 0x000fe2000000001c */
[----:B------:R-:W-:Y:S01]  /*1a70*/  FMUL.FTZ R43, R122, R43 ;  /* 0x0000002b7a2b7220 */ /* 0x000fe20000410000 */
[----:B------:R-:W-:Y:S02]  /*1a80*/  @P1 FSEL R51, R60, RZ, P3 ;  /* 0x000000ff3c331208 */ /* 0x000fe40001800000 */
[----:B------:R-:W-:Y:S01]  /*1a90*/  LOP3.LUT P3, RZ, R61, 0xff000000, RZ, 0xc0, !PT ;  /* 0xff0000003dff7812 */ /* 0x000fe2000786c0ff */
[-CC-:B------:R-:W-:Y:S01]  /*1aa0*/  FFMA.FTZ R61, R53, R33.reuse, R32.reuse ;  /* 0x00000021353d7223 */ /* 0x180fe20000010020 */
[----:B------:R-:W-:Y:S01]  /*1ab0*/  FFMA.FTZ R32, R42, R33, R32 ;  /* 0x000000212a207223 */ /* 0x000fe20000010020 */
[----:B------:R-:W-:Y:S01]  /*1ac0*/  @P2 FADD.FTZ R43, R18, R43 ;  /* 0x0000002b122b2221 */ /* 0x000fe20000010000 */
[----:B------:R-:W-:Y:S01]  /*1ad0*/  FSEL R52, R126, RZ, P3 ;  /* 0x000000ff7e347208 */ /* 0x000fe20001800000 */
[----:B------:R-:W-:Y:S01]  /*1ae0*/  FADD.FTZ R61, R62, -R61 ;  /* 0x8000003d3e3d7221 */ /* 0x000fe20000010000 */
[----:B------:R-:W-:Y:S01]  /*1af0*/  @P1 LOP3.LUT P3, RZ, R3, 0xff000000, RZ, 0xc0, !PT ;  /* 0xff00000003ff1812 */ /* 0x000fe2000786c0ff */
[----:B------:R-:W-:Y:S01]  /*1b00*/  FMUL.FTZ R62, R136, UR16 ;  /* 0x00000010883e7c20 */ /* 0x000fe20008410000 */
[----:B------:R-:W-:Y:S01]  /*1b10*/  FADD.FTZ R47, R47, -R32 ;  /* 0x800000202f2f7221 */ /* 0x000fe20000010000 */
[----:B------:R-:W-:Y:S01]  /*1b20*/  FMUL.FTZ R139, R122, R61 ;  /* 0x0000003d7a8b7220 */ /* 0x000fe20000410000 */
[----:B------:R-:W-:Y:S01]  /*1b30*/  @P1 FSEL R53, R126, RZ, P3 ;  /* 0x000000ff7e351208 */ /* 0x000fe20001800000 */
[----:B------:R-:W-:Y:S01]  /*1b40*/  FMUL.FTZ R33, R43, UR16 ;  /* 0x000000102b217c20 */ /* 0x000fe20008410000 */
[----:B------:R-:W-:Y:S01]  /*1b50*/  LOP3.LUT P3, RZ, R54, 0xff, RZ, 0xc0, !PT ;  /* 0x000000ff36ff7812 */ /* 0x000fe2000786c0ff */
[----:B------:R-:W-:-:S02]  /*1b60*/  @P1 IMAD.MOV.U32 R54, RZ, RZ, R56 ;  /* 0x000000ffff361224 */ /* 0x000fc400078e0038 */
[----:B------:R-:W-:Y:S01]  /*1b70*/  @P2 FADD.FTZ R139, R14, R139 ;  /* 0x0000008b0e8b2221 */ /* 0x000fe20000010000 */
[----:B------:R-:W-:Y:S01]  /*1b80*/  FMUL.FTZ R138, R122, R47 ;  /* 0x0000002f7a8a7220 */ /* 0x000fe20000410000 */
[----:B------:R-:W-:Y:S01]  /*1b90*/  FSEL R60, R65, RZ, P3 ;  /* 0x000000ff413c7208 */ /* 0x000fe20001800000 */
[----:B------:R-:W0:Y:S01]  /*1ba0*/  @P1 LDC.64 R46, c[0x0][0x300] ;  /* 0x0000c000ff2e1b82 */ /* 0x000e220000000a00 */
[----:B------:R-:W-:Y:S01]  /*1bb0*/  @P1 LOP3.LUT P3, RZ, R54, 0xff, RZ, 0xc0, !PT ;  /* 0x000000ff36ff1812 */ /* 0x000fe2000786c0ff */
[----:B------:R-:W-:Y:S01]  /*1bc0*/  FMUL.FTZ R126, R139, UR16 ;  /* 0x000000108b7e7c20 */ /* 0x000fe20008410000 */
[----:B------:R-:W-:Y:S01]  /*1bd0*/  @P2 FADD.FTZ R138, R19, R138 ;  /* 0x0000008a138a2221 */ /* 0x000fe20000010000 */
[----:B------:R-:W-:Y:S02]  /*1be0*/  ISETP.NE.U32.AND P2, PT, RZ, UR14, PT ;  /* 0x0000000eff007c0c */ /* 0x000fe4000bf45070 */
[----:B------:R-:W-:Y:S02]  /*1bf0*/  @P1 FSEL R54, R65, RZ, P3 ;  /* 0x000000ff41361208 */ /* 0x000fe40001800000 */
[----:B------:R-:W-:-:S02]  /*1c00*/  LOP3.LUT P3, RZ, R58, 0xff00, RZ, 0xc0, !PT ;  /* 0x0000ff003aff7812 */ /* 0x000fc4000786c0ff */
[----:B------:R-:W-:Y:S02]  /*1c10*/  ISETP.NE.AND.EX P2, PT, RZ, UR15, PT, P2 ;  /* 0x0000000fff007c0c */ /* 0x000fe4000bf45320 */
[----:B------:R-:W-:Y:S02]  /*1c20*/  FSEL R61, R62, RZ, P3 ;  /* 0x000000ff3e3d7208 */ /* 0x000fe40001800000 */
[----:B------:R-:W-:Y:S02]  /*1c30*/  @P1 LOP3.LUT P3, RZ, R56, 0xff00, RZ, 0xc0, !PT ;  /* 0x0000ff0038ff1812 */ /* 0x000fe4000786c0ff */
[----:B------:R-:W-:Y:S02]  /*1c40*/  @P1 F2FP.BF16.F32.PACK_AB R51, RZ, R51 ;  /* 0x00000033ff33123e */ /* 0x000fe400000010ff */
[----:B------:R-:W-:Y:S02]  /*1c50*/  @P1 FSEL R63, R62, RZ, P3 ;  /* 0x000000ff3e3f1208 */ /* 0x000fe40001800000 */
[----:B------:R-:W-:-:S02]  /*1c60*/  LOP3.LUT P3, RZ, R58, 0xff0000, RZ, 0xc0, !PT ;  /* 0x00ff00003aff7812 */ /* 0x000fc4000786c0ff */
[----:B------:R-:W-:Y:S02]  /*1c70*/  @P1 F2FP.BF16.F32.PACK_AB R53, RZ, R53 ;  /* 0x00000035ff35123e */ /* 0x000fe400000010ff */
[----:B------:R-:W-:Y:S01]  /*1c80*/  FSEL R62, R126, RZ, P3 ;  /* 0x000000ff7e3e7208 */ /* 0x000fe20001800000 */
[----:B0-----:R-:W-:Y:S01]  /*1c90*/  @P1 IMAD.WIDE.U32 R46, R123, 0x10, R46 ;  /* 0x000000107b2e1825 */ /* 0x001fe200078e002e */
[----:B------:R-:W-:Y:S02]  /*1ca0*/  @P1 LOP3.LUT P3, RZ, R56, 0xff0000, RZ, 0xc0, !PT ;  /* 0x00ff000038ff1812 */ /* 0x000fe4000786c0ff */
[----:B------:R-:W-:Y:S02]  /*1cb0*/  @P1 PRMT R31, R51, 0x7610, R31 ;  /* 0x00007610331f1816 */ /* 0x000fe4000000001f */
[----:B------:R-:W-:Y:S02]  /*1cc0*/  @P1 FSEL R126, R126, RZ, P3 ;  /* 0x000000ff7e7e1208 */ /* 0x000fe40001800000 */
[----:B------:R-:W-:-:S02]  /*1cd0*/  LOP3.LUT P3, RZ, R58, 0xff000000, RZ, 0xc0, !PT ;  /* 0xff0000003aff7812 */ /* 0x000fc4000786c0ff */
[----:B------:R-:W-:Y:S02]  /*1ce0*/  @P1 PRMT R31, R31, 0x5410, R53 ;  /* 0x000054101f1f1816 */ /* 0x000fe40000000035 */
[----:B------:R-:W-:Y:S02]  /*1cf0*/  FSEL R65, R130, RZ, P3 ;  /* 0x000000ff82417208 */ /* 0x000fe40001800000 */
[----:B------:R-:W-:Y:S02]  /*1d00*/  @P1 LOP3.LUT P3, RZ, R56, 0xff000000, RZ, 0xc0, !PT ;  /* 0xff00000038ff1812 */ /* 0x000fe4000786c0ff */
[----:B------:R-:W-:Y:S02]  /*1d10*/  @P1 F2FP.BF16.F32.PACK_AB R0, RZ, R54 ;  /* 0x00000036ff00123e */ /* 0x000fe400000010ff */
[----:B------:R-:W-:Y:S02]  /*1d20*/  @P1 FSEL R130, R130, RZ, P3 ;  /* 0x000000ff82821208 */ /* 0x000fe40001800000 */
[----:B------:R-:W-:-:S02]  /*1d30*/  LOP3.LUT P3, RZ, R59, 0xff, RZ, 0xc0, !PT ;  /* 0x000000ff3bff7812 */ /* 0x000fc4000786c0ff */
[----:B------:R-:W-:Y:S02]  /*1d40*/  @P1 F2FP.BF16.F32.PACK_AB R125, RZ, R125 ;  /* 0x0000007dff7d123e */ /* 0x000fe400000010ff */
[----:B------:R-:W-:Y:S02]  /*1d50*/  FSEL R58, R131, RZ, P3 ;  /* 0x000000ff833a7208 */ /* 0x000fe40001800000 */
[----:B------:R-:W-:Y:S02]  /*1d60*/  @P1 LOP3.LUT P3, RZ, R57, 0xff, RZ, 0xc0, !PT ;  /* 0x000000ff39ff1812 */ /* 0x000fe4000786c0ff */
[----:B------:R-:W-:Y:S02]  /*1d70*/  @P1 F2FP.BF16.F32.PACK_AB R64, RZ, R64 ;  /* 0x00000040ff40123e */ /* 0x000fe400000010ff */
[----:B------:R-:W-:Y:S02]  /*1d80*/  @P1 FSEL R131, R131, RZ, P3 ;  /* 0x000000ff83831208 */ /* 0x000fe40001800000 */
[----:B------:R-:W-:-:S02]  /*1d90*/  LOP3.LUT P3, RZ, R59, 0xff00, RZ, 0xc0, !PT ;  /* 0x0000ff003bff7812 */ /* 0x000fc4000786c0ff */
[----:B------:R-:W-:Y:S02]  /*1da0*/  @P1 F2FP.BF16.F32.PACK_AB R124, RZ, R124 ;  /* 0x0000007cff7c123e */ /* 0x000fe400000010ff */
[C---:B------:R-:W-:Y:S02]  /*1db0*/  FSEL R129, R132.reuse, RZ, P3 ;  /* 0x000000ff84817208 */ /* 0x040fe40001800000 */
[----:B------:R-:W-:Y:S02]  /*1dc0*/  @P1 LOP3.LUT P3, RZ, R57, 0xff00, RZ, 0xc0, !PT ;  /* 0x0000ff0039ff1812 */ /* 0x000fe4000786c0ff */
[----:B------:R-:W-:Y:S02]  /*1dd0*/  @P1 F2FP.BF16.F32.PACK_AB R67, RZ, R67 ;  /* 0x00000043ff43123e */ /* 0x000fe400000010ff */
[----:B------:R-:W-:Y:S02]  /*1de0*/  @P1 FSEL R132, R132, RZ, P3 ;  /* 0x000000ff84841208 */ /* 0x000fe40001800000 */
[----:B------:R-:W-:-:S02]  /*1df0*/  LOP3.LUT P3, RZ, R59, 0xff0000, RZ, 0xc0, !PT ;  /* 0x00ff00003bff7812 */ /* 0x000fc4000786c0ff */
[----:B------:R-:W-:Y:S02]  /*1e00*/  @P1 F2FP.BF16.F32.PACK_AB R128, RZ, R128 ;  /* 0x00000080ff80123e */ /* 0x000fe400000010ff */
[----:B------:R-:W-:Y:S02]  /*1e10*/  FSEL R133, R33, RZ, P3 ;  /* 0x000000ff21857208 */ /* 0x000fe40001800000 */
[----:B------:R-:W-:Y:S02]  /*1e20*/  @P1 LOP3.LUT P3, RZ, R57, 0xff0000, RZ, 0xc0, !PT ;  /* 0x00ff000039ff1812 */ /* 0x000fe4000786c0ff */
[----:B------:R-:W-:Y:S02]  /*1e30*/  @P1 PRMT R29, R125, 0x7610, R29 ;  /* 0x000076107d1d1816 */ /* 0x000fe4000000001d */
[----:B------:R-:W-:Y:S02]  /*1e40*/  @P1 FSEL R122, R33, RZ, P3 ;  /* 0x000000ff217a1208 */ /* 0x000fe40001800000 */
[----:B------:R-:W-:-:S02]  /*1e50*/  ISETP.NE.U32.AND P3, PT, RZ, UR14, PT ;  /* 0x0000000eff007c0c */ /* 0x000fc4000bf65070 */
[----:B------:R-:W-:Y:S02]  /*1e60*/  @P1 PRMT R30, R64, 0x7610, R30 ;  /* 0x00007610401e1816 */ /* 0x000fe4000000001e */
[----:B------:R-:W-:Y:S02]  /*1e70*/  ISETP.NE.AND.EX P3, PT, RZ, UR15, PT, P3 ;  /* 0x0000000fff007c0c */ /* 0x000fe4000bf65330 */
[----:B------:R-:W-:Y:S02]  /*1e80*/  F2FP.BF16.F32.PACK_AB R42, R127, R66 ;  /* 0x000000427f2a723e */ /* 0x000fe400000010ff */
[----:B------:R-:W-:Y:S02]  /*1e90*/  SEL R32, R35, R20, P3 ;  /* 0x0000001423207207 */ /* 0x000fe40001800000 */
[----:B------:R-:W-:Y:S02]  /*1ea0*/  SEL R35, R36, R23, P3 ;  /* 0x0000001724237207 */ /* 0x000fe40001800000 */
[----:B------:R-:W-:-:S02]  /*1eb0*/  SEL R33, R34, R21, P3 ;  /* 0x0000001522217207 */ /* 0x000fc40001800000 */
[----:B------:R-:W-:Y:S02]  /*1ec0*/  SEL R23, R48, R23, P3 ;  /* 0x0000001730177207 */ /* 0x000fe40001800000 */
[----:B------:R-:W-:Y:S01]  /*1ed0*/  SEL R34, R37, R22, P3 ;  /* 0x0000001625227207 */ /* 0x000fe20001800000 */
[----:B------:R-:W0:Y:S01]  /*1ee0*/  @P2 LDC.64 R48, c[0x0][0x308] ;  /* 0x0000c200ff302b82 */ /* 0x000e220000000a00 */
[-C--:B------:R-:W-:Y:S02]  /*1ef0*/  SEL R36, R39, R24.reuse, P3 ;  /* 0x0000001827247207 */ /* 0x080fe40001800000 */
[-C--:B------:R-:W-:Y:S02]  /*1f00*/  SEL R37, R38, R25.reuse, P3 ;  /* 0x0000001926257207 */ /* 0x080fe40001800000 */
[----:B------:R-:W-:Y:S02]  /*1f10*/  SEL R24, R45, R24, P3 ;  /* 0x000000182d187207 */ /* 0x000fe40001800000 */
[----:B------:R-:W-:-:S02]  /*1f20*/  SEL R25, R44, R25, P3 ;  /* 0x000000192c197207 */ /* 0x000fc40001800000 */
[----:B------:R-:W1:Y:S01]  /*1f30*/  LDC.64 R44, c[0x0][0x2f8] ;  /* 0x0000be00ff2c7b82 */ /* 0x000e620000000a00 */
[-C--:B------:R-:W-:Y:S02]  /*1f40*/  SEL R38, R135, R26.reuse, P3 ;  /* 0x0000001a87267207 */ /* 0x080fe40001800000 */
[----:B------:R-:W-:Y:S02]  /*1f50*/  SEL R26, R43, R26, P3 ;  /* 0x0000001a2b1a7207 */ /* 0x000fe40001800000 */
[----:B------:R-:W-:Y:S02]  /*1f60*/  F2FP.BF16.F32.PACK_AB R43, R52, R55 ;  /* 0x00000037342b723e */ /* 0x000fe400000010ff */
[-C--:B------:R-:W-:Y:S01]  /*1f70*/  SEL R39, R134, R27.reuse, P3 ;  /* 0x0000001b86277207 */ /* 0x080fe20001800000 */
[----:B------:R-:W2:Y:S01]  /*1f80*/  @P2 LDC.64 R52, c[0x0][0x308] ;  /* 0x0000c200ff342b82 */ /* 0x000ea20000000a00 */
[C---:B------:R-:W-:Y:S01]  /*1f90*/  SEL R27, R138.reuse, R27, P3 ;  /* 0x0000001b8a1b7207 */ /* 0x040fe20001800000 */
[----:B------:R-:W-:Y:S01]  /*1fa0*/  FMUL.FTZ R138, R138, UR16 ;  /* 0x000000108a8a7c20 */ /* 0x000fe20008410000 */
[----:B------:R-:W-:-:S02]  /*1fb0*/  SEL R20, R137, R20, P3 ;  /* 0x0000001489147207 */ /* 0x000fc40001800000 */
[----:B------:R-:W-:Y:S02]  /*1fc0*/  SEL R21, R136, R21, P3 ;  /* 0x0000001588157207 */ /* 0x000fe40001800000 */
[----:B------:R-:W-:Y:S01]  /*1fd0*/  SEL R22, R139, R22, P3 ;  /* 0x000000168b167207 */ /* 0x000fe20001800000 */
[----:B------:R-:W3:Y:S01]  /*1fe0*/  @P1 LDC.64 R54, c[0x0][0x300] ;  /* 0x0000c000ff361b82 */ /* 0x000ee20000000a00 */
[----:B------:R-:W-:Y:S01]  /*1ff0*/  LOP3.LUT P3, RZ, R59, 0xff000000, RZ, 0xc0, !PT ;  /* 0xff0000003bff7812 */ /* 0x000fe2000786c0ff */
[----:B0-----:R-:W-:Y:S01]  /*2000*/  @P2 IMAD.WIDE.U32 R48, R123, 0x20, R48 ;  /* 0x000000207b302825 */ /* 0x001fe200078e0030 */
[----:B------:R-:W-:Y:S02]  /*2010*/  F2FP.BF16.F32.PACK_AB R41, R68, R41 ;  /* 0x000000294429723e */ /* 0x000fe400000010ff */
[----:B------:R-:W-:Y:S02]  /*2020*/  FSEL R64, R138, RZ, P3 ;  /* 0x000000ff8a407208 */ /* 0x000fe40001800000 */
[----:B------:R-:W-:Y:S01]  /*2030*/  @P1 LOP3.LUT P3, RZ, R57, 0xff000000, RZ, 0xc0, !PT ;  /* 0xff00000039ff1812 */ /* 0x000fe2000786c0ff */
[----:B-1----:R-:W-:Y:S01]  /*2040*/  IMAD.WIDE.U32 R50, R123, 0x10, R44 ;  /* 0x000000107b327825 */ /* 0x002fe200078e002c */
[----:B------:R-:W-:Y:S01]  /*2050*/  F2FP.BF16.F32.PACK_AB R40, R69, R40 ;  /* 0x000000284528723e */ /* 0x000fe200000010ff */
[----:B------:R0:W-:Y:S01]  /*2060*/  @P2 STG.E.128 desc[UR4][R48.64], R32 ;  /* 0x0000002030002986 */ /* 0x0001e2000c101d04 */
[----:B------:R-:W-:Y:S01]  /*2070*/  @P1 PRMT R28, R28, 0x5410, R124 ;  /* 0x000054101c1c1816 */ /* 0x000fe2000000007c */
[----:B------:R-:W-:Y:S01]  /*2080*/  IMAD.WIDE.U32 R44, R121, 0x10, R44 ;  /* 0x00000010792c7825 */ /* 0x000fe200078e002c */
[----:B------:R-:W-:Y:S01]  /*2090*/  @P1 PRMT R29, R29, 0x5410, R67 ;  /* 0x000054101d1d1816 */ /* 0x000fe20000000043 */
[----:B------:R1:W-:Y:S01]  /*20a0*/  @P2 STG.E.128 desc[UR4][R48.64+0x10], R36 ;  /* 0x0000102430002986 */ /* 0x0003e2000c101d04 */
[----:B------:R-:W-:Y:S01]  /*20b0*/  @P1 PRMT R30, R30, 0x5410, R128 ;  /* 0x000054101e1e1816 */ /* 0x000fe20000000080 */
[----:B--2---:R-:W-:Y:S01]  /*20c0*/  @P2 IMAD.WIDE.U32 R52, R121, 0x20, R52 ;  /* 0x0000002079342825 */ /* 0x004fe200078e0034 */
[----:B------:R-:W-:Y:S01]  /*20d0*/  @P1 F2FP.BF16.F32.PACK_AB R126, RZ, R126 ;  /* 0x0000007eff7e123e */ /* 0x000fe200000010ff */
[----:B------:R-:W-:Y:S01]  /*20e0*/  STG.E.128 desc[UR4][R50.64], R40 ;  /* 0x0000002832007986 */ /* 0x000fe2000c101d04 */
[----:B------:R-:W-:-:S02]  /*20f0*/  @P1 F2FP.BF16.F32.PACK_AB R131, RZ, R131 ;  /* 0x00000083ff83123e */ /* 0x000fc400000010ff */
[----:B------:R-:W-:Y:S01]  /*2100*/  @P1 F2FP.BF16.F32.PACK_AB R122, RZ, R122 ;  /* 0x0000007aff7a123e */ /* 0x000fe200000010ff */
[----:B------:R2:W-:Y:S01]  /*2110*/  @P1 STG.E.128 desc[UR4][R46.64], R28 ;  /* 0x0000001c2e001986 */ /* 0x0005e2000c101d04 */
[----:B------:R-:W-:Y:S01]  /*2120*/  @P1 F2FP.BF16.F32.PACK_AB R63, RZ, R63 ;  /* 0x0000003fff3f123e */ /* 0x000fe200000010ff */
[----:B---3--:R-:W-:Y:S01]  /*2130*/  @P1 IMAD.WIDE.U32 R54, R121, 0x10, R54 ;  /* 0x0000001079361825 */ /* 0x008fe200078e0036 */
[----:B------:R-:W-:Y:S01]  /*2140*/  @P1 F2FP.BF16.F32.PACK_AB R130, RZ, R130 ;  /* 0x00000082ff82123e */ /* 0x000fe200000010ff */
[----:B------:R3:W-:Y:S01]  /*2150*/  @P2 STG.E.128 desc[UR4][R52.64], R20 ;  /* 0x0000001434002986 */ /* 0x0007e2000c101d04 */
[----:B------:R-:W-:Y:S02]  /*2160*/  @P1 F2FP.BF16.F32.PACK_AB R132, RZ, R132 ;  /* 0x00000084ff84123e */ /* 0x000fe400000010ff */
[----:B0-----:R-:W-:Y:S01]  /*2170*/  @P1 FSEL R32, R138, RZ, P3 ;  /* 0x000000ff8a201208 */ /* 0x001fe20001800000 */
[----:B------:R3:W-:Y:S01]  /*2180*/  @P2 STG.E.128 desc[UR4][R52.64+0x10], R24 ;  /* 0x0000101834002986 */ /* 0x0007e2000c101d04 */
[----:B------:R-:W-:-:S02]  /*2190*/  F2FP.BF16.F32.PACK_AB R35, R64, R133 ;  /* 0x000000854023723e */ /* 0x000fc400000010ff */
[----:B-1----:R-:W-:Y:S02]  /*21a0*/  @P1 F2FP.BF16.F32.PACK_AB R36, RZ, R32 ;  /* 0x00000020ff24123e */ /* 0x002fe400000010ff */
[----:B------:R-:W-:Y:S02]  /*21b0*/  F2FP.BF16.F32.PACK_AB R34, R129, R58 ;  /* 0x0000003a8122723e */ /* 0x000fe400000010ff */
[----:B------:R-:W-:Y:S02]  /*21c0*/  F2FP.BF16.F32.PACK_AB R33, R65, R62 ;  /* 0x0000003e4121723e */ /* 0x000fe400000010ff */
[----:B------:R-:W-:Y:S02]  /*21d0*/  F2FP.BF16.F32.PACK_AB R32, R61, R60 ;  /* 0x0000003c3d20723e */ /* 0x000fe400000010ff */
[----:B--2---:R-:W-:Y:S02]  /*21e0*/  @P1 PRMT R28, R0, 0x7610, R28 ;  /* 0x00007610001c1816 */ /* 0x004fe4000000001c */
[----:B------:R-:W-:Y:S01]  /*21f0*/  @P1 PRMT R29, R126, 0x7610, R29 ;  /* 0x000076107e1d1816 */ /* 0x000fe2000000001d */
[----:B------:R3:W-:Y:S01]  /*2200*/  STG.E.128 desc[UR4][R44.64], R32 ;  /* 0x000000202c007986 */ /* 0x0007e2000c101d04 */
[----:B------:R-:W-:-:S02]  /*2210*/  @P1 PRMT R30, R131, 0x7610, R30 ;  /* 0x00007610831e1816 */ /* 0x000fc4000000001e */
[----:B------:R-:W-:Y:S02]  /*2220*/  @P1 PRMT R31, R122, 0x7610, R31 ;  /* 0x000076107a1f1816 */ /* 0x000fe4000000001f */
[----:B------:R-:W-:Y:S02]  /*2230*/  @P1 PRMT R28, R28, 0x5410, R63 ;  /* 0x000054101c1c1816 */ /* 0x000fe4000000003f */
[----:B------:R-:W-:Y:S02]  /*2240*/  @P1 PRMT R29, R29, 0x5410, R130 ;  /* 0x000054101d1d1816 */ /* 0x000fe40000000082 */
[----:B------:R-:W-:Y:S02]  /*2250*/  @P1 PRMT R30, R30, 0x5410, R132 ;  /* 0x000054101e1e1816 */ /* 0x000fe40000000084 */
        /* <DEDUP_REMOVED lines=11> */
[----:B---3--:R-:W-:Y:S01]  /*2310*/  IMAD.MOV.U32 R21, RZ, RZ, R91 ;  /* 0x000000ffff157224 */ /* 0x008fe200078e005b */
        /* <DEDUP_REMOVED lines=24> */
.L_x_1121:
        /* <DEDUP_REMOVED lines=19> */
.L_x_1122:
[----:B------:R-:W-:Y:S01]  /*25d0*/  HFMA2.MMA R136, -RZ, RZ, 0, 9.5367431640625e-07 ;  /* 0x00000010ff887435 */ /* 0x000fe200000001ff */
[----:B------:R-:W-:Y:S01]  /*25e0*/  IMAD.MOV.U32 R135, RZ, RZ, R36 ;  /* 0x000000ffff877224 */ /* 0x000fe200078e0024 */
[----:B------:R-:W-:Y:S01]  /*25f0*/  MOV R137, 0x1f ;  /* 0x0000001f00897802 */ /* 0x000fe20000000f00 */
[----:B------:R-:W-:-:S08]  /*2600*/  IMAD.MOV.U32 R132, RZ, RZ, -0x1 ;  /* 0xffffffffff847424 */ /* 0x000fd000078e00ff */
[----:B-----5:R-:W-:Y:S05]  /*2610*/  WARPSYNC.COLLECTIVE R132, `(.L_x_1124) ;  /* 0x0000000084087348 */ /* 0x020fea0003c00000 */
[----:B------:R0:W1:Y:S02]  /*2620*/  SHFL.DOWN P3, R134, R135, R136, R137 ;  /* 0x0800008887867389 */ /* 0x0000640000060089 */
[----:B01---5:R-:W-:Y:S01]  /*2630*/  ENDCOLLECTIVE ;  /* 0x000000000000791b */ /* 0x023fe20003800000 */
.L_x_1124:
[----:B------:R-:W-:Y:S02]  /*2640*/  MOV R135, R35 ;  /* 0x0000002300877202 */ /* 0x000fe40000000f00 */
[----:B------:R-:W-:-:S07]  /*2650*/  MOV R37, R134 ;  /* 0x0000008600257202 */ /* 0x000fce0000000f00 */
[----:B------:R-:W-:Y:S05]  /*2660*/  WARPSYNC.COLLECTIVE R132, `(.L_x_1125) ;  /* 0x0000000084087348 */ /* 0x000fea0003c00000 */
[----:B------:R0:W1:Y:S02]  /*2670*/  SHFL.DOWN P3, R134, R135, R136, R137 ;  /* 0x0800008887867389 */ /* 0x0000640000060089 */
[----:B01----:R-:W-:Y:S01]  /*2680*/  ENDCOLLECTIVE ;  /* 0x000000000000791b */ /* 0x003fe20003800000 */
.L_x_1125:
[----:B------:R-:W-:Y:S01]  /*2690*/  FADD.FTZ R37, R36, R37 ;  /* 0x0000002524257221 */ /* 0x000fe20000010000 */
[----:B------:R-:W-:-:S03]  /*26a0*/  HFMA2.MMA R136, -RZ, RZ, 0, 4.76837158203125e-07 ;  /* 0x00000008ff887435 */ /* 0x000fc600000001ff */
[----:B------:R-:W-:Y:S01]  /*26b0*/  IMAD.MOV.U32 R135, RZ, RZ, R37 ;  /* 0x000000ffff877224 */ /* 0x000fe200078e0025 */
[----:B------:R-:W-:-:S07]  /*26c0*/  MOV R34, R134 ;  /* 0x0000008600227202 */ /* 0x000fce0000000f00 */
[----:B------:R-:W-:Y:S05]  /*26d0*/  WARPSYNC.COLLECTIVE R132, `(.L_x_1126) ;  /* 0x0000000084087348 */ /* 0x000fea0003c00000 */
[----:B------:R0:W1:Y:S02]  /*26e0*/  SHFL.DOWN P3, R134, R135, R136, R137 ;  /* 0x0800008887867389 */ /* 0x0000640000060089 */
[----:B01----:R-:W-:Y:S01]  /*26f0*/  ENDCOLLECTIVE ;  /* 0x000000000000791b */ /* 0x003fe20003800000 */
.L_x_1126:
[----:B------:R-:W-:-:S05]  /*2700*/  FADD.FTZ R34, R35, R34 ;  /* 0x0000002223227221 */ /* 0x000fca0000010000 */
[----:B------:R-:W-:Y:S02]  /*2710*/  MOV R135, R34 ;  /* 0x0000002200877202 */ /* 0x000fe40000000f00 */
[----:B------:R-:W-:-:S07]  /*2720*/  MOV R38, R134 ;  /* 0x0000008600267202 */ /* 0x000fce0000000f00 */
[----:B------:R-:W-:Y:S05]  /*2730*/  WARPSYNC.COLLECTIVE R132, `(.L_x_1127) ;  /* 0x0000000084087348 */ /* 0x000fea0003c00000 */
[----:B------:R0:W1:Y:S02]  /*2740*/  SHFL.DOWN P3, R134, R135, R136, R137 ;  /* 0x0800008887867389 */ /* 0x0000640000060089 */
[----:B01----:R-:W-:Y:S01]  /*2750*/  ENDCOLLECTIVE ;  /* 0x000000000000791b */ /* 0x003fe20003800000 */
.L_x_1127:
[----:B------:R-:W-:Y:S01]  /*2760*/  FADD.FTZ R38, R37, R38 ;  /* 0x0000002625267221 */ /* 0x000fe20000010000 */
[----:B------:R-:W-:-:S04]  /*2770*/  HFMA2.MMA R136, -RZ, RZ, 0, 2.384185791015625e-07 ;  /* 0x00000004ff887435 */ /* 0x000fc800000001ff */
[----:B------:R-:W-:Y:S01]  /*2780*/  MOV R135, R38 ;  /* 0x0000002600877202 */ /* 0x000fe20000000f00 */
[----:B------:R-:W-:-:S07]  /*2790*/  IMAD.MOV.U32 R39, RZ, RZ, R134 ;  /* 0x000000ffff277224 */ /* 0x000fce00078e0086 */
[----:B------:R-:W-:Y:S05]  /*27a0*/  WARPSYNC.COLLECTIVE R132, `(.L_x_1128) ;  /* 0x0000000084087348 */ /* 0x000fea0003c00000 */
[----:B------:R0:W1:Y:S02]  /*27b0*/  SHFL.DOWN P3, R134, R135, R136, R137 ;  /* 0x0800008887867389 */ /* 0x0000640000060089 */
[----:B01----:R-:W-:Y:S01]  /*27c0*/  ENDCOLLECTIVE ;  /* 0x000000000000791b */ /* 0x003fe20003800000 */
.L_x_1128:
[----:B------:R-:W-:-:S04]  /*27d0*/  FADD.FTZ R39, R34, R39 ;  /* 0x0000002722277221 */ /* 0x000fc80000010000 */
[----:B------:R-:W-:Y:S01]  /*27e0*/  IMAD.MOV.U32 R135, RZ, RZ, R39 ;  /* 0x000000ffff877224 */ /* 0x000fe200078e0027 */
[----:B------:R-:W-:-:S07]  /*27f0*/  MOV R41, R134 ;  /* 0x0000008600297202 */ /* 0x000fce0000000f00 */
[----:B------:R-:W-:Y:S05]  /*2800*/  WARPSYNC.COLLECTIVE R132, `(.L_x_1129) ;  /* 0x0000000084087348 */ /* 0x000fea0003c00000 */
[----:B------:R0:W1:Y:S02]  /*2810*/  SHFL.DOWN P3, R134, R135, R136, R137 ;  /* 0x0800008887867389 */ /* 0x0000640000060089 */
[----:B01----:R-:W-:Y:S01]  /*2820*/  ENDCOLLECTIVE ;  /* 0x000000000000791b */ /* 0x003fe20003800000 */
.L_x_1129:
[----:B------:R-:W-:Y:S01]  /*2830*/  FADD.FTZ R41, R38, R41 ;  /* 0x0000002926297221 */ /* 0x000fe20000010000 */
[----:B------:R-:W-:-:S04]  /*2840*/  HFMA2.MMA R136, -RZ, RZ, 0, 1.1920928955078125e-07 ;  /* 0x00000002ff887435 */ /* 0x000fc800000001ff */
[----:B------:R-:W-:Y:S02]  /*2850*/  MOV R135, R41 ;  /* 0x0000002900877202 */ /* 0x000fe40000000f00 */
[----:B------:R-:W-:-:S07]  /*2860*/  MOV R40, R134 ;  /* 0x0000008600287202 */ /* 0x000fce0000000f00 */
[----:B------:R-:W-:Y:S05]  /*2870*/  WARPSYNC.COLLECTIVE R132, `(.L_x_1130) ;  /* 0x0000000084087348 */ /* 0x000fea0003c00000 */
[----:B------:R0:W1:Y:S02]  /*2880*/  SHFL.DOWN P3, R134, R135, R136, R137 ;  /* 0x0800008887867389 */ /* 0x0000640000060089 */
[----:B01----:R-:W-:Y:S01]  /*2890*/  ENDCOLLECTIVE ;  /* 0x000000000000791b */ /* 0x003fe20003800000 */
.L_x_1130:
[----:B------:R-:W-:-:S05]  /*28a0*/  FADD.FTZ R40, R39, R40 ;  /* 0x0000002827287221 */ /* 0x000fca0000010000 */
[----:B------:R-:W-:Y:S01]  /*28b0*/  MOV R135, R40 ;  /* 0x0000002800877202 */ /* 0x000fe20000000f00 */
[----:B------:R-:W-:-:S07]  /*28c0*/  IMAD.MOV.U32 R36, RZ, RZ, R134 ;  /* 0x000000ffff247224 */ /* 0x000fce00078e0086 */
[----:B------:R-:W-:Y:S05]  /*28d0*/  WARPSYNC.COLLECTIVE R132, `(.L_x_1131) ;  /* 0x0000000084087348 */ /* 0x000fea0003c00000 */
[----:B------:R0:W1:Y:S02]  /*28e0*/  SHFL.DOWN P3, R134, R135, R136, R137 ;  /* 0x0800008887867389 */ /* 0x0000640000060089 */
[----:B01----:R-:W-:Y:S01]  /*28f0*/  ENDCOLLECTIVE ;  /* 0x000000000000791b */ /* 0x003fe20003800000 */
.L_x_1131:
[----:B------:R-:W-:-:S05]  /*2900*/  FADD.FTZ R36, R41, R36 ;  /* 0x0000002429247221 */ /* 0x000fca0000010000 */
[----:B------:R-:W-:Y:S01]  /*2910*/  MOV R135, R36 ;  /* 0x0000002400877202 */ /* 0x000fe20000000f00 */
[----:B------:R-:W-:Y:S01]  /*2920*/  IMAD.MOV.U32 R136, RZ, RZ, 0x1 ;  /* 0x00000001ff887424 */ /* 0x000fe200078e00ff */
[----:B------:R-:W-:-:S07]  /*2930*/  MOV R35, R134 ;  /* 0x0000008600237202 */ /* 0x000fce0000000f00 */
[----:B------:R-:W-:Y:S05]  /*2940*/  WARPSYNC.COLLECTIVE R132, `(.L_x_1132) ;  /* 0x0000000084087348 */ /* 0x000fea0003c00000 */
[----:B------:R0:W1:Y:S02]  /*2950*/  SHFL.DOWN P3, R134, R135, R136, R137 ;  /* 0x0800008887867389 */ /* 0x0000640000060089 */
[----:B01----:R-:W-:Y:S01]  /*2960*/  ENDCOLLECTIVE ;  /* 0x000000000000791b */ /* 0x003fe20003800000 */
.L_x_1132:
[----:B------:R-:W-:-:S05]  /*2970*/  FADD.FTZ R35, R40, R35 ;  /* 0x0000002328237221 */ /* 0x000fca0000010000 */
[----:B------:R-:W-:Y:S02]  /*2980*/  MOV R135, R35 ;  /* 0x0000002300877202 */ /* 0x000fe40000000f00 */
[----:B------:R-:W-:-:S07]  /*2990*/  MOV R37, R134 ;  /* 0x0000008600257202 */ /* 0x000fce0000000f00 */
[----:B------:R-:W-:Y:S05]  /*29a0*/  WARPSYNC.COLLECTIVE R132, `(.L_x_1133) ;  /* 0x0000000084087348 */ /* 0x000fea0003c00000 */
[----:B------:R0:W1:Y:S02]  /*29b0*/  SHFL.DOWN P3, R134, R135, R136, R137 ;  /* 0x0800008887867389 */ /* 0x0000640000060089 */
[----:B01----:R-:W-:Y:S01]  /*29c0*/  ENDCOLLECTIVE ;  /* 0x000000000000791b */ /* 0x003fe20003800000 */
.L_x_1133:
[----:B------:R-:W-:Y:S01]  /*29d0*/  MOV R34, R134 ;  /* 0x0000008600227202 */ /* 0x000fe20000000f00 */
[----:B------:R-:W-:Y:S06]  /*29e0*/  BRA `(.L_x_1134) ;  /* 0xffffffe800247947 */ /* 0x000fec000383ffff */
.L_x_1135:
        /* <DEDUP_REMOVED lines=9> */
.L_x_2971:


//--------------------- .text._ZN10layer_norm31ln_parallel_residual_bwd_kernelINS_13Kernel_traitsIf13__nv_bfloat16fS2_fjLj2048ELj1ELj1ELj4ELj16ENS_18Kernel_traits_baseILj2048EfS2_fS2_fjLj128EEEEELb0ELb0ELb0EEEvNS_9BwdParamsE --------------------------
	.section	.text._ZN10layer_norm31ln_parallel_residual_bwd_kernelINS_13Kernel_traitsIf13__nv_bfloat16fS2_fjLj2048ELj1ELj1ELj4ELj16ENS_18Kernel_traits_baseILj2048EfS2_fS2_fjLj128EEEEELb0ELb0ELb0EEEvNS_9BwdParamsE,"ax",@progbits
	.align	128
        .global         _ZN10layer_norm31ln_parallel_residual_bwd_kernelINS_13Kernel_traitsIf13__nv_bfloat16fS2_fjLj2048ELj1ELj1ELj4ELj16ENS_18Kernel_traits_baseILj2048EfS2_fS2_fjLj128EEEEELb0ELb0ELb0EEEvNS_9BwdParamsE
        .type           _ZN10layer_norm31ln_parallel_residual_bwd_kernelINS_13Kernel_traitsIf13__nv_bfloat16fS2_fjLj2048ELj1ELj1ELj4ELj16ENS_18Kernel_traits_baseILj2048EfS2_fS2_fjLj128EEEEELb0ELb0ELb0EEEvNS_9BwdParamsE,@function
        .size           _ZN10layer_norm31ln_parallel_residual_bwd_kernelINS_13Kernel_traitsIf13__nv_bfloat16fS2_fjLj2048ELj1ELj1ELj4ELj16ENS_18Kernel_traits_baseILj2048EfS2_fS2_fjLj128EEEEELb0ELb0ELb0EEEvNS_9BwdParamsE,(.L_x_2972 - _ZN10layer_norm31ln_parallel_residual_bwd_kernelINS_13Kernel_traitsIf13__nv_bfloat16fS2_fjLj2048ELj1ELj1ELj4ELj16ENS_18Kernel_traits_baseILj2048EfS2_fS2_fjLj128EEEEELb0ELb0ELb0EEEvNS_9BwdParamsE)
        .other          _ZN10layer_norm31ln_parallel_residual_bwd_kernelINS_13Kernel_traitsIf13__nv_bfloat16fS2_fjLj2048ELj1ELj1ELj4ELj16ENS_18Kernel_traits_baseILj2048EfS2_fS2_fjLj128EEEEELb0ELb0ELb0EEEvNS_9BwdParamsE,@"STO_CUDA_ENTRY STV_DEFAULT"
_ZN10layer_norm31ln_parallel_residual_bwd_kernelINS_13Kernel_traitsIf13__nv_bfloat16fS2_fjLj2048ELj1ELj1ELj4ELj16ENS_18Kernel_traits_baseILj2048EfS2_fS2_fjLj128EEEEELb0ELb0ELb0EEEvNS_9BwdParamsE:
.text._ZN10layer_norm31ln_parallel_residual_bwd_kernelINS_13Kernel_traitsIf13__nv_bfloat16fS2_fjLj2048ELj1ELj1ELj4ELj16ENS_18Kernel_traits_baseILj2048EfS2_fS2_fjLj128EEEEELb0ELb0ELb0EEEvNS_9BwdParamsE:
        /* <DEDUP_REMOVED lines=77> */
.L_x_1146:
[----:B------:R-:W1:Y:S08]  /*04d0*/  LDC.64 R128, c[0x0][0x250] ;  /* 0x00009400ff807b82 */ /* 0x000e700000000a00 */
        /* <DEDUP_REMOVED lines=12> */
[----:B------:R-:W-:Y:S02]  /*05a0*/  LOP3.LUT P5, RZ, R132, 0xff, RZ, 0xc0, !PT ;  /* 0x000000ff84ff7812 */ /* 0x000fe400078ac0ff */
[----:B------:R-:W-:Y:S02]  /*05b0*/  LOP3.LUT P1, RZ, R0, 0x1f, RZ, 0xc0, !PT ;  /* 0x0000001f00ff7812 */ /* 0x000fe4000782c0ff */
[----:B------:R-:W-:-:S02]  /*05c0*/  MOV R183, RZ ;  /* 0x000000ff00b77202 */ /* 0x000fc40000000f00 */
[----:B------:R-:W-:Y:S02]  /*05d0*/  MOV R184, RZ ;  /* 0x000000ff00b87202 */ /* 0x000fe40000000f00 */
[----:B------:R-:W-:Y:S02]  /*05e0*/  LOP3.LUT R173, R172, 0x7fffffc, RZ, 0xc0, !PT ;  /* 0x07fffffcacad7812 */ /* 0x000fe400078ec0ff */
[----:B------:R-:W-:Y:S01]  /*05f0*/  MOV R185, R138 ;  /* 0x0000008a00b97202 */ /* 0x000fe20000000f00 */
[----:B-1----:R-:W-:Y:S06]  /*0600*/  @!P3 BRA `(.L_x_1138) ;  /* 0x0000000400ecb947 */ /* 0x002fec0003800000 */
[----:B------:R-:W1:Y:S01]  /*0610*/  LDC.64 R140, c[0x0][0x2c0] ;  /* 0x0000b000ff8c7b82 */ /* 0x000e620000000a00 */
[----:B------:R-:W-:-:S04]  /*0620*/  LEA R166, P0, R138, UR10, 0x5 ;  /* 0x0000000a8aa67c11 */ /* 0x000fc8000f8028ff */
[----:B------:R-:W-:-:S03]  /*0630*/  LEA.HI.X R167, R138, UR11, RZ, 0x5, P0 ;  /* 0x0000000b8aa77c11 */ /* 0x000fc600080f2cff */
[----:B------:R-:W2:Y:S02]  /*0640*/  LDC.64 R132, c[0x0][0x2b8] ;  /* 0x0000ae00ff847b82 */ /* 0x000ea40000000a00 */
[----:B------:R-:W3:Y:S04]  /*0650*/  LDG.E.128 R128, desc[UR4][R166.64] ;  /* 0x00000004a6807981 */ /* 0x000ee8000c1e1d00 */
[----:B------:R-:W4:Y:S01]  /*0660*/  LDG.E.128 R144, desc[UR4][R166.64+0x10] ;  /* 0x00001004a6907981 */ /* 0x000f22000c1e1d00 */
        /* <DEDUP_REMOVED lines=8> */
[----:B------:R-:W5:Y:S04]  /*06f0*/  @P0 LDG.E.128 R16, desc[UR4][R164.64] ;  /* 0x00000004a4100981 */ /* 0x000f68000c1e1d00 */
[----:B------:R1:W5:Y:S01]  /*0700*/  @P0 LDG.E.128 R12, desc[UR4][R164.64+0x10] ;  /* 0x00001004a40c0981 */ /* 0x000362000c1e1d00 */
[----:B0-----:R-:W-:-:S04]  /*0710*/  ISETP.NE.AND P0, PT, R182, RZ, PT ;  /* 0x000000ffb600720c */ /* 0x001fc80003f05270 */
[----:B-----5:R-:W-:Y:S02]  /*0720*/  FSEL R3, R170, RZ, !P0 ;  /* 0x000000ffaa037208 */ /* 0x020fe40004000000 */
[----:B------:R-:W-:-:S03]  /*0730*/  IADD3 R185, R138, 0x80, RZ ;  /* 0x000000808ab97810 */ /* 0x000fc60007ffe0ff */
[--C-:B---3--:R-:W-:Y:S01]  /*0740*/  FADD.FTZ R174, R130, -R3.reuse ;  /* 0x8000000382ae7221 */ /* 0x108fe20000010000 */
[--C-:B------:R-:W-:Y:S01]  /*0750*/  FADD.FTZ R168, R129, -R3.reuse ;  /* 0x8000000381a87221 */ /* 0x100fe20000010000 */
[--C-:B------:R-:W-:Y:S01]  /*0760*/  FADD.FTZ R128, R128, -R3.reuse ;  /* 0x8000000380807221 */ /* 0x100fe20000010000 */
[----:B------:R-:W-:Y:S01]  /*0770*/  FADD.FTZ R176, R131, -R3 ;  /* 0x8000000383b07221 */ /* 0x000fe20000010000 */
[C---:B----4-:R-:W-:Y:S01]  /*0780*/  FADD.FTZ R144, -R3.reuse, R144 ;  /* 0x0000009003907221 */ /* 0x050fe20000010100 */
[C---:B------:R-:W-:Y:S01]  /*0790*/  FADD.FTZ R146, -R3.reuse, R146 ;  /* 0x0000009203927221 */ /* 0x040fe20000010100 */
[----:B------:R-:W-:Y:S01]  /*07a0*/  FADD.FTZ R184, -R3, R147 ;  /* 0x0000009303b87221 */ /* 0x000fe20000010100 */
[----:B-1----:R-:W-:Y:S01]  /*07b0*/  FMUL.FTZ R164, R139, R168 ;  /* 0x000000a88ba47220 */ /* 0x002fe20000410000 */
[----:B------:R-:W-:-:S04]  /*07c0*/  PRMT R130, R140, 0x7632, R130 ;  /* 0x000076328c827816 */ /* 0x000fc80000000082 */
[----:B------:R-:W-:Y:S02]  /*07d0*/  SHF.L.U32 R130, R130, 0x10, RZ ;  /* 0x0000001082827819 */ /* 0x000fe400000006ff */
[----:B--2---:R-:W-:Y:S02]  /*07e0*/  PRMT R129, R132, 0x7632, R129 ;  /* 0x0000763284817816 */ /* 0x004fe40000000081 */
[C---:B------:R-:W-:Y:S02]  /*07f0*/  PRMT R167, R133.reuse, 0x7632, R167 ;  /* 0x0000763285a77816 */ /* 0x040fe400000000a7 */
[----:B------:R-:W-:Y:S02]  /*0800*/  SHF.L.U32 R171, R133, 0x10, RZ ;  /* 0x0000001085ab7819 */ /* 0x000fe400000006ff */
[C---:B------:R-:W-:Y:S02]  /*0810*/  PRMT R175, R134.reuse, 0x7632, R175 ;  /* 0x0000763286af7816 */ /* 0x040fe400000000af */
[----:B------:R-:W-:-:S02]  /*0820*/  SHF.L.U32 R177, R134, 0x10, RZ ;  /* 0x0000001086b17819 */ /* 0x000fc400000006ff */
[----:B------:R-:W-:Y:S01]  /*0830*/  SHF.L.U32 R133, R140, 0x10, RZ ;  /* 0x000000108c857819 */ /* 0x000fe200000006ff */
[----:B------:R-:W-:Y:S01]  /*0840*/  FADD.FTZ R140, -R3, R145 ;  /* 0x00000091038c7221 */ /* 0x000fe20000010100 */
[----:B------:R-:W-:Y:S01]  /*0850*/  SHF.L.U32 R131, R132, 0x10, RZ ;  /* 0x0000001084837819 */ /* 0x000fe200000006ff */
[----:B------:R-:W-:Y:S01]  /*0860*/  FMUL.FTZ R3, R139, R128 ;  /* 0x000000808b037220 */ /* 0x000fe20000410000 */
[----:B------:R-:W-:Y:S01]  /*0870*/  PRMT R134, R141, 0x7632, R134 ;  /* 0x000076328d867816 */ /* 0x000fe20000000086 */
[----:B------:R-:W-:Y:S01]  /*0880*/  FMUL.FTZ R128, R105, R130 ;  /* 0x0000008269807220 */ /* 0x000fe20000410000 */
[----:B------:R-:W-:Y:S02]  /*0890*/  SHF.L.U32 R132, R129, 0x10, RZ ;  /* 0x0000001081847819 */ /* 0x000fe400000006ff */
[----:B------:R-:W-:Y:S02]  /*08a0*/  SHF.L.U32 R141, R141, 0x10, RZ ;  /* 0x000000108d8d7819 */ /* 0x000fe400000006ff */
[----:B------:R-:W-:Y:S01]  /*08b0*/  SHF.L.U32 R134, R134, 0x10, RZ ;  /* 0x0000001086867819 */ /* 0x000fe200000006ff */
[----:B------:R-:W-:Y:S01]  /*08c0*/  FFMA.FTZ R165, R113, R132, R128 ;  /* 0x0000008471a57223 */ /* 0x000fe20000010080 */
[----:B------:R-:W-:-:S02]  /*08d0*/  PRMT R180, R135, 0x7632, R180 ;  /* 0x0000763287b47816 */ /* 0x000fc400000000b4 */
[----:B------:R-:W-:Y:S01]  /*08e0*/  SHF.L.U32 R181, R135, 0x10, RZ ;  /* 0x0000001087b57819 */ /* 0x000fe200000006ff */
[----:B------:R-:W-:Y:S01]  /*08f0*/  FADD.FTZ R65, R65, R132 ;  /* 0x0000008441417221 */ /* 0x000fe20000010000 */
[----:B------:R-:W-:Y:S01]  /*0900*/  PRMT R135, R142, 0x7632, R135 ;  /* 0x000076328e877816 */ /* 0x000fe20000000087 */
[----:B------:R-:W-:Y:S01]  /*0910*/  FFMA.FTZ R81, R164, R132, R81 ;  /* 0x00000084a4517223 */ /* 0x000fe20000010051 */
[----:B------:R-:W-:Y:S01]  /*0920*/  SHF.L.U32 R128, R167, 0x10, RZ ;  /* 0x00000010a7807819 */ /* 0x000fe200000006ff */
[----:B------:R-:W-:Y:S01]  /*0930*/  FMUL.FTZ R167, R106, R141 ;  /* 0x0000008d6aa77220 */ /* 0x000fe20000410000 */
[C---:B------:R-:W-:Y:S01]  /*0940*/  FMUL.FTZ R169, R139.reuse, R174 ;  /* 0x000000ae8ba97220 */ /* 0x040fe20000410000 */
[----:B------:R-:W-:Y:S01]  /*0950*/  FMUL.FTZ R168, R139, R176 ;  /* 0x000000b08ba87220 */ /* 0x000fe20000410000 */
[----:B------:R-:W-:Y:S01]  /*0960*/  FMUL.FTZ R132, R107, R134 ;  /* 0x000000866b847220 */ /* 0x000fe20000410000 */
[----:B------:R-:W-:Y:S01]  /*0970*/  SHF.L.U32 R179, R142, 0x10, RZ ;  /* 0x000000108eb37819 */ /* 0x000fe200000006ff */
[----:B------:R-:W-:Y:S01]  /*0980*/  FMUL.FTZ R129, R104, R133 ;  /* 0x0000008568817220 */ /* 0x000fe20000410000 */
[----:B------:R-:W-:Y:S01]  /*0990*/  FADD.FTZ R33, R33, R130 ;  /* 0x0000008221217221 */ /* 0x000fe20000010000 */
[----:B------:R-:W-:Y:S01]  /*09a0*/  FFMA.FTZ R49, R164, R130, R49 ;  /* 0x00000082a4317223 */ /* 0x000fe20000010031 */
[----:B------:R-:W-:Y:S01]  /*09b0*/  SHF.L.U32 R130, R135, 0x10, RZ ;  /* 0x0000001087827819 */ /* 0x000fe200000006ff */
[----:B------:R-:W-:Y:S01]  /*09c0*/  FADD.FTZ R66, R66, R171 ;  /* 0x000000ab42427221 */ /* 0x000fe20000010000 */
[-C--:B------:R-:W-:Y:S01]  /*09d0*/  FFMA.FTZ R167, R114, R171.reuse, R167 ;  /* 0x000000ab72a77223 */ /* 0x080fe200000100a7 */
[----:B------:R-:W-:Y:S01]  /*09e0*/  FFMA.FTZ R82, R169, R171, R82 ;  /* 0x000000aba9527223 */ /* 0x000fe20000010052 */
[----:B------:R-:W-:Y:S01]  /*09f0*/  FADD.FTZ R67, R67, R128 ;  /* 0x0000008043437221 */ /* 0x000fe20000010000 */
[-C--:B------:R-:W-:Y:S01]  /*0a00*/  FFMA.FTZ R171, R115, R128.reuse, R132 ;  /* 0x0000008073ab7223 */ /* 0x080fe20000010084 */
[----:B------:R-:W-:Y:S01]  /*0a10*/  FFMA.FTZ R83, R168, R128, R83 ;  /* 0x00000080a8537223 */ /* 0x000fe20000010053 */
[----:B------:R-:W-:Y:S01]  /*0a20*/  FFMA.FTZ R166, R112, R131, R129 ;  /* 0x0000008370a67223 */ /* 0x000fe20000010081 */
[----:B------:R-:W-:Y:S01]  /*0a30*/  SHF.L.U32 R128, R175, 0x10, RZ ;  /* 0x00000010af807819 */ /* 0x000fe200000006ff */
        /* <DEDUP_REMOVED lines=9> */
[C---:B------:R-:W-:Y:S01]  /*0ad0*/  FFMA.FTZ R77, R176.reuse, R128, R77 ;  /* 0x00000080b04d7223 */ /* 0x040fe2000001004d */
[----:B------:R-:W-:Y:S01]  /*0ae0*/  FADD.FTZ R128, RZ, R166 ;  /* 0x000000a6ff807221 */ /* 0x000fe20000010000 */
[----:B------:R-:W-:Y:S01]  /*0af0*/  PRMT R142, R143, 0x7632, R142 ;  /* 0x000076328f8e7816 */ /* 0x000fe2000000008e */
[----:B------:R-:W-:Y:S01]  /*0b00*/  FFMA.FTZ R129, R3, R166, RZ ;  /* 0x000000a603817223 */ /* 0x000fe200000100ff */
[----:B------:R-:W-:Y:S01]  /*0b10*/  SHF.L.U32 R143, R143, 0x10, RZ ;  /* 0x000000108f8f7819 */ /* 0x000fe200000006ff */
[----:B------:R-:W-:Y:S01]  /*0b20*/  FADD.FTZ R29, R29, R130 ;  /* 0x000000821d1d7221 */ /* 0x000fe20000010000 */
[----:B------:R-:W-:Y:S01]  /*0b30*/  FFMA.FTZ R45, R176, R130, R45 ;  /* 0x00000082b02d7223 */ /* 0x000fe2000001002d */
[----:B------:R-:W-:Y:S01]  /*0b40*/  FADD.FTZ R128, R128, R165 ;  /* 0x000000a580807221 */ /* 0x000fe20000010000 */
[----:B------:R-:W-:Y:S01]  /*0b50*/  FFMA.FTZ R130, R164, R165, R129 ;  /* 0x000000a5a4827223 */ /* 0x000fe20000010081 */
        /* <DEDUP_REMOVED lines=10> */
[----:B------:R-:W-:Y:S01]  /*0c00*/  SHF.L.U32 R132, R180, 0x10, RZ ;  /* 0x00000010b4847819 */ /* 0x000fe200000006ff */
[----:B------:R-:W-:Y:S01]  /*0c10*/  FMUL.FTZ R130, R103, R142 ;  /* 0x0000008e67827220 */ /* 0x000fe20000410000 */
        /* <DEDUP_REMOVED lines=26> */
.L_x_1138:
[----:B------:R-:W-:Y:S05]  /*0dc0*/  BSYNC B0 ;  /* 0x0000000000007941 */ /* 0x000fea0003800000 */
.L_x_1137:
[----:B------:R-:W-:Y:S04]  /*0dd0*/  BSSY B0, `(.L_x_1139) ;  /* 0x000007c000007945 */ /* 0x000fe80003800000 */
[----:B------:R-:W-:Y:S05]  /*0de0*/  @!P4 BRA `(.L_x_1140) ;  /* 0x0000000400e8c947 */ /* 0x000fea0003800000 */
[----:B------:R-:W1:Y:S08]  /*0df0*/  LDC.64 R128, c[0x0][0x2b8] ;  /* 0x0000ae00ff807b82 */ /* 0x000e700000000a00 */
[----:B------:R-:W2:Y:S01]  /*0e00*/  LDC.64 R132, c[0x0][0x2c0] ;  /* 0x0000b000ff847b82 */ /* 0x000ea20000000a00 */
[----:B------:R-:W-:-:S04]  /*0e10*/  LEA R150, P0, R185, UR10, 0x5 ;  /* 0x0000000ab9967c11 */ /* 0x000fc8000f8028ff */
[----:B------:R-:W-:-:S05]  /*0e20*/  LEA.HI.X R151, R185, UR11, RZ, 0x5, P0 ;  /* 0x0000000bb9977c11 */ /* 0x000fca00080f2cff */
[----:B------:R-:W3:Y:S04]  /*0e30*/  LDG.E.128 R140, desc[UR4][R150.64] ;  /* 0x00000004968c7981 */ /* 0x000ee8000c1e1d00 */
[----:B------:R4:W4:Y:S01]  /*0e40*/  LDG.E.128 R144, desc[UR4][R150.64+0x10] ;  /* 0x0000100496907981 */ /* 0x000922000c1e1d00 */
        /* <DEDUP_REMOVED lines=11> */
[----:B-----5:R-:W-:-:S05]  /*0f00*/  FSEL R170, R170, RZ, !P0 ;  /* 0x000000ffaaaa7208 */ /* 0x020fca0004000000 */
[C---:B---3--:R-:W-:Y:S01]  /*0f10*/  FADD.FTZ R140, -R170.reuse, R140 ;  /* 0x0000008caa8c7221 */ /* 0x048fe20000010100 */
[C---:B----4-:R-:W-:Y:S01]  /*0f20*/  FADD.FTZ R150, -R170.reuse, R141 ;  /* 0x0000008daa967221 */ /* 0x050fe20000010100 */
[----:B------:R-:W-:Y:S01]  /*0f30*/  FADD.FTZ R142, -R170, R142 ;  /* 0x0000008eaa8e7221 */ /* 0x000fe20000010100 */
[C---:B------:R-:W-:Y:S02]  /*0f40*/  PRMT R152, R128.reuse, 0x7632, R152 ;  /* 0x0000763280987816 */ /* 0x040fe40000000098 */
[----:B------:R-:W-:Y:S02]  /*0f50*/  SHF.L.U32 R153, R128, 0x10, RZ ;  /* 0x0000001080997819 */ /* 0x000fe400000006ff */
[C---:B------:R-:W-:Y:S02]  /*0f60*/  PRMT R154, R129.reuse, 0x7632, R154 ;  /* 0x00007632819a7816 */ /* 0x040fe4000000009a */
[----:B------:R-:W-:Y:S02]  /*0f70*/  SHF.L.U32 R155, R129, 0x10, RZ ;  /* 0x00000010819b7819 */ /* 0x000fe400000006ff */
[----:B--2---:R-:W-:-:S02]  /*0f80*/  PRMT R128, R132, 0x7632, R128 ;  /* 0x0000763284807816 */ /* 0x004fc40000000080 */
[----:B------:R-:W-:Y:S02]  /*0f90*/  SHF.L.U32 R129, R132, 0x10, RZ ;  /* 0x0000001084817819 */ /* 0x000fe400000006ff */
[----:B------:R-:W-:Y:S02]  /*0fa0*/  SHF.L.U32 R128, R128, 0x10, RZ ;  /* 0x0000001080807819 */ /* 0x000fe400000006ff */
[----:B------:R-:W-:Y:S01]  /*0fb0*/  PRMT R132, R133, 0x7632, R132 ;  /* 0x0000763285847816 */ /* 0x000fe20000000084 */
[----:B-1----:R-:W-:Y:S01]  /*0fc0*/  FMUL.FTZ R149, R139, R140 ;  /* 0x0000008c8b957220 */ /* 0x002fe20000410000 */
[----:B------:R-:W-:Y:S01]  /*0fd0*/  PRMT R162, R131, 0x7632, R162 ;  /* 0x0000763283a27816 */ /* 0x000fe200000000a2 */
[----:B------:R-:W-:Y:S01]  /*0fe0*/  FMUL.FTZ R150, R139, R150 ;  /* 0x000000968b967220 */ /* 0x000fe20000410000 */
[----:B------:R-:W-:Y:S01]  /*0ff0*/  SHF.L.U32 R163, R131, 0x10, RZ ;  /* 0x0000001083a37819 */ /* 0x000fe200000006ff */
[----:B------:R-:W-:Y:S01]  /*1000*/  FMUL.FTZ R131, R88, R129 ;  /* 0x0000008158837220 */ /* 0x000fe20000410000 */
[----:B------:R-:W-:-:S02]  /*1010*/  PRMT R156, R130, 0x7632, R156 ;  /* 0x00007632829c7816 */ /* 0x000fc4000000009c */
[----:B------:R-:W-:Y:S01]  /*1020*/  SHF.L.U32 R159, R130, 0x10, RZ ;  /* 0x00000010829f7819 */ /* 0x000fe200000006ff */
[-C--:B------:R-:W-:Y:S01]  /*1030*/  FMUL.FTZ R130, R89, R128.reuse ;  /* 0x0000008059827220 */ /* 0x080fe20000410000 */
[----:B------:R-:W-:Y:S02]  /*1040*/  SHF.L.U32 R133, R133, 0x10, RZ ;  /* 0x0000001085857819 */ /* 0x000fe400000006ff */
[----:B------:R-:W-:Y:S02]  /*1050*/  SHF.L.U32 R152, R152, 0x10, RZ ;  /* 0x0000001098987819 */ /* 0x000fe400000006ff */
[----:B------:R-:W-:Y:S01]  /*1060*/  SHF.L.U32 R132, R132, 0x10, RZ ;  /* 0x0000001084847819 */ /* 0x000fe200000006ff */
[----:B------:R-:W-:Y:S01]  /*1070*/  FADD.FTZ R56, R56, R153 ;  /* 0x0000009938387221 */ /* 0x000fe20000010000 */
[-C--:B------:R-:W-:Y:S01]  /*1080*/  FFMA.FTZ R148, R96, R153.reuse, R131 ;  /* 0x0000009960947223 */ /* 0x080fe20000010083 */
[C---:B------:R-:W-:Y:S01]  /*1090*/  FFMA.FTZ R72, R149.reuse, R153, R72 ;  /* 0x0000009995487223 */ /* 0x040fe20000010048 */
[----:B------:R-:W-:Y:S01]  /*10a0*/  FADD.FTZ R24, R24, R129 ;  /* 0x0000008118187221 */ /* 0x000fe20000010000 */
[----:B------:R-:W-:Y:S01]  /*10b0*/  FFMA.FTZ R40, R149, R129, R40 ;  /* 0x0000008195287223 */ /* 0x000fe20000010028 */
[----:B------:R-:W-:Y:S01]  /*10c0*/  FADD.FTZ R25, R25, R128 ;  /* 0x0000008019197221 */ /* 0x000fe20000010000 */
[----:B------:R-:W-:Y:S01]  /*10d0*/  FFMA.FTZ R41, R150, R128, R41 ;  /* 0x0000008096297223 */ /* 0x000fe20000010029 */
[C---:B------:R-:W-:Y:S01]  /*10e0*/  PRMT R157, R134.reuse, 0x7632, R157 ;  /* 0x00007632869d7816 */ /* 0x040fe2000000009d */
[----:B------:R-:W-:Y:S01]  /*10f0*/  FFMA.FTZ R151, R97, R152, R130 ;  /* 0x0000009861977223 */ /* 0x000fe20000010082 */
[----:B------:R-:W-:Y:S01]  /*1100*/  SHF.L.U32 R161, R134, 0x10, RZ ;  /* 0x0000001086a17819 */ /* 0x000fe200000006ff */
[----:B------:R-:W-:Y:S01]  /*1110*/  FMUL.FTZ R129, R90, R133 ;  /* 0x000000855a817220 */ /* 0x000fe20000410000 */
[----:B------:R-:W-:Y:S01]  /*1120*/  SHF.L.U32 R128, R154, 0x10, RZ ;  /* 0x000000109a807819 */ /* 0x000fe200000006ff */
[----:B------:R-:W-:Y:S01]  /*1130*/  FMUL.FTZ R153, R139, R142 ;  /* 0x0000008e8b997220 */ /* 0x000fe20000410000 */
[----:B------:R-:W-:Y:S01]  /*1140*/  FADD.FTZ R134, -R170, R143 ;  /* 0x0000008faa867221 */ /* 0x000fe20000010100 */
[----:B------:R-:W-:Y:S01]  /*1150*/  FMUL.FTZ R130, R91, R132 ;  /* 0x000000845b827220 */ /* 0x000fe20000410000 */
[----:B------:R-:W-:Y:S01]  /*1160*/  FADD.FTZ R57, R57, R152 ;  /* 0x0000009839397221 */ /* 0x000fe20000010000 */
[----:B------:R-:W-:Y:S01]  /*1170*/  FFMA.FTZ R73, R150, R152, R73 ;  /* 0x0000009896497223 */ /* 0x000fe20000010049 */
[----:B------:R-:W-:Y:S01]  /*1180*/  FADD.FTZ R58, R58, R155 ;  /* 0x0000009b3a3a7221 */ /* 0x000fe20000010000 */
[-C--:B------:R-:W-:Y:S01]  /*1190*/  FFMA.FTZ R152, R98, R155.reuse, R129 ;  /* 0x0000009b62987223 */ /* 0x080fe20000010081 */
[----:B------:R-:W-:Y:S01]  /*11a0*/  FFMA.FTZ R74, R153, R155, R74 ;  /* 0x0000009b994a7223 */ /* 0x000fe2000001004a */
[----:B------:R-:W-:Y:S01]  /*11b0*/  FMUL.FTZ R154, R139, R134 ;  /* 0x000000868b9a7220 */ /* 0x000fe20000410000 */
[-C--:B------:R-:W-:Y:S01]  /*11c0*/  FFMA.FTZ R155, R99, R128.reuse, R130 ;  /* 0x00000080639b7223 */ /* 0x080fe20000010082 */
[C---:B------:R-:W-:Y:S01]  /*11d0*/  FADD.FTZ R144, -R170.reuse, R144 ;  /* 0x00000090aa907221 */ /* 0x040fe20000010100 */
[----:B------:R-:W-:Y:S01]  /*11e0*/  SHF.L.U32 R130, R157, 0x10, RZ ;  /* 0x000000109d827819 */ /* 0x000fe200000006ff */
[----:B------:R-:W-:Y:S01]  /*11f0*/  FADD.FTZ R158, -R170, R145 ;  /* 0x00000091aa9e7221 */ /* 0x000fe20000010100 */
[----:B------:R-:W-:Y:S01]  /*1200*/  FADD.FTZ R59, R59, R128 ;  /* 0x000000803b3b7221 */ /* 0x000fe20000010000 */
[C---:B------:R-:W-:Y:S01]  /*1210*/  FFMA.FTZ R75, R154.reuse, R128, R75 ;  /* 0x000000809a4b7223 */ /* 0x040fe2000001004b */
[----:B------:R-:W-:Y:S01]  /*1220*/  FADD.FTZ R27, R27, R132 ;  /* 0x000000841b1b7221 */ /* 0x000fe20000010000 */
[----:B------:R-:W-:Y:S01]  /*1230*/  FFMA.FTZ R43, R154, R132, R43 ;  /* 0x000000849a2b7223 */ /* 0x000fe2000001002b */
[----:B------:R-:W-:Y:S01]  /*1240*/  FMUL.FTZ R129, R84, R161 ;  /* 0x000000a154817220 */ /* 0x000fe20000410000 */
[----:B------:R-:W-:Y:S01]  /*1250*/  SHF.L.U32 R128, R156, 0x10, RZ ;  /* 0x000000109c807819 */ /* 0x000fe200000006ff */
        /* <DEDUP_REMOVED lines=17> */
[C---:B------:R-:W-:Y:S02]  /*1370*/  PRMT R160, R135.reuse, 0x7632, R160 ;  /* 0x0000763287a07816 */ /* 0x040fe400000000a0 */
[----:B------:R-:W-:Y:S01]  /*1380*/  SHF.L.U32 R135, R135, 0x10, RZ ;  /* 0x0000001087877819 */ /* 0x000fe200000006ff */
[----:B------:R-:W-:Y:S01]  /*1390*/  FADD.FTZ R131, R130, R155 ;  /* 0x0000009b82837221 */ /* 0x000fe20000010000 */
[----:B------:R-:W-:Y:S01]  /*13a0*/  FFMA.FTZ R128, R154, R155, R129 ;  /* 0x0000009b9a807223 */ /* 0x000fe20000010081 */
[----:B------:R-:W-:Y:S01]  /*13b0*/  FADD.FTZ R146, -R170, R146 ;  /* 0x00000092aa927221 */ /* 0x000fe20000010100 */
[----:B------:R-:W-:Y:S01]  /*13c0*/  FADD.FTZ R26, R26, R133 ;  /* 0x000000851a1a7221 */ /* 0x000fe20000010000 */
[----:B------:R-:W-:Y:S01]  /*13d0*/  FFMA.FTZ R42, R153, R133, R42 ;  /* 0x00000085992a7223 */ /* 0x000fe2000001002a */
[----:B------:R-:W-:Y:S01]  /*13e0*/  SHF.L.U32 R134, R160, 0x10, RZ ;  /* 0x00000010a0867819 */ /* 0x000fe200000006ff */
[----:B------:R-:W-:Y:S01]  /*13f0*/  FMUL.FTZ R133, R86, R135 ;  /* 0x0000008756857220 */ /* 0x000fe20000410000 */
[----:B------:R-:W-:Y:S01]  /*1400*/  FADD.FTZ R130, R131, R156 ;  /* 0x0000009c83827221 */ /* 0x000fe20000010000 */
[C---:B------:R-:W-:Y:S01]  /*1410*/  FFMA.FTZ R129, R157.reuse, R156, R128 ;  /* 0x0000009c9d817223 */ /* 0x040fe20000010080 */
[----:B------:R-:W-:Y:S01]  /*1420*/  FADD.FTZ R20, R20, R161 ;  /* 0x000000a114147221 */ /* 0x000fe20000010000 */
[----:B------:R-:W-:Y:S01]  /*1430*/  FFMA.FTZ R36, R157, R161, R36 ;  /* 0x000000a19d247223 */ /* 0x000fe20000010024 */
[----:B------:R-:W-:Y:S01]  /*1440*/  FMUL.FTZ R161, R139, R146 ;  /* 0x000000928ba17220 */ /* 0x000fe20000410000 */
[----:B------:R-:W-:Y:S01]  /*1450*/  SHF.L.U32 R132, R162, 0x10, RZ ;  /* 0x00000010a2847819 */ /* 0x000fe200000006ff */
[----:B------:R-:W-:Y:S01]  /*1460*/  FADD.FTZ R170, -R170, R147 ;  /* 0x00000093aaaa7221 */ /* 0x000fe20000010100 */
[----:B------:R-:W-:Y:S01]  /*1470*/  FFMA.FTZ R160, R94, R163, R133 ;  /* 0x000000a35ea07223 */ /* 0x000fe20000010085 */
        /* <DEDUP_REMOVED lines=17> */
.L_x_1140:
[----:B------:R-:W-:Y:S05]  /*1590*/  BSYNC B0 ;  /* 0x0000000000007941 */ /* 0x000fea0003800000 */
.L_x_1139:
        /* <DEDUP_REMOVED lines=21> */
.L_x_1159:
[----:B------:R-:W4:Y:S01]  /*16f0*/  S2R R131, SR_CgaCtaId ;  /* 0x0000000000837919 */ /* 0x000f220000008800 */
[----:B------:R-:W-:Y:S01]  /*1700*/  MOV R130, 0x400 ;  /* 0x0000040000827802 */ /* 0x000fe20000000f00 */
[----:B--2---:R-:W-:Y:S01]  /*1710*/  FADD.FTZ R142, R135, R128 ;  /* 0x00000080878e7221 */ /* 0x004fe20000010000 */
[----:B------:R-:W-:Y:S01]  /*1720*/  @!P1 LOP3.LUT R172, R172, 0x3, RZ, 0xc0, !PT ;  /* 0x00000003acac9812 */ /* 0x000fe200078ec0ff */
[----:B---3--:R-:W-:Y:S01]  /*1730*/  FADD.FTZ R143, R134, R129 ;  /* 0x00000081868f7221 */ /* 0x008fe20000010000 */
[----:B------:R-:W-:Y:S05]  /*1740*/  WARPSYNC.ALL ;  /* 0x0000000000007948 */ /* 0x000fea0003800000 */
[----:B------:R-:W-:Y:S01]  /*1750*/  @!P1 IADD3 R172, R173, R172, RZ ;  /* 0x000000acadac9210 */ /* 0x000fe20007ffe0ff */
[----:B------:R-:W-:Y:S01]  /*1760*/  BSSY B0, `(.L_x_1142) ;  /* 0x0000062000007945 */ /* 0x000fe20003800000 */
[----:B0-----:R-:W-:-:S02]  /*1770*/  ISETP.NE.AND P0, PT, R182, RZ, PT ;  /* 0x000000ffb600720c */ /* 0x001fc40003f05270 */
[----:B----4-:R-:W-:-:S04]  /*1780*/  LEA R130, R131, R130, 0x18 ;  /* 0x0000008283827211 */ /* 0x010fc800078ec0ff */
[-C--:B------:R-:W-:Y:S02]  /*1790*/  @!P1 LEA R172, R172, R130.reuse, 0x3 ;  /* 0x00000082acac9211 */ /* 0x080fe400078e18ff */
[----:B------:R-:W-:-:S03]  /*17a0*/  LEA R173, R173, R130, 0x3 ;  /* 0x00000082adad7211 */ /* 0x000fc600078e18ff */
[----:B------:R-:W-:Y:S01]  /*17b0*/  @!P1 STS.64 [R172+0x2000], R142 ;  /* 0x0020008eac009388 */ /* 0x000fe20000000a00 */
[----:B------:R-:W-:Y:S06]  /*17c0*/  BAR.SYNC.DEFER_BLOCKING 0x0 ;  /* 0x0000000000007b1d */ /* 0x000fec0000010000 */
[----:B------:R-:W0:Y:S04]  /*17d0*/  LDS.128 R128, [R173+0x2000] ;  /* 0x00200000ad807984 */ /* 0x000e280000000c00 */
[----:B-1----:R-:W1:Y:S01]  /*17e0*/  LDS.128 R132, [R173+0x2010] ;  /* 0x00201000ad847984 */ /* 0x002e620000000c00 */
        /* <DEDUP_REMOVED lines=19> */
[----:B------:R-:W-:Y:S01]  /*1920*/  ISETP.NE.U32.AND P1, PT, RZ, UR8, PT ;  /* 0x00000008ff007c0c */ /* 0x000fe2000bf25070 */
[----:B-----5:R-:W-:Y:S01]  /*1930*/  FMUL.FTZ R131, R139, R132 ;  /* 0x000000848b837220 */ /* 0x020fe20000410000 */
[----:B------:R-:W-:Y:S01]  /*1940*/  FADD.FTZ R132, R174, -R133 ;  /* 0x80000085ae847221 */ /* 0x000fe20000010000 */
[-CC-:B------:R-:W-:Y:S01]  /*1950*/  FFMA.FTZ R129, R3, R184.reuse, R185.reuse ;  /* 0x000000b803817223 */ /* 0x180fe200000100b9 */
[----:B------:R-:W-:Y:S01]  /*1960*/  FADD.FTZ R134, R177, -R134 ;  /* 0x80000086b1867221 */ /* 0x000fe20000010000 */
[----:B------:R-:W-:Y:S01]  /*1970*/  FFMA.FTZ R130, R164, R184, R185 ;  /* 0x000000b8a4827223 */ /* 0x000fe200000100b9 */
[C---:B------:R-:W-:Y:S01]  /*1980*/  FMUL.FTZ R145, R139.reuse, R132 ;  /* 0x000000848b917220 */ /* 0x040fe20000410000 */
[----:B------:R-:W-:Y:S01]  /*1990*/  FADD.FTZ R132, R178, -R135 ;  /* 0x80000087b2847221 */ /* 0x000fe20000010000 */
[----:B------:R-:W-:Y:S01]  /*19a0*/  ISETP.NE.AND.EX P1, PT, RZ, UR9, PT, P1 ;  /* 0x00000009ff007c0c */ /* 0x000fe2000bf25310 */
[----:B------:R-:W-:Y:S01]  /*19b0*/  FADD.FTZ R128, R166, -R129 ;  /* 0x80000081a6807221 */ /* 0x000fe20000010000 */
[----:B------:R-:W-:Y:S01]  /*19c0*/  ISETP.NE.U32.AND P0, PT, RZ, UR6, PT ;  /* 0x00000006ff007c0c */ /* 0x000fe2000bf05070 */
[----:B------:R-:W-:Y:S01]  /*19d0*/  FMUL.FTZ R173, R139, R132 ;  /* 0x000000848bad7220 */ /* 0x000fe20000410000 */
        /* <DEDUP_REMOVED lines=58> */
.L_x_1143:
[----:B------:R-:W-:Y:S05]  /*1d80*/  BSYNC B0 ;  /* 0x0000000000007941 */ /* 0x000fea0003800000 */
.L_x_1142:
[----:B------:R-:W-:Y:S04]  /*1d90*/  BSSY B0, `(.L_x_1144) ;  /* 0x000004e000007945 */ /* 0x000fe80003800000 */
[----:B------:R-:W-:Y:S05]  /*1da0*/  @!P4 BRA `(.L_x_1145) ;  /* 0x000000040030c947 */ /* 0x000fea0003800000 */
[----:B------:R-:W-:Y:S01]  /*1db0*/  ISETP.NE.U32.AND P0, PT, RZ, UR14, PT ;  /* 0x0000000eff007c0c */ /* 0x000fe2000bf05070 */
[-CC-:B0-----:R-:W-:Y:S01]  /*1dc0*/  FFMA.FTZ R131, R153, R184.reuse, R185.reuse ;  /* 0x000000b899837223 */ /* 0x181fe200000100b9 */
[-CC-:B------:R-:W-:Y:S01]  /*1dd0*/  FFMA.FTZ R134, R154, R184.reuse, R185.reuse ;  /* 0x000000b89a867223 */ /* 0x180fe200000100b9 */
[-CC-:B------:R-:W-:Y:S01]  /*1de0*/  FFMA.FTZ R129, R149, R184.reuse, R185.reuse ;  /* 0x000000b895817223 */ /* 0x180fe200000100b9 */
[----:B------:R-:W-:Y:S01]  /*1df0*/  ISETP.NE.AND.EX P0, PT, RZ, UR15, PT, P0 ;  /* 0x0000000fff007c0c */ /* 0x000fe2000bf05300 */
[-C--:B------:R-:W-:Y:S01]  /*1e00*/  FFMA.FTZ R133, R157, R184.reuse, R185 ;  /* 0x000000b89d857223 */ /* 0x080fe200000100b9 */
[----:B------:R-:W-:Y:S01]  /*1e10*/  FADD.FTZ R132, R152, -R131 ;  /* 0x8000008398847221 */ /* 0x000fe20000010000 */
[----:B------:R-:W-:Y:S01]  /*1e20*/  ISETP.NE.U32.AND P1, PT, RZ, UR8, PT ;  /* 0x00000008ff007c0c */ /* 0x000fe2000bf25070 */
[-CC-:B------:R-:W-:Y:S01]  /*1e30*/  FFMA.FTZ R142, R158, R184.reuse, R185.reuse ;  /* 0x000000b89e8e7223 */ /* 0x180fe200000100b9 */
[----:B------:R-:W-:Y:S01]  /*1e40*/  FFMA.FTZ R135, R161, R184, R185 ;  /* 0x000000b8a1877223 */ /* 0x000fe200000100b9 */
[----:B------:R-:W-:Y:S01]  /*1e50*/  FADD.FTZ R134, R155, -R134 ;  /* 0x800000869b867221 */ /* 0x000fe20000010000 */
[----:B------:R-:W-:Y:S01]  /*1e60*/  FADD.FTZ R128, R148, -R129 ;  /* 0x8000008194807221 */ /* 0x000fe20000010000 */
[----:B------:R-:W-:Y:S01]  /*1e70*/  ISETP.NE.AND.EX P1, PT, RZ, UR9, PT, P1 ;  /* 0x00000009ff007c0c */ /* 0x000fe2000bf25310 */
[----:B------:R-:W-:Y:S01]  /*1e80*/  FADD.FTZ R140, R156, -R133 ;  /* 0x800000859c8c7221 */ /* 0x000fe20000010000 */
[----:B------:R-:W-:Y:S01]  /*1e90*/  FADD.FTZ R144, R159, -R142 ;  /* 0x8000008e9f907221 */ /* 0x000fe20000010000 */
[C---:B-----5:R-:W-:Y:S01]  /*1ea0*/  FMUL.FTZ R129, R139.reuse, R132 ;  /* 0x000000848b817220 */ /* 0x060fe20000410000 */
        /* <DEDUP_REMOVED lines=31> */
[----:B------:R-:W-:Y:S01]  /*20a0*/  @P2 PRMT R124, R139, 0x7610, R124 ;  /* 0x000076108b7c2816 */ /* 0x000fe2000000007c */
[----:B-1----:R-:W-:Y:S01]  /*20b0*/  IMAD.WIDE.U32 R134, R138, 0x10, R134 ;  /* 0x000000108a867825 */ /* 0x002fe200078e0086 */
[----:B------:R-:W-:-:S02]  /*20c0*/  @P2 F2FP.BF16.F32.PACK_AB R146, RZ, R130 ;  /* 0x00000082ff92223e */ /* 0x000fc400000010ff */
[----:B------:R-:W-:Y:S02]  /*20d0*/  @P2 F2FP.BF16.F32.PACK_AB R143, RZ, R142 ;  /* 0x0000008eff8f223e */ /* 0x000fe400000010ff */
[----:B------:R-:W-:Y:S02]  /*20e0*/  @P2 F2FP.BF16.F32.PACK_AB R173, RZ, R172 ;  /* 0x000000acffad223e */ /* 0x000fe400000010ff */
        /* <DEDUP_REMOVED lines=24> */
.L_x_1145:
[----:B------:R-:W-:Y:S05]  /*2270*/  BSYNC B0 ;  /* 0x0000000000007941 */ /* 0x000fea0003800000 */
.L_x_1144:
[----:B------:R-:W-:Y:S02]  /*2280*/  IADD3 R137, R137, UR16, RZ ;  /* 0x0000001089897c10 */ /* 0x000fe4000fffe0ff */
[----:B01----:R-:W-:Y:S02]  /*2290*/  SEL R132, RZ, 0x1, P5 ;  /* 0x00000001ff847807 */ /* 0x003fe40002800000 */
[----:B------:R-:W-:-:S13]  /*22a0*/  ISETP.GE.AND P0, PT, R137, UR17, PT ;  /* 0x0000001189007c0c */ /* 0x000fda000bf06270 */
[----:B------:R-:W-:Y:S05]  /*22b0*/  @!P0 BRA `(.L_x_1146) ;  /* 0xffffffe000848947 */ /* 0x000fea000383ffff */
.L_x_1136:
[----:B------:R-:W0:Y:S01]  /*22c0*/  S2UR UR13, SR_CTAID.X ;  /* 0x00000000000d79c3 */ /* 0x000e220000002500 */
[C---:B------:R-:W-:Y:S01]  /*22d0*/  LOP3.LUT R11, R0.reuse, 0x7f, RZ, 0xc0, !PT ;  /* 0x0000007f000b7812 */ /* 0x040fe200078ec0ff */
        /* <DEDUP_REMOVED lines=22> */
.L_x_1148:
[----:B------:R-:W-:Y:S05]  /*2440*/  BSYNC B0 ;  /* 0x0000000000007941 */ /* 0x000fea0003800000 */
.L_x_1147:
        /* <DEDUP_REMOVED lines=18> */
.L_x_1141:
[----:B------:R-:W-:Y:S01]  /*2570*/  HFMA2.MMA R142, -RZ, RZ, 0, 9.5367431640625e-07 ;  /* 0x00000010ff8e7435 */ /* 0x000fe200000001ff */
[----:B------:R-:W-:Y:S02]  /*2580*/  MOV R143, R183 ;  /* 0x000000b7008f7202 */ /* 0x000fe40000000f00 */
[----:B------:R-:W-:Y:S02]  /*2590*/  MOV R145, 0x1f ;  /* 0x0000001f00917802 */ /* 0x000fe40000000f00 */
[----:B------:R-:W-:-:S07]  /*25a0*/  MOV R140, 0xffffffff ;  /* 0xffffffff008c7802 */ /* 0x000fce0000000f00 */
[----:B0----5:R-:W-:Y:S05]  /*25b0*/  WARPSYNC.COLLECTIVE R140, `(.L_x_1149) ;  /* 0x000000008c087348 */ /* 0x021fea0003c00000 */
[----:B------:R1:W2:Y:S02]  /*25c0*/  SHFL.DOWN P0, R141, R143, R142, R145 ;  /* 0x0800008e8f8d7389 */ /* 0x0002a40000000091 */
[----:B012--5:R-:W-:Y:S01]  /*25d0*/  ENDCOLLECTIVE ;  /* 0x000000000000791b */ /* 0x027fe20003800000 */
.L_x_1149:
[----:B------:R-:W-:Y:S02]  /*25e0*/  MOV R143, R184 ;  /* 0x000000b8008f7202 */ /* 0x000fe40000000f00 */
[----:B------:R-:W-:-:S07]  /*25f0*/  MOV R128, R141 ;  /* 0x0000008d00807202 */ /* 0x000fce0000000f00 */
[----:B------:R-:W-:Y:S05]  /*2600*/  WARPSYNC.COLLECTIVE R140, `(.L_x_1150) ;  /* 0x000000008c087348 */ /* 0x000fea0003c00000 */
[----:B------:R0:W1:Y:S02]  /*2610*/  SHFL.DOWN P0, R141, R143, R142, R145 ;  /* 0x0800008e8f8d7389 */ /* 0x0000640000000091 */
[----:B01----:R-:W-:Y:S01]  /*2620*/  ENDCOLLECTIVE ;  /* 0x000000000000791b */ /* 0x003fe20003800000 */
.L_x_1150:
[----:B------:R-:W-:Y:S01]  /*2630*/  FADD.FTZ R128, R128, R183 ;  /* 0x000000b780807221 */ /* 0x000fe20000010000 */
[----:B------:R-:W-:-:S04]  /*2640*/  HFMA2.MMA R142, -RZ, RZ, 0, 4.76837158203125e-07 ;  /* 0x00000008ff8e7435 */ /* 0x000fc800000001ff */
[----:B------:R-:W-:Y:S02]  /*2650*/  MOV R143, R128 ;  /* 0x00000080008f7202 */ /* 0x000fe40000000f00 */
[----:B------:R-:W-:-:S07]  /*2660*/  MOV R129, R141 ;  /* 0x0000008d00817202 */ /* 0x000fce0000000f00 */
[----:B------:R-:W-:Y:S05]  /*2670*/  WARPSYNC.COLLECTIVE R140, `(.L_x_1151) ;  /* 0x000000008c087348 */ /* 0x000fea0003c00000 */
[----:B------:R0:W1:Y:S02]  /*2680*/  SHFL.DOWN P0, R141, R143, R142, R145 ;  /* 0x0800008e8f8d7389 */ /* 0x0000640000000091 */
[----:B01----:R-:W-:Y:S01]  /*2690*/  ENDCOLLECTIVE ;  /* 0x000000000000791b */ /* 0x003fe20003800000 */
.L_x_1151:
[----:B------:R-:W-:-:S05]  /*26a0*/  FADD.FTZ R129, R129, R184 ;  /* 0x000000b881817221 */ /* 0x000fca0000010000 */
[----:B------:R-:W-:Y:S02]  /*26b0*/  MOV R143, R129 ;  /* 0x00000081008f7202 */ /* 0x000fe40000000f00 */
[----:B------:R-:W-:-:S07]  /*26c0*/  MOV R131, R141 ;  /* 0x0000008d00837202 */ /* 0x000fce0000000f00 */
[----:B------:R-:W-:Y:S05]  /*26d0*/  WARPSYNC.COLLECTIVE R140, `(.L_x_1152) ;  /* 0x000000008c087348 */ /* 0x000fea0003c00000 */
[----:B------:R0:W1:Y:S02]  /*26e0*/  SHFL.DOWN P0, R141, R143, R142, R145 ;  /* 0x0800008e8f8d7389 */ /* 0x0000640000000091 */
[----:B01----:R-:W-:Y:S01]  /*26f0*/  ENDCOLLECTIVE ;  /* 0x000000000000791b */ /* 0x003fe20003800000 */
.L_x_1152:
[----:B------:R-:W-:Y:S01]  /*2700*/  FADD.FTZ R131, R128, R131 ;  /* 0x0000008380837221 */ /* 0x000fe20000010000 */
[----:B------:R-:W-:-:S04]  /*2710*/  HFMA2.MMA R142, -RZ, RZ, 0, 2.384185791015625e-07 ;  /* 0x00000004ff8e7435 */ /* 0x000fc800000001ff */
[----:B------:R-:W-:Y:S02]  /*2720*/  MOV R143, R131 ;  /* 0x00000083008f7202 */ /* 0x000fe40000000f00 */
[----:B------:R-:W-:-:S07]  /*2730*/  MOV R130, R141 ;  /* 0x0000008d00827202 */ /* 0x000fce0000000f00 */
[----:B------:R-:W-:Y:S05]  /*2740*/  WARPSYNC.COLLECTIVE R140, `(.L_x_1153) ;  /* 0x000000008c087348 */ /* 0x000fea0003c00000 */
[----:B------:R0:W1:Y:S02]  /*2750*/  SHFL.DOWN P0, R141, R143, R142, R145 ;  /* 0x0800008e8f8d7389 */ /* 0x0000640000000091 */
[----:B01----:R-:W-:Y:S01]  /*2760*/  ENDCOLLECTIVE ;  /* 0x000000000000791b */ /* 0x003fe20003800000 */
.L_x_1153:
[----:B------:R-:W-:-:S05]  /*2770*/  FADD.FTZ R130, R129, R130 ;  /* 0x0000008281827221 */ /* 0x000fca0000010000 */
[----:B------:R-:W-:Y:S02]  /*2780*/  MOV R143, R130 ;  /* 0x00000082008f7202 */ /* 0x000fe40000000f00 */
[----:B------:R-:W-:-:S07]  /*2790*/  MOV R132, R141 ;  /* 0x0000008d00847202 */ /* 0x000fce0000000f00 */
[----:B------:R-:W-:Y:S05]  /*27a0*/  WARPSYNC.COLLECTIVE R140, `(.L_x_1154) ;  /* 0x000000008c087348 */ /* 0x000fea0003c00000 */
[----:B------:R0:W1:Y:S02]  /*27b0*/  SHFL.DOWN P0, R141, R143, R142, R145 ;  /* 0x0800008e8f8d7389 */ /* 0x0000640000000091 */
[----:B01----:R-:W-:Y:S01]  /*27c0*/  ENDCOLLECTIVE ;  /* 0x000000000000791b */ /* 0x003fe20003800000 */
.L_x_1154:
[----:B------:R-:W-:Y:S01]  /*27d0*/  FADD.FTZ R132, R131, R132 ;  /* 0x0000008483847221 */ /* 0x000fe20000010000 */
[----:B------:R-:W-:-:S04]  /*27e0*/  HFMA2.MMA R142, -RZ, RZ, 0, 1.1920928955078125e-07 ;  /* 0x00000002ff8e7435 */ /* 0x000fc800000001ff */
[----:B------:R-:W-:Y:S02]  /*27f0*/  MOV R143, R132 ;  /* 0x00000084008f7202 */ /* 0x000fe40000000f00 */
[----:B------:R-:W-:-:S07]  /*2800*/  MOV R133, R141 ;  /* 0x0000008d00857202 */ /* 0x000fce0000000f00 */
[----:B------:R-:W-:Y:S05]  /*2810*/  WARPSYNC.COLLECTIVE R140, `(.L_x_1155) ;  /* 0x000000008c087348 */ /* 0x000fea0003c00000 */
[----:B------:R0:W1:Y:S02]  /*2820*/  SHFL.DOWN P0, R141, R143, R142, R145 ;  /* 0x0800008e8f8d7389 */ /* 0x0000640000000091 */
[----:B01----:R-:W-:Y:S01]  /*2830*/  ENDCOLLECTIVE ;  /* 0x000000000000791b */ /* 0x003fe20003800000 */
.L_x_1155:
[----:B------:R-:W-:-:S05]  /*2840*/  FADD.FTZ R133, R130, R133 ;  /* 0x0000008582857221 */ /* 0x000fca0000010000 */
[----:B------:R-:W-:Y:S02]  /*2850*/  MOV R143, R133 ;  /* 0x00000085008f7202 */ /* 0x000fe40000000f00 */
[----:B------:R-:W-:-:S07]  /*2860*/  MOV R135, R141 ;  /* 0x0000008d00877202 */ /* 0x000fce0000000f00 */
[----:B------:R-:W-:Y:S05]  /*2870*/  WARPSYNC.COLLECTIVE R140, `(.L_x_1156) ;  /* 0x000000008c087348 */ /* 0x000fea0003c00000 */
[----:B------:R0:W1:Y:S02]  /*2880*/  SHFL.DOWN P0, R141, R143, R142, R145 ;  /* 0x0800008e8f8d7389 */ /* 0x0000640000000091 */
[----:B01----:R-:W-:Y:S01]  /*2890*/  ENDCOLLECTIVE ;  /* 0x000000000000791b */ /* 0x003fe20003800000 */
.L_x_1156:
[----:B------:R-:W-:Y:S01]  /*28a0*/  FADD.FTZ R135, R132, R135 ;  /* 0x0000008784877221 */ /* 0x000fe20000010000 */
[----:B------:R-:W-:-:S04]  /*28b0*/  HFMA2.MMA R142, -RZ, RZ, 0, 5.9604644775390625e-08 ;  /* 0x00000001ff8e7435 */ /* 0x000fc800000001ff */
[----:B------:R-:W-:Y:S02]  /*28c0*/  MOV R143, R135 ;  /* 0x00000087008f7202 */ /* 0x000fe40000000f00 */
[----:B------:R-:W-:-:S07]  /*28d0*/  MOV R134, R141 ;  /* 0x0000008d00867202 */ /* 0x000fce0000000f00 */
[----:B------:R-:W-:Y:S05]  /*28e0*/  WARPSYNC.COLLECTIVE R140, `(.L_x_1157) ;  /* 0x000000008c087348 */ /* 0x000fea0003c00000 */
[----:B------:R0:W1:Y:S02]  /*28f0*/  SHFL.DOWN P0, R141, R143, R142, R145 ;  /* 0x0800008e8f8d7389 */ /* 0x0000640000000091 */
[----:B01----:R-:W-:Y:S01]  /*2900*/  ENDCOLLECTIVE ;  /* 0x000000000000791b */ /* 0x003fe20003800000 */
.L_x_1157:
[----:B------:R-:W-:-:S05]  /*2910*/  FADD.FTZ R134, R133, R134 ;  /* 0x0000008685867221 */ /* 0x000fca0000010000 */
[----:B------:R-:W-:Y:S02]  /*2920*/  MOV R143, R134 ;  /* 0x00000086008f7202 */ /* 0x000fe40000000f00 */
[----:B------:R-:W-:-:S07]  /*2930*/  MOV R128, R141 ;  /* 0x0000008d00807202 */ /* 0x000fce0000000f00 */
[----:B------:R-:W-:Y:S05]  /*2940*/  WARPSYNC.COLLECTIVE R140, `(.L_x_1158) ;  /* 0x000000008c087348 */ /* 0x000fea0003c00000 */
[----:B------:R0:W1:Y:S02]  /*2950*/  SHFL.DOWN P0, R141, R143, R142, R145 ;  /* 0x0800008e8f8d7389 */ /* 0x0000640000000091 */
[----:B01----:R-:W-:Y:S01]  /*2960*/  ENDCOLLECTIVE ;  /* 0x000000000000791b */ /* 0x003fe20003800000 */
.L_x_1158:
[----:B------:R-:W-:Y:S01]  /*2970*/  MOV R129, R141 ;  /* 0x0000008d00817202 */ /* 0x000fe20000000f00 */
[----:B------:R-:W-:Y:S06]  /*2980*/  BRA `(.L_x_1159) ;  /* 0xffffffec00587947 */ /* 0x000fec000383ffff */
.L_x_1160:
        /* <DEDUP_REMOVED lines=15> */
.L_x_2972:


//--------------------- .text._ZN10layer_norm31ln_parallel_residual_bwd_kernelINS_13Kernel_traitsIf13__nv_bfloat16fS2_fjLj2048ELj1ELj1ELj4ELj16ENS_18Kernel_traits_baseILj2048EfS2_fS2_fjLj128EEEEELb0ELb0ELb1EEEvNS_9BwdParamsE --------------------------
	.section	.text._ZN10layer_norm31ln_parallel_residual_bwd_kernelINS_13Kernel_traitsIf13__nv_bfloat16fS2_fjLj2048ELj1ELj1ELj4ELj16ENS_18Kernel_traits_baseILj2048EfS2_fS2_fjLj128EEEEELb0ELb0ELb1EEEvNS_9BwdParamsE,"ax",@progbits
	.align	128
        .global         _ZN10layer_norm31ln_parallel_residual_bwd_kernelINS_13Kernel_traitsIf13__nv_bfloat16fS2_fjLj2048ELj1ELj1ELj4ELj16ENS_18Kernel_traits_baseILj2048EfS2_fS2_fjLj128EEEEELb0ELb0ELb1EEEvNS_9BwdParamsE
        .type           _ZN10layer_norm31ln_parallel_residual_bwd_kernelINS_13Kernel_traitsIf13__nv_bfloat16fS2_fjLj2048ELj1ELj1ELj4ELj16ENS_18Kernel_traits_baseILj2048EfS2_fS2_fjLj128EEEEELb0ELb0ELb1EEEvNS_9BwdParamsE,@function
        .size           _ZN10layer_norm31ln_parallel_residual_bwd_kernelINS_13Kernel_traitsIf13__nv_bfloat16fS2_fjLj2048ELj1ELj1ELj4ELj16ENS_18Kernel_traits_baseILj2048EfS2_fS2_fjLj128EEEEELb0ELb0ELb1EEEvNS_9BwdParamsE,(.L_x_2973 - _ZN10layer_norm31ln_parallel_residual_bwd_kernelINS_13Kernel_traitsIf13__nv_bfloat16fS2_fjLj2048ELj1ELj1ELj4ELj16ENS_18Kernel_traits_baseILj2048EfS2_fS2_fjLj128EEEEELb0ELb0ELb1EEEvNS_9BwdParamsE)
        .other          _ZN10layer_norm31ln_parallel_residual_bwd_kernelINS_13Kernel_traitsIf13__nv_bfloat16fS2_fjLj2048ELj1ELj1ELj4ELj16ENS_18Kernel_traits_baseILj2048EfS2_fS2_fjLj128EEEEELb0ELb0ELb1EEEvNS_9BwdParamsE,@"STO_CUDA_ENTRY STV_DEFAULT"
_ZN10layer_norm31ln_parallel_residual_bwd_kernelINS_13Kernel_traitsIf13__nv_bfloat16fS2_fjLj2048ELj1ELj1ELj4ELj16ENS_18Kernel_traits_baseILj2048EfS2_fS2_fjLj128EEEEELb0ELb0ELb1EEEvNS_9BwdParamsE:
.text._ZN10layer_norm31ln_parallel_residual_bwd_kernelINS_13Kernel_traitsIf13__nv_bfloat16fS2_fjLj2048ELj1ELj1ELj4ELj16ENS_18Kernel_traits_baseILj2048EfS2_fS2_fjLj128EEEEELb0ELb0ELb1EEEvNS_9BwdParamsE:
        /* <DEDUP_REMOVED lines=48> */
.L_x_1161:
[----:B------:R-:W-:Y:S01]  /*0300*/  SHF.L.U32 R0, R117, 0x5, RZ ;  /* 0x0000000575007819 */ /* 0x000fe200000006ff */
[----:B------:R-:W-:Y:S01]  /*0310*/  ULDC.64 UR6, c[0x0][0x260] ;  /* 0x0000980000067ab9 */ /* 0x000fe20000000a00 */
[----:B------:R-:W-:Y:S02]  /*0320*/  ULDC.64 UR8, c[0x0][0x268] ;  /* 0x00009a0000087ab9 */ /* 0x000fe40000000a00 */
[----:B------:R-:W-:-:S04]  /*0330*/  LOP3.LUT R0, R0, 0xfe0, RZ, 0xc0, !PT ;  /* 0x00000fe000007812 */ /* 0x000fc800078ec0ff */
[C---:B------:R-:W-:Y:S02]  /*0340*/  IADD3 R2, P0, R0.reuse, UR6, RZ ;  /* 0x0000000600027c10 */ /* 0x040fe4000ff1e0ff */
[----:B------:R-:W-:Y:S02]  /*0350*/  IADD3 R36, P1, R0, UR8, RZ ;  /* 0x0000000800247c10 */ /* 0x000fe4000ff3e0ff */
[----:B------:R-:W-:Y:S01]  /*0360*/  IADD3.X R3, RZ, UR7, RZ, P0, !PT ;  /* 0x00000007ff037c10 */ /* 0x000fe200087fe4ff */
[----:B------:R-:W-:Y:S01]  /*0370*/  ULDC.64 UR6, c[0x0][0x2c8] ;  /* 0x0000b20000067ab9 */ /* 0x000fe20000000a00 */
[----:B------:R-:W-:-:S03]  /*0380*/  IADD3.X R37, RZ, UR9, RZ, P1, !PT ;  /* 0x00000009ff257c10 */ /* 0x000fc60008ffe4ff */
        /* <DEDUP_REMOVED lines=8> */
[----:B------:R-:W-:Y:S01]  /*0410*/  ISETP.NE.U32.AND P0, PT, RZ, UR6, PT ;  /* 0x00000006ff007c0c */ /* 0x000fe2000bf05070 */
[----:B------:R-:W-:Y:S01]  /*0420*/  HFMA2.MMA R0, -RZ, RZ, 0, 5.9604644775390625e-08 ;  /* 0x00000001ff007435 */ /* 0x000fe200000001ff */
[----:B------:R-:W-:Y:S01]  /*0430*/  MOV R116, RZ ;  /* 0x000000ff00747202 */ /* 0x000fe20000000f00 */
        /* <DEDUP_REMOVED lines=33> */
[----:B0-----:R-:W-:-:S07]  /*0650*/  LOP3.LUT R161, R117, 0x7f, RZ, 0xc0, !PT ;  /* 0x0000007f75a17812 */ /* 0x001fce00078ec0ff */
.L_x_1164:
        /* <DEDUP_REMOVED lines=14> */
[C---:B------:R-:W-:Y:S02]  /*0740*/  IADD3 R160, R164.reuse, 0x80, RZ ;  /* 0x00000080a4a07810 */ /* 0x040fe40007ffe0ff */
[----:B------:R1:W2:Y:S01]  /*0750*/  LDG.E.128 R68, desc[UR4][R168.64+0x10] ;  /* 0x00001004a8447981 */ /* 0x0002a2000c1e1d00 */
[----:B------:R-:W1:Y:S03]  /*0760*/  @P0 LDC.64 R172, c[0x0][0x2c8] ;  /* 0x0000b200ffac0b82 */ /* 0x000e660000000a00 */
[----:B------:R-:W2:Y:S01]  /*0770*/  LDG.E.128 R64, desc[UR4][R64.64] ;  /* 0x0000000440407981 */ /* 0x000ea2000c1e1d00 */
[----:B---3--:R-:W-:-:S06]  /*0780*/  IMAD.WIDE.U32 R92, R164, 0x10, R76 ;  /* 0x00000010a45c7825 */ /* 0x008fcc00078e004c */
[----:B------:R-:W3:Y:S01]  /*0790*/  LDG.E.128 R92, desc[UR4][R92.64] ;  /* 0x000000045c5c7981 */ /* 0x000ee2000c1e1d00 */
[----:B0-----:R-:W-:-:S05]  /*07a0*/  IMAD.WIDE R166, R162, 0x4, R166 ;  /* 0x00000004a2a67825 */ /* 0x001fca00078e02a6 */
[----:B------:R0:W3:Y:S01]  /*07b0*/  LDG.E R165, desc[UR4][R166.64] ;  /* 0x00000004a6a57981 */ /* 0x0000e2000c1e1900 */
[----:B------:R-:W-:-:S04]  /*07c0*/  IMAD.WIDE.U32 R170, R160, 0x20, R170 ;  /* 0x00000020a0aa7825 */ /* 0x000fc800078e00aa */
[C---:B------:R-:W-:Y:S01]  /*07d0*/  IMAD.WIDE.U32 R80, R160.reuse, 0x10, R2 ;  /* 0x00000010a0507825 */ /* 0x040fe200078e0002 */
[----:B------:R-:W3:Y:S01]  /*07e0*/  LDG.E.128 R72, desc[UR4][R170.64] ;  /* 0x00000004aa487981 */ /* 0x000ee2000c1e1d00 */
[----:B------:R-:W0:Y:S02]  /*07f0*/  @P0 LDC.64 R2, c[0x0][0x2c8] ;  /* 0x0000b200ff020b82 */ /* 0x000e240000000a00 */
[C---:B------:R-:W-:Y:S01]  /*0800*/  IMAD.WIDE.U32 R76, R160.reuse, 0x10, R76 ;  /* 0x00000010a04c7825 */ /* 0x040fe200078e004c */
[----:B------:R4:W3:Y:S04]  /*0810*/  LDG.E.128 R84, desc[UR4][R170.64+0x10] ;  /* 0x00001004aa547981 */ /* 0x0008e8000c1e1d00 */
[----:B------:R-:W3:Y:S04]  /*0820*/  LDG.E.128 R80, desc[UR4][R80.64] ;  /* 0x0000000450507981 */ /* 0x000ee8000c1e1d00 */
[----:B------:R-:W3:Y:S01]  /*0830*/  LDG.E.128 R76, desc[UR4][R76.64] ;  /* 0x000000044c4c7981 */ /* 0x000ee2000c1e1d00 */
[----:B------:R-:W-:Y:S01]  /*0840*/  ISETP.NE.AND P2, PT, RZ, UR11, PT ;  /* 0x0000000bff007c0c */ /* 0x000fe2000bf45270 */
[----:B-1----:R-:W-:Y:S01]  /*0850*/  @P0 IMAD.WIDE.U32 R168, R160, 0x20, R172 ;  /* 0x00000020a0a80825 */ /* 0x002fe200078e00ac */
[----:B------:R-:W-:-:S04]  /*0860*/  LOP3.LUT P6, RZ, R0, 0xff, RZ, 0xc0, !PT ;  /* 0x000000ff00ff7812 */ /* 0x000fc800078cc0ff */
[----:B-----5:R-:W5:Y:S04]  /*0870*/  @P0 LDG.E.128 R44, desc[UR4][R168.64] ;  /* 0x00000004a82c0981 */ /* 0x020f68000c1e1d00 */
[----:B------:R-:W5:Y:S01]  /*0880*/  @P0 LDG.E.128 R48, desc[UR4][R168.64+0x10] ;  /* 0x00001004a8300981 */ /* 0x000f62000c1e1d00 */
        /* <DEDUP_REMOVED lines=9> */
[--C-:B------:R-:W-:Y:S01]  /*0920*/  FADD.FTZ R170, R89, -R2.reuse ;  /* 0x8000000259aa7221 */ /* 0x100fe20000010000 */
[--C-:B------:R-:W-:Y:S01]  /*0930*/  FADD.FTZ R90, R90, -R2.reuse ;  /* 0x800000025a5a7221 */ /* 0x100fe20000010000 */
[----:B------:R-:W-:Y:S01]  /*0940*/  FADD.FTZ R172, R91, -R2 ;  /* 0x800000025bac7221 */ /* 0x000fe20000010000 */
[----:B--2---:R-:W-:-:S05]  /*0950*/  SHF.L.U32 R89, R64, 0x10, RZ ;  /* 0x0000001040597819 */ /* 0x004fca00000006ff */
[----:B------:R-:W-:Y:S01]  /*0960*/  FADD.FTZ R156, R89, R156 ;  /* 0x0000009c599c7221 */ /* 0x000fe20000010000 */
[C---:B---3--:R-:W-:Y:S01]  /*0970*/  PRMT R166, R93.reuse, 0x7632, R166 ;  /* 0x000076325da67816 */ /* 0x048fe200000000a6 */
[----:B------:R-:W-:Y:S01]  /*0980*/  IMAD.U32 R168, R94, 0x10000, RZ ;  /* 0x000100005ea87824 */ /* 0x000fe200078e00ff */
[----:B------:R-:W-:Y:S02]  /*0990*/  SHF.L.U32 R88, R93, 0x10, RZ ;  /* 0x000000105d587819 */ /* 0x000fe400000006ff */
[----:B------:R-:W-:Y:S01]  /*09a0*/  SHF.L.U32 R91, R92, 0x10, RZ ;  /* 0x000000105c5b7819 */ /* 0x000fe200000006ff */
[----:B------:R-:W-:Y:S01]  /*09b0*/  FMUL.FTZ R0, R165, R0 ;  /* 0x00000000a5007220 */ /* 0x000fe20000410000 */
[----:B------:R-:W-:Y:S02]  /*09c0*/  PRMT R167, R94, 0x7632, R167 ;  /* 0x000076325ea77816 */ /* 0x000fe400000000a7 */
[----:B------:R-:W-:Y:S01]  /*09d0*/  PRMT R93, R64, 0x7632, R93 ;  /* 0x00007632405d7816 */ /* 0x000fe2000000005d */
[----:B------:R-:W-:Y:S01]  /*09e0*/  FFMA.FTZ R159, R0, R89, R159 ;  /* 0x00000059009f7223 */ /* 0x000fe2000001009f */
[----:B------:R-:W-:-:S02]  /*09f0*/  PRMT R94, R65, 0x7632, R94 ;  /* 0x00007632415e7816 */ /* 0x000fc4000000005e */
[----:B------:R-:W-:Y:S01]  /*0a00*/  SHF.L.U32 R64, R65, 0x10, RZ ;  /* 0x0000001041407819 */ /* 0x000fe200000006ff */
[----:B------:R-:W-:Y:S01]  /*0a10*/  FMUL.FTZ R65, R16, R89 ;  /* 0x0000005910417220 */ /* 0x000fe20000410000 */
[----:B------:R-:W-:Y:S01]  /*0a20*/  FMUL.FTZ R89, R165, R90 ;  /* 0x0000005aa5597220 */ /* 0x000fe20000410000 */
[----:B------:R-:W-:Y:S01]  /*0a30*/  PRMT R3, R92, 0x7632, R3 ;  /* 0x000076325c037816 */ /* 0x000fe20000000003 */
[----:B------:R-:W-:Y:S01]  /*0a40*/  FADD.FTZ R158, R91, R158 ;  /* 0x0000009e5b9e7221 */ /* 0x000fe20000010000 */
[-C--:B------:R-:W-:Y:S01]  /*0a50*/  FFMA.FTZ R163, R0, R91.reuse, R163 ;  /* 0x0000005b00a37223 */ /* 0x080fe200000100a3 */
[----:B------:R-:W-:Y:S01]  /*0a60*/  FFMA.FTZ R91, R32, R91, R65 ;  /* 0x0000005b205b7223 */ /* 0x000fe20000010041 */
[----:B------:R-:W-:Y:S01]  /*0a70*/  FADD.FTZ R149, R64, R149 ;  /* 0x0000009540957221 */ /* 0x000fe20000010000 */
[-C--:B------:R-:W-:Y:S01]  /*0a80*/  FMUL.FTZ R65, R18, R64.reuse ;  /* 0x0000004012417220 */ /* 0x080fe20000410000 */
[----:B------:R-:W-:Y:S01]  /*0a90*/  FFMA.FTZ R150, R89, R64, R150 ;  /* 0x0000004059967223 */ /* 0x000fe20000010096 */
[----:B------:R-:W-:-:S02]  /*0aa0*/  SHF.L.U32 R64, R3, 0x10, RZ ;  /* 0x0000001003407819 */ /* 0x000fc400000006ff */
[----:B------:R-:W-:Y:S02]  /*0ab0*/  SHF.L.U32 R93, R93, 0x10, RZ ;  /* 0x000000105d5d7819 */ /* 0x000fe400000006ff */
[----:B------:R-:W-:Y:S01]  /*0ac0*/  SHF.L.U32 R3, R94, 0x10, RZ ;  /* 0x000000105e037819 */ /* 0x000fe200000006ff */
[----:B------:R-:W-:Y:S01]  /*0ad0*/  FMUL.FTZ R90, R165, R170 ;  /* 0x000000aaa55a7220 */ /* 0x000fe20000410000 */
[C---:B------:R-:W-:Y:S02]  /*0ae0*/  PRMT R169, R66.reuse, 0x7632, R169 ;  /* 0x0000763242a97816 */ /* 0x040fe400000000a9 */
[----:B------:R-:W-:Y:S01]  /*0af0*/  SHF.L.U32 R171, R66, 0x10, RZ ;  /* 0x0000001042ab7819 */ /* 0x000fe200000006ff */
[----:B------:R-:W-:Y:S01]  /*0b00*/  FMUL.FTZ R66, R17, R93 ;  /* 0x0000005d11427220 */ /* 0x000fe20000410000 */
[----:B------:R-:W-:Y:S01]  /*0b10*/  SHF.L.U32 R166, R166, 0x10, RZ ;  /* 0x00000010a6a67819 */ /* 0x000fe200000006ff */
[----:B------:R-:W-:Y:S01]  /*0b20*/  FMUL.FTZ R94, R19, R3 ;  /* 0x00000003135e7220 */ /* 0x000fe20000410000 */
[----:B------:R-:W-:Y:S01]  /*0b30*/  FADD.FTZ R68, -R2, R68 ;  /* 0x0000004402447221 */ /* 0x000fe20000010100 */
[C---:B------:R-:W-:Y:S01]  /*0b40*/  FFMA.FTZ R154, R90.reuse, R93, R154 ;  /* 0x0000005d5a9a7223 */ /* 0x040fe2000001009a */
[----:B------:R-:W-:Y:S01]  /*0b50*/  FADD.FTZ R152, R93, R152 ;  /* 0x000000985d987221 */ /* 0x000fe20000010000 */
[----:B------:R-:W-:Y:S01]  /*0b60*/  PRMT R173, R95, 0x7632, R173 ;  /* 0x000076325fad7816 */ /* 0x000fe200000000ad */
[----:B------:R-:W-:Y:S01]  /*0b70*/  FMUL.FTZ R92, R165, R172 ;  /* 0x000000aca55c7220 */ /* 0x000fe20000410000 */
[----:B------:R-:W-:Y:S01]  /*0b80*/  SHF.L.U32 R174, R95, 0x10, RZ ;  /* 0x000000105fae7819 */ /* 0x000fe200000006ff */
[-C--:B------:R-:W-:Y:S01]  /*0b90*/  FFMA.FTZ R93, R33, R64.reuse, R66 ;  /* 0x00000040215d7223 */ /* 0x080fe20000010042 */
[----:B------:R-:W-:Y:S01]  /*0ba0*/  FFMA.FTZ R157, R90, R64, R157 ;  /* 0x000000405a9d7223 */ /* 0x000fe2000001009d */
[----:B------:R-:W-:Y:S01]  /*0bb0*/  FADD.FTZ R155, R64, R155 ;  /* 0x0000009b409b7221 */ /* 0x000fe20000010000 */
[----:B------:R-:W-:Y:S01]  /*0bc0*/  FFMA.FTZ R95, R35, R166, R94 ;  /* 0x000000a6235f7223 */ /* 0x000fe2000001005e */
[----:B------:R-:W-:Y:S01]  /*0bd0*/  SHF.L.U32 R66, R169, 0x10, RZ ;  /* 0x00000010a9427819 */ /* 0x000fe200000006ff */
[----:B------:R-:W-:Y:S01]  /*0be0*/  FADD.FTZ R64, -R2, R69 ;  /* 0x0000004502407221 */ /* 0x000fe20000010100 */
[----:B------:R-:W-:Y:S01]  /*0bf0*/  FMUL.FTZ R169, R12, R171 ;  /* 0x000000ab0ca97220 */ /* 0x000fe20000410000 */
[----:B------:R-:W-:Y:S01]  /*0c00*/  FMUL.FTZ R94, R165, R68 ;  /* 0x00000044a55e7220 */ /* 0x000fe20000410000 */
[----:B------:R-:W-:Y:S01]  /*0c10*/  FADD.FTZ R72, -R2, R72 ;  /* 0x0000004802487221 */ /* 0x000fe20000010100 */
[----:B------:R-:W-:Y:S01]  /*0c20*/  PRMT R175, R67, 0x7632, R175 ;  /* 0x0000763243af7816 */ /* 0x000fe200000000af */
[----:B------:R-:W-:Y:S01]  /*0c30*/  FADD.FTZ R151, R88, R151 ;  /* 0x0000009758977221 */ /* 0x000fe20000010000 */
[-C--:B------:R-:W-:Y:S01]  /*0c40*/  FFMA.FTZ R153, R89, R88.reuse, R153 ;  /* 0x0000005859997223 */ /* 0x080fe20000010099 */
[----:B------:R-:W-:Y:S01]  /*0c50*/  FADD.FTZ R70, -R2, R70 ;  /* 0x0000004602467221 */ /* 0x000fe20000010100 */
[----:B------:R-:W-:Y:S01]  /*0c60*/  FFMA.FTZ R88, R34, R88, R65 ;  /* 0x0000005822587223 */ /* 0x000fe20000010041 */
[C---:B------:R-:W-:Y:S01]  /*0c70*/  FFMA.FTZ R144, R92.reuse, R3, R144 ;  /* 0x000000035c907223 */ /* 0x040fe20000010090 */
[----:B------:R-:W-:Y:S01]  /*0c80*/  FADD.FTZ R142, R3, R142 ;  /* 0x0000008e038e7221 */ /* 0x000fe20000010000 */
[----:B------:R-:W-:Y:S01]  /*0c90*/  FFMA.FTZ R147, R92, R166, R147 ;  /* 0x000000a65c937223 */ /* 0x000fe20000010093 */
[----:B------:R-:W-:Y:S01]  /*0ca0*/  FADD.FTZ R145, R166, R145 ;  /* 0x00000091a6917221 */ /* 0x000fe20000010000 */
[----:B------:R-:W-:Y:S01]  /*0cb0*/  IMAD.U32 R3, R167, 0x10000, RZ ;  /* 0x00010000a7037824 */ /* 0x000fe200078e00ff */
[----:B------:R-:W-:Y:S01]  /*0cc0*/  SHF.L.U32 R65, R80, 0x10, RZ ;  /* 0x0000001050417819 */ /* 0x000fe200000006ff */
[----:B------:R-:W-:Y:S01]  /*0cd0*/  FADD.FTZ R133, R168, R133 ;  /* 0x00000085a8857221 */ /* 0x000fe20000010000 */
[----:B------:R-:W-:Y:S01]  /*0ce0*/  FMUL.FTZ R167, R165, R64 ;  /* 0x00000040a5a77220 */ /* 0x000fe20000410000 */
[----:B------:R-:W-:Y:S01]  /*0cf0*/  FMUL.FTZ R166, R13, R66 ;  /* 0x000000420da67220 */ /* 0x000fe20000410000 */
[-C--:B------:R-:W-:Y:S01]  /*0d00*/  FFMA.FTZ R169, R28, R168.reuse, R169 ;  /* 0x000000a81ca97223 */ /* 0x080fe200000100a9 */
[----:B------:R-:W-:Y:S01]  /*0d10*/  FFMA.FTZ R139, R94, R168, R139 ;  /* 0x000000a85e8b7223 */ /* 0x000fe2000001008b */
[----:B------:R-:W-:Y:S01]  /*0d20*/  FMUL.FTZ R72, R165, R72 ;  /* 0x00000048a5487220 */ /* 0x000fe20000410000 */
[----:B------:R-:W-:Y:S01]  /*0d30*/  SHF.L.U32 R175, R175, 0x10, RZ ;  /* 0x00000010afaf7819 */ /* 0x000fe200000006ff */
[----:B------:R-:W-:Y:S01]  /*0d40*/  FMUL.FTZ R168, R165, R70 ;  /* 0x00000046a5a87220 */ /* 0x000fe20000410000 */
[----:B------:R-:W-:Y:S01]  /*0d50*/  FADD.FTZ R70, -R2, R75 ;  /* 0x0000004b02467221 */ /* 0x000fe20000010100 */
[----:B------:R-:W-:Y:S01]  /*0d60*/  SHF.L.U32 R75, R76, 0x10, RZ ;  /* 0x000000104c4b7819 */ /* 0x000fe200000006ff */
[----:B------:R-:W-:Y:S01]  /*0d70*/  FADD.FTZ R128, R3, R128 ;  /* 0x0000008003807221 */ /* 0x000fe20000010000 */
[-C--:B------:R-:W-:Y:S01]  /*0d80*/  FFMA.FTZ R166, R29, R3.reuse, R166 ;  /* 0x000000031da67223 */ /* 0x080fe200000100a6 */
[----:B------:R-:W-:Y:S01]  /*0d90*/  FFMA.FTZ R132, R167, R3, R132 ;  /* 0x00000003a7847223 */ /* 0x000fe20000010084 */
[----:B------:R-:W-:Y:S01]  /*0da0*/  PRMT R69, R81, 0x7632, R69 ;  /* 0x0000763251457816 */ /* 0x000fe20000000045 */
[----:B------:R-:W-:Y:S01]  /*0db0*/  FADD.FTZ R140, R65, R140 ;  /* 0x0000008c418c7221 */ /* 0x000fe20000010000 */
[-C--:B------:R-:W-:Y:S01]  /*0dc0*/  FFMA.FTZ R135, R72, R65.reuse, R135 ;  /* 0x0000004148877223 */ /* 0x080fe20000010087 */
[----:B------:R-:W-:Y:S01]  /*0dd0*/  SHF.L.U32 R3, R173, 0x10, RZ ;  /* 0x00000010ad037819 */ /* 0x000fe200000006ff */
[----:B------:R-:W-:Y:S01]  /*0de0*/  FMUL.FTZ R65, R8, R65 ;  /* 0x0000004108417220 */ /* 0x000fe20000410000 */
[----:B------:R-:W-:Y:S01]  /*0df0*/  SHF.L.U32 R81, R81, 0x10, RZ ;  /* 0x0000001051517819 */ /* 0x000fe200000006ff */
[----:B------:R-:W-:Y:S01]  /*0e00*/  FADD.FTZ R170, -R2, R71 ;  /* 0x0000004702aa7221 */ /* 0x000fe20000010100 */
[----:B------:R-:W-:Y:S01]  /*0e10*/  FMUL.FTZ R64, R15, R175 ;  /* 0x000000af0f407220 */ /* 0x000fe20000410000 */
[----:B------:R-:W-:Y:S01]  /*0e20*/  FADD.FTZ R129, R75, R129 ;  /* 0x000000814b817221 */ /* 0x000fe20000010000 */
[-C--:B------:R-:W-:Y:S01]  /*0e30*/  FFMA.FTZ R120, R72, R75.reuse, R120 ;  /* 0x0000004b48787223 */ /* 0x080fe20000010078 */
[----:B------:R-:W-:Y:S01]  /*0e40*/  FADD.FTZ R74, -R2, R74 ;  /* 0x0000004a024a7221 */ /* 0x000fe20000010100 */
[----:B------:R-:W-:Y:S01]  /*0e50*/  SHF.L.U32 R68, R77, 0x10, RZ ;  /* 0x000000104d447819 */ /* 0x000fe200000006ff */
[----:B------:R-:W-:Y:S01]  /*0e60*/  FFMA.FTZ R75, R24, R75, R65 ;  /* 0x0000004b184b7223 */ /* 0x000fe20000010041 */
[----:B------:R-:W-:Y:S01]  /*0e70*/  FMUL.FTZ R170, R165, R170 ;  /* 0x000000aaa5aa7220 */ /* 0x000fe20000410000 */
[----:B------:R-:W-:Y:S01]  /*0e80*/  FFMA.FTZ R173, R31, R3, R64 ;  /* 0x000000031fad7223 */ /* 0x000fe20000010040 */
[----:B------:R-:W-:Y:S01]  /*0e90*/  FMUL.FTZ R65, R10, R81 ;  /* 0x000000510a417220 */ /* 0x000fe20000410000 */
[----:B------:R-:W-:Y:S01]  /*0ea0*/  FADD.FTZ R131, R66, R131 ;  /* 0x0000008342837221 */ /* 0x000fe20000010000 */
[----:B------:R-:W-:Y:S01]  /*0eb0*/  FFMA.FTZ R130, R167, R66, R130 ;  /* 0x00000042a7827223 */ /* 0x000fe20000010082 */
[----:B------:R-:W-:Y:S01]  /*0ec0*/  PRMT R64, R80, 0x7632, R64 ;  /* 0x0000763250407816 */ /* 0x000fe20000000040 */
[----:B------:R-:W-:Y:S01]  /*0ed0*/  FADD.FTZ R66, -R2, R73 ;  /* 0x0000004902427221 */ /* 0x000fe20000010100 */
[----:B------:R-:W-:Y:S01]  /*0ee0*/  SHF.L.U32 R67, R67, 0x10, RZ ;  /* 0x0000001043437819 */ /* 0x000fe200000006ff */
[----:B------:R-:W-:Y:S01]  /*0ef0*/  FMUL.FTZ R73, R165, R74 ;  /* 0x0000004aa5497220 */ /* 0x000fe20000410000 */
[----:B------:R-:W-:Y:S01]  /*0f00*/  FADD.FTZ R101, R3, R101 ;  /* 0x0000006503657221 */ /* 0x000fe20000010000 */
[----:B------:R-:W-:Y:S01]  /*0f10*/  FFMA.FTZ R118, R170, R3, R118 ;  /* 0x00000003aa767223 */ /* 0x000fe20000010076 */
[----:B------:R-:W-:Y:S01]  /*0f20*/  FFMA.FTZ R74, R26, R68, R65 ;  /* 0x000000441a4a7223 */ /* 0x000fe20000010041 */
[----:B------:R-:W-:-:S02]  /*0f30*/  PRMT R3, R76, 0x7632, R3 ;  /* 0x000076324c037816 */ /* 0x000fc40000000003 */
[----:B------:R-:W-:Y:S01]  /*0f40*/  SHF.L.U32 R65, R64, 0x10, RZ ;  /* 0x0000001040417819 */ /* 0x000fe200000006ff */
[----:B------:R-:W-:Y:S01]  /*0f50*/  FADD.FTZ R137, R171, R137 ;  /* 0x00000089ab897221 */ /* 0x000fe20000010000 */
[----:B------:R-:W-:Y:S01]  /*0f60*/  FFMA.FTZ R134, R94, R171, R134 ;  /* 0x000000ab5e867223 */ /* 0x000fe20000010086 */
[----:B------:R-:W-:Y:S01]  /*0f70*/  FMUL.FTZ R171, R14, R67 ;  /* 0x000000430eab7220 */ /* 0x000fe20000410000 */
[----:B------:R-:W-:Y:S01]  /*0f80*/  PRMT R172, R82, 0x7632, R172 ;  /* 0x0000763252ac7816 */ /* 0x000fe200000000ac */
[----:B------:R-:W-:Y:S01]  /*0f90*/  FMUL.FTZ R76, R165, R66 ;  /* 0x00000042a54c7220 */ /* 0x000fe20000410000 */
[----:B------:R-:W-:Y:S01]  /*0fa0*/  SHF.L.U32 R3, R3, 0x10, RZ ;  /* 0x0000001003037819 */ /* 0x000fe200000006ff */
[----:B------:R-:W-:Y:S01]  /*0fb0*/  FMUL.FTZ R64, R9, R65 ;  /* 0x0000004109407220 */ /* 0x000fe20000410000 */
[----:B------:R-:W-:Y:S01]  /*0fc0*/  FADD.FTZ R80, -R2, R84 ;  /* 0x0000005402507221 */ /* 0x000fe20000010100 */
[----:B------:R-:W-:Y:S01]  /*0fd0*/  FADD.FTZ R121, R174, R121 ;  /* 0x00000079ae797221 */ /* 0x000fe20000010000 */
[-C--:B------:R-:W-:Y:S01]  /*0fe0*/  FFMA.FTZ R171, R30, R174.reuse, R171 ;  /* 0x000000ae1eab7223 */ /* 0x080fe200000100ab */
[----:B------:R-:W-:Y:S01]  /*0ff0*/  FFMA.FTZ R127, R168, R174, R127 ;  /* 0x000000aea87f7223 */ /* 0x000fe2000001007f */
[----:B------:R-:W-:-:S02]  /*1000*/  IMAD.U32 R177, R82, 0x10000, RZ ;  /* 0x0001000052b17824 */ /* 0x000fc400078e00ff */
[----:B------:R-:W-:Y:S01]  /*1010*/  FADD.FTZ R84, -R2, R86 ;  /* 0x0000005602547221 */ /* 0x000fe20000010100 */
[----:B------:R-:W-:Y:S01]  /*1020*/  PRMT R71, R78, 0x7632, R71 ;  /* 0x000076324e477816 */ /* 0x000fe20000000047 */
[C---:B------:R-:W-:Y:S01]  /*1030*/  FADD.FTZ R82, -R2.reuse, R85 ;  /* 0x0000005502527221 */ /* 0x040fe20000010100 */
[C---:B------:R-:W-:Y:S01]  /*1040*/  PRMT R174, R79.reuse, 0x7632, R174 ;  /* 0x000076324fae7816 */ /* 0x040fe200000000ae */
[----:B------:R-:W-:Y:S01]  /*1050*/  FADD.FTZ R86, -R2, R87 ;  /* 0x0000005702567221 */ /* 0x000fe20000010100 */
[----:B------:R-:W-:Y:S01]  /*1060*/  SHF.L.U32 R179, R79, 0x10, RZ ;  /* 0x000000104fb37819 */ /* 0x000fe200000006ff */
[-C--:B------:R-:W-:Y:S01]  /*1070*/  FFMA.FTZ R119, R76, R3.reuse, R119 ;  /* 0x000000034c777223 */ /* 0x080fe20000010077 */
[----:B------:R-:W-:Y:S01]  /*1080*/  SHF.L.U32 R172, R172, 0x10, RZ ;  /* 0x00000010acac7819 */ /* 0x000fe200000006ff */
[----:B------:R-:W-:Y:S01]  /*1090*/  FADD.FTZ R122, R3, R122 ;  /* 0x0000007a037a7221 */ /* 0x000fe20000010000 */
[----:B------:R-:W-:Y:S01]  /*10a0*/  FFMA.FTZ R79, R25, R3, R64 ;  /* 0x00000003194f7223 */ /* 0x000fe20000010040 */
[----:B------:R-:W-:Y:S01]  /*10b0*/  FADD.FTZ R2, RZ, R91 ;  /* 0x0000005bff027221 */ /* 0x000fe20000010000 */
[----:B------:R-:W-:Y:S01]  /*10c0*/  FFMA.FTZ R3, R0, R91, RZ ;  /* 0x0000005b00037223 */ /* 0x000fe200000100ff */
[----:B------:R-:W-:Y:S01]  /*10d0*/  FFMA.FTZ R124, R76, R65, R124 ;  /* 0x000000414c7c7223 */ /* 0x000fe2000001007c */
[----:B------:R-:W-:Y:S01]  /*10e0*/  FADD.FTZ R126, R65, R126 ;  /* 0x0000007e417e7221 */ /* 0x000fe20000010000 */
        /* <DEDUP_REMOVED lines=18> */
[----:B------:R-:W-:Y:S02]  /*1210*/  FADD.FTZ R125, R67, R125 ;  /* 0x0000007d437d7221 */ /* 0x000fe40000010000 */
[----:B------:R-:W-:Y:S01]  /*1220*/  FADD.FTZ R64, R173, R64 ;  /* 0x00000040ad407221 */ /* 0x000fe20000010000 */
[----:B------:R-:W-:Y:S01]  /*1230*/  FFMA.FTZ R3, R170, R173, R3 ;  /* 0x000000adaa037223 */ /* 0x000fe20000010003 */
        /* <DEDUP_REMOVED lines=9> */
[----:B------:R-:W-:Y:S01]  /*12d0*/  SHF.L.U32 R67, R67, 0x10, RZ ;  /* 0x0000001043437819 */ /* 0x000fe200000006ff */
[----:B------:R-:W-:Y:S01]  /*12e0*/  FADD.FTZ R65, R64, R79 ;  /* 0x0000004f40417221 */ /* 0x000fe20000010000 */
[----:B------:R-:W-:Y:S01]  /*12f0*/  FFMA.FTZ R2, R76, R79, R3 ;  /* 0x0000004f4c027223 */ /* 0x000fe20000010003 */
[----:B------:R-:W-:Y:S01]  /*1300*/  FADD.FTZ R148, R81, R148 ;  /* 0x0000009451947221 */ /* 0x000fe20000010000 */
[----:B------:R-:W-:Y:S01]  /*1310*/  FFMA.FTZ R146, R73, R81, R146 ;  /* 0x0000005149927223 */ /* 0x000fe20000010092 */
[----:B------:R-:W-:Y:S01]  /*1320*/  FMUL.FTZ R77, R165, R70 ;  /* 0x00000046a54d7220 */ /* 0x000fe20000410000 */
[----:B------:R-:W-:Y:S01]  /*1330*/  FFMA.FTZ R78, R27, R67, R78 ;  /* 0x000000431b4e7223 */ /* 0x000fe2000001004e */
[----:B------:R-:W-:Y:S01]  /*1340*/  FMUL.FTZ R81, R4, R177 ;  /* 0x000000b104517220 */ /* 0x000fe20000410000 */
[----:B------:R-:W-:Y:S01]  /*1350*/  FADD.FTZ R65, R65, R74 ;  /* 0x0000004a41417221 */ /* 0x000fe20000010000 */
[----:B------:R-:W-:Y:S01]  /*1360*/  FFMA.FTZ R2, R73, R74, R2 ;  /* 0x0000004a49027223 */ /* 0x000fe20000010002 */
[----:B------:R-:W-:Y:S01]  /*1370*/  PRMT R176, R83, 0x7632, R176 ;  /* 0x0000763253b07816 */ /* 0x000fe200000000b0 */
[----:B------:R-:W-:Y:S01]  /*1380*/  FMUL.FTZ R80, R165, R80 ;  /* 0x00000050a5507220 */ /* 0x000fe20000410000 */
[----:B------:R-:W-:Y:S01]  /*1390*/  SHF.L.U32 R83, R83, 0x10, RZ ;  /* 0x0000001053537819 */ /* 0x000fe200000006ff */
[----:B------:R-:W-:Y:S01]  /*13a0*/  FFMA.FTZ R81, R20, R175, R81 ;  /* 0x000000af14517223 */ /* 0x000fe20000010051 */
[----:B------:R-:W-:Y:S01]  /*13b0*/  FADD.FTZ R64, R65, R78 ;  /* 0x0000004e41407221 */ /* 0x000fe20000010000 */
[----:B------:R-:W-:Y:S01]  /*13c0*/  FFMA.FTZ R3, R77, R78, R2 ;  /* 0x0000004e4d037223 */ /* 0x000fe20000010002 */
[----:B------:R-:W-:Y:S01]  /*13d0*/  SHF.L.U32 R176, R176, 0x10, RZ ;  /* 0x00000010b0b07819 */ /* 0x000fe200000006ff */
[----:B------:R-:W-:Y:S01]  /*13e0*/  FMUL.FTZ R87, R6, R83 ;  /* 0x0000005306577220 */ /* 0x000fe20000410000 */
[----:B------:R-:W-:Y:S01]  /*13f0*/  FADD.FTZ R64, R64, R81 ;  /* 0x0000005140407221 */ /* 0x000fe20000010000 */
[----:B------:R-:W-:Y:S01]  /*1400*/  FFMA.FTZ R3, R80, R81, R3 ;  /* 0x0000005150037223 */ /* 0x000fe20000010003 */
[----:B------:R-:W-:Y:S01]  /*1410*/  SHF.L.U32 R174, R174, 0x10, RZ ;  /* 0x00000010aeae7819 */ /* 0x000fe200000006ff */
[----:B------:R-:W-:Y:S01]  /*1420*/  FMUL.FTZ R66, R7, R176 ;  /* 0x000000b007427220 */ /* 0x000fe20000410000 */
[----:B------:R-:W-:Y:S01]  /*1430*/  FMUL.FTZ R84, R165, R84 ;  /* 0x00000054a5547220 */ /* 0x000fe20000410000 */
[----:B------:R-:W-:Y:S01]  /*1440*/  FFMA.FTZ R87, R22, R179, R87 ;  /* 0x000000b316577223 */ /* 0x000fe20000010057 */
[----:B------:R-:W-:Y:S01]  /*1450*/  SHF.R.U32.HI R65, RZ, 0x5, R117 ;  /* 0x00000005ff417819 */ /* 0x000fe20000011675 */
[----:B------:R-:W-:Y:S01]  /*1460*/  FADD.FTZ R64, R64, R85 ;  /* 0x0000005540407221 */ /* 0x000fe20000010000 */
[----:B------:R-:W-:Y:S01]  /*1470*/  FFMA.FTZ R3, R82, R85, R3 ;  /* 0x0000005552037223 */ /* 0x000fe20000010003 */
[----:B------:R-:W-:Y:S01]  /*1480*/  FADD.FTZ R104, R175, R104 ;  /* 0x00000068af687221 */ /* 0x000fe20000010000 */
[----:B------:R-:W-:Y:S01]  /*1490*/  FFMA.FTZ R98, R80, R175, R98 ;  /* 0x000000af50627223 */ /* 0x000fe20000010062 */
[----:B------:R-:W-:Y:S01]  /*14a0*/  FFMA.FTZ R175, R23, R174, R66 ;  /* 0x000000ae17af7223 */ /* 0x000fe20000010042 */
[----:B------:R-:W-:Y:S01]  /*14b0*/  FMUL.FTZ R86, R165, R86 ;  /* 0x00000056a5567220 */ /* 0x000fe20000410000 */
[----:B------:R-:W-:Y:S01]  /*14c0*/  LOP3.LUT R66, R65, 0x7fffffc, RZ, 0xc0, !PT ;  /* 0x07fffffc41427812 */ /* 0x000fe200078ec0ff */
        /* <DEDUP_REMOVED lines=42> */
.L_x_1175:
[----:B------:R-:W3:Y:S01]  /*1770*/  S2R R69, SR_CgaCtaId ;  /* 0x0000000000457919 */ /* 0x000ee20000008800 */
[----:B------:R-:W-:Y:S01]  /*1780*/  MOV R68, 0x400 ;  /* 0x0000040000447802 */ /* 0x000fe20000000f00 */
[----:B--2---:R-:W-:Y:S01]  /*1790*/  FADD.FTZ R3, R64, R3 ;  /* 0x0000000340037221 */ /* 0x004fe20000010000 */
[----:B------:R-:W-:Y:S01]  /*17a0*/  @!P1 LOP3.LUT R65, R65, 0x3, RZ, 0xc0, !PT ;  /* 0x0000000341419812 */ /* 0x000fe200078ec0ff */
[----:B01----:R-:W-:Y:S01]  /*17b0*/  FADD.FTZ R2, R2, R67 ;  /* 0x0000004302027221 */ /* 0x003fe20000010000 */
[----:B------:R-:W-:Y:S05]  /*17c0*/  WARPSYNC.ALL ;  /* 0x0000000000007948 */ /* 0x000fea0003800000 */
[----:B------:R-:W-:-:S02]  /*17d0*/  @!P1 IADD3 R65, R66, R65, RZ ;  /* 0x0000004142419210 */ /* 0x000fc40007ffe0ff */
[----:B------:R-:W-:Y:S02]  /*17e0*/  ISETP.NE.U32.AND P3, PT, RZ, UR16, PT ;  /* 0x00000010ff007c0c */ /* 0x000fe4000bf65070 */
[----:B------:R-:W-:Y:S02]  /*17f0*/  ISETP.NE.U32.AND P4, PT, RZ, UR18, PT ;  /* 0x00000012ff007c0c */ /* 0x000fe4000bf85070 */
[----:B------:R-:W-:Y:S02]  /*1800*/  ISETP.NE.AND.EX P3, PT, RZ, UR17, PT, P3 ;  /* 0x00000011ff007c0c */ /* 0x000fe4000bf65330 */
        /* <DEDUP_REMOVED lines=38> */
[----:B------:R-:W-:Y:S01]  /*1a70*/  ISETP.NE.AND.EX P2, PT, RZ, UR21, PT, P2 ;  /* 0x00000015ff007c0c */ /* 0x000fe2000bf45320 */
[----:B------:R-:W0:Y:S01]  /*1a80*/  @P1 LDC.64 R64, c[0x0][0x308] ;  /* 0x0000c200ff401b82 */ /* 0x000e220000000a00 */
[----:B------:R-:W-:Y:S01]  /*1a90*/  FADD.FTZ R88, R88, -R89 ;  /* 0x8000005958587221 */ /* 0x000fe20000010000 */
[----:B------:R-:W-:Y:S01]  /*1aa0*/  FADD.FTZ R94, R169, -R94 ;  /* 0x8000005ea95e7221 */ /* 0x000fe20000010000 */
        /* <DEDUP_REMOVED lines=8> */
[C---:B------:R-:W-:Y:S01]  /*1b30*/  FMUL.FTZ R75, R165.reuse, R94 ;  /* 0x0000005ea54b7220 */ /* 0x040fe20000410000 */
[----:B------:R-:W-:Y:S01]  /*1b40*/  FMUL.FTZ R81, R165, R168 ;  /* 0x000000a8a5517220 */ /* 0x000fe20000410000 */
[----:B------:R-:W-:Y:S01]  /*1b50*/  FADD.FTZ R92, R95, -R92 ;  /* 0x8000005c5f5c7221 */ /* 0x000fe20000010000 */
[----:B------:R-:W-:Y:S01]  /*1b60*/  FADD.FTZ R68, R87, -R84 ;  /* 0x8000005457447221 */ /* 0x000fe20000010000 */
[----:B-----5:R-:W-:Y:S01]  /*1b70*/  @P2 FADD.FTZ R73, R38, R73 ;  /* 0x0000004926492221 */ /* 0x020fe20000010000 */
[C---:B------:R-:W-:Y:S01]  /*1b80*/  FMUL.FTZ R71, R165.reuse, R0 ;  /* 0x00000000a5477220 */ /* 0x040fe20000410000 */
[C---:B------:R-:W-:Y:S01]  /*1b90*/  FMUL.FTZ R90, R165.reuse, R90 ;  /* 0x0000005aa55a7220 */ /* 0x040fe20000410000 */
[----:B------:R-:W-:Y:S01]  /*1ba0*/  @P2 FADD.FTZ R81, R42, R81 ;  /* 0x000000512a512221 */ /* 0x000fe20000010000 */
[----:B------:R-:W-:Y:S01]  /*1bb0*/  @P2 FADD.FTZ R75, R40, R75 ;  /* 0x0000004b284b2221 */ /* 0x000fe20000010000 */
[C---:B------:R-:W-:Y:S01]  /*1bc0*/  FMUL.FTZ R92, R165.reuse, R92 ;  /* 0x0000005ca55c7220 */ /* 0x040fe20000410000 */
[----:B------:R-:W-:Y:S01]  /*1bd0*/  FMUL.FTZ R84, R165, R66 ;  /* 0x00000042a5547220 */ /* 0x000fe20000410000 */
[----:B------:R-:W-:Y:S01]  /*1be0*/  FADD.FTZ R76, R79, -R76 ;  /* 0x8000004c4f4c7221 */ /* 0x000fe20000010000 */
[----:B------:R-:W1:Y:S01]  /*1bf0*/  @P3 LDC.64 R66, c[0x0][0x300] ;  /* 0x0000c000ff423b82 */ /* 0x000e620000000a00 */
[----:B------:R-:W-:Y:S01]  /*1c00*/  FMUL.FTZ R89, R165, R68 ;  /* 0x00000044a5597220 */ /* 0x000fe20000410000 */
[----:B------:R-:W-:Y:S01]  /*1c10*/  @P2 FADD.FTZ R71, R36, R71 ;  /* 0x0000004724472221 */ /* 0x000fe20000010000 */
[----:B------:R-:W-:Y:S01]  /*1c20*/  @P2 FADD.FTZ R90, R37, R90 ;  /* 0x0000005a255a2221 */ /* 0x000fe20000010000 */
[----:B------:R-:W-:Y:S01]  /*1c30*/  @P3 F2FP.BF16.F32.PACK_AB R68, RZ, R73 ;  /* 0x00000049ff44323e */ /* 0x000fe200000010ff */
[----:B------:R-:W-:Y:S01]  /*1c40*/  @P2 FADD.FTZ R92, R39, R92 ;  /* 0x0000005c275c2221 */ /* 0x000fe20000010000 */
[----:B------:R-:W-:Y:S01]  /*1c50*/  @P3 F2FP.BF16.F32.PACK_AB R70, RZ, R81 ;  /* 0x00000051ff46323e */ /* 0x000fe200000010ff */
[C---:B------:R-:W-:Y:S01]  /*1c60*/  FMUL.FTZ R87, R165.reuse, R2 ;  /* 0x00000002a5577220 */ /* 0x040fe20000410000 */
[----:B------:R-:W-:Y:S01]  /*1c70*/  @P3 F2FP.BF16.F32.PACK_AB R69, RZ, R75 ;  /* 0x0000004bff45323e */ /* 0x000fe200000010ff */
[----:B------:R-:W-:Y:S01]  /*1c80*/  FADD.FTZ R78, R78, -R77 ;  /* 0x8000004d4e4e7221 */ /* 0x000fe20000010000 */
[----:B------:R-:W-:Y:S01]  /*1c90*/  FMUL.FTZ R80, R165, R76 ;  /* 0x0000004ca5507220 */ /* 0x000fe20000410000 */
[----:B------:R-:W2:Y:S01]  /*1ca0*/  LDC.64 R2, c[0x0][0x2f8] ;  /* 0x0000be00ff027b82 */ /* 0x000ea20000000a00 */
[----:B------:R-:W-:Y:S01]  /*1cb0*/  FADD.FTZ R166, R166, -R167 ;  /* 0x800000a7a6a67221 */ /* 0x000fe20000010000 */
[----:B------:R-:W-:Y:S01]  /*1cc0*/  FADD.FTZ R170, R173, -R170 ;  /* 0x800000aaadaa7221 */ /* 0x000fe20000010000 */
[----:B------:R-:W-:Y:S01]  /*1cd0*/  @P3 PRMT R53, R68, 0x7610, R53 ;  /* 0x0000761044353816 */ /* 0x000fe20000000035 */
[----:B0-----:R-:W-:Y:S01]  /*1ce0*/  @P1 IMAD.WIDE.U32 R76, R164, 0x20, R64 ;  /* 0x00000020a44c1825 */ /* 0x001fe200078e0040 */
[----:B------:R-:W-:-:S03]  /*1cf0*/  @P3 F2FP.BF16.F32.PACK_AB R0, RZ, R71 ;  /* 0x00000047ff00323e */ /* 0x000fc600000010ff */
[C---:B------:R-:W-:Y:S01]  /*1d00*/  FMUL.FTZ R166, R165.reuse, R166 ;  /* 0x000000a6a5a67220 */ /* 0x040fe20000410000 */
[----:B------:R-:W-:Y:S01]  /*1d10*/  @P3 PRMT R55, R70, 0x7610, R55 ;  /* 0x0000761046373816 */ /* 0x000fe20000000037 */
[----:B------:R-:W-:Y:S01]  /*1d20*/  FMUL.FTZ R170, R165, R170 ;  /* 0x000000aaa5aa7220 */ /* 0x000fe20000410000 */
[----:B------:R-:W-:Y:S01]  /*1d30*/  @P3 PRMT R54, R69, 0x7610, R54 ;  /* 0x0000761045363816 */ /* 0x000fe20000000036 */
[----:B------:R-:W-:Y:S01]  /*1d40*/  @P2 FADD.FTZ R166, R41, R166 ;  /* 0x000000a629a62221 */ /* 0x000fe20000010000 */
[C---:B------:R-:W-:Y:S01]  /*1d50*/  F2FP.BF16.F32.PACK_AB R64, R90.reuse, R71 ;  /* 0x000000475a40723e */ /* 0x040fe200000010ff */
[----:B------:R-:W-:Y:S01]  /*1d60*/  @P2 FADD.FTZ R170, R43, R170 ;  /* 0x000000aa2baa2221 */ /* 0x000fe20000010000 */
[----:B------:R-:W-:Y:S01]  /*1d70*/  SEL R68, R71, R56, P4 ;  /* 0x0000003847447207 */ /* 0x000fe20002000000 */
[C---:B------:R-:W-:Y:S01]  /*1d80*/  FMUL.FTZ R82, R165.reuse, R78 ;  /* 0x0000004ea5527220 */ /* 0x040fe20000410000 */
[----:B------:R-:W-:Y:S01]  /*1d90*/  SEL R69, R90, R57, P4 ;  /* 0x000000395a457207 */ /* 0x000fe20002000000 */
[C---:B------:R-:W-:Y:S01]  /*1da0*/  FMUL.FTZ R83, R165.reuse, R72 ;  /* 0x00000048a5537220 */ /* 0x040fe20000410000 */
[----:B------:R-:W-:Y:S01]  /*1db0*/  SEL R71, R92, R59, P4 ;  /* 0x0000003b5c477207 */ /* 0x000fe20002000000 */
[----:B------:R-:W-:Y:S01]  /*1dc0*/  FMUL.FTZ R85, R165, R74 ;  /* 0x0000004aa5557220 */ /* 0x000fe20000410000 */
[----:B------:R-:W-:Y:S01]  /*1dd0*/  SEL R70, R73, R58, P4 ;  /* 0x0000003a49467207 */ /* 0x000fe20002000000 */
[----:B------:R-:W-:Y:S01]  /*1de0*/  FADD.FTZ R86, R175, -R86 ;  /* 0x80000056af567221 */ /* 0x000fe20000010000 */
[----:B------:R-:W-:Y:S01]  /*1df0*/  @P3 F2FP.BF16.F32.PACK_AB R79, RZ, R170 ;  /* 0x000000aaff4f323e */ /* 0x000fe200000010ff */
[----:B------:R-:W-:Y:S01]  /*1e00*/  @P2 FADD.FTZ R83, R44, R83 ;  /* 0x000000532c532221 */ /* 0x000fe20000010000 */
[----:B------:R-:W-:Y:S01]  /*1e10*/  @P3 F2FP.BF16.F32.PACK_AB R78, RZ, R166 ;  /* 0x000000a6ff4e323e */ /* 0x000fe200000010ff */
[----:B------:R0:W-:Y:S01]  /*1e20*/  @P1 STG.E.128 desc[UR4][R76.64], R68 ;  /* 0x000000444c001986 */ /* 0x0001e2000c101d04 */
[----:B------:R-:W-:Y:S01]  /*1e30*/  @P3 F2FP.BF16.F32.PACK_AB R72, RZ, R90 ;  /* 0x0000005aff48323e */ /* 0x000fe200000010ff */
[----:B------:R-:W-:Y:S01]  /*1e40*/  FMUL.FTZ R94, R165, R86 ;  /* 0x00000056a55e7220 */ /* 0x000fe20000410000 */
[----:B------:R-:W-:Y:S01]  /*1e50*/  @P3 PRMT R52, R0, 0x7610, R52 ;  /* 0x0000761000343816 */ /* 0x000fe20000000034 */
[----:B------:R-:W-:Y:S01]  /*1e60*/  @P2 FADD.FTZ R85, R46, R85 ;  /* 0x000000552e552221 */ /* 0x000fe20000010000 */
[----:B------:R-:W-:Y:S01]  /*1e70*/  @P3 F2FP.BF16.F32.PACK_AB R74, RZ, R92 ;  /* 0x0000005cff4a323e */ /* 0x000fe200000010ff */
[----:B------:R-:W-:Y:S01]  /*1e80*/  @P2 FADD.FTZ R87, R48, R87 ;  /* 0x0000005730572221 */ /* 0x000fe20000010000 */
[----:B------:R-:W-:Y:S01]  /*1e90*/  @P3 PRMT R55, R55, 0x5410, R79 ;  /* 0x0000541037373816 */ /* 0x000fe2000000004f */
[----:B------:R-:W-:Y:S01]  /*1ea0*/  @P2 FADD.FTZ R89, R50, R89 ;  /* 0x0000005932592221 */ /* 0x000fe20000010000 */
[----:B------:R-:W-:Y:S01]  /*1eb0*/  @P3 PRMT R54, R54, 0x5410, R78 ;  /* 0x0000541036363816 */ /* 0x000fe2000000004e */
[----:B-1----:R-:W-:Y:S01]  /*1ec0*/  @P3 IMAD.WIDE.U32 R78, R164, 0x10, R66 ;  /* 0x00000010a44e3825 */ /* 0x002fe200078e0042 */
[----:B------:R-:W-:-:S03]  /*1ed0*/  @P3 PRMT R52, R52, 0x5410, R72 ;  /* 0x0000541034343816 */ /* 0x000fc60000000048 */
[----:B------:R-:W-:Y:S01]  /*1ee0*/  @P2 FADD.FTZ R80, R45, R80 ;  /* 0x000000502d502221 */ /* 0x000fe20000010000 */
[----:B------:R-:W-:Y:S01]  /*1ef0*/  F2FP.BF16.F32.PACK_AB R65, R92, R73 ;  /* 0x000000495c41723e */ /* 0x000fe200000010ff */
[----:B--2---:R-:W-:Y:S01]  /*1f00*/  IMAD.WIDE.U32 R164, R164, 0x10, R2 ;  /* 0x00000010a4a47825 */ /* 0x004fe200078e0002 */
[----:B------:R-:W-:-:S03]  /*1f10*/  @P3 PRMT R53, R53, 0x5410, R74 ;  /* 0x0000541035353816 */ /* 0x000fc6000000004a */
[----:B------:R-:W-:Y:S01]  /*1f20*/  @P2 FADD.FTZ R82, R47, R82 ;  /* 0x000000522f522221 */ /* 0x000fe20000010000 */
[C---:B------:R-:W-:Y:S01]  /*1f30*/  F2FP.BF16.F32.PACK_AB R66, R166.reuse, R75 ;  /* 0x0000004ba642723e */ /* 0x040fe200000010ff */
[----:B0-----:R-:W0:Y:S01]  /*1f40*/  @P1 LDC.64 R68, c[0x0][0x308] ;  /* 0x0000c200ff441b82 */ /* 0x001e220000000a00 */
[----:B------:R-:W-:Y:S01]  /*1f50*/  SEL R72, R75, R60, P4 ;  /* 0x0000003c4b487207 */ /* 0x000fe20002000000 */
[----:B------:R-:W-:Y:S01]  /*1f60*/  @P2 FADD.FTZ R84, R49, R84 ;  /* 0x0000005431542221 */ /* 0x000fe20000010000 */
[----:B------:R-:W-:Y:S01]  /*1f70*/  SEL R73, R166, R61, P4 ;  /* 0x0000003da6497207 */ /* 0x000fe20002000000 */
[----:B------:R-:W-:Y:S01]  /*1f80*/  @P2 FADD.FTZ R94, R51, R94 ;  /* 0x0000005e335e2221 */ /* 0x000fe20000010000 */
[----:B------:R-:W-:Y:S01]  /*1f90*/  SEL R75, R170, R63, P4 ;  /* 0x0000003faa4b7207 */ /* 0x000fe20002000000 */
[----:B------:R-:W-:Y:S01]  /*1fa0*/  IMAD.WIDE.U32 R2, R160, 0x10, R2 ;  /* 0x00000010a0027825 */ /* 0x000fe200078e0002 */
[----:B------:R-:W-:Y:S01]  /*1fb0*/  SEL R74, R81, R62, P4 ;  /* 0x0000003e514a7207 */ /* 0x000fe20002000000 */
[----:B------:R-:W1:Y:S01]  /*1fc0*/  @P3 LDC.64 R70, c[0x0][0x300] ;  /* 0x0000c000ff463b82 */ /* 0x000e620000000a00 */
[----:B------:R-:W-:-:S02]  /*1fd0*/  F2FP.BF16.F32.PACK_AB R67, R170, R81 ;  /* 0x00000051aa43723e */ /* 0x000fc400000010ff */
[----:B------:R-:W-:Y:S01]  /*1fe0*/  @P3 F2FP.BF16.F32.PACK_AB R88, RZ, R89 ;  /* 0x00000059ff58323e */ /* 0x000fe200000010ff */
[----:B------:R2:W-:Y:S01]  /*1ff0*/  @P1 STG.E.128 desc[UR4][R76.64+0x10], R72 ;  /* 0x000010484c001986 */ /* 0x0005e2000c101d04 */
[----:B------:R-:W-:Y:S02]  /*2000*/  @P3 F2FP.BF16.F32.PACK_AB R81, RZ, R87 ;  /* 0x00000057ff51323e */ /* 0x000fe400000010ff */
[----:B------:R-:W-:Y:S01]  /*2010*/  @P3 F2FP.BF16.F32.PACK_AB R0, RZ, R83 ;  /* 0x00000053ff00323e */ /* 0x000fe200000010ff */
[----:B------:R-:W-:Y:S01]  /*2020*/  STG.E.128 desc[UR4][R164.64], R64 ;  /* 0x00000040a4007986 */ /* 0x000fe2000c101d04 */
[----:B------:R-:W-:Y:S02]  /*2030*/  @P3 F2FP.BF16.F32.PACK_AB R90, RZ, R94 ;  /* 0x0000005eff5a323e */ /* 0x000fe400000010ff */
[----:B------:R-:W-:Y:S01]  /*2040*/  @P3 F2FP.BF16.F32.PACK_AB R86, RZ, R84 ;  /* 0x00000054ff56323e */ /* 0x000fe200000010ff */
[----:B------:R3:W-:Y:S01]  /*2050*/  @P3 STG.E.128 desc[UR4][R78.64], R52 ;  /* 0x000000344e003986 */ /* 0x0007e2000c101d04 */
[----:B------:R-:W-:-:S02]  /*2060*/  SEL R56, R83, R56, P4 ;  /* 0x0000003853387207 */ /* 0x000fc40002000000 */
[----:B------:R-:W-:Y:S01]  /*2070*/  SEL R57, R80, R57, P4 ;  /* 0x0000003950397207 */ /* 0x000fe20002000000 */
[----:B0-----:R-:W-:Y:S01]  /*2080*/  @P1 IMAD.WIDE.U32 R68, R160, 0x20, R68 ;  /* 0x00000020a0441825 */ /* 0x001fe200078e0044 */
[----:B------:R-:W-:Y:S02]  /*2090*/  SEL R58, R85, R58, P4 ;  /* 0x0000003a553a7207 */ /* 0x000fe40002000000 */
[----:B------:R-:W-:Y:S02]  /*20a0*/  SEL R59, R82, R59, P4 ;  /* 0x0000003b523b7207 */ /* 0x000fe40002000000 */
[----:B------:R-:W-:Y:S02]  /*20b0*/  SEL R60, R87, R60, P4 ;  /* 0x0000003c573c7207 */ /* 0x000fe40002000000 */
[----:B--2---:R-:W-:Y:S01]  /*20c0*/  @P3 F2FP.BF16.F32.PACK_AB R77, RZ, R85 ;  /* 0x00000055ff4d323e */ /* 0x004fe200000010ff */
[----:B-1----:R-:W-:Y:S01]  /*20d0*/  @P3 IMAD.WIDE.U32 R70, R160, 0x10, R70 ;  /* 0x00000010a0463825 */ /* 0x002fe200078e0046 */
[----:B------:R-:W-:Y:S01]  /*20e0*/  @P3 F2FP.BF16.F32.PACK_AB R72, RZ, R80 ;  /* 0x00000050ff48323e */ /* 0x000fe200000010ff */
[----:B------:R0:W-:Y:S01]  /*20f0*/  @P1 STG.E.128 desc[UR4][R68.64], R56 ;  /* 0x0000003844001986 */ /* 0x0001e2000c101d04 */
[----:B------:R-:W-:-:S02]  /*2100*/  SEL R61, R84, R61, P4 ;  /* 0x0000003d543d7207 */ /* 0x000fc40002000000 */
[----:B------:R-:W-:Y:S02]  /*2110*/  SEL R62, R89, R62, P4 ;  /* 0x0000003e593e7207 */ /* 0x000fe40002000000 */
[----:B---3--:R-:W-:Y:S02]  /*2120*/  @P3 F2FP.BF16.F32.PACK_AB R79, RZ, R82 ;  /* 0x00000052ff4f323e */ /* 0x008fe400000010ff */
[----:B------:R-:W-:Y:S02]  /*2130*/  @P3 PRMT R55, R88, 0x7610, R55 ;  /* 0x0000761058373816 */ /* 0x000fe40000000037 */
[----:B------:R-:W-:Y:S02]  /*2140*/  @P3 PRMT R54, R81, 0x7610, R54 ;  /* 0x0000761051363816 */ /* 0x000fe40000000036 */
[----:B------:R-:W-:Y:S02]  /*2150*/  @P3 PRMT R53, R77, 0x7610, R53 ;  /* 0x000076104d353816 */ /* 0x000fe40000000035 */
[----:B------:R-:W-:-:S02]  /*2160*/  @P3 PRMT R52, R0, 0x7610, R52 ;  /* 0x0000761000343816 */ /* 0x000fc40000000034 */
[----:B------:R-:W-:Y:S02]  /*2170*/  SEL R63, R94, R63, P4 ;  /* 0x0000003f5e3f7207 */ /* 0x000fe40002000000 */
[----:B------:R-:W-:Y:S02]  /*2180*/  F2FP.BF16.F32.PACK_AB R64, R80, R83 ;  /* 0x000000535040723e */ /* 0x000fe400000010ff */
[----:B------:R-:W-:Y:S01]  /*2190*/  F2FP.BF16.F32.PACK_AB R65, R82, R85 ;  /* 0x000000555241723e */ /* 0x000fe200000010ff */
[----:B------:R0:W-:Y:S01]  /*21a0*/  @P1 STG.E.128 desc[UR4][R68.64+0x10], R60 ;  /* 0x0000103c44001986 */ /* 0x0001e2000c101d04 */
[----:B------:R-:W-:Y:S02]  /*21b0*/  F2FP.BF16.F32.PACK_AB R66, R84, R87 ;  /* 0x000000575442723e */ /* 0x000fe400000010ff */
[----:B------:R-:W-:Y:S02]  /*21c0*/  F2FP.BF16.F32.PACK_AB R67, R94, R89 ;  /* 0x000000595e43723e */ /* 0x000fe400000010ff */
[----:B------:R-:W-:-:S02]  /*21d0*/  @P3 PRMT R55, R55, 0x5410, R90 ;  /* 0x0000541037373816 */ /* 0x000fc4000000005a */
        /* <DEDUP_REMOVED lines=20> */
[----:B------:R-:W-:Y:S01]  /*2320*/  MOV R112, R114 ;  /* 0x0000007200707202 */ /* 0x000fe20000000f00 */
[----:B------:R-:W-:Y:S01]  /*2330*/  IMAD.MOV.U32 R114, RZ, RZ, R116 ;  /* 0x000000ffff727224 */ /* 0x000fe200078e0074 */
        /* <DEDUP_REMOVED lines=34> */
[----:B0-----:R-:W-:Y:S02]  /*2560*/  MOV R52, R104 ;  /* 0x0000006800347202 */ /* 0x001fe40000000f00 */
        /* <DEDUP_REMOVED lines=8> */
.L_x_1162:
        /* <DEDUP_REMOVED lines=31> */
.L_x_1163:
[----:B------:R-:W-:Y:S01]  /*27e0*/  HFMA2.MMA R176, -RZ, RZ, 0, 9.5367431640625e-07 ;  /* 0x00000010ffb07435 */ /* 0x000fe200000001ff */
[----:B------:R-:W-:Y:S02]  /*27f0*/  MOV R174, R64 ;  /* 0x0000004000ae7202 */ /* 0x000fe40000000f00 */
[----:B------:R-:W-:Y:S02]  /*2800*/  MOV R177, 0x1f ;  /* 0x0000001f00b17802 */ /* 0x000fe40000000f00 */
[----:B------:R-:W-:-:S07]  /*2810*/  MOV R83, 0xffffffff ;  /* 0xffffffff00537802 */ /* 0x000fce0000000f00 */
[----:B-----5:R-:W-:Y:S05]  /*2820*/  WARPSYNC.COLLECTIVE R83, `(.L_x_1165) ;  /* 0x0000000053087348 */ /* 0x020fea0003c00000 */
[----:B------:R0:W1:Y:S02]  /*2830*/  SHFL.DOWN P3, R172, R174, R176, R177 ;  /* 0x080000b0aeac7389 */ /* 0x00006400000600b1 */
[----:B01---5:R-:W-:Y:S01]  /*2840*/  ENDCOLLECTIVE ;  /* 0x000000000000791b */ /* 0x023fe20003800000 */
.L_x_1165:
[----:B------:R-:W-:Y:S02]  /*2850*/  MOV R174, R2 ;  /* 0x0000000200ae7202 */ /* 0x000fe40000000f00 */
[----:B------:R-:W-:-:S07]  /*2860*/  MOV R3, R172 ;  /* 0x000000ac00037202 */ /* 0x000fce0000000f00 */
[----:B------:R-:W-:Y:S05]  /*2870*/  WARPSYNC.COLLECTIVE R83, `(.L_x_1166) ;  /* 0x0000000053087348 */ /* 0x000fea0003c00000 */
[----:B------:R0:W1:Y:S02]  /*2880*/  SHFL.DOWN P3, R172, R174, R176, R177 ;  /* 0x080000b0aeac7389 */ /* 0x00006400000600b1 */
[----:B01----:R-:W-:Y:S01]  /*2890*/  ENDCOLLECTIVE ;  /* 0x000000000000791b */ /* 0x003fe20003800000 */
.L_x_1166:
[----:B------:R-:W-:Y:S01]  /*28a0*/  FADD.FTZ R3, R64, R3 ;  /* 0x0000000340037221 */ /* 0x000fe20000010000 */
[----:B------:R-:W-:-:S03]  /*28b0*/  HFMA2.MMA R176, -RZ, RZ, 0, 4.76837158203125e-07 ;  /* 0x00000008ffb07435 */ /* 0x000fc600000001ff */
[----:B------:R-:W-:Y:S01]  /*28c0*/  IMAD.MOV.U32 R174, RZ, RZ, R3 ;  /* 0x000000ffffae7224 */ /* 0x000fe200078e0003 */
[----:B------:R-:W-:-:S07]  /*28d0*/  MOV R67, R172 ;  /* 0x000000ac00437202 */ /* 0x000fce0000000f00 */
[----:B------:R-:W-:Y:S05]  /*28e0*/  WARPSYNC.COLLECTIVE R83, `(.L_x_1167) ;  /* 0x0000000053087348 */ /* 0x000fea0003c00000 */
[----:B------:R0:W1:Y:S02]  /*28f0*/  SHFL.DOWN P3, R172, R174, R176, R177 ;  /* 0x080000b0aeac7389 */ /* 0x00006400000600b1 */
[----:B01----:R-:W-:Y:S01]  /*2900*/  ENDCOLLECTIVE ;  /* 0x000000000000791b */ /* 0x003fe20003800000 */
.L_x_1167:
[----:B------:R-:W-:-:S05]  /*2910*/  FADD.FTZ R67, R2, R67 ;  /* 0x0000004302437221 */ /* 0x000fca0000010000 */
[----:B------:R-:W-:Y:S02]  /*2920*/  MOV R174, R67 ;  /* 0x0000004300ae7202 */ /* 0x000fe40000000f00 */
[----:B------:R-:W-:-:S07]  /*2930*/  MOV R68, R172 ;  /* 0x000000ac00447202 */ /* 0x000fce0000000f00 */
[----:B------:R-:W-:Y:S05]  /*2940*/  WARPSYNC.COLLECTIVE R83, `(.L_x_1168) ;  /* 0x0000000053087348 */ /* 0x000fea0003c00000 */
[----:B------:R0:W1:Y:S02]  /*2950*/  SHFL.DOWN P3, R172, R174, R176, R177 ;  /* 0x080000b0aeac7389 */ /* 0x00006400000600b1 */
[----:B01----:R-:W-:Y:S01]  /*2960*/  ENDCOLLECTIVE ;  /* 0x000000000000791b */ /* 0x003fe20003800000 */
.L_x_1168:
[----:B------:R-:W-:Y:S01]  /*2970*/  FADD.FTZ R68, R3, R68 ;  /* 0x0000004403447221 */ /* 0x000fe20000010000 */
[----:B------:R-:W-:-:S04]  /*2980*/  HFMA2.MMA R176, -RZ, RZ, 0, 2.384185791015625e-07 ;  /* 0x00000004ffb07435 */ /* 0x000fc800000001ff */
[----:B------:R-:W-:Y:S02]  /*2990*/  MOV R174, R68 ;  /* 0x0000004400ae7202 */ /* 0x000fe40000000f00 */
[----:B------:R-:W-:-:S07]  /*29a0*/  MOV R70, R172 ;  /* 0x000000ac00467202 */ /* 0x000fce0000000f00 */
[----:B------:R-:W-:Y:S05]  /*29b0*/  WARPSYNC.COLLECTIVE R83, `(.L_x_1169) ;  /* 0x0000000053087348 */ /* 0x000fea0003c00000 */
[----:B------:R0:W1:Y:S02]  /*29c0*/  SHFL.DOWN P3, R172, R174, R176, R177 ;  /* 0x080000b0aeac7389 */ /* 0x00006400000600b1 */
[----:B01----:R-:W-:Y:S01]  /*29d0*/  ENDCOLLECTIVE ;  /* 0x000000000000791b */ /* 0x003fe20003800000 */
.L_x_1169:
[----:B------:R-:W-:-:S05]  /*29e0*/  FADD.FTZ R70, R67, R70 ;  /* 0x0000004643467221 */ /* 0x000fca0000010000 */
[----:B------:R-:W-:Y:S02]  /*29f0*/  MOV R174, R70 ;  /* 0x0000004600ae7202 */ /* 0x000fe40000000f00 */
[----:B------:R-:W-:-:S07]  /*2a00*/  MOV R69, R172 ;  /* 0x000000ac00457202 */ /* 0x000fce0000000f00 */
[----:B------:R-:W-:Y:S05]  /*2a10*/  WARPSYNC.COLLECTIVE R83, `(.L_x_1170) ;  /* 0x0000000053087348 */ /* 0x000fea0003c00000 */
[----:B------:R0:W1:Y:S02]  /*2a20*/  SHFL.DOWN P3, R172, R174, R176, R177 ;  /* 0x080000b0aeac7389 */ /* 0x00006400000600b1 */
[----:B01----:R-:W-:Y:S01]  /*2a30*/  ENDCOLLECTIVE ;  /* 0x000000000000791b */ /* 0x003fe20003800000 */
.L_x_1170:
[----:B------:R-:W-:Y:S01]  /*2a40*/  FADD.FTZ R69, R68, R69 ;  /* 0x0000004544457221 */ /* 0x000fe20000010000 */
[----:B------:R-:W-:-:S03]  /*2a50*/  HFMA2.MMA R176, -RZ, RZ, 0, 1.1920928955078125e-07 ;  /* 0x00000002ffb07435 */ /* 0x000fc600000001ff */
[----:B------:R-:W-:Y:S01]  /*2a60*/  IMAD.MOV.U32 R174, RZ, RZ, R69 ;  /* 0x000000ffffae7224 */ /* 0x000fe200078e0045 */
[----:B------:R-:W-:-:S07]  /*2a70*/  MOV R71, R172 ;  /* 0x000000ac00477202 */ /* 0x000fce0000000f00 */
[----:B------:R-:W-:Y:S05]  /*2a80*/  WARPSYNC.COLLECTIVE R83, `(.L_x_1171) ;  /* 0x0000000053087348 */ /* 0x000fea0003c00000 */
[----:B------:R0:W1:Y:S02]  /*2a90*/  SHFL.DOWN P3, R172, R174, R176, R177 ;  /* 0x080000b0aeac7389 */ /* 0x00006400000600b1 */
[----:B01----:R-:W-:Y:S01]  /*2aa0*/  ENDCOLLECTIVE ;  /* 0x000000000000791b */ /* 0x003fe20003800000 */
.L_x_1171:
[----:B------:R-:W-:-:S05]  /*2ab0*/  FADD.FTZ R71, R70, R71 ;  /* 0x0000004746477221 */ /* 0x000fca0000010000 */
[----:B------:R-:W-:Y:S02]  /*2ac0*/  MOV R174, R71 ;  /* 0x0000004700ae7202 */ /* 0x000fe40000000f00 */
[----:B------:R-:W-:-:S07]  /*2ad0*/  MOV R2, R172 ;  /* 0x000000ac00027202 */ /* 0x000fce0000000f00 */
[----:B------:R-:W-:Y:S05]  /*2ae0*/  WARPSYNC.COLLECTIVE R83, `(.L_x_1172) ;  /* 0x0000000053087348 */ /* 0x000fea0003c00000 */
[----:B------:R0:W1:Y:S02]  /*2af0*/  SHFL.DOWN P3, R172, R174, R176, R177 ;  /* 0x080000b0aeac7389 */ /* 0x00006400000600b1 */
[----:B01----:R-:W-:Y:S01]  /*2b00*/  ENDCOLLECTIVE ;  /* 0x000000000000791b */ /* 0x003fe20003800000 */
.L_x_1172:
[----:B------:R-:W-:Y:S01]  /*2b10*/  FADD.FTZ R2, R69, R2 ;  /* 0x0000000245027221 */ /* 0x000fe20000010000 */
[----:B------:R-:W-:-:S04]  /*2b20*/  HFMA2.MMA R176, -RZ, RZ, 0, 5.9604644775390625e-08 ;  /* 0x00000001ffb07435 */ /* 0x000fc800000001ff */
[----:B------:R-:W-:Y:S02]  /*2b30*/  MOV R174, R2 ;  /* 0x0000000200ae7202 */ /* 0x000fe40000000f00 */
[----:B------:R-:W-:-:S07]  /*2b40*/  MOV R64, R172 ;  /* 0x000000ac00407202 */ /* 0x000fce0000000f00 */
[----:B------:R-:W-:Y:S05]  /*2b50*/  WARPSYNC.COLLECTIVE R83, `(.L_x_1173) ;  /* 0x0000000053087348 */ /* 0x000fea0003c00000 */
[----:B------:R0:W1:Y:S02]  /*2b60*/  SHFL.DOWN P3, R172, R174, R176, R177 ;  /* 0x080000b0aeac7389 */ /* 0x00006400000600b1 */
[----:B01----:R-:W-:Y:S01]  /*2b70*/  ENDCOLLECTIVE ;  /* 0x000000000000791b */ /* 0x003fe20003800000 */
.L_x_1173:
[----:B------:R-:W-:-:S05]  /*2b80*/  FADD.FTZ R64, R71, R64 ;  /* 0x0000004047407221 */ /* 0x000fca0000010000 */
[----:B------:R-:W-:Y:S02]  /*2b90*/  MOV R174, R64 ;  /* 0x0000004000ae7202 */ /* 0x000fe40000000f00 */
[----:B------:R-:W-:-:S07]  /*2ba0*/  MOV R67, R172 ;  /* 0x000000ac00437202 */ /* 0x000fce0000000f00 */
[----:B------:R-:W-:Y:S05]  /*2bb0*/  WARPSYNC.COLLECTIVE R83, `(.L_x_1174) ;  /* 0x0000000053087348 */ /* 0x000fea0003c00000 */
[----:B------:R0:W1:Y:S02]  /*2bc0*/  SHFL.DOWN P3, R172, R174, R176, R177 ;  /* 0x080000b0aeac7389 */ /* 0x00006400000600b1 */
[----:B01----:R-:W-:Y:S01]  /*2bd0*/  ENDCOLLECTIVE ;  /* 0x000000000000791b */ /* 0x003fe20003800000 */
.L_x_1174:
[----:B------:R-:W-:Y:S01]  /*2be0*/  MOV R3, R172 ;  /* 0x000000ac00037202 */ /* 0x000fe20000000f00 */
[----:B------:R-:W-:Y:S06]  /*2bf0*/  BRA `(.L_x_1175) ;  /* 0xffffffe800dc7947 */ /* 0x000fec000383ffff */
.L_x_1176:
        /* <DEDUP_REMOVED lines=16> */
.L_x_2973:


//--------------------- .text._ZN10layer_norm31ln_parallel_residual_bwd_kernelINS_13Kernel_traitsIf13__nv_bfloat16fS2_fjLj2048ELj1ELj1ELj4ELj16ENS_18Kernel_traits_baseILj2048EfS2_fS2_fjLj128EEEEELb0ELb1ELb0EEEvNS_9BwdParamsE --------------------------
	.section	.text._ZN10layer_norm31ln_parallel_residual_bwd_kernelINS_13Kernel_traitsIf13__nv_bfloat16fS2_fjLj2048ELj1ELj1ELj4ELj16ENS_18Kernel_traits_baseILj2048EfS2_fS2_fjLj128EEEEELb0ELb1ELb0EEEvNS_9BwdParamsE,"ax",@progbits
	.align	128
        .global         _ZN10layer_norm31ln_parallel_residual_bwd_kernelINS_13Kernel_traitsIf13__nv_bfloat16fS2_fjLj2048ELj1ELj1ELj4ELj16ENS_18Kernel_traits_baseILj2048EfS2_fS2_fjLj128EEEEELb0ELb1ELb0EEEvNS_9BwdParamsE
        .type           _ZN10layer_norm31ln_parallel_residual_bwd_kernelINS_13Kernel_traitsIf13__nv_bfloat16fS2_fjLj2048ELj1ELj1ELj4ELj16ENS_18Kernel_traits_baseILj2048EfS2_fS2_fjLj128EEEEELb0ELb1ELb0EEEvNS_9BwdParamsE,@function
        .size           _ZN10layer_norm31ln_parallel_residual_bwd_kernelINS_13Kernel_traitsIf13__nv_bfloat16fS2_fjLj2048ELj1ELj1ELj4ELj16ENS_18Kernel_traits_baseILj2048EfS2_fS2_fjLj128EEEEELb0ELb1ELb0EEEvNS_9BwdParamsE,(.L_x_2974 - _ZN10layer_norm31ln_parallel_residual_bwd_kernelINS_13Kernel_traitsIf13__nv_bfloat16fS2_fjLj2048ELj1ELj1ELj4ELj16ENS_18Kernel_traits_baseILj2048EfS2_fS2_fjLj128EEEEELb0ELb1ELb0EEEvNS_9BwdParamsE)
        .other          _ZN10layer_norm31ln_parallel_residual_bwd_kernelINS_13Kernel_traitsIf13__nv_bfloat16fS2_fjLj2048ELj1ELj1ELj4ELj16ENS_18Kernel_traits_baseILj2048EfS2_fS2_fjLj128EEEEELb0ELb1ELb0EEEvNS_9BwdParamsE,@"STO_CUDA_ENTRY STV_DEFAULT"
_ZN10layer_norm31ln_parallel_residual_bwd_kernelINS_13Kernel_traitsIf13__nv_bfloat16fS2_fjLj2048ELj1ELj1ELj4ELj16ENS_18Kernel_traits_baseILj2048EfS2_fS2_fjLj128EEEEELb0ELb1ELb0EEEvNS_9BwdParamsE:
.text._ZN10layer_norm31ln_parallel_residual_bwd_kernelINS_13Kernel_traitsIf13__nv_bfloat16fS2_fjLj2048ELj1ELj1ELj4ELj16ENS_18Kernel_traits_baseILj2048EfS2_fS2_fjLj128EEEEELb0ELb1ELb0EEEvNS_9BwdParamsE:
        /* <DEDUP_REMOVED lines=21> */
[----:B------:R-:W-:Y:S02]  /*0150*/  ISETP.GE.U32.AND P3, PT, R0, 0x100, PT ;  /* 0x000001000000780c */ /* 0x000fe40003f66070 */
[----:B-1----:R-:W-:Y:S02]  /*0160*/  LEA.HI R2, R92, UR6, RZ, 0x19 ;  /* 0x000000065c027c11 */ /* 0x002fe4000f8fc8ff */
[----:B------:R-:W-:-:S07]  /*0170*/  MOV R25, R3 ;  /* 0x0000000300197202 */ /* 0x000fce0000000f00 */
[----:B------:R-:W0:Y:S08]  /*0180*/  @P2 LDC.64 R20, c[0x0][0x260] ;  /* 0x00009800ff142b82 */ /* 0x000e300000000a00 */
[----:B------:R-:W1:Y:S01]  /*0190*/  @P3 LDC.64 R22, c[0x0][0x260] ;  /* 0x00009800ff163b82 */ /* 0x000e620000000a00 */
[----:B------:R-:W-:Y:S02]  /*01a0*/  ISETP.GE.AND P0, PT, R2, UR7, PT ;  /* 0x0000000702007c0c */ /* 0x000fe4000bf06270 */
[----:B------:R-:W-:-:S02]  /*01b0*/  CS2R R26, SRZ ;  /* 0x00000000001a7805 */ /* 0x000fc4000001ff00 */
[----:B------:R-:W-:Y:S02]  /*01c0*/  CS2R R28, SRZ ;  /* 0x00000000001c7805 */ /* 0x000fe4000001ff00 */
[----:B------:R-:W-:Y:S01]  /*01d0*/  CS2R R30, SRZ ;  /* 0x00000000001e7805 */ /* 0x000fe2000001ff00 */
[C---:B0-----:R-:W-:Y:S01]  /*01e0*/  @P2 IMAD.WIDE.U32 R20, R25.reuse, 0x20, R20 ;  /* 0x0000002019142825 */ /* 0x041fe200078e0014 */
[----:B------:R-:W-:Y:S02]  /*01f0*/  @P2 LOP3.LUT R25, R25, 0x80, RZ, 0xfc, !PT ;  /* 0x0000008019192812 */ /* 0x000fe400078efcff */
[----:B------:R-:W-:Y:S02]  /*0200*/  CS2R R32, SRZ ;  /* 0x0000000000207805 */ /* 0x000fe4000001ff00 */
[----:B------:R-:W-:Y:S02]  /*0210*/  CS2R R34, SRZ ;  /* 0x0000000000227805 */ /* 0x000fe4000001ff00 */
[----:B------:R-:W-:Y:S01]  /*0220*/  CS2R R36, SRZ ;  /* 0x0000000000247805 */ /* 0x000fe2000001ff00 */
[----:B------:R-:W5:Y:S01]  /*0230*/  @P2 LDG.E.128 R4, desc[UR4][R20.64] ;  /* 0x0000000414042981 */ /* 0x000f62000c1e1d00 */
[----:B-1----:R-:W-:-:S03]  /*0240*/  @P3 IMAD.WIDE.U32 R22, R25, 0x20, R22 ;  /* 0x0000002019163825 */ /* 0x002fc600078e0016 */
[----:B------:R0:W5:Y:S01]  /*0250*/  @P2 LDG.E.128 R8, desc[UR4][R20.64+0x10] ;  /* 0x0000100414082981 */ /* 0x000162000c1e1d00 */
[----:B------:R-:W-:Y:S02]  /*0260*/  CS2R R24, SRZ ;  /* 0x0000000000187805 */ /* 0x000fe4000001ff00 */
[----:B------:R-:W-:Y:S02]  /*0270*/  CS2R R38, SRZ ;  /* 0x0000000000267805 */ /* 0x000fe4000001ff00 */
[----:B------:R-:W-:Y:S01]  /*0280*/  CS2R R40, SRZ ;  /* 0x0000000000287805 */ /* 0x000fe2000001ff00 */
[----:B------:R-:W5:Y:S01]  /*0290*/  @P3 LDG.E.128 R12, desc[UR4][R22.64] ;  /* 0x00000004160c3981 */ /* 0x000f62000c1e1d00 */
[----:B------:R-:W-:Y:S02]  /*02a0*/  CS2R R42, SRZ ;  /* 0x00000000002a7805 */ /* 0x000fe4000001ff00 */
[----:B------:R-:W-:Y:S02]  /*02b0*/  CS2R R44, SRZ ;  /* 0x00000000002c7805 */ /* 0x000fe4000001ff00 */
[----:B------:R-:W-:Y:S01]  /*02c0*/  CS2R R46, SRZ ;  /* 0x00000000002e7805 */ /* 0x000fe2000001ff00 */
[----:B------:R1:W5:Y:S01]  /*02d0*/  @P3 LDG.E.128 R16, desc[UR4][R22.64+0x10] ;  /* 0x0000100416103981 */ /* 0x000362000c1e1d00 */
[----:B------:R-:W-:-:S02]  /*02e0*/  CS2R R48, SRZ ;  /* 0x0000000000307805 */ /* 0x000fc4000001ff00 */
[----:B0-----:R-:W-:Y:S02]  /*02f0*/  CS2R R20, SRZ ;  /* 0x0000000000147805 */ /* 0x001fe4000001ff00 */
[----:B------:R-:W-:Y:S02]  /*0300*/  CS2R R50, SRZ ;  /* 0x0000000000327805 */ /* 0x000fe4000001ff00 */
[----:B-1----:R-:W-:Y:S01]  /*0310*/  CS2R R22, SRZ ;  /* 0x0000000000167805 */ /* 0x002fe2000001ff00 */
[----:B------:R-:W-:Y:S06]  /*0320*/  @P0 BRA `(.L_x_1177) ;  /* 0x0000001800500947 */ /* 0x000fec0003800000 */
[----:B------:R-:W-:Y:S01]  /*0330*/  ULDC.U8 UR6, c[0x0][0x2a0] ;  /* 0x0000a80000067ab9 */ /* 0x000fe20000000000 */
[----:B------:R-:W-:Y:S01]  /*0340*/  HFMA2.MMA R0, -RZ, RZ, 0, 5.9604644775390625e-08 ;  /* 0x00000001ff007435 */ /* 0x000fe200000001ff */
[----:B------:R-:W-:Y:S01]  /*0350*/  UISETP.NE.AND UP0, UPT, UR6, URZ, UPT ;  /* 0x0000003f0600728c */ /* 0x000fe2000bf05270 */
[----:B------:R-:W-:-:S05]  /*0360*/  MOV R21, RZ ;  /* 0x000000ff00157202 */ /* 0x000fca0000000f00 */
[----:B------:R-:W-:-:S13]  /*0370*/  PLOP3.LUT P4, PT, PT, PT, UP0, 0x80, 0x0 ;  /* 0x000000000000781c */ /* 0x000fda0003f8f008 */
.L_x_1187:
[----:B01----:R-:W0:Y:S02]  /*0380*/  LDC.64 R80, c[0x0][0x250] ;  /* 0x00009400ff507b82 */ /* 0x003e240000000a00 */
        /* <DEDUP_REMOVED lines=33> */
[----:B------:R-:W-:Y:S02]  /*05a0*/  FADD.FTZ R83, -R125, R83 ;  /* 0x000000537d537221 */ /* 0x000fe40000010100 */
[C---:B-----5:R-:W-:Y:S01]  /*05b0*/  FMUL.FTZ R124, R110.reuse, R81 ;  /* 0x000000516e7c7220 */ /* 0x060fe20000410000 */
[C---:B------:R-:W-:Y:S01]  /*05c0*/  FMUL.FTZ R121, R110.reuse, R121 ;  /* 0x000000796e797220 */ /* 0x040fe20000410000 */
[----:B------:R-:W-:Y:S01]  /*05d0*/  FMUL.FTZ R120, R110, R83 ;  /* 0x000000536e787220 */ /* 0x000fe20000410000 */
[----:B----4-:R-:W-:-:S02]  /*05e0*/  PRMT R118, R85, 0x7632, R118 ;  /* 0x0000763255767816 */ /* 0x010fc40000000076 */
[----:B------:R-:W-:Y:S01]  /*05f0*/  SHF.L.U32 R119, R85, 0x10, RZ ;  /* 0x0000001055777819 */ /* 0x000fe200000006ff */
[----:B---3--:R-:W-:Y:S01]  /*0600*/  FADD.FTZ R85, -R125, R89 ;  /* 0x000000597d557221 */ /* 0x008fe20000010100 */
[----:B------:R-:W-:Y:S01]  /*0610*/  PRMT R122, R84, 0x7632, R122 ;  /* 0x00007632547a7816 */ /* 0x000fe2000000007a */
[----:B------:R-:W-:Y:S01]  /*0620*/  FMUL.FTZ R89, R110, R111 ;  /* 0x0000006f6e597220 */ /* 0x000fe20000410000 */
[----:B------:R-:W-:Y:S02]  /*0630*/  SHF.L.U32 R123, R84, 0x10, RZ ;  /* 0x00000010547b7819 */ /* 0x000fe400000006ff */
[----:B------:R-:W-:-:S03]  /*0640*/  SHF.L.U32 R122, R122, 0x10, RZ ;  /* 0x000000107a7a7819 */ /* 0x000fc600000006ff */
        /* <DEDUP_REMOVED lines=9> */
[----:B------:R-:W-:Y:S01]  /*06e0*/  FADD.FTZ R117, -R125, R88 ;  /* 0x000000587d757221 */ /* 0x000fe20000010100 */
[----:B------:R-:W-:Y:S01]  /*06f0*/  PRMT R82, R86, 0x7632, R82 ;  /* 0x0000763256527816 */ /* 0x000fe20000000052 */
[----:B------:R-:W-:Y:S01]  /*0700*/  FADD.FTZ R38, R38, R119 ;  /* 0x0000007726267221 */ /* 0x000fe20000010000 */
[----:B------:R-:W-:Y:S01]  /*0710*/  SHF.L.U32 R115, R86, 0x10, RZ ;  /* 0x0000001056737819 */ /* 0x000fe200000006ff */
        /* <DEDUP_REMOVED lines=16> */
[C---:B------:R-:W-:Y:S01]  /*0820*/  PRMT R80, R87.reuse, 0x7632, R80 ;  /* 0x0000763257507816 */ /* 0x040fe20000000050 */
[----:B------:R-:W-:Y:S01]  /*0830*/  FMUL.FTZ R116, R110, R85 ;  /* 0x000000556e747220 */ /* 0x000fe20000410000 */
[----:B------:R-:W-:Y:S01]  /*0840*/  SHF.L.U32 R87, R87, 0x10, RZ ;  /* 0x0000001057577819 */ /* 0x000fe200000006ff */
[----:B0-----:R-:W-:Y:S01]  /*0850*/  FADD.FTZ R113, -R125, R90 ;  /* 0x0000005a7d717221 */ /* 0x001fe20000010100 */
[-C--:B------:R-:W-:Y:S01]  /*0860*/  FMUL.FTZ R114, R9, R82.reuse ;  /* 0x0000005209727220 */ /* 0x080fe20000410000 */
[----:B------:R-:W-:Y:S01]  /*0870*/  FADD.FTZ R81, R84, R115 ;  /* 0x0000007354517221 */ /* 0x000fe20000010000 */
[----:B------:R-:W-:Y:S01]  /*0880*/  FFMA.FTZ R83, R117, R115, R86 ;  /* 0x0000007375537223 */ /* 0x000fe20000010056 */
[----:B------:R-:W-:Y:S01]  /*0890*/  FADD.FTZ R91, -R125, R91 ;  /* 0x0000005b7d5b7221 */ /* 0x000fe20000010100 */
[----:B------:R-:W-:Y:S01]  /*08a0*/  SHF.L.U32 R80, R80, 0x10, RZ ;  /* 0x0000001050507819 */ /* 0x000fe200000006ff */
[----:B------:R-:W-:Y:S01]  /*08b0*/  FADD.FTZ R41, R41, R82 ;  /* 0x0000005229297221 */ /* 0x000fe20000010000 */
[----:B------:R-:W-:Y:S01]  /*08c0*/  FFMA.FTZ R25, R116, R82, R25 ;  /* 0x0000005274197223 */ /* 0x000fe20000010019 */
[----:B------:R-:W-:Y:S01]  /*08d0*/  FMUL.FTZ R113, R110, R113 ;  /* 0x000000716e717220 */ /* 0x000fe20000410000 */
[----:B------:R-:W-:Y:S01]  /*08e0*/  FMUL.FTZ R111, R10, R87 ;  /* 0x000000570a6f7220 */ /* 0x000fe20000410000 */
[----:B------:R-:W-:Y:S01]  /*08f0*/  FADD.FTZ R82, R81, R114 ;  /* 0x0000007251527221 */ /* 0x000fe20000010000 */
[----:B------:R-:W-:Y:S01]  /*0900*/  FFMA.FTZ R84, R116, R114, R83 ;  /* 0x0000007274547223 */ /* 0x000fe20000010053 */
[----:B------:R-:W-:Y:S01]  /*0910*/  FMUL.FTZ R112, R110, R91 ;  /* 0x0000005b6e707220 */ /* 0x000fe20000410000 */
[-C--:B------:R-:W-:Y:S01]  /*0920*/  FMUL.FTZ R88, R11, R80.reuse ;  /* 0x000000500b587220 */ /* 0x080fe20000410000 */
[----:B------:R-:W-:Y:S01]  /*0930*/  FADD.FTZ R81, R82, R111 ;  /* 0x0000006f52517221 */ /* 0x000fe20000010000 */
[C---:B------:R-:W-:Y:S01]  /*0940*/  FFMA.FTZ R91, R113.reuse, R111, R84 ;  /* 0x0000006f715b7223 */ /* 0x040fe20000010054 */
[----:B------:R-:W-:Y:S01]  /*0950*/  FADD.FTZ R42, R42, R87 ;  /* 0x000000572a2a7221 */ /* 0x000fe20000010000 */
[----:B------:R-:W-:Y:S01]  /*0960*/  FFMA.FTZ R26, R113, R87, R26 ;  /* 0x00000057711a7223 */ /* 0x000fe2000001001a */
[----:B------:R-:W-:Y:S01]  /*0970*/  FADD.FTZ R43, R43, R80 ;  /* 0x000000502b2b7221 */ /* 0x000fe20000010000 */
[C---:B------:R-:W-:Y:S01]  /*0980*/  FFMA.FTZ R27, R112.reuse, R80, R27 ;  /* 0x00000050701b7223 */ /* 0x040fe2000001001b */
[----:B------:R-:W-:Y:S01]  /*0990*/  FADD.FTZ R126, R81, R88 ;  /* 0x00000058517e7221 */ /* 0x000fe20000010000 */
[----:B------:R-:W-:Y:S01]  /*09a0*/  FFMA.FTZ R91, R112, R88, R91 ;  /* 0x00000058705b7223 */ /* 0x000fe2000001005b */
[----:B------:R-:W-:-:S07]  /*09b0*/  IADD3 R90, R0, 0x80, RZ ;  /* 0x00000080005a7810 */ /* 0x000fce0007ffe0ff */
.L_x_1179:
[----:B------:R-:W-:Y:S05]  /*09c0*/  BSYNC B0 ;  /* 0x0000000000007941 */ /* 0x000fea0003800000 */
.L_x_1178:
        /* <DEDUP_REMOVED lines=18> */
[C---:B---3--:R-:W-:Y:S02]  /*0af0*/  FADD.FTZ R85, -R125.reuse, R97 ;  /* 0x000000617d557221 */ /* 0x048fe40000010100 */
[C---:B0----5:R-:W-:Y:S01]  /*0b00*/  FMUL.FTZ R95, R110.reuse, R109 ;  /* 0x0000006d6e5f7220 */ /* 0x061fe20000410000 */
[C---:B------:R-:W-:Y:S01]  /*0b10*/  FADD.FTZ R87, -R125.reuse, R87 ;  /* 0x000000577d577221 */ /* 0x040fe20000010100 */
[----:B------:R-:W-:Y:S01]  /*0b20*/  FMUL.FTZ R100, R110, R103 ;  /* 0x000000676e647220 */ /* 0x000fe20000410000 */
[----:B------:R-:W-:Y:S01]  /*0b30*/  FADD.FTZ R105, -R125, R96 ;  /* 0x000000607d697221 */ /* 0x000fe20000010100 */
[----:B----4-:R-:W-:-:S02]  /*0b40*/  PRMT R86, R80, 0x7632, R86 ;  /* 0x0000763250567816 */ /* 0x010fc40000000056 */
[----:B------:R-:W-:Y:S02]  /*0b50*/  SHF.L.U32 R97, R80, 0x10, RZ ;  /* 0x0000001050617819 */ /* 0x000fe400000006ff */
[----:B------:R-:W-:Y:S02]  /*0b60*/  SHF.L.U32 R86, R86, 0x10, RZ ;  /* 0x0000001056567819 */ /* 0x000fe400000006ff */
[C---:B------:R-:W-:Y:S01]  /*0b70*/  PRMT R84, R81.reuse, 0x7632, R84 ;  /* 0x0000763251547816 */ /* 0x040fe20000000054 */
[-C--:B------:R-:W-:Y:S01]  /*0b80*/  FMUL.FTZ R94, R12, R97.reuse ;  /* 0x000000610c5e7220 */ /* 0x080fe20000410000 */
[----:B------:R-:W-:Y:S01]  /*0b90*/  SHF.L.U32 R81, R81, 0x10, RZ ;  /* 0x0000001051517819 */ /* 0x000fe200000006ff */
[----:B------:R-:W-:Y:S01]  /*0ba0*/  FADD.FTZ R44, R44, R97 ;  /* 0x000000612c2c7221 */ /* 0x000fe20000010000 */
[----:B------:R-:W-:Y:S01]  /*0bb0*/  FFMA.FTZ R28, R95, R97, R28 ;  /* 0x000000615f1c7223 */ /* 0x000fe2000001001c */
[----:B------:R-:W-:Y:S01]  /*0bc0*/  FMUL.FTZ R97, R110, R107 ;  /* 0x0000006b6e617220 */ /* 0x000fe20000410000 */
[----:B------:R-:W-:Y:S01]  /*0bd0*/  FADD.FTZ R126, R126, R94 ;  /* 0x0000005e7e7e7221 */ /* 0x000fe20000010000 */
[----:B------:R-:W-:Y:S01]  /*0be0*/  FMUL.FTZ R103, R13, R86 ;  /* 0x000000560d677220 */ /* 0x000fe20000410000 */
[----:B------:R-:W-:Y:S01]  /*0bf0*/  FFMA.FTZ R91, R95, R94, R91 ;  /* 0x0000005e5f5b7223 */ /* 0x000fe2000001005b */
[----:B------:R-:W-:Y:S01]  /*0c00*/  SHF.L.U32 R84, R84, 0x10, RZ ;  /* 0x0000001054547819 */ /* 0x000fe200000006ff */
[----:B------:R-:W-:Y:S01]  /*0c10*/  FADD.FTZ R101, -R125, R98 ;  /* 0x000000627d657221 */ /* 0x000fe20000010100 */
[----:B------:R-:W-:Y:S01]  /*0c20*/  FADD.FTZ R46, R46, R81 ;  /* 0x000000512e2e7221 */ /* 0x000fe20000010000 */
[-C--:B------:R-:W-:Y:S01]  /*0c30*/  FFMA.FTZ R30, R97, R81.reuse, R30 ;  /* 0x00000051611e7223 */ /* 0x080fe2000001001e */
[----:B------:R-:W-:Y:S01]  /*0c40*/  FMUL.FTZ R96, R14, R81 ;  /* 0x000000510e607220 */ /* 0x000fe20000410000 */
[----:B------:R-:W-:Y:S01]  /*0c50*/  FMUL.FTZ R104, R110, R87 ;  /* 0x000000576e687220 */ /* 0x000fe20000410000 */
[C---:B------:R-:W-:Y:S01]  /*0c60*/  PRMT R80, R82.reuse, 0x7632, R80 ;  /* 0x0000763252507816 */ /* 0x040fe20000000050 */
[----:B------:R-:W-:Y:S01]  /*0c70*/  FADD.FTZ R45, R45, R86 ;  /* 0x000000562d2d7221 */ /* 0x000fe20000010000 */
[----:B------:R-:W-:Y:S01]  /*0c80*/  SHF.L.U32 R127, R82, 0x10, RZ ;  /* 0x00000010527f7819 */ /* 0x000fe200000006ff */
[----:B------:R-:W-:Y:S01]  /*0c90*/  FFMA.FTZ R29, R100, R86, R29 ;  /* 0x00000056641d7223 */ /* 0x000fe2000001001d */
[----:B------:R-:W-:Y:S01]  /*0ca0*/  FADD.FTZ R81, R126, R103 ;  /* 0x000000677e517221 */ /* 0x000fe20000010000 */
[----:B------:R-:W-:Y:S01]  /*0cb0*/  FADD.FTZ R125, -R125, R99 ;  /* 0x000000637d7d7221 */ /* 0x000fe20000010100 */
[C---:B------:R-:W-:Y:S01]  /*0cc0*/  PRMT R82, R83.reuse, 0x7632, R82 ;  /* 0x0000763253527816 */ /* 0x040fe20000000052 */
[----:B------:R-:W-:Y:S01]  /*0cd0*/  FFMA.FTZ R86, R100, R103, R91 ;  /* 0x0000006764567223 */ /* 0x000fe2000001005b */
[----:B------:R-:W-:Y:S01]  /*0ce0*/  SHF.L.U32 R83, R83, 0x10, RZ ;  /* 0x0000001053537819 */ /* 0x000fe200000006ff */
[C---:B------:R-:W-:Y:S01]  /*0cf0*/  FMUL.FTZ R99, R110.reuse, R105 ;  /* 0x000000696e637220 */ /* 0x040fe20000410000 */
        /* <DEDUP_REMOVED lines=19> */
[----:B------:R-:W-:-:S02]  /*0e30*/  SHF.L.U32 R82, R82, 0x10, RZ ;  /* 0x0000001052527819 */ /* 0x000fc400000006ff */
        /* <DEDUP_REMOVED lines=12> */
.L_x_1181:
[----:B------:R-:W-:Y:S05]  /*0f00*/  BSYNC B0 ;  /* 0x0000000000007941 */ /* 0x000fea0003800000 */
.L_x_1180:
        /* <DEDUP_REMOVED lines=24> */
.L_x_1200:
[----:B------:R-:W3:Y:S01]  /*1090*/  S2R R83, SR_CgaCtaId ;  /* 0x0000000000537919 */ /* 0x000ee20000008800 */
[----:B------:R-:W-:Y:S01]  /*10a0*/  @!P0 LOP3.LUT R81, R81, 0x3, RZ, 0xc0, !PT ;  /* 0x0000000351518812 */ /* 0x000fe200078ec0ff */
[----:B------:R-:W-:Y:S01]  /*10b0*/  UISETP.NE.AND UP0, UPT, UR13, URZ, UPT ;  /* 0x0000003f0d00728c */ /* 0x000fe2000bf05270 */
[----:B------:R-:W-:Y:S01]  /*10c0*/  MOV R82, 0x400 ;  /* 0x0000040000527802 */ /* 0x000fe20000000f00 */
[----:B01----:R-:W-:Y:S01]  /*10d0*/  FADD.FTZ R90, R90, R87 ;  /* 0x000000575a5a7221 */ /* 0x003fe20000010000 */
[----:B------:R-:W-:Y:S01]  /*10e0*/  @!P0 IADD3 R81, R80, R81, RZ ;  /* 0x0000005150518210 */ /* 0x000fe20007ffe0ff */
[----:B--2---:R-:W-:Y:S02]  /*10f0*/  FADD.FTZ R91, R91, R86 ;  /* 0x000000565b5b7221 */ /* 0x004fe40000010000 */
[----:B------:R-:W-:Y:S01]  /*1100*/  PLOP3.LUT P4, PT, PT, PT, UP0, 0x80, 0x0 ;  /* 0x000000000000781c */ /* 0x000fe20003f8f008 */
[----:B------:R-:W-:Y:S05]  /*1110*/  WARPSYNC.ALL ;  /* 0x0000000000007948 */ /* 0x000fea0003800000 */
[----:B------:R-:W-:Y:S01]  /*1120*/  BSSY B0, `(.L_x_1183) ;  /* 0x0000061000007945 */ /* 0x000fe20003800000 */
[----:B---3--:R-:W-:-:S04]  /*1130*/  LEA R82, R83, R82, 0x18 ;  /* 0x0000005253527211 */ /* 0x008fc800078ec0ff */
[-C--:B------:R-:W-:Y:S02]  /*1140*/  @!P0 LEA R125, R81, R82.reuse, 0x3 ;  /* 0x00000052517d8211 */ /* 0x080fe400078e18ff */
[----:B------:R-:W-:-:S03]  /*1150*/  LEA R126, R80, R82, 0x3 ;  /* 0x00000052507e7211 */ /* 0x000fc600078e18ff */
[----:B------:R-:W-:Y:S01]  /*1160*/  @!P0 STS.64 [R125+0x2000], R90 ;  /* 0x0020005a7d008388 */ /* 0x000fe20000000a00 */
[----:B------:R-:W-:Y:S06]  /*1170*/  BAR.SYNC.DEFER_BLOCKING 0x0 ;  /* 0x0000000000007b1d */ /* 0x000fec0000010000 */
[----:B------:R-:W0:Y:S02]  /*1180*/  LDS.128 R80, [R126+0x2000] ;  /* 0x002000007e507984 */ /* 0x000e240000000c00 */
[----:B0-----:R-:W-:Y:S01]  /*1190*/  FADD.FTZ R85, RZ, R80 ;  /* 0x00000050ff557221 */ /* 0x001fe20000010000 */
[----:B------:R-:W-:-:S03]  /*11a0*/  FADD.FTZ R80, RZ, R81 ;  /* 0x00000051ff507221 */ /* 0x000fc60000010000 */
[----:B------:R-:W-:Y:S01]  /*11b0*/  FADD.FTZ R127, R82, R85 ;  /* 0x00000055527f7221 */ /* 0x000fe20000010000 */
[----:B------:R-:W-:Y:S01]  /*11c0*/  FADD.FTZ R80, R83, R80 ;  /* 0x0000005053507221 */ /* 0x000fe20000010000 */
[----:B------:R-:W0:Y:S02]  /*11d0*/  LDS.128 R84, [R126+0x2010] ;  /* 0x002010007e547984 */ /* 0x000e240000000c00 */
        /* <DEDUP_REMOVED lines=21> */
[----:B------:R-:W-:Y:S01]  /*1330*/  FFMA.FTZ R85, R120, R86, R87 ;  /* 0x0000005678557223 */ /* 0x000fe20000010057 */
[----:B------:R-:W-:-:S02]  /*1340*/  ISETP.NE.AND.EX P6, PT, RZ, UR15, PT, P6 ;  /* 0x0000000fff007c0c */ /* 0x000fc4000bfc5360 */
[----:B------:R-:W-:Y:S01]  /*1350*/  FMUL.FTZ R81, R110, R81 ;  /* 0x000000516e517220 */ /* 0x000fe20000410000 */
[----:B------:R-:W-:Y:S01]  /*1360*/  @P1 FADD.FTZ R83, R52, R83 ;  /* 0x0000005334531221 */ /* 0x000fe20000010000 */
[----:B------:R-:W-:Y:S01]  /*1370*/  FADD.FTZ R85, R118, -R85 ;  /* 0x8000005576557221 */ /* 0x000fe20000010000 */
[----:B------:R-:W-:Y:S01]  /*1380*/  @P1 FADD.FTZ R80, R53, R80 ;  /* 0x0000005035501221 */ /* 0x000fe20000010000 */
[----:B------:R-:W-:Y:S02]  /*1390*/  @P1 FADD.FTZ R81, R54, R81 ;  /* 0x0000005136511221 */ /* 0x000fe40000010000 */
[----:B------:R-:W-:Y:S02]  /*13a0*/  @P0 F2FP.BF16.F32.PACK_AB R84, RZ, R83 ;  /* 0x00000053ff54023e */ /* 0x000fe400000010ff */
[----:B------:R-:W-:Y:S02]  /*13b0*/  @P0 F2FP.BF16.F32.PACK_AB R82, RZ, R80 ;  /* 0x00000050ff52023e */ /* 0x000fe400000010ff */
[----:B------:R-:W-:Y:S01]  /*13c0*/  @P0 PRMT R72, R84, 0x7610, R72 ;  /* 0x0000761054480816 */ /* 0x000fe20000000048 */
[----:B------:R-:W-:Y:S01]  /*13d0*/  FFMA.FTZ R84, R117, R86, R87 ;  /* 0x0000005675547223 */ /* 0x000fe20000010057 */
[----:B------:R-:W-:-:S02]  /*13e0*/  SEL R69, R80, R69, P6 ;  /* 0x0000004550457207 */ /* 0x000fc40003000000 */
[----:B------:R-:W-:Y:S01]  /*13f0*/  SEL R68, R83, R68, P6 ;  /* 0x0000004453447207 */ /* 0x000fe20003000000 */
[----:B------:R-:W-:Y:S01]  /*1400*/  FADD.FTZ R91, R115, -R84 ;  /* 0x80000054735b7221 */ /* 0x000fe20000010000 */
[----:B------:R-:W-:Y:S01]  /*1410*/  FMUL.FTZ R84, R110, R85 ;  /* 0x000000556e547220 */ /* 0x000fe20000410000 */
[----:B------:R-:W-:Y:S02]  /*1420*/  F2FP.BF16.F32.PACK_AB R80, R80, R83 ;  /* 0x000000535050723e */ /* 0x000fe400000010ff */
[----:B------:R-:W-:Y:S01]  /*1430*/  FMUL.FTZ R85, R110, R91 ;  /* 0x0000005b6e557220 */ /* 0x000fe20000410000 */
[----:B------:R-:W-:Y:S01]  /*1440*/  @P0 F2FP.BF16.F32.PACK_AB R83, RZ, R81 ;  /* 0x00000051ff53023e */ /* 0x000fe200000010ff */
[----:B------:R-:W-:Y:S01]  /*1450*/  @P1 FADD.FTZ R84, R55, R84 ;  /* 0x0000005437541221 */ /* 0x000fe20000010000 */
[----:B------:R-:W-:Y:S01]  /*1460*/  SEL R70, R81, R70, P6 ;  /* 0x0000004651467207 */ /* 0x000fe20003000000 */
[----:B------:R-:W-:Y:S01]  /*1470*/  @P1 FADD.FTZ R85, R56, R85 ;  /* 0x0000005538551221 */ /* 0x000fe20000010000 */
[----:B------:R-:W-:-:S02]  /*1480*/  @P0 PRMT R73, R83, 0x7610, R73 ;  /* 0x0000761053490816 */ /* 0x000fc40000000049 */
[C---:B------:R-:W-:Y:S02]  /*1490*/  SEL R71, R84.reuse, R71, P6 ;  /* 0x0000004754477207 */ /* 0x040fe40003000000 */
[----:B------:R-:W-:Y:S02]  /*14a0*/  @P0 F2FP.BF16.F32.PACK_AB R83, RZ, R85 ;  /* 0x00000055ff53023e */ /* 0x000fe400000010ff */
[----:B------:R-:W-:Y:S02]  /*14b0*/  F2FP.BF16.F32.PACK_AB R81, R84, R81 ;  /* 0x000000515451723e */ /* 0x000fe400000010ff */
[----:B------:R-:W-:Y:S01]  /*14c0*/  @P0 PRMT R74, R83, 0x7610, R74 ;  /* 0x00007610534a0816 */ /* 0x000fe2000000004a */
[----:B------:R-:W-:Y:S01]  /*14d0*/  FFMA.FTZ R83, R116, R86, R87 ;  /* 0x0000005674537223 */ /* 0x000fe20000010057 */
[----:B------:R-:W-:Y:S02]  /*14e0*/  @P0 F2FP.BF16.F32.PACK_AB R84, RZ, R84 ;  /* 0x00000054ff54023e */ /* 0x000fe400000010ff */
[----:B------:R-:W-:Y:S01]  /*14f0*/  @P0 PRMT R72, R72, 0x5410, R82 ;  /* 0x0000541048480816 */ /* 0x000fe20000000052 */
[----:B------:R-:W-:Y:S01]  /*1500*/  FADD.FTZ R83, R114, -R83 ;  /* 0x8000005372537221 */ /* 0x000fe20000010000 */
[----:B------:R-:W-:Y:S01]  /*1510*/  FFMA.FTZ R82, R113, R86, R87 ;  /* 0x0000005671527223 */ /* 0x000fe20000010057 */
[----:B------:R-:W-:-:S02]  /*1520*/  @P0 PRMT R73, R73, 0x5410, R84 ;  /* 0x0000541049490816 */ /* 0x000fc40000000054 */
[C---:B------:R-:W-:Y:S01]  /*1530*/  FMUL.FTZ R84, R110.reuse, R83 ;  /* 0x000000536e547220 */ /* 0x040fe20000410000 */
[----:B------:R-:W-:Y:S01]  /*1540*/  FADD.FTZ R83, R111, -R82 ;  /* 0x800000526f537221 */ /* 0x000fe20000010000 */
[----:B------:R-:W-:Y:S02]  /*1550*/  SEL R76, R85, R76, P6 ;  /* 0x0000004c554c7207 */ /* 0x000fe40003000000 */
[----:B------:R-:W-:Y:S01]  /*1560*/  @P1 FADD.FTZ R84, R57, R84 ;  /* 0x0000005439541221 */ /* 0x000fe20000010000 */
[----:B------:R-:W-:-:S04]  /*1570*/  FMUL.FTZ R83, R110, R83 ;  /* 0x000000536e537220 */ /* 0x000fc80000410000 */
[----:B------:R-:W-:Y:S01]  /*1580*/  SEL R77, R84, R77, P6 ;  /* 0x0000004d544d7207 */ /* 0x000fe20003000000 */
[----:B------:R-:W-:Y:S01]  /*1590*/  @P1 FADD.FTZ R83, R58, R83 ;  /* 0x000000533a531221 */ /* 0x000fe20000010000 */
[----:B------:R-:W-:Y:S01]  /*15a0*/  F2FP.BF16.F32.PACK_AB R82, R84, R85 ;  /* 0x000000555452723e */ /* 0x000fe200000010ff */
[----:B------:R-:W-:Y:S01]  /*15b0*/  FFMA.FTZ R85, R112, R86, R87 ;  /* 0x0000005670557223 */ /* 0x000fe20000010057 */
[----:B------:R-:W-:Y:S02]  /*15c0*/  @P0 F2FP.BF16.F32.PACK_AB R84, RZ, R84 ;  /* 0x00000054ff54023e */ /* 0x000fe400000010ff */
[----:B------:R-:W-:Y:S01]  /*15d0*/  SEL R78, R83, R78, P6 ;  /* 0x0000004e534e7207 */ /* 0x000fe20003000000 */
[----:B------:R-:W-:Y:S01]  /*15e0*/  FADD.FTZ R85, R88, -R85 ;  /* 0x8000005558557221 */ /* 0x000fe20000010000 */
[----:B------:R-:W-:Y:S02]  /*15f0*/  @P0 PRMT R74, R74, 0x5410, R84 ;  /* 0x000054104a4a0816 */ /* 0x000fe40000000054 */
[----:B------:R-:W-:-:S04]  /*1600*/  @P0 F2FP.BF16.F32.PACK_AB R84, RZ, R83 ;  /* 0x00000053ff54023e */ /* 0x000fc800000010ff */
[----:B------:R-:W-:Y:S01]  /*1610*/  @P0 PRMT R75, R84, 0x7610, R75 ;  /* 0x00007610544b0816 */ /* 0x000fe2000000004b */
[----:B------:R-:W-:-:S04]  /*1620*/  FMUL.FTZ R84, R110, R85 ;  /* 0x000000556e547220 */ /* 0x000fc80000410000 */
[----:B------:R-:W-:Y:S01]  /*1630*/  @P1 FADD.FTZ R84, R59, R84 ;  /* 0x000000543b541221 */ /* 0x000fe20000010000 */
[----:B------:R-:W-:-:S04]  /*1640*/  @P0 LEA R126, P1, R0, UR16, 0x4 ;  /* 0x00000010007e0c11 */ /* 0x000fc8000f8220ff */
[----:B------:R-:W-:Y:S02]  /*1650*/  @P0 F2FP.BF16.F32.PACK_AB R85, RZ, R84 ;  /* 0x00000054ff55023e */ /* 0x000fe400000010ff */
[C---:B------:R-:W-:Y:S02]  /*1660*/  SEL R79, R84.reuse, R79, P6 ;  /* 0x0000004f544f7207 */ /* 0x040fe40003000000 */
[----:B------:R-:W-:Y:S02]  /*1670*/  F2FP.BF16.F32.PACK_AB R83, R84, R83 ;  /* 0x000000535453723e */ /* 0x000fe400000010ff */
[----:B------:R-:W-:Y:S02]  /*1680*/  @P0 PRMT R75, R75, 0x5410, R85 ;  /* 0x000054104b4b0816 */ /* 0x000fe40000000055 */
[----:B------:R-:W0:Y:S01]  /*1690*/  @P6 LDC.64 R84, c[0x0][0x308] ;  /* 0x0000c200ff546b82 */ /* 0x000e220000000a00 */
[C---:B------:R-:W-:Y:S01]  /*16a0*/  @P0 LEA.HI.X R127, R0.reuse, UR17, RZ, 0x4, P1 ;  /* 0x00000011007f0c11 */ /* 0x040fe200088f24ff */
[----:B0-----:R-:W-:-:S06]  /*16b0*/  @P6 IMAD.WIDE.U32 R90, R0, 0x20, R84 ;  /* 0x00000020005a6825 */ /* 0x001fcc00078e0054 */
[----:B------:R-:W0:Y:S01]  /*16c0*/  LDC.64 R84, c[0x0][0x2f8] ;  /* 0x0000be00ff547b82 */ /* 0x000e220000000a00 */
[----:B------:R1:W-:Y:S04]  /*16d0*/  @P6 STG.E.128 desc[UR4][R90.64], R68 ;  /* 0x000000445a006986 */ /* 0x0003e8000c101d04 */
[----:B------:R1:W-:Y:S01]  /*16e0*/  @P6 STG.E.128 desc[UR4][R90.64+0x10], R76 ;  /* 0x0000104c5a006986 */ /* 0x0003e2000c101d04 */
[C---:B0-----:R-:W-:Y:S01]  /*16f0*/  IMAD.WIDE.U32 R84, R0.reuse, 0x10, R84 ;  /* 0x0000001000547825 */ /* 0x041fe200078e0054 */
[----:B------:R-:W-:-:S04]  /*1700*/  IADD3 R0, R0, 0x80, RZ ;  /* 0x0000008000007810 */ /* 0x000fc80007ffe0ff */
[----:B------:R1:W-:Y:S04]  /*1710*/  STG.E.128 desc[UR4][R84.64], R80 ;  /* 0x0000005054007986 */ /* 0x0003e8000c101d04 */
[----:B------:R1:W-:Y:S02]  /*1720*/  @P0 STG.E.128 desc[UR4][R126.64], R72 ;  /* 0x000000487e000986 */ /* 0x0003e4000c101d04 */
.L_x_1184:
[----:B------:R-:W-:Y:S05]  /*1730*/  BSYNC B0 ;  /* 0x0000000000007941 */ /* 0x000fea0003800000 */
.L_x_1183:
[----:B------:R-:W-:Y:S04]  /*1740*/  BSSY B0, `(.L_x_1185) ;  /* 0x000004e000007945 */ /* 0x000fe80003800000 */
[----:B------:R-:W-:Y:S05]  /*1750*/  @!P3 BRA `(.L_x_1186) ;  /* 0x000000040030b947 */ /* 0x000fea0003800000 */
[----:B------:R-:W-:Y:S01]  /*1760*/  ISETP.NE.U32.AND P1, PT, RZ, UR8, PT ;  /* 0x00000008ff007c0c */ /* 0x000fe2000bf25070 */
[-CC-:B-1----:R-:W-:Y:S01]  /*1770*/  FFMA.FTZ R81, R99, R86.reuse, R87.reuse ;  /* 0x0000005663517223 */ /* 0x182fe20000010057 */
        /* <DEDUP_REMOVED lines=10> */
[----:B------:R-:W-:Y:S01]  /*1820*/  FFMA.FTZ R86, R108, R86, R87 ;  /* 0x000000566c567223 */ /* 0x000fe20000010057 */
[----:B------:R-:W-:Y:S01]  /*1830*/  FADD.FTZ R87, R94, -R83 ;  /* 0x800000535e577221 */ /* 0x000fe20000010000 */
[----:B-----5:R-:W-:Y:S01]  /*1840*/  FMUL.FTZ R81, R110, R81 ;  /* 0x000000516e517220 */ /* 0x020fe20000410000 */
[----:B------:R-:W-:Y:S01]  /*1850*/  FADD.FTZ R83, R107, -R80 ;  /* 0x800000506b537221 */ /* 0x000fe20000010000 */
[----:B------:R-:W-:Y:S01]  /*1860*/  FADD.FTZ R127, R105, -R82 ;  /* 0x80000052697f7221 */ /* 0x000fe20000010000 */
[----:B------:R-:W-:Y:S01]  /*1870*/  FADD.FTZ R91, R96, -R91 ;  /* 0x8000005b605b7221 */ /* 0x000fe20000010000 */
[----:B------:R-:W-:Y:S01]  /*1880*/  @P1 FADD.FTZ R81, R64, R81 ;  /* 0x0000005140511221 */ /* 0x000fe20000010000 */
[C---:B------:R-:W-:Y:S01]  /*1890*/  FMUL.FTZ R82, R110.reuse, R83 ;  /* 0x000000536e527220 */ /* 0x040fe20000410000 */
[----:B------:R-:W-:Y:S01]  /*18a0*/  ISETP.NE.U32.AND P6, PT, RZ, UR14, PT ;  /* 0x0000000eff007c0c */ /* 0x000fe2000bfc5070 */
[C---:B------:R-:W-:Y:S01]  /*18b0*/  FMUL.FTZ R91, R110.reuse, R91 ;  /* 0x0000005b6e5b7220 */ /* 0x040fe20000410000 */
[----:B------:R-:W-:Y:S01]  /*18c0*/  FMUL.FTZ R87, R110, R87 ;  /* 0x000000576e577220 */ /* 0x000fe20000410000 */
[----:B------:R-:W-:Y:S01]  /*18d0*/  @P0 F2FP.BF16.F32.PACK_AB R80, RZ, R81 ;  /* 0x00000051ff50023e */ /* 0x000fe200000010ff */
[----:B------:R-:W-:Y:S01]  /*18e0*/  @P1 FADD.FTZ R82, R65, R82 ;  /* 0x0000005241521221 */ /* 0x000fe20000010000 */
[----:B------:R-:W-:Y:S01]  /*18f0*/  ISETP.NE.AND.EX P6, PT, RZ, UR15, PT, P6 ;  /* 0x0000000fff007c0c */ /* 0x000fe2000bfc5360 */
[----:B------:R-:W-:Y:S01]  /*1900*/  @P1 FADD.FTZ R91, R62, R91 ;  /* 0x0000005b3e5b1221 */ /* 0x000fe20000010000 */
[----:B------:R-:W-:Y:S01]  /*1910*/  @P0 PRMT R74, R80, 0x7610, R74 ;  /* 0x00007610504a0816 */ /* 0x000fe2000000004a */
[----:B------:R-:W-:Y:S01]  /*1920*/  FADD.FTZ R129, R103, -R84 ;  /* 0x8000005467817221 */ /* 0x000fe20000010000 */
[----:B------:R-:W-:Y:S01]  /*1930*/  @P0 F2FP.BF16.F32.PACK_AB R80, RZ, R82 ;  /* 0x00000052ff50023e */ /* 0x000fe200000010ff */
[----:B------:R-:W-:Y:S01]  /*1940*/  @P1 FADD.FTZ R87, R60, R87 ;  /* 0x000000573c571221 */ /* 0x000fe20000010000 */
[----:B------:R-:W-:Y:S01]  /*1950*/  SEL R77, R82, R77, P6 ;  /* 0x0000004d524d7207 */ /* 0x000fe20003000000 */
[----:B------:R-:W-:Y:S01]  /*1960*/  FMUL.FTZ R84, R110, R129 ;  /* 0x000000816e547220 */ /* 0x000fe20000410000 */
[----:B------:R-:W-:Y:S01]  /*1970*/  @P0 PRMT R74, R74, 0x5410, R80 ;  /* 0x000054104a4a0816 */ /* 0x000fe20000000050 */
[----:B------:R-:W-:Y:S01]  /*1980*/  FADD.FTZ R85, R109, -R86 ;  /* 0x800000566d557221 */ /* 0x000fe20000010000 */
[----:B------:R-:W-:Y:S01]  /*1990*/  @P0 F2FP.BF16.F32.PACK_AB R80, RZ, R91 ;  /* 0x0000005bff50023e */ /* 0x000fe200000010ff */
[----:B------:R-:W-:Y:S01]  /*19a0*/  @P1 FADD.FTZ R84, R61, R84 ;  /* 0x000000543d541221 */ /* 0x000fe20000010000 */
[----:B------:R-:W-:Y:S01]  /*19b0*/  SEL R76, R81, R76, P6 ;  /* 0x0000004c514c7207 */ /* 0x000fe20003000000 */
[----:B------:R-:W-:Y:S01]  /*19c0*/  FMUL.FTZ R90, R110, R127 ;  /* 0x0000007f6e5a7220 */ /* 0x000fe20000410000 */
[----:B------:R-:W-:Y:S01]  /*19d0*/  F2FP.BF16.F32.PACK_AB R82, R82, R81 ;  /* 0x000000515252723e */ /* 0x000fe200000010ff */
[----:B------:R-:W-:Y:S01]  /*19e0*/  FADD.FTZ R125, R102, -R125 ;  /* 0x8000007d667d7221 */ /* 0x000fe20000010000 */
[----:B------:R-:W-:Y:S01]  /*19f0*/  @P0 PRMT R73, R80, 0x7610, R73 ;  /* 0x0000761050490816 */ /* 0x000fe20000000049 */
[----:B------:R-:W-:Y:S01]  /*1a00*/  @P1 FADD.FTZ R90, R63, R90 ;  /* 0x0000005a3f5a1221 */ /* 0x000fe20000010000 */
[----:B------:R-:W0:Y:S01]  /*1a10*/  @P6 LDC.64 R80, c[0x0][0x308] ;  /* 0x0000c200ff506b82 */ /* 0x000e220000000a00 */
[----:B------:R-:W-:Y:S01]  /*1a20*/  @P0 F2FP.BF16.F32.PACK_AB R86, RZ, R87 ;  /* 0x00000057ff56023e */ /* 0x000fe200000010ff */
[C---:B------:R-:W-:Y:S01]  /*1a30*/  FMUL.FTZ R83, R110.reuse, R125 ;  /* 0x0000007d6e537220 */ /* 0x040fe20000410000 */
[----:B------:R-:W-:Y:S01]  /*1a40*/  SEL R68, R87, R68, P6 ;  /* 0x0000004457447207 */ /* 0x000fe20003000000 */
[----:B------:R-:W-:Y:S01]  /*1a50*/  FMUL.FTZ R110, R110, R85 ;  /* 0x000000556e6e7220 */ /* 0x000fe20000410000 */
[----:B------:R-:W-:Y:S01]  /*1a60*/  @P0 PRMT R72, R86, 0x7610, R72 ;  /* 0x0000761056480816 */ /* 0x000fe20000000048 */
[----:B------:R-:W-:Y:S01]  /*1a70*/  @P1 FADD.FTZ R83, R66, R83 ;  /* 0x0000005342531221 */ /* 0x000fe20000010000 */
[----:B------:R-:W-:Y:S01]  /*1a80*/  SEL R69, R84, R69, P6 ;  /* 0x0000004554457207 */ /* 0x000fe20003000000 */
[----:B------:R-:W-:Y:S01]  /*1a90*/  @P1 FADD.FTZ R110, R67, R110 ;  /* 0x0000006e436e1221 */ /* 0x000fe20000010000 */
[----:B------:R-:W-:-:S02]  /*1aa0*/  SEL R70, R91, R70, P6 ;  /* 0x000000465b467207 */ /* 0x000fc40003000000 */
[----:B------:R-:W-:Y:S02]  /*1ab0*/  SEL R71, R90, R71, P6 ;  /* 0x000000475a477207 */ /* 0x000fe40003000000 */
[----:B------:R-:W-:Y:S02]  /*1ac0*/  SEL R78, R83, R78, P6 ;  /* 0x0000004e534e7207 */ /* 0x000fe40003000000 */
[----:B------:R-:W-:Y:S02]  /*1ad0*/  SEL R79, R110, R79, P6 ;  /* 0x0000004f6e4f7207 */ /* 0x000fe40003000000 */
[----:B------:R-:W-:-:S04]  /*1ae0*/  @P0 F2FP.BF16.F32.PACK_AB R85, RZ, R90 ;  /* 0x0000005aff55023e */ /* 0x000fc800000010ff */
[----:B------:R-:W-:Y:S01]  /*1af0*/  @P0 PRMT R73, R73, 0x5410, R85 ;  /* 0x0000541049490816 */ /* 0x000fe20000000055 */
[----:B0-----:R-:W-:Y:S01]  /*1b00*/  @P6 IMAD.WIDE.U32 R126, R0, 0x20, R80 ;  /* 0x00000020007e6825 */ /* 0x001fe200078e0050 */
[----:B------:R-:W-:Y:S02]  /*1b10*/  F2FP.BF16.F32.PACK_AB R80, R84, R87 ;  /* 0x000000575450723e */ /* 0x000fe400000010ff */
[----:B------:R-:W0:Y:S01]  /*1b20*/  LDC.64 R86, c[0x0][0x2f8] ;  /* 0x0000be00ff567b82 */ /* 0x000e220000000a00 */
[----:B------:R-:W-:Y:S01]  /*1b30*/  F2FP.BF16.F32.PACK_AB R81, R90, R91 ;  /* 0x0000005b5a51723e */ /* 0x000fe200000010ff */
[----:B------:R-:W-:Y:S01]  /*1b40*/  @P6 STG.E.128 desc[UR4][R126.64], R68 ;  /* 0x000000447e006986 */ /* 0x000fe2000c101d04 */
[----:B------:R-:W-:Y:S02]  /*1b50*/  @P0 F2FP.BF16.F32.PACK_AB R91, RZ, R83 ;  /* 0x00000053ff5b023e */ /* 0x000fe400000010ff */
[----:B------:R-:W-:Y:S01]  /*1b60*/  @P0 F2FP.BF16.F32.PACK_AB R84, RZ, R84 ;  /* 0x00000054ff54023e */ /* 0x000fe200000010ff */
[----:B------:R1:W-:Y:S01]  /*1b70*/  @P6 STG.E.128 desc[UR4][R126.64+0x10], R76 ;  /* 0x0000104c7e006986 */ /* 0x0003e2000c101d04 */
[----:B------:R-:W-:-:S02]  /*1b80*/  @P0 F2FP.BF16.F32.PACK_AB R90, RZ, R110 ;  /* 0x0000006eff5a023e */ /* 0x000fc400000010ff */
[----:B------:R-:W-:Y:S02]  /*1b90*/  @P0 PRMT R75, R91, 0x7610, R75 ;  /* 0x000076105b4b0816 */ /* 0x000fe4000000004b */
[----:B------:R-:W-:Y:S02]  /*1ba0*/  F2FP.BF16.F32.PACK_AB R83, R110, R83 ;  /* 0x000000536e53723e */ /* 0x000fe400000010ff */
[----:B------:R-:W-:Y:S02]  /*1bb0*/  @P0 PRMT R72, R72, 0x5410, R84 ;  /* 0x0000541048480816 */ /* 0x000fe40000000054 */
[----:B------:R-:W-:Y:S02]  /*1bc0*/  @P0 PRMT R75, R75, 0x5410, R90 ;  /* 0x000054104b4b0816 */ /* 0x000fe4000000005a */
[C---:B-1----:R-:W-:Y:S01]  /*1bd0*/  @P0 LEA R126, P1, R0.reuse, UR16, 0x4 ;  /* 0x00000010007e0c11 */ /* 0x042fe2000f8220ff */
[----:B0-----:R-:W-:-:S03]  /*1be0*/  IMAD.WIDE.U32 R86, R0, 0x10, R86 ;  /* 0x0000001000567825 */ /* 0x001fc600078e0056 */
[----:B------:R-:W-:Y:S02]  /*1bf0*/  @P0 LEA.HI.X R127, R0, UR17, RZ, 0x4, P1 ;  /* 0x00000011007f0c11 */ /* 0x000fe400088f24ff */
[----:B------:R0:W-:Y:S04]  /*1c00*/  STG.E.128 desc[UR4][R86.64], R80 ;  /* 0x0000005056007986 */ /* 0x0001e8000c101d04 */
[----:B------:R0:W-:Y:S03]  /*1c10*/  @P0 STG.E.128 desc[UR4][R126.64], R72 ;  /* 0x000000487e000986 */ /* 0x0001e6000c101d04 */
.L_x_1186:
[----:B------:R-:W-:Y:S05]  /*1c20*/  BSYNC B0 ;  /* 0x0000000000007941 */ /* 0x000fea0003800000 */
.L_x_1185:
[----:B------:R-:W-:Y:S02]  /*1c30*/  IADD3 R2, R2, UR18, RZ ;  /* 0x0000001202027c10 */ /* 0x000fe4000fffe0ff */
[----:B------:R-:W-:Y:S02]  /*1c40*/  SEL R0, RZ, 0x1, P5 ;  /* 0x00000001ff007807 */ /* 0x000fe40002800000 */
[----:B------:R-:W-:-:S13]  /*1c50*/  ISETP.GE.AND P0, PT, R2, UR19, PT ;  /* 0x0000001302007c0c */ /* 0x000fda000bf06270 */
[----:B------:R-:W-:Y:S05]  /*1c60*/  @!P0 BRA `(.L_x_1187) ;  /* 0xffffffe400c48947 */ /* 0x000fea000383ffff */
.L_x_1177:
        /* <DEDUP_REMOVED lines=13> */
[----:B------:R-:W-:-:S03]  /*1d40*/  IADD3 R93, R93, 0x80, RZ ;  /* 0x000000805d5d7810 */ /* 0x000fc60007ffe0ff */
[----:B------:R2:W-:Y:S04]  /*1d50*/  STG.E.128 desc[UR4][R4.64], R20 ;  /* 0x0000001404007986 */ /* 0x0005e8000c101d04 */
[----:B------:R2:W-:Y:S02]  /*1d60*/  STG.E.128 desc[UR4][R4.64+0x10], R24 ;  /* 0x0000101804007986 */ /* 0x0005e4000c101d04 */
.L_x_1189:
[----:B------:R-:W-:Y:S05]  /*1d70*/  BSYNC B0 ;  /* 0x0000000000007941 */ /* 0x000fea0003800000 */
.L_x_1188:
        /* <DEDUP_REMOVED lines=10> */
.L_x_1182:
[----:B------:R-:W-:Y:S01]  /*1e20*/  HFMA2.MMA R84, -RZ, RZ, 0, 9.5367431640625e-07 ;  /* 0x00000010ff547435 */ /* 0x000fe200000001ff */
[----:B------:R-:W-:Y:S02]  /*1e30*/  MOV R85, R126 ;  /* 0x0000007e00557202 */ /* 0x000fe40000000f00 */
[----:B------:R-:W-:Y:S02]  /*1e40*/  MOV R83, 0x1f ;  /* 0x0000001f00537802 */ /* 0x000fe40000000f00 */
[----:B------:R-:W-:-:S07]  /*1e50*/  MOV R82, 0xffffffff ;  /* 0xffffffff00527802 */ /* 0x000fce0000000f00 */
[----:B-----5:R-:W-:Y:S05]  /*1e60*/  WARPSYNC.COLLECTIVE R82, `(.L_x_1190) ;  /* 0x0000000052087348 */ /* 0x020fea0003c00000 */
[----:B------:R0:W1:Y:S02]  /*1e70*/  SHFL.DOWN P1, R86, R85, R84, R83 ;  /* 0x0800005455567389 */ /* 0x0000640000020053 */
[----:B01---5:R-:W-:Y:S01]  /*1e80*/  ENDCOLLECTIVE ;  /* 0x000000000000791b */ /* 0x023fe20003800000 */
.L_x_1190:
[----:B------:R-:W-:Y:S01]  /*1e90*/  MOV R85, R91 ;  /* 0x0000005b00557202 */ /* 0x000fe20000000f00 */
[----:B------:R-:W-:-:S07]  /*1ea0*/  FADD.FTZ R87, R86, R126 ;  /* 0x0000007e56577221 */ /* 0x000fce0000010000 */
[----:B------:R-:W-:Y:S05]  /*1eb0*/  WARPSYNC.COLLECTIVE R82, `(.L_x_1191) ;  /* 0x0000000052087348 */ /* 0x000fea0003c00000 */
[----:B------:R0:W1:Y:S02]  /*1ec0*/  SHFL.DOWN P1, R86, R85, R84, R83 ;  /* 0x0800005455567389 */ /* 0x0000640000020053 */
[----:B01----:R-:W-:Y:S01]  /*1ed0*/  ENDCOLLECTIVE ;  /* 0x000000000000791b */ /* 0x003fe20003800000 */
.L_x_1191:
[----:B------:R-:W-:Y:S01]  /*1ee0*/  HFMA2.MMA R84, -RZ, RZ, 0, 4.76837158203125e-07 ;  /* 0x00000008ff547435 */ /* 0x000fe200000001ff */
[----:B------:R-:W-:Y:S02]  /*1ef0*/  MOV R85, R87 ;  /* 0x0000005700557202 */ /* 0x000fe40000000f00 */
[----:B------:R-:W-:-:S08]  /*1f00*/  MOV R90, R86 ;  /* 0x00000056005a7202 */ /* 0x000fd00000000f00 */
[----:B------:R-:W-:Y:S05]  /*1f10*/  WARPSYNC.COLLECTIVE R82, `(.L_x_1192) ;  /* 0x0000000052087348 */ /* 0x000fea0003c00000 */
[----:B------:R0:W1:Y:S02]  /*1f20*/  SHFL.DOWN P1, R86, R85, R84, R83 ;  /* 0x0800005455567389 */ /* 0x0000640000020053 */
[----:B01----:R-:W-:Y:S01]  /*1f30*/  ENDCOLLECTIVE ;  /* 0x000000000000791b */ /* 0x003fe20003800000 */
.L_x_1192:
[----:B------:R-:W-:-:S05]  /*1f40*/  FADD.FTZ R125, R90, R91 ;  /* 0x0000005b5a7d7221 */ /* 0x000fca0000010000 */
[----:B------:R-:W-:Y:S01]  /*1f50*/  MOV R85, R125 ;  /* 0x0000007d00557202 */ /* 0x000fe20000000f00 */
[----:B------:R-:W-:-:S07]  /*1f60*/  FADD.FTZ R127, R87, R86 ;  /* 0x00000056577f7221 */ /* 0x000fce0000010000 */
[----:B------:R-:W-:Y:S05]  /*1f70*/  WARPSYNC.COLLECTIVE R82, `(.L_x_1193) ;  /* 0x0000000052087348 */ /* 0x000fea0003c00000 */
[----:B------:R0:W1:Y:S02]  /*1f80*/  SHFL.DOWN P1, R86, R85, R84, R83 ;  /* 0x0800005455567389 */ /* 0x0000640000020053 */
[----:B01----:R-:W-:Y:S01]  /*1f90*/  ENDCOLLECTIVE ;  /* 0x000000000000791b */ /* 0x003fe20003800000 */
.L_x_1193:
[----:B------:R-:W-:Y:S01]  /*1fa0*/  HFMA2.MMA R84, -RZ, RZ, 0, 2.384185791015625e-07 ;  /* 0x00000004ff547435 */ /* 0x000fe200000001ff */
[----:B------:R-:W-:Y:S02]  /*1fb0*/  MOV R85, R127 ;  /* 0x0000007f00557202 */ /* 0x000fe40000000f00 */
[----:B------:R-:W-:-:S08]  /*1fc0*/  MOV R128, R86 ;  /* 0x0000005600807202 */ /* 0x000fd00000000f00 */
[----:B------:R-:W-:Y:S05]  /*1fd0*/  WARPSYNC.COLLECTIVE R82, `(.L_x_1194) ;  /* 0x0000000052087348 */ /* 0x000fea0003c00000 */
[----:B------:R0:W1:Y:S02]  /*1fe0*/  SHFL.DOWN P1, R86, R85, R84, R83 ;  /* 0x0800005455567389 */ /* 0x0000640000020053 */
[----:B01----:R-:W-:Y:S01]  /*1ff0*/  ENDCOLLECTIVE ;  /* 0x000000000000791b */ /* 0x003fe20003800000 */
.L_x_1194:
[----:B------:R-:W-:-:S05]  /*2000*/  FADD.FTZ R128, R125, R128 ;  /* 0x000000807d807221 */ /* 0x000fca0000010000 */
[----:B------:R-:W-:Y:S01]  /*2010*/  MOV R85, R128 ;  /* 0x0000008000557202 */ /* 0x000fe20000000f00 */
[----:B------:R-:W-:-:S07]  /*2020*/  FADD.FTZ R129, R127, R86 ;  /* 0x000000567f817221 */ /* 0x000fce0000010000 */
[----:B------:R-:W-:Y:S05]  /*2030*/  WARPSYNC.COLLECTIVE R82, `(.L_x_1195) ;  /* 0x0000000052087348 */ /* 0x000fea0003c00000 */
[----:B------:R0:W1:Y:S02]  /*2040*/  SHFL.DOWN P1, R86, R85, R84, R83 ;  /* 0x0800005455567389 */ /* 0x0000640000020053 */
[----:B01----:R-:W-:Y:S01]  /*2050*/  ENDCOLLECTIVE ;  /* 0x000000000000791b */ /* 0x003fe20003800000 */
.L_x_1195:
[----:B------:R-:W-:Y:S01]  /*2060*/  HFMA2.MMA R84, -RZ, RZ, 0, 1.1920928955078125e-07 ;  /* 0x00000002ff547435 */ /* 0x000fe200000001ff */
[----:B------:R-:W-:Y:S02]  /*2070*/  MOV R85, R129 ;  /* 0x0000008100557202 */ /* 0x000fe40000000f00 */
[----:B------:R-:W-:-:S08]  /*2080*/  MOV R131, R86 ;  /* 0x0000005600837202 */ /* 0x000fd00000000f00 */
[----:B------:R-:W-:Y:S05]  /*2090*/  WARPSYNC.COLLECTIVE R82, `(.L_x_1196) ;  /* 0x0000000052087348 */ /* 0x000fea0003c00000 */
[----:B------:R0:W1:Y:S02]  /*20a0*/  SHFL.DOWN P1, R86, R85, R84, R83 ;  /* 0x0800005455567389 */ /* 0x0000640000020053 */
[----:B01----:R-:W-:Y:S01]  /*20b0*/  ENDCOLLECTIVE ;  /* 0x000000000000791b */ /* 0x003fe20003800000 */
.L_x_1196:
[----:B------:R-:W-:-:S05]  /*20c0*/  FADD.FTZ R126, R128, R131 ;  /* 0x00000083807e7221 */ /* 0x000fca0000010000 */
[----:B------:R-:W-:Y:S01]  /*20d0*/  MOV R85, R126 ;  /* 0x0000007e00557202 */ /* 0x000fe20000000f00 */
[----:B------:R-:W-:-:S07]  /*20e0*/  FADD.FTZ R90, R129, R86 ;  /* 0x00000056815a7221 */ /* 0x000fce0000010000 */
[----:B------:R-:W-:Y:S05]  /*20f0*/  WARPSYNC.COLLECTIVE R82, `(.L_x_1197) ;  /* 0x0000000052087348 */ /* 0x000fea0003c00000 */
[----:B------:R0:W1:Y:S02]  /*2100*/  SHFL.DOWN P1, R86, R85, R84, R83 ;  /* 0x0800005455567389 */ /* 0x0000640000020053 */
[----:B01----:R-:W-:Y:S01]  /*2110*/  ENDCOLLECTIVE ;  /* 0x000000000000791b */ /* 0x003fe20003800000 */
.L_x_1197:
[----:B------:R-:W-:Y:S01]  /*2120*/  HFMA2.MMA R84, -RZ, RZ, 0, 5.9604644775390625e-08 ;  /* 0x00000001ff547435 */ /* 0x000fe200000001ff */
[----:B------:R-:W-:Y:S02]  /*2130*/  MOV R85, R90 ;  /* 0x0000005a00557202 */ /* 0x000fe40000000f00 */
[----:B------:R-:W-:-:S08]  /*2140*/  MOV R91, R86 ;  /* 0x00000056005b7202 */ /* 0x000fd00000000f00 */
[----:B------:R-:W-:Y:S05]  /*2150*/  WARPSYNC.COLLECTIVE R82, `(.L_x_1198) ;  /* 0x0000000052087348 */ /* 0x000fea0003c00000 */
[----:B------:R0:W1:Y:S02]  /*2160*/  SHFL.DOWN P1, R86, R85, R84, R83 ;  /* 0x0800005455567389 */ /* 0x0000640000020053 */
[----:B01----:R-:W-:Y:S01]  /*2170*/  ENDCOLLECTIVE ;  /* 0x000000000000791b */ /* 0x003fe20003800000 */
.L_x_1198:
[----:B------:R-:W-:-:S05]  /*2180*/  FADD.FTZ R91, R126, R91 ;  /* 0x0000005b7e5b7221 */ /* 0x000fca0000010000 */
[----:B------:R-:W-:Y:S02]  /*2190*/  MOV R85, R91 ;  /* 0x0000005b00557202 */ /* 0x000fe40000000f00 */
[----:B------:R-:W-:-:S07]  /*21a0*/  MOV R87, R86 ;  /* 0x0000005600577202 */ /* 0x000fce0000000f00 */
[----:B------:R-:W-:Y:S05]  /*21b0*/  WARPSYNC.COLLECTIVE R82, `(.L_x_1199) ;  /* 0x0000000052087348 */ /* 0x000fea0003c00000 */
[----:B------:R0:W1:Y:S02]  /*21c0*/  SHFL.DOWN P1, R86, R85, R84, R83 ;  /* 0x0800005455567389 */ /* 0x0000640000020053 */
[----:B01----:R-:W-:Y:S01]  /*21d0*/  ENDCOLLECTIVE ;  /* 0x000000000000791b */ /* 0x003fe20003800000 */
.L_x_1199:
[----:B------:R-:W-:Y:S05]  /*21e0*/  BRA `(.L_x_1200) ;  /* 0xffffffec00a87947 */ /* 0x000fea000383ffff */
.L_x_1201:
        /* <DEDUP_REMOVED lines=9> */
.L_x_2974:


//--------------------- .text._ZN10layer_norm31ln_parallel_residual_bwd_kernelINS_13Kernel_traitsIf13__nv_bfloat16fS2_fjLj2048ELj1ELj1ELj4ELj16ENS_18Kernel_traits_baseILj2048EfS2_fS2_fjLj128EEEEELb0ELb1ELb1EEEvNS_9BwdParamsE --------------------------
	.section	.text._ZN10layer_norm31ln_parallel_residual_bwd_kernelINS_13Kernel_traitsIf13__nv_bfloat16fS2_fjLj2048ELj1ELj1ELj4ELj16ENS_18Kernel_traits_baseILj2048EfS2_fS2_fjLj128EEEEELb0ELb1ELb1EEEvNS_9BwdParamsE,"ax",@progbits
	.align	128
        .global         _ZN10layer_norm31ln_parallel_residual_bwd_kernelINS_13Kernel_traitsIf13__nv_bfloat16fS2_fjLj2048ELj1ELj1ELj4ELj16ENS_18Kernel_traits_baseILj2048EfS2_fS2_fjLj128EEEEELb0ELb1ELb1EEEvNS_9BwdParamsE
        .type           _ZN10layer_norm31ln_parallel_residual_bwd_kernelINS_13Kernel_traitsIf13__nv_bfloat16fS2_fjLj2048ELj1ELj1ELj4ELj16ENS_18Kernel_traits_baseILj2048EfS2_fS2_fjLj128EEEEELb0ELb1ELb1EEEvNS_9BwdParamsE,@function
        .size           _ZN10layer_norm31ln_parallel_residual_bwd_kernelINS_13Kernel_traitsIf13__nv_bfloat16fS2_fjLj2048ELj1ELj1ELj4ELj16ENS_18Kernel_traits_baseILj2048EfS2_fS2_fjLj128EEEEELb0ELb1ELb1EEEvNS_9BwdParamsE,(.L_x_2975 - _ZN10layer_norm31ln_parallel_residual_bwd_kernelINS_13Kernel_traitsIf13__nv_bfloat16fS2_fjLj2048ELj1ELj1ELj4ELj16ENS_18Kernel_traits_baseILj2048EfS2_fS2_fjLj128EEEEELb0ELb1ELb1EEEvNS_9BwdParamsE)
        .other          _ZN10layer_norm31ln_parallel_residual_bwd_kernelINS_13Kernel_traitsIf13__nv_bfloat16fS2_fjLj2048ELj1ELj1ELj4ELj16ENS_18Kernel_traits_baseILj2048EfS2_fS2_fjLj128EEEEELb0ELb1ELb1EEEvNS_9BwdParamsE,@"STO_CUDA_ENTRY STV_DEFAULT"
_ZN10layer_norm31ln_parallel_residual_bwd_kernelINS_13Kernel_traitsIf13__nv_bfloat16fS2_fjLj2048ELj1ELj1ELj4ELj16ENS_18Kernel_traits_baseILj2048EfS2_fS2_fjLj128EEEEELb0ELb1ELb1EEEvNS_9BwdParamsE:
.text._ZN10layer_norm31ln_parallel_residual_bwd_kernelINS_13Kernel_traitsIf13__nv_bfloat16fS2_fjLj2048ELj1ELj1ELj4ELj16ENS_18Kernel_traits_baseILj2048EfS2_fS2_fjLj128EEEEELb0ELb1ELb1EEEvNS_9BwdParamsE:
        /* <DEDUP_REMOVED lines=32> */
.L_x_1202:
[----:B------:R-:W-:Y:S01]  /*0200*/  SHF.L.U32 R2, R0, 0x5, RZ ;  /* 0x0000000500027819 */ /* 0x000fe200000006ff */
[----:B------:R-:W-:-:S03]  /*0210*/  ULDC.64 UR6, c[0x0][0x260] ;  /* 0x0000980000067ab9 */ /* 0x000fc60000000a00 */
[----:B------:R-:W-:-:S04]  /*0220*/  LOP3.LUT R2, R2, 0xfe0, RZ, 0xc0, !PT ;  /* 0x00000fe002027812 */ /* 0x000fc800078ec0ff */
[----:B------:R-:W-:-:S04]  /*0230*/  IADD3 R8, P0, R2, UR6, RZ ;  /* 0x0000000602087c10 */ /* 0x000fc8000ff1e0ff */
[----:B------:R-:W-:Y:S01]  /*0240*/  IADD3.X R9, RZ, UR7, RZ, P0, !PT ;  /* 0x00000007ff097c10 */ /* 0x000fe200087fe4ff */
[----:B------:R-:W-:Y:S02]  /*0250*/  ULDC.64 UR6, c[0x0][0x2c8] ;  /* 0x0000b20000067ab9 */ /* 0x000fe40000000a00 */
[----:B------:R-:W-:Y:S01]  /*0260*/  ISETP.NE.U32.AND P0, PT, RZ, UR6, PT ;  /* 0x00000006ff007c0c */ /* 0x000fe2000bf05070 */
[----:B------:R-:W-:Y:S01]  /*0270*/  ULDC.U8 UR6, c[0x0][0x2a0] ;  /* 0x0000a80000067ab9 */ /* 0x000fe20000000000 */
[----:B------:R-:W-:Y:S01]  /*0280*/  HFMA2.MMA R118, -RZ, RZ, 0, 5.9604644775390625e-08 ;  /* 0x00000001ff767435 */ /* 0x000fe200000001ff */
[----:B------:R-:W-:Y:S01]  /*0290*/  UISETP.NE.AND UP0, UPT, UR6, URZ, UPT ;  /* 0x0000003f0600728c */ /* 0x000fe2000bf05270 */
[----:B------:R-:W-:Y:S01]  /*02a0*/  HFMA2.MMA R102, -RZ, RZ, 0, 0 ;  /* 0x00000000ff667435 */ /* 0x000fe200000001ff */
[----:B------:R-:W5:Y:S01]  /*02b0*/  LDG.E.128 R28, desc[UR4][R8.64] ;  /* 0x00000004081c7981 */ /* 0x000f62000c1e1d00 */
[----:B------:R-:W-:Y:S02]  /*02c0*/  ISETP.NE.AND.EX P0, PT, RZ, UR7, PT, P0 ;  /* 0x00000007ff007c0c */ /* 0x000fe4000bf05300 */
[----:B------:R-:W-:-:S02]  /*02d0*/  CS2R R2, SRZ ;  /* 0x0000000000027805 */ /* 0x000fc4000001ff00 */
[----:B------:R-:W-:Y:S01]  /*02e0*/  CS2R R4, SRZ ;  /* 0x0000000000047805 */ /* 0x000fe2000001ff00 */
[----:B------:R-:W5:Y:S01]  /*02f0*/  LDG.E.128 R24, desc[UR4][R8.64+0x10] ;  /* 0x0000100408187981 */ /* 0x000f62000c1e1d00 */
[----:B------:R-:W-:Y:S02]  /*0300*/  CS2R R6, SRZ ;  /* 0x0000000000067805 */ /* 0x000fe4000001ff00 */
[----:B------:R-:W-:Y:S02]  /*0310*/  CS2R R10, SRZ ;  /* 0x00000000000a7805 */ /* 0x000fe4000001ff00 */
[----:B------:R-:W-:Y:S01]  /*0320*/  CS2R R12, SRZ ;  /* 0x00000000000c7805 */ /* 0x000fe2000001ff00 */
[----:B------:R-:W5:Y:S01]  /*0330*/  LDG.E.128 R20, desc[UR4][R8.64+0x1000] ;  /* 0x0010000408147981 */ /* 0x000f62000c1e1d00 */
[----:B------:R-:W-:Y:S02]  /*0340*/  CS2R R96, SRZ ;  /* 0x0000000000607805 */ /* 0x000fe4000001ff00 */
[----:B------:R-:W-:-:S02]  /*0350*/  CS2R R94, SRZ ;  /* 0x00000000005e7805 */ /* 0x000fc4000001ff00 */
[----:B------:R-:W-:Y:S01]  /*0360*/  MOV R100, RZ ;  /* 0x000000ff00647202 */ /* 0x000fe20000000f00 */
[----:B------:R0:W5:Y:S01]  /*0370*/  LDG.E.128 R16, desc[UR4][R8.64+0x1010] ;  /* 0x0010100408107981 */ /* 0x000162000c1e1d00 */
[----:B------:R-:W-:Y:S02]  /*0380*/  CS2R R98, SRZ ;  /* 0x0000000000627805 */ /* 0x000fe4000001ff00 */
[----:B------:R-:W-:Y:S02]  /*0390*/  CS2R R14, SRZ ;  /* 0x00000000000e7805 */ /* 0x000fe4000001ff00 */
[----:B------:R-:W-:Y:S02]  /*03a0*/  CS2R R84, SRZ ;  /* 0x0000000000547805 */ /* 0x000fe4000001ff00 */
[----:B------:R-:W-:Y:S02]  /*03b0*/  CS2R R86, SRZ ;  /* 0x0000000000567805 */ /* 0x000fe4000001ff00 */
[----:B------:R-:W-:-:S02]  /*03c0*/  CS2R R88, SRZ ;  /* 0x0000000000587805 */ /* 0x000fc4000001ff00 */
[----:B------:R-:W-:Y:S02]  /*03d0*/  CS2R R90, SRZ ;  /* 0x00000000005a7805 */ /* 0x000fe4000001ff00 */
[----:B------:R-:W-:Y:S02]  /*03e0*/  CS2R R92, SRZ ;  /* 0x00000000005c7805 */ /* 0x000fe4000001ff00 */
[----:B------:R-:W-:Y:S02]  /*03f0*/  PLOP3.LUT P4, PT, PT, PT, UP0, 0x80, 0x0 ;  /* 0x000000000000781c */ /* 0x000fe40003f8f008 */
[----:B0-----:R-:W-:-:S11]  /*0400*/  CS2R R8, SRZ ;  /* 0x0000000000087805 */ /* 0x001fd6000001ff00 */
.L_x_1205:
[----:B---3--:R-:W0:Y:S01]  /*0410*/  LDC.64 R60, c[0x0][0x250] ;  /* 0x00009400ff3c7b82 */ /* 0x008e220000000a00 */
[----:B------:R-:W-:Y:S01]  /*0420*/  IMAD R62, R103, UR8, RZ ;  /* 0x00000008673e7c24 */ /* 0x000fe2000f8e02ff */
        /* <DEDUP_REMOVED lines=8> */
[----:B------:R-:W-:-:S05]  /*04b0*/  IADD3 R101, R104, 0x80, RZ ;  /* 0x0000008068657810 */ /* 0x000fca0007ffe0ff */
[----:B------:R-:W4:Y:S01]  /*04c0*/  LDG.E R124, desc[UR4][R124.64] ;  /* 0x000000047c7c7981 */ /* 0x000f22000c1e1900 */
[C---:B-1----:R-:W-:Y:S01]  /*04d0*/  IMAD.WIDE.U32 R120, R104.reuse, 0x20, R116 ;  /* 0x0000002068787825 */ /* 0x042fe200078e0074 */
[----:B------:R-:W0:Y:S04]  /*04e0*/  @P0 LDC.64 R108, c[0x0][0x2c8] ;  /* 0x0000b200ff6c0b82 */ /* 0x000e280000000a00 */
[----:B------:R-:W4:Y:S01]  /*04f0*/  LDG.E.128 R60, desc[UR4][R120.64] ;  /* 0x00000004783c7981 */ /* 0x000f22000c1e1d00 */
[----:B--2---:R-:W-:-:S03]  /*0500*/  IMAD.WIDE.U32 R64, R104, 0x10, R80 ;  /* 0x0000001068407825 */ /* 0x004fc600078e0050 */
[----:B------:R-:W2:Y:S01]  /*0510*/  LDG.E.128 R68, desc[UR4][R120.64+0x10] ;  /* 0x0000100478447981 */ /* 0x000ea2000c1e1d00 */
[----:B------:R-:W-:-:S03]  /*0520*/  IMAD.WIDE.U32 R116, R101, 0x20, R116 ;  /* 0x0000002065747825 */ /* 0x000fc600078e0074 */
[----:B------:R-:W2:Y:S01]  /*0530*/  LDG.E.128 R64, desc[UR4][R64.64] ;  /* 0x0000000440407981 */ /* 0x000ea2000c1e1d00 */
[----:B------:R-:W-:-:S03]  /*0540*/  IMAD.WIDE.U32 R80, R101, 0x10, R80 ;  /* 0x0000001065507825 */ /* 0x000fc600078e0050 */
[----:B------:R-:W2:Y:S01]  /*0550*/  LDG.E.128 R72, desc[UR4][R116.64] ;  /* 0x0000000474487981 */ /* 0x000ea2000c1e1d00 */
[----:B---3--:R-:W-:-:S03]  /*0560*/  IMAD.WIDE R114, R103, 0x4, R106 ;  /* 0x0000000467727825 */ /* 0x008fc600078e026a */
[----:B------:R-:W3:Y:S01]  /*0570*/  LDG.E.128 R76, desc[UR4][R116.64+0x10] ;  /* 0x00001004744c7981 */ /* 0x000ee2000c1e1d00 */
[----:B------:R-:W1:Y:S03]  /*0580*/  @P0 LDC.64 R106, c[0x0][0x2c8] ;  /* 0x0000b200ff6a0b82 */ /* 0x000e660000000a00 */
[----:B------:R-:W3:Y:S04]  /*0590*/  LDG.E.128 R80, desc[UR4][R80.64] ;  /* 0x0000000450507981 */ /* 0x000ee8000c1e1d00 */
[----:B------:R-:W3:Y:S01]  /*05a0*/  LDG.E R105, desc[UR4][R114.64] ;  /* 0x0000000472697981 */ /* 0x000ee2000c1e1900 */
[----:B0-----:R-:W-:Y:S01]  /*05b0*/  @P0 IMAD.WIDE.U32 R110, R104, 0x20, R108 ;  /* 0x00000020686e0825 */ /* 0x001fe200078e006c */
[----:B------:R-:W-:-:S04]  /*05c0*/  LOP3.LUT P6, RZ, R118, 0xff, RZ, 0xc0, !PT ;  /* 0x000000ff76ff7812 */ /* 0x000fc800078cc0ff */
[----:B-----5:R-:W5:Y:S04]  /*05d0*/  @P0 LDG.E.128 R32, desc[UR4][R110.64] ;  /* 0x000000046e200981 */ /* 0x020f68000c1e1d00 */
        /* <DEDUP_REMOVED lines=13> */
[----:B--2---:R-:W-:Y:S01]  /*06b0*/  FADD.FTZ R68, -R124, R68 ;  /* 0x000000447c447221 */ /* 0x004fe20000010100 */
[C---:B------:R-:W-:Y:S02]  /*06c0*/  PRMT R61, R64.reuse, 0x7632, R61 ;  /* 0x00007632403d7816 */ /* 0x040fe4000000003d */
[----:B------:R-:W-:Y:S02]  /*06d0*/  SHF.L.U32 R63, R64, 0x10, RZ ;  /* 0x00000010403f7819 */ /* 0x000fe400000006ff */
[----:B------:R-:W-:Y:S01]  /*06e0*/  PRMT R64, R65, 0x7632, R64 ;  /* 0x0000763241407816 */ /* 0x000fe20000000040 */
[----:B0-----:R-:W-:Y:S01]  /*06f0*/  FADD.FTZ R110, -R124, R69 ;  /* 0x000000457c6e7221 */ /* 0x001fe20000010100 */
[----:B------:R-:W-:Y:S01]  /*0700*/  PRMT R107, R66, 0x7632, R107 ;  /* 0x00007632426b7816 */ /* 0x000fe2000000006b */
[----:B------:R-:W-:Y:S01]  /*0710*/  FADD.FTZ R70, -R124, R70 ;  /* 0x000000467c467221 */ /* 0x000fe20000010100 */
[----:B------:R-:W-:Y:S01]  /*0720*/  SHF.L.U32 R109, R66, 0x10, RZ ;  /* 0x00000010426d7819 */ /* 0x000fe200000006ff */
[C---:B-1----:R-:W-:Y:S01]  /*0730*/  FADD.FTZ R112, -R124.reuse, R71 ;  /* 0x000000477c707221 */ /* 0x042fe20000010100 */
[----:B------:R-:W-:Y:S01]  /*0740*/  PRMT R66, R67, 0x7632, R66 ;  /* 0x0000763243427816 */ /* 0x000fe20000000042 */
[C---:B------:R-:W-:Y:S01]  /*0750*/  FADD.FTZ R72, -R124.reuse, R72 ;  /* 0x000000487c487221 */ /* 0x040fe20000010100 */
[C---:B------:R-:W-:Y:S01]  /*0760*/  FADD.FTZ R114, -R124.reuse, R73 ;  /* 0x000000497c727221 */ /* 0x040fe20000010100 */
[C---:B------:R-:W-:Y:S01]  /*0770*/  FADD.FTZ R74, -R124.reuse, R74 ;  /* 0x0000004a7c4a7221 */ /* 0x040fe20000010100 */
[C---:B------:R-:W-:Y:S01]  /*0780*/  FADD.FTZ R116, -R124.reuse, R75 ;  /* 0x0000004b7c747221 */ /* 0x040fe20000010100 */
[C---:B---3--:R-:W-:Y:S01]  /*0790*/  FADD.FTZ R118, -R124.reuse, R76 ;  /* 0x0000004c7c767221 */ /* 0x048fe20000010100 */
[C---:B------:R-:W-:Y:S01]  /*07a0*/  FADD.FTZ R120, -R124.reuse, R77 ;  /* 0x0000004d7c787221 */ /* 0x040fe20000010100 */
[----:B------:R-:W-:Y:S01]  /*07b0*/  FADD.FTZ R122, -R124, R78 ;  /* 0x0000004e7c7a7221 */ /* 0x000fe20000010100 */
[----:B------:R-:W-:Y:S01]  /*07c0*/  SHF.L.U32 R64, R64, 0x10, RZ ;  /* 0x0000001040407819 */ /* 0x000fe200000006ff */
[----:B------:R-:W-:Y:S01]  /*07d0*/  FADD.FTZ R124, -R124, R79 ;  /* 0x0000004f7c7c7221 */ /* 0x000fe20000010100 */
[C---:B------:R-:W-:Y:S01]  /*07e0*/  PRMT R71, R80.reuse, 0x7632, R71 ;  /* 0x0000763250477816 */ /* 0x040fe20000000047 */
[C---:B------:R-:W-:Y:S01]  /*07f0*/  FMUL.FTZ R108, R105.reuse, R108 ;  /* 0x0000006c696c7220 */ /* 0x040fe20000410000 */
[----:B------:R-:W-:Y:S01]  /*0800*/  SHF.L.U32 R73, R80, 0x10, RZ ;  /* 0x0000001050497819 */ /* 0x000fe200000006ff */
[----:B------:R-:W-:Y:S01]  /*0810*/  FMUL.FTZ R76, R105, R60 ;  /* 0x0000003c694c7220 */ /* 0x000fe20000410000 */
[----:B------:R-:W-:Y:S01]  /*0820*/  SHF.L.U32 R61, R61, 0x10, RZ ;  /* 0x000000103d3d7819 */ /* 0x000fe200000006ff */
[----:B------:R-:W-:Y:S01]  /*0830*/  FMUL.FTZ R80, R28, R63 ;  /* 0x0000003f1c507220 */ /* 0x000fe20000410000 */
[C---:B------:R-:W-:Y:S01]  /*0840*/  PRMT R79, R82.reuse, 0x7632, R79 ;  /* 0x00007632524f7816 */ /* 0x040fe2000000004f */
[----:B------:R-:W-:Y:S01]  /*0850*/  FMUL.FTZ R69, R105, R106 ;  /* 0x0000006a69457220 */ /* 0x000fe20000410000 */
[----:B------:R-:W-:-:S02]  /*0860*/  SHF.L.U32 R111, R82, 0x10, RZ ;  /* 0x00000010526f7819 */ /* 0x000fc400000006ff */
[C---:B------:R-:W-:Y:S02]  /*0870*/  PRMT R82, R83.reuse, 0x7632, R82 ;  /* 0x0000763253527816 */ /* 0x040fe40000000052 */
[----:B------:R-:W-:Y:S01]  /*0880*/  SHF.L.U32 R113, R83, 0x10, RZ ;  /* 0x0000001053717819 */ /* 0x000fe200000006ff */
[C---:B------:R-:W-:Y:S01]  /*0890*/  FMUL.FTZ R83, R105.reuse, R68 ;  /* 0x0000004469537220 */ /* 0x040fe20000410000 */
[----:B------:R-:W-:Y:S01]  /*08a0*/  SHF.L.U32 R66, R66, 0x10, RZ ;  /* 0x0000001042427819 */ /* 0x000fe200000006ff */
[----:B------:R-:W-:Y:S01]  /*08b0*/  FMUL.FTZ R112, R105, R112 ;  /* 0x0000007069707220 */ /* 0x000fe20000410000 */
[----:B------:R-:W-:Y:S01]  /*08c0*/  SHF.L.U32 R65, R65, 0x10, RZ ;  /* 0x0000001041417819 */ /* 0x000fe200000006ff */
[-C--:B------:R-:W-:Y:S01]  /*08d0*/  FFMA.FTZ R95, R108, R64.reuse, R95 ;  /* 0x000000406c5f7223 */ /* 0x080fe2000001005f */
[----:B------:R-:W-:Y:S01]  /*08e0*/  FADD.FTZ R94, R64, R94 ;  /* 0x0000005e405e7221 */ /* 0x000fe20000010000 */
[----:B------:R-:W-:Y:S01]  /*08f0*/  FMUL.FTZ R117, R31, R64 ;  /* 0x000000401f757220 */ /* 0x000fe20000410000 */
[-C--:B------:R-:W-:Y:S01]  /*0900*/  FFMA.FTZ R99, R76, R61.reuse, R99 ;  /* 0x0000003d4c637223 */ /* 0x080fe20000010063 */
[----:B------:R-:W-:Y:S01]  /*0910*/  FADD.FTZ R98, R61, R98 ;  /* 0x000000623d627221 */ /* 0x000fe20000010000 */
[----:B------:R-:W-:Y:S01]  /*0920*/  FMUL.FTZ R119, R29, R61 ;  /* 0x0000003d1d777220 */ /* 0x000fe20000410000 */
[----:B------:R-:W-:Y:S01]  /*0930*/  FADD.FTZ R64, RZ, R80 ;  /* 0x00000050ff407221 */ /* 0x000fe20000010000 */
[----:B------:R-:W-:Y:S01]  /*0940*/  FFMA.FTZ R61, R69, R80, RZ ;  /* 0x00000050453d7223 */ /* 0x000fe200000100ff */
        /* <DEDUP_REMOVED lines=8> */
[----:B------:R-:W-:Y:S01]  /*09d0*/  FMUL.FTZ R78, R105, R62 ;  /* 0x0000003e694e7220 */ /* 0x000fe20000410000 */
[----:B------:R-:W-:-:S02]  /*09e0*/  FFMA.FTZ R61, R76, R119, R61 ;  /* 0x000000774c3d7223 */ /* 0x000fc4000001003d */
[----:B------:R-:W-:Y:S02]  /*09f0*/  FADD.FTZ R66, R66, R77 ;  /* 0x0000004d42427221 */ /* 0x000fe40000010000 */
        /* <DEDUP_REMOVED lines=9> */
[----:B------:R-:W-:Y:S01]  /*0a90*/  SHF.L.U32 R66, R82, 0x10, RZ ;  /* 0x0000001052427819 */ /* 0x000fe200000006ff */
[----:B------:R-:W-:Y:S01]  /*0aa0*/  FADD.FTZ R82, R63, R68 ;  /* 0x000000443f527221 */ /* 0x000fe20000010000 */
[----:B------:R-:W-:Y:S01]  /*0ab0*/  FMUL.FTZ R110, R105, R110 ;  /* 0x0000006e696e7220 */ /* 0x000fe20000410000 */
[----:B------:R-:W-:Y:S01]  /*0ac0*/  FFMA.FTZ R61, R83, R68, R70 ;  /* 0x00000044533d7223 */ /* 0x000fe20000010046 */
[----:B------:R-:W-:Y:S01]  /*0ad0*/  PRMT R75, R81, 0x7632, R75 ;  /* 0x00007632514b7816 */ /* 0x000fe2000000004b */
[----:B------:R-:W-:Y:S01]  /*0ae0*/  FMUL.FTZ R106, R26, R67 ;  /* 0x000000431a6a7220 */ /* 0x000fe20000410000 */
[----:B------:R-:W-:Y:S01]  /*0af0*/  FADD.FTZ R63, R82, R115 ;  /* 0x00000073523f7221 */ /* 0x000fe20000010000 */
[----:B------:R-:W-:Y:S01]  /*0b00*/  FADD.FTZ R13, R60, R13 ;  /* 0x0000000d3c0d7221 */ /* 0x000fe20000010000 */
[C---:B------:R-:W-:Y:S01]  /*0b10*/  FFMA.FTZ R93, R110.reuse, R60, R93 ;  /* 0x0000003c6e5d7223 */ /* 0x040fe2000001005d */
[----:B------:R-:W-:Y:S01]  /*0b20*/  FFMA.FTZ R70, R110, R115, R61 ;  /* 0x000000736e467223 */ /* 0x000fe2000001003d */
[----:B------:R-:W-:Y:S01]  /*0b30*/  SHF.L.U32 R60, R75, 0x10, RZ ;  /* 0x000000104b3c7819 */ /* 0x000fe200000006ff */
[----:B------:R-:W-:Y:S01]  /*0b40*/  FMUL.FTZ R75, R105, R122 ;  /* 0x0000007a694b7220 */ /* 0x000fe20000410000 */
[----:B------:R-:W-:Y:S01]  /*0b50*/  FADD.FTZ R122, R63, R106 ;  /* 0x0000006a3f7a7221 */ /* 0x000fe20000010000 */
[----:B------:R-:W-:Y:S01]  /*0b60*/  FFMA.FTZ R61, R107, R106, R70 ;  /* 0x0000006a6b3d7223 */ /* 0x000fe20000010046 */
[----:B------:R-:W-:Y:S01]  /*0b70*/  SHF.L.U32 R62, R71, 0x10, RZ ;  /* 0x00000010473e7819 */ /* 0x000fe200000006ff */
[C---:B------:R-:W-:Y:S01]  /*0b80*/  FMUL.FTZ R121, R105.reuse, R72 ;  /* 0x0000004869797220 */ /* 0x040fe20000410000 */
[----:B------:R-:W-:Y:S01]  /*0b90*/  FMUL.FTZ R114, R105, R114 ;  /* 0x0000007269727220 */ /* 0x000fe20000410000 */
[----:B------:R-:W-:Y:S01]  /*0ba0*/  FMUL.FTZ R72, R20, R73 ;  /* 0x0000004914487220 */ /* 0x000fe20000410000 */
[----:B------:R-:W-:Y:S01]  /*0bb0*/  FADD.FTZ R63, R122, R109 ;  /* 0x0000006d7a3f7221 */ /* 0x000fe20000010000 */
[----:B------:R-:W-:Y:S01]  /*0bc0*/  FFMA.FTZ R70, R112, R109, R61 ;  /* 0x0000006d70467223 */ /* 0x000fe2000001003d */
[----:B------:R-:W-:Y:S01]  /*0bd0*/  SHF.L.U32 R81, R81, 0x10, RZ ;  /* 0x0000001051517819 */ /* 0x000fe200000006ff */
[----:B------:R-:W-:Y:S01]  /*0be0*/  FMUL.FTZ R123, R105, R74 ;  /* 0x0000004a697b7220 */ /* 0x000fe20000410000 */
[----:B------:R-:W-:Y:S01]  /*0bf0*/  SHF.L.U32 R64, R79, 0x10, RZ ;  /* 0x000000104f407819 */ /* 0x000fe200000006ff */
[-C--:B------:R-:W-:Y:S01]  /*0c00*/  FFMA.FTZ R89, R114, R62.reuse, R89 ;  /* 0x0000003e72597223 */ /* 0x080fe20000010059 */
[----:B------:R-:W-:Y:S01]  /*0c10*/  FADD.FTZ R9, R62, R9 ;  /* 0x000000093e097221 */ /* 0x000fe20000010000 */
[----:B------:R-:W-:Y:S01]  /*0c20*/  FMUL.FTZ R79, R21, R62 ;  /* 0x0000003e154f7220 */ /* 0x000fe20000410000 */
[----:B------:R-:W-:Y:S01]  /*0c30*/  FMUL.FTZ R116, R105, R116 ;  /* 0x0000007469747220 */ /* 0x000fe20000410000 */
[----:B------:R-:W-:Y:S01]  /*0c40*/  FADD.FTZ R62, R63, R72 ;  /* 0x000000483f3e7221 */ /* 0x000fe20000010000 */
[----:B------:R-:W-:Y:S01]  /*0c50*/  FFMA.FTZ R61, R121, R72, R70 ;  /* 0x00000048793d7223 */ /* 0x000fe20000010046 */
[----:B------:R-:W-:Y:S01]  /*0c60*/  FADD.FTZ R6, R81, R6 ;  /* 0x0000000651067221 */ /* 0x000fe20000010000 */
[-C--:B------:R-:W-:Y:S01]  /*0c70*/  FFMA.FTZ R86, R123, R81.reuse, R86 ;  /* 0x000000517b567223 */ /* 0x080fe20000010056 */
[----:B------:R-:W-:Y:S01]  /*0c80*/  FMUL.FTZ R74, R22, R81 ;  /* 0x00000051164a7220 */ /* 0x000fe20000410000 */
[-C--:B------:R-:W-:Y:S01]  /*0c90*/  FFMA.FTZ R87, R116, R60.reuse, R87 ;  /* 0x0000003c74577223 */ /* 0x080fe20000010057 */
[----:B------:R-:W-:Y:S01]  /*0ca0*/  FADD.FTZ R63, R62, R79 ;  /* 0x0000004f3e3f7221 */ /* 0x000fe20000010000 */
[----:B------:R-:W-:Y:S01]  /*0cb0*/  FADD.FTZ R7, R60, R7 ;  /* 0x000000073c077221 */ /* 0x000fe20000010000 */
[----:B------:R-:W-:Y:S01]  /*0cc0*/  FMUL.FTZ R81, R23, R60 ;  /* 0x0000003c17517220 */ /* 0x000fe20000410000 */
[----:B------:R-:W-:Y:S01]  /*0cd0*/  FFMA.FTZ R60, R114, R79, R61 ;  /* 0x0000004f723c7223 */ /* 0x000fe2000001003d */
        /* <DEDUP_REMOVED lines=17> */
[----:B------:R-:W-:Y:S01]  /*0df0*/  FMUL.FTZ R82, R18, R113 ;  /* 0x0000007112527220 */ /* 0x000fe20000410000 */
[----:B------:R-:W-:Y:S01]  /*0e00*/  SHF.R.U32.HI R61, RZ, 0x5, R0 ;  /* 0x00000005ff3d7819 */ /* 0x000fe20000011600 */
        /* <DEDUP_REMOVED lines=8> */
[----:B------:R-:W-:Y:S01]  /*0e90*/  LOP3.LUT R60, R61, 0x7fffffc, RZ, 0xc0, !PT ;  /* 0x07fffffc3d3c7812 */ /* 0x000fe200078ec0ff */
        /* <DEDUP_REMOVED lines=27> */
.L_x_1216:
        /* <DEDUP_REMOVED lines=28> */
[----:B------:R-:W-:-:S03]  /*1210*/  FADD.FTZ R60, R60, R65 ;  /* 0x000000413c3c7221 */ /* 0x000fc60000010000 */
[----:B------:R-:W-:Y:S01]  /*1220*/  FMUL.FTZ R61, R61, UR9 ;  /* 0x000000093d3d7c20 */ /* 0x000fe20008410000 */
[----:B------:R-:W-:-:S04]  /*1230*/  FADD.FTZ R60, R67, R60 ;  /* 0x0000003c433c7221 */ /* 0x000fc80000010000 */
[----:B------:R-:W-:Y:S01]  /*1240*/  FSEL R61, R61, RZ, !P4 ;  /* 0x000000ff3d3d7208 */ /* 0x000fe20006000000 */
[----:B------:R-:W-:-:S04]  /*1250*/  FMUL.FTZ R60, R60, UR9 ;  /* 0x000000093c3c7c20 */ /* 0x000fc80008410000 */
[-CC-:B------:R-:W-:Y:S01]  /*1260*/  FFMA.FTZ R107, R107, R60.reuse, R61.reuse ;  /* 0x0000003c6b6b7223 */ /* 0x180fe2000001003d */
[-CC-:B------:R-:W-:Y:S01]  /*1270*/  FFMA.FTZ R78, R78, R60.reuse, R61.reuse ;  /* 0x0000003c4e4e7223 */ /* 0x180fe2000001003d */
[-CC-:B------:R-:W-:Y:S01]  /*1280*/  FFMA.FTZ R121, R121, R60.reuse, R61.reuse ;  /* 0x0000003c79797223 */ /* 0x180fe2000001003d */
[-C--:B------:R-:W-:Y:S01]  /*1290*/  FFMA.FTZ R69, R69, R60.reuse, R61 ;  /* 0x0000003c45457223 */ /* 0x080fe2000001003d */
[----:B------:R-:W-:Y:S01]  /*12a0*/  FADD.FTZ R106, R106, -R107 ;  /* 0x8000006b6a6a7221 */ /* 0x000fe20000010000 */
[----:B------:R-:W-:Y:S01]  /*12b0*/  FADD.FTZ R78, R77, -R78 ;  /* 0x8000004e4d4e7221 */ /* 0x000fe20000010000 */
[-CC-:B------:R-:W-:Y:S01]  /*12c0*/  FFMA.FTZ R76, R76, R60.reuse, R61.reuse ;  /* 0x0000003c4c4c7223 */ /* 0x180fe2000001003d */
[--C-:B------:R-:W-:Y:S01]  /*12d0*/  FFMA.FTZ R108, R108, R60, R61.reuse ;  /* 0x0000003c6c6c7223 */ /* 0x100fe2000001003d */
        /* <DEDUP_REMOVED lines=158> */
[----:B------:R-:W-:-:S07]  /*1cc0*/  MOV R31, R3 ;  /* 0x00000003001f7202 */ /* 0x000fce0000000f00 */
.L_x_1203:
        /* <DEDUP_REMOVED lines=19> */
.L_x_1204:
[----:B------:R-:W-:Y:S01]  /*1e00*/  HFMA2.MMA R64, -RZ, RZ, 0, 9.5367431640625e-07 ;  /* 0x00000010ff407435 */ /* 0x000fe200000001ff */
[----:B------:R-:W-:Y:S02]  /*1e10*/  MOV R65, 0x1f ;  /* 0x0000001f00417802 */ /* 0x000fe40000000f00 */
[----:B------:R-:W-:-:S08]  /*1e20*/  MOV R66, 0xffffffff ;  /* 0xffffffff00427802 */ /* 0x000fd00000000f00 */
[----:B-----5:R-:W-:Y:S05]  /*1e30*/  WARPSYNC.COLLECTIVE R66, `(.L_x_1206) ;  /* 0x0000000042087348 */ /* 0x020fea0003c00000 */
[----:B------:R0:W1:Y:S02]  /*1e40*/  SHFL.DOWN P2, R71, R67, R64, R65 ;  /* 0x0800004043477389 */ /* 0x0000640000040041 */
[----:B01---5:R-:W-:Y:S01]  /*1e50*/  ENDCOLLECTIVE ;  /* 0x000000000000791b */ /* 0x023fe20003800000 */
.L_x_1206:
[----:B------:R-:W-:Y:S01]  /*1e60*/  FADD.FTZ R62, R67, R71 ;  /* 0x00000047433e7221 */ /* 0x000fe20000010000 */
[----:B------:R-:W-:-:S07]  /*1e70*/  MOV R67, R63 ;  /* 0x0000003f00437202 */ /* 0x000fce0000000f00 */
[----:B------:R-:W-:Y:S05]  /*1e80*/  WARPSYNC.COLLECTIVE R66, `(.L_x_1207) ;  /* 0x0000000042087348 */ /* 0x000fea0003c00000 */
[----:B------:R0:W1:Y:S02]  /*1e90*/  SHFL.DOWN P2, R71, R67, R64, R65 ;  /* 0x0800004043477389 */ /* 0x0000640000040041 */
[----:B01----:R-:W-:Y:S01]  /*1ea0*/  ENDCOLLECTIVE ;  /* 0x000000000000791b */ /* 0x003fe20003800000 */
.L_x_1207:
[----:B------:R-:W-:Y:S01]  /*1eb0*/  HFMA2.MMA R64, -RZ, RZ, 0, 4.76837158203125e-07 ;  /* 0x00000008ff407435 */ /* 0x000fe200000001ff */
[----:B------:R-:W-:Y:S02]  /*1ec0*/  MOV R67, R62 ;  /* 0x0000003e00437202 */ /* 0x000fe40000000f00 */
[----:B------:R-:W-:-:S08]  /*1ed0*/  MOV R70, R71 ;  /* 0x0000004700467202 */ /* 0x000fd00000000f00 */
[----:B------:R-:W-:Y:S05]  /*1ee0*/  WARPSYNC.COLLECTIVE R66, `(.L_x_1208) ;  /* 0x0000000042087348 */ /* 0x000fea0003c00000 */
[----:B------:R0:W1:Y:S02]  /*1ef0*/  SHFL.DOWN P2, R71, R67, R64, R65 ;  /* 0x0800004043477389 */ /* 0x0000640000040041 */
[----:B01----:R-:W-:Y:S01]  /*1f00*/  ENDCOLLECTIVE ;  /* 0x000000000000791b */ /* 0x003fe20003800000 */
.L_x_1208:
[----:B------:R-:W-:-:S05]  /*1f10*/  FADD.FTZ R63, R63, R70 ;  /* 0x000000463f3f7221 */ /* 0x000fca0000010000 */
[----:B------:R-:W-:Y:S01]  /*1f20*/  MOV R67, R63 ;  /* 0x0000003f00437202 */ /* 0x000fe20000000f00 */
[----:B------:R-:W-:-:S07]  /*1f30*/  FADD.FTZ R122, R62, R71 ;  /* 0x000000473e7a7221 */ /* 0x000fce0000010000 */
[----:B------:R-:W-:Y:S05]  /*1f40*/  WARPSYNC.COLLECTIVE R66, `(.L_x_1209) ;  /* 0x0000000042087348 */ /* 0x000fea0003c00000 */
[----:B------:R0:W1:Y:S02]  /*1f50*/  SHFL.DOWN P2, R71, R67, R64, R65 ;  /* 0x0800004043477389 */ /* 0x0000640000040041 */
[----:B01----:R-:W-:Y:S01]  /*1f60*/  ENDCOLLECTIVE ;  /* 0x000000000000791b */ /* 0x003fe20003800000 */
.L_x_1209:
[----:B------:R-:W-:Y:S01]  /*1f70*/  HFMA2.MMA R64, -RZ, RZ, 0, 2.384185791015625e-07 ;  /* 0x00000004ff407435 */ /* 0x000fe200000001ff */
[----:B------:R-:W-:Y:S02]  /*1f80*/  MOV R67, R122 ;  /* 0x0000007a00437202 */ /* 0x000fe40000000f00 */
[----:B------:R-:W-:-:S08]  /*1f90*/  MOV R70, R71 ;  /* 0x0000004700467202 */ /* 0x000fd00000000f00 */
[----:B------:R-:W-:Y:S05]  /*1fa0*/  WARPSYNC.COLLECTIVE R66, `(.L_x_1210) ;  /* 0x0000000042087348 */ /* 0x000fea0003c00000 */
[----:B------:R0:W1:Y:S02]  /*1fb0*/  SHFL.DOWN P2, R71, R67, R64, R65 ;  /* 0x0800004043477389 */ /* 0x0000640000040041 */
[----:B01----:R-:W-:Y:S01]  /*1fc0*/  ENDCOLLECTIVE ;  /* 0x000000000000791b */ /* 0x003fe20003800000 */
.L_x_1210:
[----:B------:R-:W-:-:S05]  /*1fd0*/  FADD.FTZ R70, R63, R70 ;  /* 0x000000463f467221 */ /* 0x000fca0000010000 */
[----:B------:R-:W-:Y:S01]  /*1fe0*/  MOV R67, R70 ;  /* 0x0000004600437202 */ /* 0x000fe20000000f00 */
[----:B------:R-:W-:-:S07]  /*1ff0*/  FADD.FTZ R125, R122, R71 ;  /* 0x000000477a7d7221 */ /* 0x000fce0000010000 */
[----:B------:R-:W-:Y:S05]  /*2000*/  WARPSYNC.COLLECTIVE R66, `(.L_x_1211) ;  /* 0x0000000042087348 */ /* 0x000fea0003c00000 */
[----:B------:R0:W1:Y:S02]  /*2010*/  SHFL.DOWN P2, R71, R67, R64, R65 ;  /* 0x0800004043477389 */ /* 0x0000640000040041 */
[----:B01----:R-:W-:Y:S01]  /*2020*/  ENDCOLLECTIVE ;  /* 0x000000000000791b */ /* 0x003fe20003800000 */
.L_x_1211:
[----:B------:R-:W-:Y:S01]  /*2030*/  HFMA2.MMA R64, -RZ, RZ, 0, 1.1920928955078125e-07 ;  /* 0x00000002ff407435 */ /* 0x000fe200000001ff */
[----:B------:R-:W-:Y:S02]  /*2040*/  MOV R67, R125 ;  /* 0x0000007d00437202 */ /* 0x000fe40000000f00 */
[----:B------:R-:W-:-:S08]  /*2050*/  MOV R62, R71 ;  /* 0x00000047003e7202 */ /* 0x000fd00000000f00 */
[----:B------:R-:W-:Y:S05]  /*2060*/  WARPSYNC.COLLECTIVE R66, `(.L_x_1212) ;  /* 0x0000000042087348 */ /* 0x000fea0003c00000 */
[----:B------:R0:W1:Y:S02]  /*2070*/  SHFL.DOWN P2, R71, R67, R64, R65 ;  /* 0x0800004043477389 */ /* 0x0000640000040041 */
[----:B01----:R-:W-:Y:S01]  /*2080*/  ENDCOLLECTIVE ;  /* 0x000000000000791b */ /* 0x003fe20003800000 */
.L_x_1212:
[----:B------:R-:W-:-:S05]  /*2090*/  FADD.FTZ R122, R70, R62 ;  /* 0x0000003e467a7221 */ /* 0x000fca0000010000 */
[----:B------:R-:W-:Y:S01]  /*20a0*/  MOV R67, R122 ;  /* 0x0000007a00437202 */ /* 0x000fe20000000f00 */
[----:B------:R-:W-:-:S07]  /*20b0*/  FADD.FTZ R70, R125, R71 ;  /* 0x000000477d467221 */ /* 0x000fce0000010000 */
[----:B------:R-:W-:Y:S05]  /*20c0*/  WARPSYNC.COLLECTIVE R66, `(.L_x_1213) ;  /* 0x0000000042087348 */ /* 0x000fea0003c00000 */
[----:B------:R0:W1:Y:S02]  /*20d0*/  SHFL.DOWN P2, R71, R67, R64, R65 ;  /* 0x0800004043477389 */ /* 0x0000640000040041 */
[----:B01----:R-:W-:Y:S01]  /*20e0*/  ENDCOLLECTIVE ;  /* 0x000000000000791b */ /* 0x003fe20003800000 */
.L_x_1213:
[----:B------:R-:W-:Y:S01]  /*20f0*/  HFMA2.MMA R64, -RZ, RZ, 0, 5.9604644775390625e-08 ;  /* 0x00000001ff407435 */ /* 0x000fe200000001ff */
[----:B------:R-:W-:Y:S02]  /*2100*/  MOV R67, R70 ;  /* 0x0000004600437202 */ /* 0x000fe40000000f00 */
[----:B------:R-:W-:-:S08]  /*2110*/  MOV R63, R71 ;  /* 0x00000047003f7202 */ /* 0x000fd00000000f00 */
[----:B------:R-:W-:Y:S05]  /*2120*/  WARPSYNC.COLLECTIVE R66, `(.L_x_1214) ;  /* 0x0000000042087348 */ /* 0x000fea0003c00000 */
[----:B------:R0:W1:Y:S02]  /*2130*/  SHFL.DOWN P2, R71, R67, R64, R65 ;  /* 0x0800004043477389 */ /* 0x0000640000040041 */
[----:B01----:R-:W-:Y:S01]  /*2140*/  ENDCOLLECTIVE ;  /* 0x000000000000791b */ /* 0x003fe20003800000 */
.L_x_1214:
[----:B------:R-:W-:-:S05]  /*2150*/  FADD.FTZ R62, R122, R63 ;  /* 0x0000003f7a3e7221 */ /* 0x000fca0000010000 */
[----:B------:R-:W-:Y:S02]  /*2160*/  MOV R67, R62 ;  /* 0x0000003e00437202 */ /* 0x000fe40000000f00 */
[----:B------:R-:W-:-:S07]  /*2170*/  MOV R63, R71 ;  /* 0x00000047003f7202 */ /* 0x000fce0000000f00 */
[----:B------:R-:W-:Y:S05]  /*2180*/  WARPSYNC.COLLECTIVE R66, `(.L_x_1215) ;  /* 0x0000000042087348 */ /* 0x000fea0003c00000 */
[----:B------:R0:W1:Y:S02]  /*2190*/  SHFL.DOWN P2, R71, R67, R64, R65 ;  /* 0x0800004043477389 */ /* 0x0000640000040041 */
[----:B01----:R-:W-:Y:S01]  /*21a0*/  ENDCOLLECTIVE ;  /* 0x000000000000791b */ /* 0x003fe20003800000 */
.L_x_1215:
[----:B------:R-:W-:Y:S05]  /*21b0*/  BRA `(.L_x_1216) ;  /* 0xffffffec00a47947 */ /* 0x000fea000383ffff */
.L_x_1217:
        /* <DEDUP_REMOVED lines=12> */
.L_x_2975:


//--------------------- .text._ZN10layer_norm31ln_parallel_residual_bwd_kernelINS_13Kernel_traitsIf13__nv_bfloat16fS2_fjLj2048ELj1ELj1ELj4ELj16ENS_18Kernel_traits_baseILj2048EfS2_fS2_fjLj128EEEEELb1ELb0ELb0EEEvNS_9BwdParamsE --------------------------
	.section	.text._ZN10layer_norm31ln_parallel_residual_bwd_kernelINS_13Kernel_traitsIf13__nv_bfloat16fS2_fjLj2048ELj1ELj1ELj4ELj16ENS_18Kernel_traits_baseILj2048EfS2_fS2_fjLj128EEEEELb1ELb0ELb0EEEvNS_9BwdParamsE,"ax",@progbits
	.align	128
        .global         _ZN10layer_norm31ln_parallel_residual_bwd_kernelINS_13Kernel_traitsIf13__nv_bfloat16fS2_fjLj2048ELj1ELj1ELj4ELj16ENS_18Kernel_traits_baseILj2048EfS2_fS2_fjLj128EEEEELb1ELb0ELb0EEEvNS_9BwdParamsE
        .type           _ZN10layer_norm31ln_parallel_residual_bwd_kernelINS_13Kernel_traitsIf13__nv_bfloat16fS2_fjLj2048ELj1ELj1ELj4ELj16ENS_18Kernel_traits_baseILj2048EfS2_fS2_fjLj128EEEEELb1ELb0ELb0EEEvNS_9BwdParamsE,@function
        .size           _ZN10layer_norm31ln_parallel_residual_bwd_kernelINS_13Kernel_traitsIf13__nv_bfloat16fS2_fjLj2048ELj1ELj1ELj4ELj16ENS_18Kernel_traits_baseILj2048EfS2_fS2_fjLj128EEEEELb1ELb0ELb0EEEvNS_9BwdParamsE,(.L_x_2976 - _ZN10layer_norm31ln_parallel_residual_bwd_kernelINS_13Kernel_traitsIf13__nv_bfloat16fS2_fjLj2048ELj1ELj1ELj4ELj16ENS_18Kernel_traits_baseILj2048EfS2_fS2_fjLj128EEEEELb1ELb0ELb0EEEvNS_9BwdParamsE)
        .other          _ZN10layer_norm31ln_parallel_residual_bwd_kernelINS_13Kernel_traitsIf13__nv_bfloat16fS2_fjLj2048ELj1ELj1ELj4ELj16ENS_18Kernel_traits_baseILj2048EfS2_fS2_fjLj128EEEEELb1ELb0ELb0EEEvNS_9BwdParamsE,@"STO_CUDA_ENTRY STV_DEFAULT"
_ZN10layer_norm31ln_parallel_residual_bwd_kernelINS_13Kernel_traitsIf13__nv_bfloat16fS2_fjLj2048ELj1ELj1ELj4ELj16ENS_18Kernel_traits_baseILj2048EfS2_fS2_fjLj128EEEEELb1ELb0ELb0EEEvNS_9BwdParamsE:
.text._ZN10layer_norm31ln_parallel_residual_bwd_kernelINS_13Kernel_traitsIf13__nv_bfloat16fS2_fjLj2048ELj1ELj1ELj4ELj16ENS_18Kernel_traits_baseILj2048EfS2_fS2_fjLj128EEEEELb1ELb0ELb0EEEvNS_9BwdParamsE:
        /* <DEDUP_REMOVED lines=79> */
.L_x_1228:
[----:B------:R-:W1:Y:S08]  /*04f0*/  LDC.64 R128, c[0x0][0x250] ;  /* 0x00009400ff807b82 */ /* 0x000e700000000a00 */
[----:B------:R-:W2:Y:S01]  /*0500*/  LDC.64 R130, c[0x0][0x258] ;  /* 0x00009600ff827b82 */ /* 0x000ea20000000a00 */
[----:B-1----:R-:W-:-:S05]  /*0510*/  IMAD.WIDE R128, R153, 0x4, R128 ;  /* 0x0000000499807825 */ /* 0x002fca00078e0280 */
[----:B-----5:R1:W5:Y:S01]  /*0520*/  LDG.E R187, desc[UR4][R128.64] ;  /* 0x0000000480bb7981 */ /* 0x020362000c1e1900 */
[----:B--2---:R-:W-:-:S05]  /*0530*/  IMAD.WIDE R130, R153, 0x4, R130 ;  /* 0x0000000499827825 */ /* 0x004fca00078e0282 */
[----:B------:R1:W5:Y:S01]  /*0540*/  LDG.E R155, desc[UR4][R130.64] ;  /* 0x00000004829b7981 */ /* 0x000362000c1e1900 */
[----:B------:R-:W-:-:S04]  /*0550*/  IMAD.U32 R152, RZ, RZ, UR21 ;  /* 0x00000015ff987e24 */ /* 0x000fc8000f8e00ff */
        /* <DEDUP_REMOVED lines=8> */
[----:B------:R-:W-:-:S02]  /*05e0*/  LOP3.LUT P5, RZ, R0, 0x1f, RZ, 0xc0, !PT ;  /* 0x0000001f00ff7812 */ /* 0x000fc400078ac0ff */
[----:B------:R-:W-:Y:S02]  /*05f0*/  LOP3.LUT R189, R188, 0x7fffffc, RZ, 0xc0, !PT ;  /* 0x07fffffcbcbd7812 */ /* 0x000fe400078ec0ff */
[----:B------:R-:W-:Y:S01]  /*0600*/  MOV R193, R154 ;  /* 0x0000009a00c17202 */ /* 0x000fe20000000f00 */
[----:B-1----:R-:W-:Y:S08]  /*0610*/  @!P2 BRA `(.L_x_1220) ;  /* 0x000000080018a947 */ /* 0x002ff00003800000 */
        /* <DEDUP_REMOVED lines=12> */
[----:B------:R-:W1:Y:S01]  /*06e0*/  @P0 LDC.64 R176, c[0x0][0x248] ;  /* 0x00009200ffb00b82 */ /* 0x000e620000000a00 */
[C---:B------:R-:W-:Y:S02]  /*06f0*/  SHF.L.U32 R3, R154.reuse, 0x3, RZ ;  /* 0x000000039a037819 */ /* 0x040fe400000006ff */
[----:B------:R-:W-:Y:S02]  /*0700*/  SHF.L.U64.HI R172, R154, 0x3, RZ ;  /* 0x000000039aac7819 */ /* 0x000fe400000102ff */
[----:B------:R-:W-:-:S04]  /*0710*/  IADD3 R174, P6, R3, UR12, RZ ;  /* 0x0000000c03ae7c10 */ /* 0x000fc8000ffde0ff */
[----:B------:R-:W-:Y:S02]  /*0720*/  IADD3.X R175, R172, UR13, RZ, P6, !PT ;  /* 0x0000000dacaf7c10 */ /* 0x000fe4000b7fe4ff */
[----:B------:R-:W-:-:S03]  /*0730*/  ISETP.NE.U32.AND P1, PT, RZ, UR8, PT ;  /* 0x00000008ff007c0c */ /* 0x000fc6000bf25070 */
[----:B------:R-:W5:Y:S01]  /*0740*/  LDG.E.64 R136, desc[UR4][R174.64] ;  /* 0x00000004ae887981 */ /* 0x000f62000c1e1b00 */
[----:B------:R-:W-:Y:S02]  /*0750*/  ISETP.NE.AND.EX P1, PT, RZ, UR9, PT, P1 ;  /* 0x00000009ff007c0c */ /* 0x000fe4000bf25310 */
[----:B-1----:R-:W-:-:S04]  /*0760*/  @P0 IADD3 R176, P6, R3, R176, RZ ;  /* 0x000000b003b00210 */ /* 0x002fc80007fde0ff */
[----:B------:R-:W-:-:S05]  /*0770*/  @P0 IADD3.X R177, R172, R177, RZ, P6, !PT ;  /* 0x000000b1acb10210 */ /* 0x000fca00037fe4ff */
[----:B------:R-:W5:Y:S01]  /*0780*/  @P0 LDG.E.64 R138, desc[UR4][R176.64] ;  /* 0x00000004b08a0981 */ /* 0x000f62000c1e1b00 */
[----:B0-----:R-:W-:-:S04]  /*0790*/  ISETP.NE.AND P0, PT, R192, RZ, PT ;  /* 0x000000ffc000720c */ /* 0x001fc80003f05270 */
[----:B-----5:R-:W-:Y:S02]  /*07a0*/  FSEL R3, R187, RZ, !P0 ;  /* 0x000000ffbb037208 */ /* 0x020fe40004000000 */
[----:B------:R-:W-:-:S04]  /*07b0*/  @P1 LEA R172, P6, R154, UR8, 0x5 ;  /* 0x000000089aac1c11 */ /* 0x000fc8000f8c28ff */
[----:B------:R-:W-:-:S05]  /*07c0*/  @P1 LEA.HI.X R173, R154, UR9, RZ, 0x5, P6 ;  /* 0x000000099aad1c11 */ /* 0x000fca000b0f2cff */
[----:B------:R-:W5:Y:S04]  /*07d0*/  @P1 LDG.E.128 R16, desc[UR4][R172.64] ;  /* 0x00000004ac101981 */ /* 0x000f68000c1e1d00 */
[----:B------:R0:W5:Y:S01]  /*07e0*/  @P1 LDG.E.128 R12, desc[UR4][R172.64+0x10] ;  /* 0x00001004ac0c1981 */ /* 0x000162000c1e1d00 */
[----:B------:R-:W-:Y:S02]  /*07f0*/  VIADD R193, R154, 0x80 ;  /* 0x000000809ac17836 */ /* 0x000fe40000000000 */
[--C-:B---3--:R-:W-:Y:S01]  /*0800*/  FADD.FTZ R180, R130, -R3.reuse ;  /* 0x8000000382b47221 */ /* 0x108fe20000010000 */
[--C-:B------:R-:W-:Y:S01]  /*0810*/  FADD.FTZ R178, R129, -R3.reuse ;  /* 0x8000000381b27221 */ /* 0x100fe20000010000 */
[--C-:B------:R-:W-:Y:S01]  /*0820*/  FADD.FTZ R128, R128, -R3.reuse ;  /* 0x8000000380807221 */ /* 0x100fe20000010000 */
[--C-:B------:R-:W-:Y:S01]  /*0830*/  FADD.FTZ R182, R131, -R3.reuse ;  /* 0x8000000383b67221 */ /* 0x100fe20000010000 */
[--C-:B----4-:R-:W-:Y:S01]  /*0840*/  FADD.FTZ R148, R148, -R3.reuse ;  /* 0x8000000394947221 */ /* 0x110fe20000010000 */
[--C-:B------:R-:W-:Y:S01]  /*0850*/  FADD.FTZ R150, R150, -R3.reuse ;  /* 0x8000000396967221 */ /* 0x100fe20000010000 */
[----:B------:R-:W-:Y:S01]  /*0860*/  FADD.FTZ R186, R151, -R3 ;  /* 0x8000000397ba7221 */ /* 0x000fe20000010000 */
[----:B0-----:R-:W-:Y:S01]  /*0870*/  FMUL.FTZ R172, R155, R178 ;  /* 0x000000b29bac7220 */ /* 0x001fe20000410000 */
[----:B------:R-:W-:-:S04]  /*0880*/  PRMT R130, R144, 0x7632, R130 ;  /* 0x0000763290827816 */ /* 0x000fc80000000082 */
[----:B------:R-:W-:Y:S02]  /*0890*/  SHF.L.U32 R130, R130, 0x10, RZ ;  /* 0x0000001082827819 */ /* 0x000fe400000006ff */
[C---:B--2---:R-:W-:Y:S01]  /*08a0*/  PRMT R176, R133.reuse, 0x7632, R176 ;  /* 0x0000763285b07816 */ /* 0x044fe200000000b0 */
[----:B------:R-:W-:Y:S01]  /*08b0*/  IMAD.U32 R177, R133, 0x10000, RZ ;  /* 0x0001000085b17824 */ /* 0x000fe200078e00ff */
[----:B------:R-:W-:Y:S02]  /*08c0*/  PRMT R129, R132, 0x7632, R129 ;  /* 0x0000763284817816 */ /* 0x000fe40000000081 */
[----:B------:R-:W-:Y:S02]  /*08d0*/  SHF.L.U32 R133, R144, 0x10, RZ ;  /* 0x0000001090857819 */ /* 0x000fe400000006ff */
[C---:B------:R-:W-:Y:S02]  /*08e0*/  PRMT R179, R134.reuse, 0x7632, R179 ;  /* 0x0000763286b37816 */ /* 0x040fe400000000b3 */
[----:B------:R-:W-:Y:S01]  /*08f0*/  SHF.L.U32 R181, R134, 0x10, RZ ;  /* 0x0000001086b57819 */ /* 0x000fe200000006ff */
[----:B------:R-:W-:Y:S01]  /*0900*/  FADD.FTZ R144, R149, -R3 ;  /* 0x8000000395907221 */ /* 0x000fe20000010000 */
[----:B------:R-:W-:Y:S01]  /*0910*/  PRMT R134, R145, 0x7632, R134 ;  /* 0x0000763291867816 */ /* 0x000fe20000000086 */
[----:B------:R-:W-:Y:S01]  /*0920*/  FMUL.FTZ R3, R155, R128 ;  /* 0x000000809b037220 */ /* 0x000fe20000410000 */
[----:B------:R-:W-:Y:S01]  /*0930*/  SHF.L.U32 R131, R132, 0x10, RZ ;  /* 0x0000001084837819 */ /* 0x000fe200000006ff */
[----:B------:R-:W-:Y:S01]  /*0940*/  FMUL.FTZ R128, R105, R130 ;  /* 0x0000008269807220 */ /* 0x000fe20000410000 */
[----:B------:R-:W-:Y:S01]  /*0950*/  SHF.L.U32 R132, R129, 0x10, RZ ;  /* 0x0000001081847819 */ /* 0x000fe200000006ff */
[----:B------:R-:W-:Y:S01]  /*0960*/  FMUL.FTZ R129, R104, R133 ;  /* 0x0000008568817220 */ /* 0x000fe20000410000 */
[----:B------:R-:W-:Y:S01]  /*0970*/  SHF.L.U32 R145, R145, 0x10, RZ ;  /* 0x0000001091917819 */ /* 0x000fe200000006ff */
[----:B------:R-:W-:Y:S01]  /*0980*/  IMAD.U32 R134, R134, 0x10000, RZ ;  /* 0x0001000086867824 */ /* 0x000fe200078e00ff */
[C---:B------:R-:W-:Y:S01]  /*0990*/  PRMT R185, R135.reuse, 0x7632, R185 ;  /* 0x0000763287b97816 */ /* 0x040fe200000000b9 */
[----:B------:R-:W-:Y:S01]  /*09a0*/  FFMA.FTZ R174, R112, R131, R129 ;  /* 0x0000008370ae7223 */ /* 0x000fe20000010081 */
[----:B------:R-:W-:Y:S01]  /*09b0*/  SHF.L.U32 R191, R135, 0x10, RZ ;  /* 0x0000001087bf7819 */ /* 0x000fe200000006ff */
[-C--:B------:R-:W-:Y:S01]  /*09c0*/  FFMA.FTZ R173, R113, R132.reuse, R128 ;  /* 0x0000008471ad7223 */ /* 0x080fe20000010080 */
[----:B------:R-:W-:Y:S01]  /*09d0*/  PRMT R135, R146, 0x7632, R135 ;  /* 0x0000763292877816 */ /* 0x000fe20000000087 */
[----:B------:R-:W-:Y:S01]  /*09e0*/  FADD.FTZ R65, R65, R132 ;  /* 0x0000008441417221 */ /* 0x000fe20000010000 */
[----:B------:R-:W-:Y:S01]  /*09f0*/  FFMA.FTZ R81, R172, R132, R81 ;  /* 0x00000084ac517223 */ /* 0x000fe20000010051 */
[----:B------:R-:W-:Y:S01]  /*0a00*/  SHF.L.U32 R128, R176, 0x10, RZ ;  /* 0x00000010b0807819 */ /* 0x000fe200000006ff */
[----:B------:R-:W-:Y:S01]  /*0a10*/  FMUL.FTZ R129, R106, R145 ;  /* 0x000000916a817220 */ /* 0x000fe20000410000 */
[C---:B------:R-:W-:Y:S01]  /*0a20*/  FMUL.FTZ R175, R155.reuse, R180 ;  /* 0x000000b49baf7220 */ /* 0x040fe20000410000 */
        /* <DEDUP_REMOVED lines=9> */
[----:B------:R-:W-:Y:S01]  /*0ac0*/  FADD.FTZ R67, R67, R128 ;  /* 0x0000008043437221 */ /* 0x000fe20000010000 */
[-C--:B------:R-:W-:Y:S01]  /*0ad0*/  FFMA.FTZ R177, R115, R128.reuse, R132 ;  /* 0x0000008073b17223 */ /* 0x080fe20000010084 */
[----:B------:R-:W-:Y:S01]  /*0ae0*/  FFMA.FTZ R83, R176, R128, R83 ;  /* 0x00000080b0537223 */ /* 0x000fe20000010053 */
[----:B------:R-:W-:Y:S01]  /*0af0*/  PRMT R146, R147, 0x7632, R146 ;  /* 0x0000763293927816 */ /* 0x000fe20000000092 */
[----:B------:R-:W-:Y:S01]  /*0b00*/  FMUL.FTZ R129, R100, R183 ;  /* 0x000000b764817220 */ /* 0x000fe20000410000 */
[----:B------:R-:W-:Y:S01]  /*0b10*/  SHF.L.U32 R128, R179, 0x10, RZ ;  /* 0x00000010b3807819 */ /* 0x000fe200000006ff */
[----:B------:R-:W-:Y:S01]  /*0b20*/  FMUL.FTZ R179, R155, R148 ;  /* 0x000000949bb37220 */ /* 0x000fe20000410000 */
        /* <DEDUP_REMOVED lines=9> */
[-C--:B------:R-:W-:Y:S01]  /*0bc0*/  FFMA.FTZ R181, R109, R128.reuse, R132 ;  /* 0x000000806db57223 */ /* 0x080fe20000010084 */
[----:B------:R-:W-:Y:S01]  /*0bd0*/  FFMA.FTZ R77, R182, R128, R77 ;  /* 0x00000080b64d7223 */ /* 0x000fe2000001004d */
[----:B------:R-:W-:Y:S01]  /*0be0*/  FMUL.FTZ R131, R102, R147 ;  /* 0x0000009366837220 */ /* 0x000fe20000410000 */
[----:B------:R-:W-:Y:S01]  /*0bf0*/  FADD.FTZ R128, RZ, R174 ;  /* 0x000000aeff807221 */ /* 0x000fe20000010000 */
[----:B------:R-:W-:-:S02]  /*0c00*/  FFMA.FTZ R129, R3, R174, RZ ;  /* 0x000000ae03817223 */ /* 0x000fc400000100ff */
        /* <DEDUP_REMOVED lines=39> */
.L_x_1220:
[----:B------:R-:W-:Y:S05]  /*0e80*/  BSYNC B0 ;  /* 0x0000000000007941 */ /* 0x000fea0003800000 */
.L_x_1219:
[----:B------:R-:W-:Y:S04]  /*0e90*/  BSSY B0, `(.L_x_1221) ;  /* 0x0000087000007945 */ /* 0x000fe80003800000 */
[----:B------:R-:W-:Y:S05]  /*0ea0*/  @!P3 BRA `(.L_x_1222) ;  /* 0x000000080014b947 */ /* 0x000fea0003800000 */
[----:B------:R-:W1:Y:S08]  /*0eb0*/  LDC.64 R128, c[0x0][0x2b8] ;  /* 0x0000ae00ff807b82 */ /* 0x000e700000000a00 */
[----:B------:R-:W2:Y:S01]  /*0ec0*/  LDC.64 R132, c[0x0][0x2c0] ;  /* 0x0000b000ff847b82 */ /* 0x000ea20000000a00 */
[----:B------:R-:W-:-:S04]  /*0ed0*/  LEA R142, P0, R193, UR10, 0x5 ;  /* 0x0000000ac18e7c11 */ /* 0x000fc8000f8028ff */
[----:B------:R-:W-:-:S05]  /*0ee0*/  LEA.HI.X R143, R193, UR11, RZ, 0x5, P0 ;  /* 0x0000000bc18f7c11 */ /* 0x000fca00080f2cff */
[----:B------:R-:W3:Y:S04]  /*0ef0*/  LDG.E.128 R144, desc[UR4][R142.64] ;  /* 0x000000048e907981 */ /* 0x000ee8000c1e1d00 */
[----:B------:R-:W4:Y:S01]  /*0f00*/  LDG.E.128 R148, desc[UR4][R142.64+0x10] ;  /* 0x000010048e947981 */ /* 0x000f22000c1e1d00 */
[----:B-1----:R-:W-:-:S06]  /*0f10*/  IMAD.WIDE.U32 R128, R193, 0x10, R128 ;  /* 0x00000010c1807825 */ /* 0x002fcc00078e0080 */
[----:B------:R-:W4:Y:S01]  /*0f20*/  LDG.E.128 R128, desc[UR4][R128.64] ;  /* 0x0000000480807981 */ /* 0x000f22000c1e1d00 */
[----:B--2---:R-:W-:-:S06]  /*0f30*/  IMAD.WIDE.U32 R132, R193, 0x10, R132 ;  /* 0x00000010c1847825 */ /* 0x004fcc00078e0084 */
[----:B------:R-:W2:Y:S01]  /*0f40*/  LDG.E.128 R132, desc[UR4][R132.64] ;  /* 0x0000000484847981 */ /* 0x000ea2000c1e1d00 */
[----:B------:R-:W-:-:S04]  /*0f50*/  ISETP.NE.U32.AND P0, PT, RZ, UR14, PT ;  /* 0x0000000eff007c0c */ /* 0x000fc8000bf05070 */
[----:B------:R-:W-:Y:S02]  /*0f60*/  ISETP.NE.AND.EX P0, PT, RZ, UR15, PT, P0 ;  /* 0x0000000fff007c0c */ /* 0x000fe4000bf05300 */
[----:B------:R-:W-:-:S04]  /*0f70*/  ISETP.NE.U32.AND P1, PT, RZ, UR8, PT ;  /* 0x00000008ff007c0c */ /* 0x000fc8000bf25070 */
[----:B------:R-:W-:-:S07]  /*0f80*/  ISETP.NE.AND.EX P1, PT, RZ, UR9, PT, P1 ;  /* 0x00000009ff007c0c */ /* 0x000fce000bf25310 */
[----:B------:R-:W1:Y:S01]  /*0f90*/  @P0 LDC.64 R164, c[0x0][0x248] ;  /* 0x00009200ffa40b82 */ /* 0x000e620000000a00 */
        /* <DEDUP_REMOVED lines=8> */
[----:B------:R-:W5:Y:S01]  /*1020*/  LDG.E.64 R142, desc[UR4][R158.64] ;  /* 0x000000049e8e7981 */ /* 0x000f62000c1e1b00 */
[----:B-1----:R-:W-:-:S04]  /*1030*/  @P0 IADD3 R160, P6, R161, R164, RZ ;  /* 0x000000a4a1a00210 */ /* 0x002fc80007fde0ff */
[----:B------:R-:W-:-:S05]  /*1040*/  @P0 IADD3.X R161, R162, R165, RZ, P6, !PT ;  /* 0x000000a5a2a10210 */ /* 0x000fca00037fe4ff */
[----:B------:R1:W5:Y:S01]  /*1050*/  @P0 LDG.E.64 R140, desc[UR4][R160.64] ;  /* 0x00000004a08c0981 */ /* 0x000362000c1e1b00 */
[----:B0-----:R-:W-:-:S04]  /*1060*/  ISETP.NE.AND P0, PT, R192, RZ, PT ;  /* 0x000000ffc000720c */ /* 0x001fc80003f05270 */
[----:B-----5:R-:W-:-:S05]  /*1070*/  FSEL R194, R187, RZ, !P0 ;  /* 0x000000ffbbc27208 */ /* 0x020fca0004000000 */
[C---:B---3--:R-:W-:Y:S01]  /*1080*/  FADD.FTZ R144, -R194.reuse, R144 ;  /* 0x00000090c2907221 */ /* 0x048fe20000010100 */
[----:B------:R-:W-:Y:S01]  /*1090*/  FADD.FTZ R146, -R194, R146 ;  /* 0x00000092c2927221 */ /* 0x000fe20000010100 */
[C---:B----4-:R-:W-:Y:S02]  /*10a0*/  PRMT R164, R128.reuse, 0x7632, R164 ;  /* 0x0000763280a47816 */ /* 0x050fe400000000a4 */
[----:B------:R-:W-:Y:S02]  /*10b0*/  SHF.L.U32 R165, R128, 0x10, RZ ;  /* 0x0000001080a57819 */ /* 0x000fe400000006ff */
[C---:B------:R-:W-:Y:S02]  /*10c0*/  PRMT R166, R129.reuse, 0x7632, R166 ;  /* 0x0000763281a67816 */ /* 0x040fe400000000a6 */
[----:B------:R-:W-:Y:S02]  /*10d0*/  SHF.L.U32 R169, R129, 0x10, RZ ;  /* 0x0000001081a97819 */ /* 0x000fe400000006ff */
[----:B--2---:R-:W-:Y:S01]  /*10e0*/  PRMT R128, R132, 0x7632, R128 ;  /* 0x0000763284807816 */ /* 0x004fe20000000080 */
[----:B------:R-:W-:Y:S01]  /*10f0*/  IMAD.U32 R193, R130, 0x10000, RZ ;  /* 0x0001000082c17824 */ /* 0x000fe200078e00ff */
[----:B------:R-:W-:-:S02]  /*1100*/  SHF.L.U32 R129, R132, 0x10, RZ ;  /* 0x0000001084817819 */ /* 0x000fc400000006ff */
[----:B------:R-:W-:Y:S01]  /*1110*/  PRMT R170, R130, 0x7632, R170 ;  /* 0x0000763282aa7816 */ /* 0x000fe200000000aa */
[----:B------:R-:W-:Y:S01]  /*1120*/  FADD.FTZ R130, -R194, R145 ;  /* 0x00000091c2827221 */ /* 0x000fe20000010100 */
[----:B------:R-:W-:Y:S02]  /*1130*/  SHF.L.U32 R132, R128, 0x10, RZ ;  /* 0x0000001080847819 */ /* 0x000fe400000006ff */
[----:B------:R-:W-:Y:S01]  /*1140*/  PRMT R156, R133, 0x7632, R156 ;  /* 0x00007632859c7816 */ /* 0x000fe2000000009c */
[----:B------:R-:W-:Y:S01]  /*1150*/  FMUL.FTZ R163, R155, R144 ;  /* 0x000000909ba37220 */ /* 0x000fe20000410000 */
[C---:B-1----:R-:W-:Y:S02]  /*1160*/  PRMT R161, R131.reuse, 0x7632, R161 ;  /* 0x0000763283a17816 */ /* 0x042fe400000000a1 */
[----:B------:R-:W-:Y:S01]  /*1170*/  SHF.L.U32 R195, R131, 0x10, RZ ;  /* 0x0000001083c37819 */ /* 0x000fe200000006ff */
[----:B------:R-:W-:Y:S01]  /*1180*/  FMUL.FTZ R131, R88, R129 ;  /* 0x0000008158837220 */ /* 0x000fe20000410000 */
[----:B------:R-:W-:-:S02]  /*1190*/  PRMT R157, R134, 0x7632, R157 ;  /* 0x00007632869d7816 */ /* 0x000fc4000000009d */
[----:B------:R-:W-:Y:S01]  /*11a0*/  SHF.L.U32 R159, R134, 0x10, RZ ;  /* 0x00000010869f7819 */ /* 0x000fe200000006ff */
[----:B------:R-:W-:Y:S01]  /*11b0*/  FMUL.FTZ R134, R89, R132 ;  /* 0x0000008459867220 */ /* 0x000fe20000410000 */
[----:B------:R-:W-:Y:S01]  /*11c0*/  SHF.L.U32 R128, R164, 0x10, RZ ;  /* 0x00000010a4807819 */ /* 0x000fe200000006ff */
[----:B------:R-:W-:Y:S01]  /*11d0*/  FMUL.FTZ R164, R155, R130 ;  /* 0x000000829ba47220 */ /* 0x000fe20000410000 */
        /* <DEDUP_REMOVED lines=8> */
[-C--:B------:R-:W-:Y:S01]  /*1260*/  FFMA.FTZ R165, R97, R128.reuse, R134 ;  /* 0x0000008061a57223 */ /* 0x080fe20000010086 */
[----:B------:R-:W-:Y:S01]  /*1270*/  FFMA.FTZ R73, R164, R128, R73 ;  /* 0x00000080a4497223 */ /* 0x000fe20000010049 */
[----:B------:R-:W-:Y:S01]  /*1280*/  FADD.FTZ R168, -R194, R147 ;  /* 0x00000093c2a87221 */ /* 0x000fe20000010100 */
[----:B------:R-:W-:Y:S01]  /*1290*/  FMUL.FTZ R129, R90, R133 ;  /* 0x000000855a817220 */ /* 0x000fe20000410000 */
[----:B------:R-:W-:Y:S01]  /*12a0*/  SHF.L.U32 R128, R166, 0x10, RZ ;  /* 0x00000010a6807819 */ /* 0x000fe200000006ff */
[----:B------:R-:W-:Y:S01]  /*12b0*/  FMUL.FTZ R167, R155, R146 ;  /* 0x000000929ba77220 */ /* 0x000fe20000410000 */
[----:B------:R-:W-:Y:S01]  /*12c0*/  FMUL.FTZ R130, R91, R156 ;  /* 0x0000009c5b827220 */ /* 0x000fe20000410000 */
[----:B------:R-:W-:Y:S01]  /*12d0*/  FADD.FTZ R58, R58, R169 ;  /* 0x000000a93a3a7221 */ /* 0x000fe20000010000 */
[-C--:B------:R-:W-:Y:S01]  /*12e0*/  FFMA.FTZ R166, R98, R169.reuse, R129 ;  /* 0x000000a962a67223 */ /* 0x080fe20000010081 */
[----:B------:R-:W-:Y:S01]  /*12f0*/  FMUL.FTZ R168, R155, R168 ;  /* 0x000000a89ba87220 */ /* 0x000fe20000410000 */
[----:B------:R-:W-:Y:S01]  /*1300*/  FFMA.FTZ R74, R167, R169, R74 ;  /* 0x000000a9a74a7223 */ /* 0x000fe2000001004a */
[----:B------:R-:W-:Y:S01]  /*1310*/  FFMA.FTZ R169, R99, R128, R130 ;  /* 0x0000008063a97223 */ /* 0x000fe20000010082 */
[----:B------:R-:W-:Y:S01]  /*1320*/  FADD.FTZ R160, -R194, R149 ;  /* 0x00000095c2a07221 */ /* 0x000fe20000010100 */
[----:B------:R-:W-:-:S02]  /*1330*/  IMAD.U32 R130, R157, 0x10000, RZ ;  /* 0x000100009d827824 */ /* 0x000fc400078e00ff */
[----:B------:R-:W-:Y:S01]  /*1340*/  FADD.FTZ R59, R59, R128 ;  /* 0x000000803b3b7221 */ /* 0x000fe20000010000 */
[----:B------:R-:W-:Y:S01]  /*1350*/  FFMA.FTZ R75, R168, R128, R75 ;  /* 0x00000080a84b7223 */ /* 0x000fe2000001004b */
[----:B------:R-:W-:Y:S01]  /*1360*/  SHF.L.U32 R128, R170, 0x10, RZ ;  /* 0x00000010aa807819 */ /* 0x000fe200000006ff */
[----:B------:R-:W-:Y:S01]  /*1370*/  FMUL.FTZ R158, R85, R130 ;  /* 0x00000082559e7220 */ /* 0x000fe20000410000 */
[----:B------:R-:W-:Y:S01]  /*1380*/  FMUL.FTZ R160, R155, R160 ;  /* 0x000000a09ba07220 */ /* 0x000fe20000410000 */
[----:B------:R-:W-:Y:S02]  /*1390*/  FMUL.FTZ R129, R84, R159 ;  /* 0x0000009f54817220 */ /* 0x000fe40000410000 */
[----:B------:R-:W-:Y:S01]  /*13a0*/  FADD.FTZ R53, R53, R128 ;  /* 0x0000008035357221 */ /* 0x000fe20000010000 */
[-C--:B------:R-:W-:Y:S01]  /*13b0*/  FFMA.FTZ R158, R93, R128.reuse, R158 ;  /* 0x000000805d9e7223 */ /* 0x080fe2000001009e */
[----:B------:R-:W-:Y:S01]  /*13c0*/  FFMA.FTZ R69, R160, R128, R69 ;  /* 0x00000080a0457223 */ /* 0x000fe20000010045 */
[----:B------:R-:W-:Y:S01]  /*13d0*/  FFMA.FTZ R170, R92, R193, R129 ;  /* 0x000000c15caa7223 */ /* 0x000fe20000010081 */
[----:B------:R-:W-:Y:S01]  /*13e0*/  FADD.FTZ R128, R191, R162 ;  /* 0x000000a2bf807221 */ /* 0x000fe20000010000 */
[----:B------:R-:W-:-:S03]  /*13f0*/  FFMA.FTZ R129, R163, R162, R190 ;  /* 0x000000a2a3817223 */ /* 0x000fc600000100be */
[----:B------:R-:W-:Y:S01]  /*1400*/  FADD.FTZ R131, R128, R165 ;  /* 0x000000a580837221 */ /* 0x000fe20000010000 */
[----:B------:R-:W-:Y:S01]  /*1410*/  FFMA.FTZ R128, R164, R165, R129 ;  /* 0x000000a5a4807223 */ /* 0x000fe20000010081 */
[----:B------:R-:W-:Y:S01]  /*1420*/  FADD.FTZ R21, R21, R130 ;  /* 0x0000008215157221 */ /* 0x000fe20000010000 */
[----:B------:R-:W-:Y:S01]  /*1430*/  FFMA.FTZ R37, R160, R130, R37 ;  /* 0x00000082a0257223 */ /* 0x000fe20000010025 */
[----:B------:R-:W-:Y:S01]  /*1440*/  FADD.FTZ R148, -R194, R148 ;  /* 0x00000094c2947221 */ /* 0x000fe20000010100 */
[----:B------:R-:W-:Y:S01]  /*1450*/  FADD.FTZ R130, R131, R166 ;  /* 0x000000a683827221 */ /* 0x000fe20000010000 */
[----:B------:R-:W-:Y:S01]  /*1460*/  FFMA.FTZ R129, R167, R166, R128 ;  /* 0x000000a6a7817223 */ /* 0x000fe20000010080 */
[C---:B------:R-:W-:Y:S01]  /*1470*/  PRMT R187, R135.reuse, 0x7632, R187 ;  /* 0x0000763287bb7816 */ /* 0x040fe200000000bb */
[----:B------:R-:W-:Y:S02]  /*1480*/  IMAD.U32 R135, R135, 0x10000, RZ ;  /* 0x0001000087877824 */ /* 0x000fe400078e00ff */
[----:B------:R-:W-:Y:S01]  /*1490*/  FMUL.FTZ R171, R155, R148 ;  /* 0x000000949bab7220 */ /* 0x000fe20000410000 */
[----:B------:R-:W-:Y:S01]  /*14a0*/  FADD.FTZ R131, R130, R169 ;  /* 0x000000a982837221 */ /* 0x000fe20000010000 */
[----:B------:R-:W-:Y:S01]  /*14b0*/  FFMA.FTZ R128, R168, R169, R129 ;  /* 0x000000a9a8807223 */ /* 0x000fe20000010081 */
[----:B------:R-:W-:Y:S01]  /*14c0*/  SHF.L.U32 R134, R187, 0x10, RZ ;  /* 0x00000010bb867819 */ /* 0x000fe200000006ff */
[----:B------:R-:W-:Y:S01]  /*14d0*/  FADD.FTZ R150, -R194, R150 ;  /* 0x00000096c2967221 */ /* 0x000fe20000010100 */
[----:B------:R-:W-:Y:S01]  /*14e0*/  FMUL.FTZ R157, R86, R135 ;  /* 0x00000087569d7220 */ /* 0x000fe20000410000 */
[----:B------:R-:W-:Y:S01]  /*14f0*/  FADD.FTZ R131, R131, R170 ;  /* 0x000000aa83837221 */ /* 0x000fe20000010000 */
[----:B------:R-:W-:Y:S01]  /*1500*/  FFMA.FTZ R129, R171, R170, R128 ;  /* 0x000000aaab817223 */ /* 0x000fe20000010080 */
[----:B------:R-:W-:Y:S01]  /*1510*/  FADD.FTZ R25, R25, R132 ;  /* 0x0000008419197221 */ /* 0x000fe20000010000 */
[----:B------:R-:W-:Y:S01]  /*1520*/  FFMA.FTZ R41, R164, R132, R41 ;  /* 0x00000084a4297223 */ /* 0x000fe20000010029 */
[----:B------:R-:W-:Y:S01]  /*1530*/  FADD.FTZ R20, R20, R159 ;  /* 0x0000009f14147221 */ /* 0x000fe20000010000 */
[----:B------:R-:W-:Y:S01]  /*1540*/  FFMA.FTZ R36, R171, R159, R36 ;  /* 0x0000009fab247223 */ /* 0x000fe20000010024 */
[----:B------:R-:W-:Y:S01]  /*1550*/  SHF.L.U32 R132, R161, 0x10, RZ ;  /* 0x00000010a1847819 */ /* 0x000fe200000006ff */
[----:B------:R-:W-:Y:S01]  /*1560*/  FADD.FTZ R194, -R194, R151 ;  /* 0x00000097c2c27221 */ /* 0x000fe20000010100 */
[----:B------:R-:W-:Y:S01]  /*1570*/  FMUL.FTZ R159, R155, R150 ;  /* 0x000000969b9f7220 */ /* 0x000fe20000410000 */
[----:B------:R-:W-:Y:S01]  /*1580*/  FFMA.FTZ R157, R94, R195, R157 ;  /* 0x000000c35e9d7223 */ /* 0x000fe2000001009d */
[----:B------:R-:W-:Y:S01]  /*1590*/  FMUL.FTZ R144, R87, R134 ;  /* 0x0000008657907220 */ /* 0x000fe20000410000 */
[----:B------:R-:W-:Y:S01]  /*15a0*/  FADD.FTZ R128, R131, R158 ;  /* 0x0000009e83807221 */ /* 0x000fe20000010000 */
[----:B------:R-:W-:Y:S01]  /*15b0*/  FFMA.FTZ R130, R160, R158, R129 ;  /* 0x0000009ea0827223 */ /* 0x000fe20000010081 */
[----:B------:R-:W-:Y:S01]  /*15c0*/  FADD.FTZ R27, R27, R156 ;  /* 0x0000009c1b1b7221 */ /* 0x000fe20000010000 */
[----:B------:R-:W-:Y:S01]  /*15d0*/  FFMA.FTZ R43, R168, R156, R43 ;  /* 0x0000009ca82b7223 */ /* 0x000fe2000001002b */
[----:B------:R-:W-:Y:S01]  /*15e0*/  FMUL.FTZ R156, R155, R194 ;  /* 0x000000c29b9c7220 */ /* 0x000fe20000410000 */
[-C--:B------:R-:W-:Y:S01]  /*15f0*/  FFMA.FTZ R161, R95, R132.reuse, R144 ;  /* 0x000000845fa17223 */ /* 0x080fe20000010090 */
        /* <DEDUP_REMOVED lines=16> */
.L_x_1222:
[----:B------:R-:W-:Y:S05]  /*1700*/  BSYNC B0 ;  /* 0x0000000000007941 */ /* 0x000fea0003800000 */
.L_x_1221:
        /* <DEDUP_REMOVED lines=21> */
.L_x_1241:
[----:B------:R-:W4:Y:S01]  /*1860*/  S2R R131, SR_CgaCtaId ;  /* 0x0000000000837919 */ /* 0x000f220000008800 */
[----:B------:R-:W-:Y:S01]  /*1870*/  @!P5 LOP3.LUT R188, R188, 0x3, RZ, 0xc0, !PT ;  /* 0x00000003bcbcd812 */ /* 0x000fe200078ec0ff */
[----:B--2---:R-:W-:Y:S01]  /*1880*/  FADD.FTZ R146, R135, R128 ;  /* 0x0000008087927221 */ /* 0x004fe20000010000 */
[----:B------:R-:W-:Y:S01]  /*1890*/  MOV R130, 0x400 ;  /* 0x0000040000827802 */ /* 0x000fe20000000f00 */
[----:B---3--:R-:W-:Y:S01]  /*18a0*/  FADD.FTZ R147, R134, R129 ;  /* 0x0000008186937221 */ /* 0x008fe20000010000 */
[----:B------:R-:W-:Y:S05]  /*18b0*/  WARPSYNC.ALL ;  /* 0x0000000000007948 */ /* 0x000fea0003800000 */
[----:B------:R-:W-:Y:S01]  /*18c0*/  @!P5 IMAD.IADD R188, R189, 0x1, R188 ;  /* 0x00000001bdbcd824 */ /* 0x000fe200078e02bc */
[----:B------:R-:W-:Y:S01]  /*18d0*/  BSSY B0, `(.L_x_1224) ;  /* 0x000008c000007945 */ /* 0x000fe20003800000 */
[----:B----4-:R-:W-:-:S04]  /*18e0*/  LEA R130, R131, R130, 0x18 ;  /* 0x0000008283827211 */ /* 0x010fc800078ec0ff */
[-C--:B------:R-:W-:Y:S02]  /*18f0*/  @!P5 LEA R188, R188, R130.reuse, 0x3 ;  /* 0x00000082bcbcd211 */ /* 0x080fe400078e18ff */
[----:B------:R-:W-:-:S03]  /*1900*/  LEA R189, R189, R130, 0x3 ;  /* 0x00000082bdbd7211 */ /* 0x000fc600078e18ff */
        /* <DEDUP_REMOVED lines=15> */
[----:B0-----:R-:W-:Y:S02]  /*1a00*/  ISETP.NE.AND P5, PT, R192, RZ, PT ;  /* 0x000000ffc000720c */ /* 0x001fe40003fa5270 */
[----:B------:R-:W-:Y:S02]  /*1a10*/  ISETP.NE.U32.AND P1, PT, RZ, UR8, PT ;  /* 0x00000008ff007c0c */ /* 0x000fe4000bf25070 */
[----:B------:R-:W-:Y:S02]  /*1a20*/  FSEL R149, R191, RZ, !P5 ;  /* 0x000000ffbf957208 */ /* 0x000fe40006800000 */
[----:B------:R-:W-:Y:S02]  /*1a30*/  ISETP.NE.U32.AND P0, PT, RZ, UR14, PT ;  /* 0x0000000eff007c0c */ /* 0x000fe4000bf05070 */
[----:B------:R-:W-:Y:S01]  /*1a40*/  ISETP.NE.AND.EX P1, PT, RZ, UR9, PT, P1 ;  /* 0x00000009ff007c0c */ /* 0x000fe2000bf25310 */
[-CC-:B------:R-:W-:Y:S01]  /*1a50*/  FFMA.FTZ R129, R3, R134.reuse, R149.reuse ;  /* 0x0000008603817223 */ /* 0x180fe20000010095 */
[----:B------:R-:W-:Y:S01]  /*1a60*/  ISETP.NE.AND.EX P0, PT, RZ, UR15, PT, P0 ;  /* 0x0000000fff007c0c */ /* 0x000fe2000bf05300 */
[-CC-:B------:R-:W-:Y:S01]  /*1a70*/  FFMA.FTZ R130, R172, R134.reuse, R149.reuse ;  /* 0x00000086ac827223 */ /* 0x180fe20000010095 */
[-C--:B------:R-:W-:Y:S01]  /*1a80*/  FFMA.FTZ R131, R175, R134.reuse, R149 ;  /* 0x00000086af837223 */ /* 0x080fe20000010095 */
[----:B------:R-:W-:Y:S01]  /*1a90*/  FADD.FTZ R128, R174, -R129 ;  /* 0x80000081ae807221 */ /* 0x000fe20000010000 */
[----:B------:R-:W-:Y:S01]  /*1aa0*/  FFMA.FTZ R145, R179, R134, R149 ;  /* 0x00000086b3917223 */ /* 0x000fe20000010095 */
[----:B------:R-:W-:Y:S01]  /*1ab0*/  FADD.FTZ R130, R173, -R130 ;  /* 0x80000082ad827221 */ /* 0x000fe20000010000 */
[----:B------:R-:W-:Y:S01]  /*1ac0*/  FADD.FTZ R144, R178, -R131 ;  /* 0x80000083b2907221 */ /* 0x000fe20000010000 */
[----:B-----5:R-:W-:Y:S01]  /*1ad0*/  FMUL.FTZ R129, R155, R128 ;  /* 0x000000809b817220 */ /* 0x020fe20000410000 */
[----:B------:R-:W-:Y:S01]  /*1ae0*/  FFMA.FTZ R147, R183, R134, R149 ;  /* 0x00000086b7937223 */ /* 0x000fe20000010095 */
[C---:B------:R-:W-:Y:S01]  /*1af0*/  FMUL.FTZ R132, R155.reuse, R130 ;  /* 0x000000829b847220 */ /* 0x040fe20000410000 */
[----:B------:R-:W-:Y:S01]  /*1b00*/  FMUL.FTZ R133, R155, R144 ;  /* 0x000000909b857220 */ /* 0x000fe20000410000 */
[----:B------:R-:W-:Y:S01]  /*1b10*/  @P1 FADD.FTZ R129, R16, R129 ;  /* 0x0000008110811221 */ /* 0x000fe20000010000 */
[----:B------:R-:W-:Y:S01]  /*1b20*/  FADD.FTZ R144, R180, -R145 ;  /* 0x80000091b4907221 */ /* 0x000fe20000010000 */
[----:B------:R-:W-:Y:S01]  /*1b30*/  @P0 MOV R128, R138 ;  /* 0x0000008a00800202 */ /* 0x000fe20000000f00 */
[----:B------:R-:W-:Y:S01]  /*1b40*/  @P1 FADD.FTZ R132, R17, R132 ;  /* 0x0000008411841221 */ /* 0x000fe20000010000 */
[----:B------:R-:W-:Y:S01]  /*1b50*/  FMUL.FTZ R193, R129, UR17 ;  /* 0x0000001181c17c20 */ /* 0x000fe20008410000 */
[----:B------:R-:W-:Y:S01]  /*1b60*/  FMUL.FTZ R145, R155, R144 ;  /* 0x000000909b917220 */ /* 0x000fe20000410000 */
[----:B------:R-:W-:Y:S01]  /*1b70*/  @P0 LOP3.LUT P6, RZ, R128, 0xff, RZ, 0xc0, !PT ;  /* 0x000000ff80ff0812 */ /* 0x000fe200078cc0ff */
[----:B------:R-:W-:Y:S01]  /*1b80*/  @P1 FADD.FTZ R133, R18, R133 ;  /* 0x0000008512851221 */ /* 0x000fe20000010000 */
[-CC-:B------:R-:W-:Y:S01]  /*1b90*/  FFMA.FTZ R146, R182, R134.reuse, R149.reuse ;  /* 0x00000086b6927223 */ /* 0x180fe20000010095 */
[----:B------:R-:W-:Y:S01]  /*1ba0*/  FFMA.FTZ R148, R186, R134, R149 ;  /* 0x00000086ba947223 */ /* 0x000fe20000010095 */
[----:B------:R-:W-:Y:S01]  /*1bb0*/  @P0 FSEL R130, R193, RZ, P6 ;  /* 0x000000ffc1820208 */ /* 0x000fe20003000000 */
[----:B------:R-:W-:Y:S01]  /*1bc0*/  FADD.FTZ R144, R184, -R147 ;  /* 0x80000093b8907221 */ /* 0x000fe20000010000 */
[----:B------:R-:W-:Y:S01]  /*1bd0*/  FMUL.FTZ R194, R132, UR17 ;  /* 0x0000001184c27c20 */ /* 0x000fe20008410000 */
[----:B------:R-:W-:Y:S01]  /*1be0*/  @P0 LOP3.LUT P5, RZ, R138, 0xff00, RZ, 0xc0, !PT ;  /* 0x0000ff008aff0812 */ /* 0x000fe200078ac0ff */
[----:B------:R-:W-:Y:S01]  /*1bf0*/  FMUL.FTZ R195, R133, UR17 ;  /* 0x0000001185c37c20 */ /* 0x000fe20008410000 */
[----:B------:R-:W-:Y:S01]  /*1c00*/  @P0 F2FP.BF16.F32.PACK_AB R135, RZ, R130 ;  /* 0x00000082ff87023e */ /* 0x000fe200000010ff */
[----:B------:R-:W-:Y:S01]  /*1c10*/  FFMA.FTZ R130, R176, R134, R149 ;  /* 0x00000086b0827223 */ /* 0x000fe20000010095 */
[----:B------:R-:W-:Y:S01]  /*1c20*/  MOV R128, R136 ;  /* 0x0000008800807202 */ /* 0x000fe20000000f00 */
[----:B------:R-:W-:Y:S01]  /*1c30*/  FADD.FTZ R146, R181, -R146 ;  /* 0x80000092b5927221 */ /* 0x000fe20000010000 */
[----:B------:R-:W-:Y:S01]  /*1c40*/  FADD.FTZ R148, R185, -R148 ;  /* 0x80000094b9947221 */ /* 0x000fe20000010000 */
[----:B------:R-:W-:Y:S01]  /*1c50*/  FADD.FTZ R130, R177, -R130 ;  /* 0x80000082b1827221 */ /* 0x000fe20000010000 */
[C---:B------:R-:W-:Y:S01]  /*1c60*/  FMUL.FTZ R187, R155.reuse, R144 ;  /* 0x000000909bbb7220 */ /* 0x040fe20000410000 */
[----:B------:R-:W-:Y:S01]  /*1c70*/  @P0 LOP3.LUT P6, RZ, R138, 0xff0000, RZ, 0xc0, !PT ;  /* 0x00ff00008aff0812 */ /* 0x000fe200078cc0ff */
[C---:B------:R-:W-:Y:S01]  /*1c80*/  FMUL.FTZ R150, R155.reuse, R146 ;  /* 0x000000929b967220 */ /* 0x040fe20000410000 */
[C---:B------:R-:W-:Y:S01]  /*1c90*/  FMUL.FTZ R130, R155.reuse, R130 ;  /* 0x000000829b827220 */ /* 0x040fe20000410000 */
[----:B------:R-:W-:Y:S01]  /*1ca0*/  @P0 FSEL R131, R194, RZ, P5 ;  /* 0x000000ffc2830208 */ /* 0x000fe20002800000 */
[----:B------:R-:W-:Y:S01]  /*1cb0*/  FMUL.FTZ R190, R155, R148 ;  /* 0x000000949bbe7220 */ /* 0x000fe20000410000 */
[----:B------:R-:W-:Y:S01]  /*1cc0*/  LOP3.LUT P5, RZ, R128, 0xff, RZ, 0xc0, !PT ;  /* 0x000000ff80ff7812 */ /* 0x000fe200078ac0ff */
[----:B------:R-:W-:Y:S01]  /*1cd0*/  @P1 FADD.FTZ R130, R19, R130 ;  /* 0x0000008213821221 */ /* 0x000fe20000010000 */
[----:B------:R-:W-:Y:S01]  /*1ce0*/  @P1 FADD.FTZ R187, R14, R187 ;  /* 0x000000bb0ebb1221 */ /* 0x000fe20000010000 */
[----:B------:R-:W-:Y:S01]  /*1cf0*/  @P0 FSEL R128, R195, RZ, P6 ;  /* 0x000000ffc3800208 */ /* 0x000fe20003000000 */
[----:B------:R-:W-:Y:S01]  /*1d00*/  @P1 FADD.FTZ R145, R12, R145 ;  /* 0x000000910c911221 */ /* 0x000fe20000010000 */
[----:B------:R-:W-:Y:S01]  /*1d10*/  FMUL.FTZ R196, R130, UR17 ;  /* 0x0000001182c47c20 */ /* 0x000fe20008410000 */
[----:B------:R-:W-:Y:S01]  /*1d20*/  @P0 LOP3.LUT P6, RZ, R138, 0xff000000, RZ, 0xc0, !PT ;  /* 0xff0000008aff0812 */ /* 0x000fe200078cc0ff */
[----:B------:R-:W-:Y:S01]  /*1d30*/  @P1 FADD.FTZ R150, R13, R150 ;  /* 0x000000960d961221 */ /* 0x000fe20000010000 */
[----:B------:R-:W-:Y:S01]  /*1d40*/  @P1 FADD.FTZ R190, R15, R190 ;  /* 0x000000be0fbe1221 */ /* 0x000fe20000010000 */
[----:B------:R-:W-:Y:S01]  /*1d50*/  FMUL.FTZ R199, R187, UR17 ;  /* 0x00000011bbc77c20 */ /* 0x000fe20008410000 */
[----:B------:R-:W-:Y:S01]  /*1d60*/  @P0 LOP3.LUT P1, RZ, R139, 0xff0000, RZ, 0xc0, !PT ;  /* 0x00ff00008bff0812 */ /* 0x000fe2000782c0ff */
[----:B------:R-:W-:Y:S01]  /*1d70*/  FMUL.FTZ R197, R145, UR17 ;  /* 0x0000001191c57c20 */ /* 0x000fe20008410000 */
[----:B------:R-:W-:Y:S01]  /*1d80*/  @P0 FSEL R144, R196, RZ, P6 ;  /* 0x000000ffc4900208 */ /* 0x000fe20003000000 */
[----:B------:R-:W-:Y:S01]  /*1d90*/  FMUL.FTZ R198, R150, UR17 ;  /* 0x0000001196c67c20 */ /* 0x000fe20008410000 */
[----:B------:R-:W-:Y:S01]  /*1da0*/  @P0 LOP3.LUT P6, RZ, R139, 0xff, RZ, 0xc0, !PT ;  /* 0x000000ff8bff0812 */ /* 0x000fe200078cc0ff */
[----:B------:R-:W-:Y:S01]  /*1db0*/  FMUL.FTZ R200, R190, UR17 ;  /* 0x00000011bec87c20 */ /* 0x000fe20008410000 */
[----:B------:R-:W-:-:S02]  /*1dc0*/  @P0 F2FP.BF16.F32.PACK_AB R147, RZ, R128 ;  /* 0x00000080ff93023e */ /* 0x000fc400000010ff */
[----:B------:R-:W-:Y:S02]  /*1dd0*/  @P0 FSEL R128, R199, RZ, P1 ;  /* 0x000000ffc7800208 */ /* 0x000fe40000800000 */
[----:B------:R-:W-:Y:S02]  /*1de0*/  ISETP.NE.U32.AND P1, PT, RZ, UR6, PT ;  /* 0x00000006ff007c0c */ /* 0x000fe4000bf25070 */
[----:B------:R-:W-:Y:S02]  /*1df0*/  @P0 FSEL R149, R197, RZ, P6 ;  /* 0x000000ffc5950208 */ /* 0x000fe40003000000 */
[----:B------:R-:W-:Y:S02]  /*1e00*/  @P0 LOP3.LUT P6, RZ, R139, 0xff00, RZ, 0xc0, !PT ;  /* 0x0000ff008bff0812 */ /* 0x000fe400078cc0ff */
[----:B------:R-:W-:Y:S02]  /*1e10*/  ISETP.NE.AND.EX P1, PT, RZ, UR7, PT, P1 ;  /* 0x00000007ff007c0c */ /* 0x000fe4000bf25310 */
[----:B------:R-:W-:-:S02]  /*1e20*/  @P0 F2FP.BF16.F32.PACK_AB R146, RZ, R131 ;  /* 0x00000083ff92023e */ /* 0x000fc400000010ff */
[----:B------:R-:W-:Y:S02]  /*1e30*/  @P0 FSEL R131, R198, RZ, P6 ;  /* 0x000000ffc6830208 */ /* 0x000fe40003000000 */
[----:B------:R-:W-:Y:S02]  /*1e40*/  @P0 LOP3.LUT P6, RZ, R139, 0xff000000, RZ, 0xc0, !PT ;  /* 0xff0000008bff0812 */ /* 0x000fe400078cc0ff */
[----:B------:R-:W-:Y:S02]  /*1e50*/  @P0 F2FP.BF16.F32.PACK_AB R148, RZ, R144 ;  /* 0x00000090ff94023e */ /* 0x000fe400000010ff */
[----:B------:R-:W-:Y:S02]  /*1e60*/  @P0 FSEL R144, R200, RZ, P6 ;  /* 0x000000ffc8900208 */ /* 0x000fe40003000000 */
[----:B------:R-:W-:Y:S02]  /*1e70*/  SEL R120, R145, R120, P1 ;  /* 0x0000007891787207 */ /* 0x000fe40000800000 */
[----:B------:R-:W-:-:S02]  /*1e80*/  @P0 F2FP.BF16.F32.PACK_AB R189, RZ, R144 ;  /* 0x00000090ffbd023e */ /* 0x000fc400000010ff */
        /* <DEDUP_REMOVED lines=14> */
[C---:B------:R-:W-:Y:S01]  /*1f70*/  LOP3.LUT P5, RZ, R137.reuse, 0xff, RZ, 0xc0, !PT ;  /* 0x000000ff89ff7812 */ /* 0x040fe200078ac0ff */
        /* <DEDUP_REMOVED lines=9> */
[----:B------:R-:W-:Y:S02]  /*2010*/  @P0 PRMT R124, R135, 0x7610, R124 ;  /* 0x00007610877c0816 */ /* 0x000fe4000000007c */
[----:B------:R-:W-:Y:S02]  /*2020*/  @P0 F2FP.BF16.F32.PACK_AB R149, RZ, R149 ;  /* 0x00000095ff95023e */ /* 0x000fe400000010ff */
[----:B------:R-:W-:Y:S02]  /*2030*/  FSEL R199, R199, RZ, P5 ;  /* 0x000000ffc7c77208 */ /* 0x000fe40002800000 */
[----:B------:R-:W-:Y:S02]  /*2040*/  FSEL R200, R200, RZ, P6 ;  /* 0x000000ffc8c87208 */ /* 0x000fe40003000000 */
[----:B------:R-:W-:Y:S02]  /*2050*/  @P0 PRMT R124, R124, 0x5410, R146 ;  /* 0x000054107c7c0816 */ /* 0x000fe40000000092 */
[----:B------:R-:W-:-:S02]  /*2060*/  @P0 PRMT R125, R147, 0x7610, R125 ;  /* 0x00007610937d0816 */ /* 0x000fc4000000007d */
[----:B------:R-:W-:Y:S02]  /*2070*/  @P0 PRMT R126, R149, 0x7610, R126 ;  /* 0x00007610957e0816 */ /* 0x000fe4000000007e */
[----:B------:R-:W-:Y:S02]  /*2080*/  @P0 PRMT R127, R188, 0x7610, R127 ;  /* 0x00007610bc7f0816 */ /* 0x000fe4000000007f */
[----:B------:R-:W-:Y:S02]  /*2090*/  @P0 LEA R146, P5, R154, UR14, 0x4 ;  /* 0x0000000e9a920c11 */ /* 0x000fe4000f8a20ff */
        /* <DEDUP_REMOVED lines=11> */
[C---:B------:R-:W-:Y:S01]  /*2150*/  @P0 LEA.HI.X R147, R154.reuse, UR15, RZ, 0x4, P5 ;  /* 0x0000000f9a930c11 */ /* 0x040fe2000a8f24ff */
[----:B------:R-:W-:Y:S01]  /*2160*/  VIADD R154, R154, 0x80 ;  /* 0x000000809a9a7836 */ /* 0x000fe20000000000 */
[----:B------:R-:W-:-:S05]  /*2170*/  @P0 PRMT R127, R127, 0x5410, R189 ;  /* 0x000054107f7f0816 */ /* 0x000fca00000000bd */
[----:B------:R1:W-:Y:S02]  /*2180*/  @P0 STG.E.128 desc[UR4][R146.64], R124 ;  /* 0x0000007c92000986 */ /* 0x0003e4000c101d04 */
.L_x_1225:
[----:B------:R-:W-:Y:S05]  /*2190*/  BSYNC B0 ;  /* 0x0000000000007941 */ /* 0x000fea0003800000 */
.L_x_1224:
[----:B------:R-:W-:Y:S04]  /*21a0*/  BSSY B0, `(.L_x_1226) ;  /* 0x000007a000007945 */ /* 0x000fe80003800000 */
[----:B------:R-:W-:Y:S05]  /*21b0*/  @!P3 BRA `(.L_x_1227) ;  /* 0x0000000400e0b947 */ /* 0x000fea0003800000 */
[----:B0-----:R-:W-:Y:S02]  /*21c0*/  ISETP.NE.AND P5, PT, R192, RZ, PT ;  /* 0x000000ffc000720c */ /* 0x001fe40003fa5270 */
[----:B------:R-:W-:Y:S02]  /*21d0*/  ISETP.NE.U32.AND P1, PT, RZ, UR8, PT ;  /* 0x00000008ff007c0c */ /* 0x000fe4000bf25070 */
[----:B-1----:R-:W-:Y:S02]  /*21e0*/  FSEL R133, R191, RZ, !P5 ;  /* 0x000000ffbf857208 */ /* 0x002fe40006800000 */
[----:B------:R-:W-:Y:S02]  /*21f0*/  ISETP.NE.U32.AND P0, PT, RZ, UR14, PT ;  /* 0x0000000eff007c0c */ /* 0x000fe4000bf05070 */
[----:B------:R-:W-:Y:S01]  /*2200*/  ISETP.NE.AND.EX P1, PT, RZ, UR9, PT, P1 ;  /* 0x00000009ff007c0c */ /* 0x000fe2000bf25310 */
[-CC-:B------:R-:W-:Y:S01]  /*2210*/  FFMA.FTZ R129, R163, R134.reuse, R133.reuse ;  /* 0x00000086a3817223 */ /* 0x180fe20000010085 */
[----:B------:R-:W-:Y:S01]  /*2220*/  ISETP.NE.AND.EX P0, PT, RZ, UR15, PT, P0 ;  /* 0x0000000fff007c0c */ /* 0x000fe2000bf05300 */
[-CC-:B------:R-:W-:Y:S01]  /*2230*/  FFMA.FTZ R130, R164, R134.reuse, R133.reuse ;  /* 0x00000086a4827223 */ /* 0x180fe20000010085 */
[-C--:B------:R-:W-:Y:S01]  /*2240*/  FFMA.FTZ R131, R167, R134.reuse, R133 ;  /* 0x00000086a7837223 */ /* 0x080fe20000010085 */
[----:B------:R-:W-:Y:S01]  /*2250*/  FADD.FTZ R128, R162, -R129 ;  /* 0x80000081a2807221 */ /* 0x000fe20000010000 */
[-CC-:B------:R-:W-:Y:S01]  /*2260*/  FFMA.FTZ R144, R168, R134.reuse, R133.reuse ;  /* 0x00000086a8907223 */ /* 0x180fe20000010085 */
[----:B------:R-:W-:Y:S01]  /*2270*/  FADD.FTZ R130, R165, -R130 ;  /* 0x80000082a5827221 */ /* 0x000fe20000010000 */
[--C-:B------:R-:W-:Y:S01]  /*2280*/  FFMA.FTZ R135, R171, R134, R133.reuse ;  /* 0x00000086ab877223 */ /* 0x100fe20000010085 */
[----:B-----5:R-:W-:Y:S01]  /*2290*/  FMUL.FTZ R129, R155, R128 ;  /* 0x000000809b817220 */ /* 0x020fe20000410000 */
[----:B------:R-:W-:Y:S01]  /*22a0*/  FFMA.FTZ R148, R159, R134, R133 ;  /* 0x000000869f947223 */ /* 0x000fe20000010085 */
[----:B------:R-:W-:Y:S01]  /*22b0*/  FMUL.FTZ R132, R155, R130 ;  /* 0x000000829b847220 */ /* 0x000fe20000410000 */
[----:B------:R-:W-:Y:S01]  /*22c0*/  FADD.FTZ R130, R166, -R131 ;  /* 0x80000083a6827221 */ /* 0x000fe20000010000 */
[----:B------:R-:W-:Y:S01]  /*22d0*/  @P1 FADD.FTZ R129, R8, R129 ;  /* 0x0000008108811221 */ /* 0x000fe20000010000 */
[----:B------:R-:W-:Y:S01]  /*22e0*/  FADD.FTZ R144, R169, -R144 ;  /* 0x80000090a9907221 */ /* 0x000fe20000010000 */
[----:B------:R-:W-:Y:S01]  /*22f0*/  @P0 MOV R128, R140 ;  /* 0x0000008c00800202 */ /* 0x000fe20000000f00 */
[----:B------:R-:W-:Y:S01]  /*2300*/  @P1 FADD.FTZ R132, R9, R132 ;  /* 0x0000008409841221 */ /* 0x000fe20000010000 */
[----:B------:R-:W-:Y:S01]  /*2310*/  FMUL.FTZ R131, R155, R130 ;  /* 0x000000829b837220 */ /* 0x000fe20000410000 */
[----:B------:R-:W-:Y:S01]  /*2320*/  FADD.FTZ R146, R170, -R135 ;  /* 0x80000087aa927221 */ /* 0x000fe20000010000 */
[----:B------:R-:W-:Y:S01]  /*2330*/  FMUL.FTZ R190, R129, UR17 ;  /* 0x0000001181be7c20 */ /* 0x000fe20008410000 */
[-CC-:B------:R-:W-:Y:S01]  /*2340*/  FFMA.FTZ R145, R160, R134.reuse, R133.reuse ;  /* 0x00000086a0917223 */ /* 0x180fe20000010085 */
[----:B------:R-:W-:Y:S01]  /*2350*/  FFMA.FTZ R150, R156, R134, R133 ;  /* 0x000000869c967223 */ /* 0x000fe20000010085 */
[----:B------:R-:W-:Y:S01]  /*2360*/  FADD.FTZ R148, R157, -R148 ;  /* 0x800000949d947221 */ /* 0x000fe20000010000 */
[----:B------:R-:W-:Y:S01]  /*2370*/  @P0 LOP3.LUT P5, RZ, R128, 0xff, RZ, 0xc0, !PT ;  /* 0x000000ff80ff0812 */ /* 0x000fe200078ac0ff */
[----:B------:R-:W-:Y:S01]  /*2380*/  FMUL.FTZ R191, R132, UR17 ;  /* 0x0000001184bf7c20 */ /* 0x000fe20008410000 */
[----:B------:R-:W-:Y:S01]  /*2390*/  MOV R128, R142 ;  /* 0x0000008e00807202 */ /* 0x000fe20000000f00 */
[----:B------:R-:W-:Y:S01]  /*23a0*/  @P1 FADD.FTZ R131, R10, R131 ;  /* 0x000000830a831221 */ /* 0x000fe20000010000 */
[----:B------:R-:W-:Y:S01]  /*23b0*/  @P0 LOP3.LUT P6, RZ, R140, 0xff00, RZ, 0xc0, !PT ;  /* 0x0000ff008cff0812 */ /* 0x000fe200078cc0ff */
[C---:B------:R-:W-:Y:S01]  /*23c0*/  FMUL.FTZ R134, R155.reuse, R144 ;  /* 0x000000909b867220 */ /* 0x040fe20000410000 */
[----:B------:R-:W-:Y:S01]  /*23d0*/  FMUL.FTZ R149, R155, R146 ;  /* 0x000000929b957220 */ /* 0x000fe20000410000 */
[----:B------:R-:W-:Y:S01]  /*23e0*/  FADD.FTZ R144, R158, -R145 ;  /* 0x800000919e907221 */ /* 0x000fe20000010000 */
[----:B------:R-:W-:Y:S01]  /*23f0*/  FADD.FTZ R146, R161, -R150 ;  /* 0x80000096a1927221 */ /* 0x000fe20000010000 */
[----:B------:R-:W-:Y:S01]  /*2400*/  FMUL.FTZ R187, R155, R148 ;  /* 0x000000949bbb7220 */ /* 0x000fe20000410000 */
[----:B------:R-:W-:Y:S01]  /*2410*/  @P0 FSEL R130, R190, RZ, P5 ;  /* 0x000000ffbe820208 */ /* 0x000fe20002800000 */
[----:B------:R-:W-:Y:S01]  /*2420*/  FMUL.FTZ R193, R131, UR17 ;  /* 0x0000001183c17c20 */ /* 0x000fe20008410000 */
[----:B------:R-:W-:Y:S01]  /*2430*/  LOP3.LUT P5, RZ, R128, 0xff, RZ, 0xc0, !PT ;  /* 0x000000ff80ff7812 */ /* 0x000fe200078ac0ff */
[----:B------:R-:W-:Y:S01]  /*2440*/  FMUL.FTZ R150, R155, R144 ;  /* 0x000000909b967220 */ /* 0x000fe20000410000 */
        /* <DEDUP_REMOVED lines=79> */
.L_x_1227:
[----:B------:R-:W-:Y:S05]  /*2940*/  BSYNC B0 ;  /* 0x0000000000007941 */ /* 0x000fea0003800000 */
.L_x_1226:
[----:B------:R-:W-:Y:S02]  /*2950*/  IADD3 R153, R153, UR18, RZ ;  /* 0x0000001299997c10 */ /* 0x000fe4000fffe0ff */
[----:B-12---:R-:W-:Y:S02]  /*2960*/  SEL R132, RZ, 0x1, P4 ;  /* 0x00000001ff847807 */ /* 0x006fe40002000000 */
[----:B------:R-:W-:-:S13]  /*2970*/  ISETP.GE.AND P0, PT, R153, UR19, PT ;  /* 0x0000001399007c0c */ /* 0x000fda000bf06270 */
[----:B------:R-:W-:Y:S05]  /*2980*/  @!P0 BRA `(.L_x_1228) ;  /* 0xffffffd800d88947 */ /* 0x000fea000383ffff */
.L_x_1218:
        /* <DEDUP_REMOVED lines=24> */
.L_x_1230:
[----:B------:R-:W-:Y:S05]  /*2b10*/  BSYNC B0 ;  /* 0x0000000000007941 */ /* 0x000fea0003800000 */
.L_x_1229:
        /* <DEDUP_REMOVED lines=18> */
.L_x_1223:
[----:B------:R-:W-:Y:S01]  /*2c40*/  HFMA2.MMA R146, -RZ, RZ, 0, 9.5367431640625e-07 ;  /* 0x00000010ff927435 */ /* 0x000fe200000001ff */
[----:B------:R-:W-:Y:S01]  /*2c50*/  IMAD.MOV.U32 R147, RZ, RZ, R191 ;  /* 0x000000ffff937224 */ /* 0x000fe200078e00bf */
[----:B------:R-:W-:Y:S02]  /*2c60*/  MOV R149, 0x1f ;  /* 0x0000001f00957802 */ /* 0x000fe40000000f00 */
[----:B------:R-:W-:-:S07]  /*2c70*/  MOV R144, 0xffffffff ;  /* 0xffffffff00907802 */ /* 0x000fce0000000f00 */
[----:B0----5:R-:W-:Y:S05]  /*2c80*/  WARPSYNC.COLLECTIVE R144, `(.L_x_1231) ;  /* 0x0000000090087348 */ /* 0x021fea0003c00000 */
[----:B------:R1:W2:Y:S02]  /*2c90*/  SHFL.DOWN P0, R145, R147, R146, R149 ;  /* 0x0800009293917389 */ /* 0x0002a40000000095 */
[----:B012--5:R-:W-:Y:S01]  /*2ca0*/  ENDCOLLECTIVE ;  /* 0x000000000000791b */ /* 0x027fe20003800000 */
.L_x_1231:
[----:B------:R-:W-:Y:S01]  /*2cb0*/  IMAD.MOV.U32 R147, RZ, RZ, R190 ;  /* 0x000000ffff937224 */ /* 0x000fe200078e00be */
[----:B------:R-:W-:-:S07]  /*2cc0*/  MOV R128, R145 ;  /* 0x0000009100807202 */ /* 0x000fce0000000f00 */
[----:B------:R-:W-:Y:S05]  /*2cd0*/  WARPSYNC.COLLECTIVE R144, `(.L_x_1232) ;  /* 0x0000000090087348 */ /* 0x000fea0003c00000 */
[----:B------:R0:W1:Y:S02]  /*2ce0*/  SHFL.DOWN P0, R145, R147, R146, R149 ;  /* 0x0800009293917389 */ /* 0x0000640000000095 */
[----:B01----:R-:W-:Y:S01]  /*2cf0*/  ENDCOLLECTIVE ;  /* 0x000000000000791b */ /* 0x003fe20003800000 */
.L_x_1232:
[----:B------:R-:W-:Y:S01]  /*2d00*/  FADD.FTZ R128, R128, R191 ;  /* 0x000000bf80807221 */ /* 0x000fe20000010000 */
[----:B------:R-:W-:-:S04]  /*2d10*/  HFMA2.MMA R146, -RZ, RZ, 0, 4.76837158203125e-07 ;  /* 0x00000008ff927435 */ /* 0x000fc800000001ff */
[----:B------:R-:W-:Y:S02]  /*2d20*/  MOV R147, R128 ;  /* 0x0000008000937202 */ /* 0x000fe40000000f00 */
[----:B------:R-:W-:-:S07]  /*2d30*/  MOV R129, R145 ;  /* 0x0000009100817202 */ /* 0x000fce0000000f00 */
[----:B------:R-:W-:Y:S05]  /*2d40*/  WARPSYNC.COLLECTIVE R144, `(.L_x_1233) ;  /* 0x0000000090087348 */ /* 0x000fea0003c00000 */
[----:B------:R0:W1:Y:S02]  /*2d50*/  SHFL.DOWN P0, R145, R147, R146, R149 ;  /* 0x0800009293917389 */ /* 0x0000640000000095 */
[----:B01----:R-:W-:Y:S01]  /*2d60*/  ENDCOLLECTIVE ;  /* 0x000000000000791b */ /* 0x003fe20003800000 */
.L_x_1233:
[----:B------:R-:W-:-:S04]  /*2d70*/  FADD.FTZ R129, R129, R190 ;  /* 0x000000be81817221 */ /* 0x000fc80000010000 */
[----:B------:R-:W-:Y:S01]  /*2d80*/  IMAD.MOV.U32 R147, RZ, RZ, R129 ;  /* 0x000000ffff937224 */ /* 0x000fe200078e0081 */
[----:B------:R-:W-:-:S07]  /*2d90*/  MOV R131, R145 ;  /* 0x0000009100837202 */ /* 0x000fce0000000f00 */
[----:B------:R-:W-:Y:S05]  /*2da0*/  WARPSYNC.COLLECTIVE R144, `(.L_x_1234) ;  /* 0x0000000090087348 */ /* 0x000fea0003c00000 */
[----:B------:R0:W1:Y:S02]  /*2db0*/  SHFL.DOWN P0, R145, R147, R146, R149 ;  /* 0x0800009293917389 */ /* 0x0000640000000095 */
[----:B01----:R-:W-:Y:S01]  /*2dc0*/  ENDCOLLECTIVE ;  /* 0x000000000000791b */ /* 0x003fe20003800000 */
.L_x_1234:
[----:B------:R-:W-:Y:S01]  /*2dd0*/  FADD.FTZ R131, R128, R131 ;  /* 0x0000008380837221 */ /* 0x000fe20000010000 */
[----:B------:R-:W-:-:S04]  /*2de0*/  HFMA2.MMA R146, -RZ, RZ, 0, 2.384185791015625e-07 ;  /* 0x00000004ff927435 */ /* 0x000fc800000001ff */
[----:B------:R-:W-:Y:S02]  /*2df0*/  MOV R147, R131 ;  /* 0x0000008300937202 */ /* 0x000fe40000000f00 */
[----:B------:R-:W-:-:S07]  /*2e00*/  MOV R130, R145 ;  /* 0x0000009100827202 */ /* 0x000fce0000000f00 */
[----:B------:R-:W-:Y:S05]  /*2e10*/  WARPSYNC.COLLECTIVE R144, `(.L_x_1235) ;  /* 0x0000000090087348 */ /* 0x000fea0003c00000 */
[----:B------:R0:W1:Y:S02]  /*2e20*/  SHFL.DOWN P0, R145, R147, R146, R149 ;  /* 0x0800009293917389 */ /* 0x0000640000000095 */
[----:B01----:R-:W-:Y:S01]  /*2e30*/  ENDCOLLECTIVE ;  /* 0x000000000000791b */ /* 0x003fe20003800000 */
.L_x_1235:
[----:B------:R-:W-:-:S04]  /*2e40*/  FADD.FTZ R130, R129, R130 ;  /* 0x0000008281827221 */ /* 0x000fc80000010000 */
[----:B------:R-:W-:Y:S01]  /*2e50*/  IMAD.MOV.U32 R147, RZ, RZ, R130 ;  /* 0x000000ffff937224 */ /* 0x000fe200078e0082 */
[----:B------:R-:W-:-:S07]  /*2e60*/  MOV R132, R145 ;  /* 0x0000009100847202 */ /* 0x000fce0000000f00 */
[----:B------:R-:W-:Y:S05]  /*2e70*/  WARPSYNC.COLLECTIVE R144, `(.L_x_1236) ;  /* 0x0000000090087348 */ /* 0x000fea0003c00000 */
[----:B------:R0:W1:Y:S02]  /*2e80*/  SHFL.DOWN P0, R145, R147, R146, R149 ;  /* 0x0800009293917389 */ /* 0x0000640000000095 */
[----:B01----:R-:W-:Y:S01]  /*2e90*/  ENDCOLLECTIVE ;  /* 0x000000000000791b */ /* 0x003fe20003800000 */
.L_x_1236:
[----:B------:R-:W-:Y:S01]  /*2ea0*/  FADD.FTZ R132, R131, R132 ;  /* 0x0000008483847221 */ /* 0x000fe20000010000 */
[----:B------:R-:W-:-:S04]  /*2eb0*/  HFMA2.MMA R146, -RZ, RZ, 0, 1.1920928955078125e-07 ;  /* 0x00000002ff927435 */ /* 0x000fc800000001ff */
[----:B------:R-:W-:Y:S02]  /*2ec0*/  MOV R147, R132 ;  /* 0x0000008400937202 */ /* 0x000fe40000000f00 */
[----:B------:R-:W-:-:S07]  /*2ed0*/  MOV R133, R145 ;  /* 0x0000009100857202 */ /* 0x000fce0000000f00 */
[----:B------:R-:W-:Y:S05]  /*2ee0*/  WARPSYNC.COLLECTIVE R144, `(.L_x_1237) ;  /* 0x0000000090087348 */ /* 0x000fea0003c00000 */
[----:B------:R0:W1:Y:S02]  /*2ef0*/  SHFL.DOWN P0, R145, R147, R146, R149 ;  /* 0x0800009293917389 */ /* 0x0000640000000095 */
[----:B01----:R-:W-:Y:S01]  /*2f00*/  ENDCOLLECTIVE ;  /* 0x000000000000791b */ /* 0x003fe20003800000 */
.L_x_1237:
[----:B------:R-:W-:-:S05]  /*2f10*/  FADD.FTZ R133, R130, R133 ;  /* 0x0000008582857221 */ /* 0x000fca0000010000 */
[----:B------:R-:W-:Y:S02]  /*2f20*/  MOV R147, R133 ;  /* 0x0000008500937202 */ /* 0x000fe40000000f00 */
[----:B------:R-:W-:-:S07]  /*2f30*/  MOV R135, R145 ;  /* 0x0000009100877202 */ /* 0x000fce0000000f00 */
[----:B------:R-:W-:Y:S05]  /*2f40*/  WARPSYNC.COLLECTIVE R144, `(.L_x_1238) ;  /* 0x0000000090087348 */ /* 0x000fea0003c00000 */
[----:B------:R0:W1:Y:S02]  /*2f50*/  SHFL.DOWN P0, R145, R147, R146, R149 ;  /* 0x0800009293917389 */ /* 0x0000640000000095 */
[----:B01----:R-:W-:Y:S01]  /*2f60*/  ENDCOLLECTIVE ;  /* 0x000000000000791b */ /* 0x003fe20003800000 */
.L_x_1238:
[----:B------:R-:W-:Y:S01]  /*2f70*/  FADD.FTZ R135, R132, R135 ;  /* 0x0000008784877221 */ /* 0x000fe20000010000 */
[----:B------:R-:W-:-:S04]  /*2f80*/  HFMA2.MMA R146, -RZ, RZ, 0, 5.9604644775390625e-08 ;  /* 0x00000001ff927435 */ /* 0x000fc800000001ff */
[----:B------:R-:W-:Y:S01]  /*2f90*/  MOV R147, R135 ;  /* 0x0000008700937202 */ /* 0x000fe20000000f00 */
[----:B------:R-:W-:-:S07]  /*2fa0*/  IMAD.MOV.U32 R134, RZ, RZ, R145 ;  /* 0x000000ffff867224 */ /* 0x000fce00078e0091 */
[----:B------:R-:W-:Y:S05]  /*2fb0*/  WARPSYNC.COLLECTIVE R144, `(.L_x_1239) ;  /* 0x0000000090087348 */ /* 0x000fea0003c00000 */
[----:B------:R0:W1:Y:S02]  /*2fc0*/  SHFL.DOWN P0, R145, R147, R146, R149 ;  /* 0x0800009293917389 */ /* 0x0000640000000095 */
[----:B01----:R-:W-:Y:S01]  /*2fd0*/  ENDCOLLECTIVE ;  /* 0x000000000000791b */ /* 0x003fe20003800000 */
.L_x_1239:
[----:B------:R-:W-:-:S05]  /*2fe0*/  FADD.FTZ R134, R133, R134 ;  /* 0x0000008685867221 */ /* 0x000fca0000010000 */
[----:B------:R-:W-:Y:S02]  /*2ff0*/  MOV R147, R134 ;  /* 0x0000008600937202 */ /* 0x000fe40000000f00 */
[----:B------:R-:W-:-:S07]  /*3000*/  MOV R128, R145 ;  /* 0x0000009100807202 */ /* 0x000fce0000000f00 */
[----:B------:R-:W-:Y:S05]  /*3010*/  WARPSYNC.COLLECTIVE R144, `(.L_x_1240) ;  /* 0x0000000090087348 */ /* 0x000fea0003c00000 */
[----:B------:R0:W1:Y:S02]  /*3020*/  SHFL.DOWN P0, R145, R147, R146, R149 ;  /* 0x0800009293917389 */ /* 0x0000640000000095 */
[----:B01----:R-:W-:Y:S01]  /*3030*/  ENDCOLLECTIVE ;  /* 0x000000000000791b */ /* 0x003fe20003800000 */
.L_x_1240:
[----:B------:R-:W-:Y:S01]  /*3040*/  MOV R129, R145 ;  /* 0x0000009100817202 */ /* 0x000fe20000000f00 */
[----:B------:R-:W-:Y:S06]  /*3050*/  BRA `(.L_x_1241) ;  /* 0xffffffe800007947 */ /* 0x000fec000383ffff */
.L_x_1242:
        /* <DEDUP_REMOVED lines=10> */
.L_x_2976:


//--------------------- .text._ZN10layer_norm31ln_parallel_residual_bwd_kernelINS_13Kernel_traitsIf13__nv_bfloat16fS2_fjLj2048ELj1ELj1ELj4ELj16ENS_18Kernel_traits_baseILj2048EfS2_fS2_fjLj128EEEEELb1ELb0ELb1EEEvNS_9BwdParamsE --------------------------
	.section	.text._ZN10layer_norm31ln_parallel_residual_bwd_kernelINS_13Kernel_traitsIf13__nv_bfloat16fS2_fjLj2048ELj1ELj1ELj4ELj16ENS_18Kernel_traits_baseILj2048EfS2_fS2_fjLj128EEEEELb1ELb0ELb1EEEvNS_9BwdParamsE,"ax",@progbits
	.align	128
        .global         _ZN10layer_norm31ln_parallel_residual_bwd_kernelINS_13Kernel_traitsIf13__nv_bfloat16fS2_fjLj2048ELj1ELj1ELj4ELj16ENS_18Kernel_traits_baseILj2048EfS2_fS2_fjLj128EEEEELb1ELb0ELb1EEEvNS_9BwdParamsE
        .type           _ZN10layer_norm31ln_parallel_residual_bwd_kernelINS_13Kernel_traitsIf13__nv_bfloat16fS2_fjLj2048ELj1ELj1ELj4ELj16ENS_18Kernel_traits_baseILj2048EfS2_fS2_fjLj128EEEEELb1ELb0ELb1EEEvNS_9BwdParamsE,@function
        .size           _ZN10layer_norm31ln_parallel_residual_bwd_kernelINS_13Kernel_traitsIf13__nv_bfloat16fS2_fjLj2048ELj1ELj1ELj4ELj16ENS_18Kernel_traits_baseILj2048EfS2_fS2_fjLj128EEEEELb1ELb0ELb1EEEvNS_9BwdParamsE,(.L_x_2977 - _ZN10layer_norm31ln_parallel_residual_bwd_kernelINS_13Kernel_traitsIf13__nv_bfloat16fS2_fjLj2048ELj1ELj1ELj4ELj16ENS_18Kernel_traits_baseILj2048EfS2_fS2_fjLj128EEEEELb1ELb0ELb1EEEvNS_9BwdParamsE)
        .other          _ZN10layer_norm31ln_parallel_residual_bwd_kernelINS_13Kernel_traitsIf13__nv_bfloat16fS2_fjLj2048ELj1ELj1ELj4ELj16ENS_18Kernel_traits_baseILj2048EfS2_fS2_fjLj128EEEEELb1ELb0ELb1EEEvNS_9BwdParamsE,@"STO_CUDA_ENTRY STV_DEFAULT"
_ZN10layer_norm31ln_parallel_residual_bwd_kernelINS_13Kernel_traitsIf13__nv_bfloat16fS2_fjLj2048ELj1ELj1ELj4ELj16ENS_18Kernel_traits_baseILj2048EfS2_fS2_fjLj128EEEEELb1ELb0ELb1EEEvNS_9BwdParamsE:
.text._ZN10layer_norm31ln_parallel_residual_bwd_kernelINS_13Kernel_traitsIf13__nv_bfloat16fS2_fjLj2048ELj1ELj1ELj4ELj16ENS_18Kernel_traits_baseILj2048EfS2_fS2_fjLj128EEEEELb1ELb0ELb1EEEvNS_9BwdParamsE:
        /* <DEDUP_REMOVED lines=49> */
.L_x_1243:
[----:B------:R-:W-:Y:S01]  /*0310*/  SHF.L.U32 R0, R135, 0x5, RZ ;  /* 0x0000000587007819 */ /* 0x000fe200000006ff */
[----:B------:R-:W-:Y:S01]  /*0320*/  ULDC.64 UR8, c[0x0][0x268] ;  /* 0x00009a0000087ab9 */ /* 0x000fe20000000a00 */
[----:B------:R-:W-:Y:S02]  /*0330*/  ULDC.64 UR6, c[0x0][0x260] ;  /* 0x0000980000067ab9 */ /* 0x000fe40000000a00 */
        /* <DEDUP_REMOVED lines=16> */
[----:B------:R-:W-:-:S02]  /*0440*/  MOV R134, RZ ;  /* 0x000000ff00867202 */ /* 0x000fc40000000f00 */
        /* <DEDUP_REMOVED lines=32> */
[----:B------:R-:W-:Y:S01]  /*0650*/  IMAD.MOV.U32 R169, RZ, RZ, RZ ;  /* 0x000000ffffa97224 */ /* 0x000fe200078e00ff */
[----:B0-----:R-:W-:-:S07]  /*0660*/  LOP3.LUT R167, R135, 0x7f, RZ, 0xc0, !PT ;  /* 0x0000007f87a77812 */ /* 0x001fce00078ec0ff */
.L_x_1246:
[----:B------:R-:W0:Y:S01]  /*0670*/  LDC.64 R74, c[0x0][0x250] ;  /* 0x00009400ff4a7b82 */ /* 0x000e220000000a00 */
[----:B--2---:R-:W-:-:S05]  /*0680*/  IMAD R64, R168, UR10, RZ ;  /* 0x0000000aa8407c24 */ /* 0x004fca000f8e02ff */
        /* <DEDUP_REMOVED lines=12> */
[----:B------:R-:W-:Y:S02]  /*0750*/  ISETP.NE.U32.AND P1, PT, RZ, UR14, PT ;  /* 0x0000000eff007c0c */ /* 0x000fe4000bf25070 */
[----:B------:R1:W2:Y:S01]  /*0760*/  LDG.E.128 R68, desc[UR4][R100.64+0x10] ;  /* 0x0000100464447981 */ /* 0x0002a2000c1e1d00 */
[----:B------:R-:W0:Y:S03]  /*0770*/  @P0 LDC.64 R172, c[0x0][0x2c8] ;  /* 0x0000b200ffac0b82 */ /* 0x000e260000000a00 */
[----:B------:R-:W2:Y:S01]  /*0780*/  LDG.E.128 R92, desc[UR4][R92.64] ;  /* 0x000000045c5c7981 */ /* 0x000ea2000c1e1d00 */
[C---:B---3--:R-:W-:Y:S01]  /*0790*/  IMAD.WIDE.U32 R64, R170.reuse, 0x10, R80 ;  /* 0x00000010aa407825 */ /* 0x048fe200078e0050 */
[----:B------:R-:W-:-:S03]  /*07a0*/  IADD3 R166, R170, 0x80, RZ ;  /* 0x00000080aaa67810 */ /* 0x000fc60007ffe0ff */
[----:B-1----:R-:W1:Y:S02]  /*07b0*/  @P0 LDC.64 R100, c[0x0][0x2c8] ;  /* 0x0000b200ff640b82 */ /* 0x002e640000000a00 */
[----:B------:R-:W3:Y:S01]  /*07c0*/  LDG.E.128 R64, desc[UR4][R64.64] ;  /* 0x0000000440407981 */ /* 0x000ee2000c1e1d00 */
[----:B0-----:R-:W-:-:S05]  /*07d0*/  IMAD.WIDE R98, R168, 0x4, R98 ;  /* 0x00000004a8627825 */ /* 0x001fca00078e0262 */
[----:B------:R0:W3:Y:S01]  /*07e0*/  LDG.E R171, desc[UR4][R98.64] ;  /* 0x0000000462ab7981 */ /* 0x0000e2000c1e1900 */
[----:B------:R-:W-:-:S04]  /*07f0*/  IMAD.WIDE.U32 R80, R166, 0x10, R80 ;  /* 0x00000010a6507825 */ /* 0x000fc800078e0050 */
[C---:B------:R-:W-:Y:S02]  /*0800*/  IMAD.WIDE.U32 R178, R166.reuse, 0x20, R178 ;  /* 0x00000020a6b27825 */ /* 0x040fe400078e00b2 */
[----:B------:R-:W3:Y:S02]  /*0810*/  LDG.E.128 R80, desc[UR4][R80.64] ;  /* 0x0000000450507981 */ /* 0x000ee4000c1e1d00 */
[C---:B------:R-:W-:Y:S01]  /*0820*/  IMAD.WIDE.U32 R76, R166.reuse, 0x10, R72 ;  /* 0x00000010a64c7825 */ /* 0x040fe200078e0048 */
[----:B0-----:R-:W0:Y:S01]  /*0830*/  LDC.64 R98, c[0x0][0x240] ;  /* 0x00009000ff627b82 */ /* 0x001e220000000a00 */
[----:B------:R-:W3:Y:S04]  /*0840*/  LDG.E.128 R72, desc[UR4][R178.64] ;  /* 0x00000004b2487981 */ /* 0x000ee8000c1e1d00 */
[----:B------:R-:W3:Y:S04]  /*0850*/  LDG.E.128 R76, desc[UR4][R76.64] ;  /* 0x000000044c4c7981 */ /* 0x000ee8000c1e1d00 */
[----:B------:R1:W3:Y:S02]  /*0860*/  LDG.E.128 R84, desc[UR4][R178.64+0x10] ;  /* 0x00001004b2547981 */ /* 0x0002e4000c1e1d00 */
[----:B-1----:R-:W-:-:S04]  /*0870*/  @P0 IMAD.WIDE.U32 R178, R166, 0x20, R100 ;  /* 0x00000020a6b20825 */ /* 0x002fc800078e0064 */
[--C-:B0-----:R-:W-:Y:S01]  /*0880*/  IMAD.WIDE.U32 R100, R170, 0x8, R98.reuse ;  /* 0x00000008aa647825 */ /* 0x101fe200078e0062 */
[----:B------:R-:W-:Y:S01]  /*0890*/  ISETP.NE.AND.EX P1, PT, RZ, UR15, PT, P1 ;  /* 0x0000000fff007c0c */ /* 0x000fe2000bf25310 */
[----:B-----5:R-:W5:Y:S02]  /*08a0*/  @P0 LDG.E.128 R44, desc[UR4][R178.64] ;  /* 0x00000004b22c0981 */ /* 0x020f64000c1e1d00 */
[----:B------:R-:W-:Y:S02]  /*08b0*/  IMAD.WIDE.U32 R98, R166, 0x8, R98 ;  /* 0x00000008a6627825 */ /* 0x000fe400078e0062 */
[----:B------:R-:W5:Y:S04]  /*08c0*/  LDG.E.64 R100, desc[UR4][R100.64] ;  /* 0x0000000464647981 */ /* 0x000f68000c1e1b00 */
[----:B------:R-:W5:Y:S04]  /*08d0*/  LDG.E.64 R98, desc[UR4][R98.64] ;  /* 0x0000000462627981 */ /* 0x000f68000c1e1b00 */
[----:B------:R-:W0:Y:S01]  /*08e0*/  @P1 LDC.64 R174, c[0x0][0x248] ;  /* 0x00009200ffae1b82 */ /* 0x000e220000000a00 */
[----:B------:R-:W-:Y:S01]  /*08f0*/  ISETP.NE.AND P3, PT, RZ, UR11, PT ;  /* 0x0000000bff007c0c */ /* 0x000fe2000bf65270 */
[----:B------:R-:W-:Y:S01]  /*0900*/  @P0 IMAD.WIDE.U32 R172, R170, 0x20, R172 ;  /* 0x00000020aaac0825 */ /* 0x000fe200078e00ac */
[----:B------:R-:W-:Y:S01]  /*0910*/  LOP3.LUT P5, RZ, R0, 0xff, RZ, 0xc0, !PT ;  /* 0x000000ff00ff7812 */ /* 0x000fe200078ac0ff */
[----:B------:R-:W5:Y:S04]  /*0920*/  @P0 LDG.E.128 R48, desc[UR4][R178.64+0x10] ;  /* 0x00001004b2300981 */ /* 0x000f68000c1e1d00 */
[----:B------:R-:W1:Y:S01]  /*0930*/  @P1 LDC.64 R176, c[0x0][0x248] ;  /* 0x00009200ffb01b82 */ /* 0x000e620000000a00 */
[----:B------:R-:W5:Y:S04]  /*0940*/  @P0 LDG.E.128 R36, desc[UR4][R172.64] ;  /* 0x00000004ac240981 */ /* 0x000f68000c1e1d00 */
        /* <DEDUP_REMOVED lines=10> */
[--C-:B------:R-:W-:Y:S01]  /*09f0*/  FADD.FTZ R0, R88, -R174.reuse ;  /* 0x800000ae58007221 */ /* 0x100fe20000010000 */
[--C-:B------:R-:W-:Y:S01]  /*0a00*/  FADD.FTZ R88, R90, -R174.reuse ;  /* 0x800000ae5a587221 */ /* 0x100fe20000010000 */
[----:B------:R-:W-:Y:S01]  /*0a10*/  FADD.FTZ R180, R91, -R174 ;  /* 0x800000ae5bb47221 */ /* 0x000fe20000010000 */
[C---:B--2---:R-:W-:Y:S02]  /*0a20*/  PRMT R90, R92.reuse, 0x7632, R90 ;  /* 0x000076325c5a7816 */ /* 0x044fe4000000005a */
[----:B------:R-:W-:Y:S02]  /*0a30*/  SHF.L.U32 R91, R92, 0x10, RZ ;  /* 0x000000105c5b7819 */ /* 0x000fe400000006ff */
[----:B------:R-:W-:Y:S02]  /*0a40*/  PRMT R173, R94, 0x7632, R173 ;  /* 0x000076325ead7816 */ /* 0x000fe400000000ad */
[C---:B---3--:R-:W-:Y:S01]  /*0a50*/  PRMT R92, R64.reuse, 0x7632, R92 ;  /* 0x00007632405c7816 */ /* 0x048fe2000000005c */
[----:B------:R-:W-:Y:S01]  /*0a60*/  IMAD.U32 R64, R64, 0x10000, RZ ;  /* 0x0001000040407824 */ /* 0x000fe200078e00ff */
[----:B------:R-:W-:-:S02]  /*0a70*/  SHF.L.U32 R175, R94, 0x10, RZ ;  /* 0x000000105eaf7819 */ /* 0x000fc400000006ff */
[C---:B------:R-:W-:Y:S02]  /*0a80*/  PRMT R178, R95.reuse, 0x7632, R178 ;  /* 0x000076325fb27816 */ /* 0x040fe400000000b2 */
[----:B------:R-:W-:Y:S01]  /*0a90*/  SHF.L.U32 R181, R95, 0x10, RZ ;  /* 0x000000105fb57819 */ /* 0x000fe200000006ff */
[----:B------:R-:W-:Y:S01]  /*0aa0*/  FMUL.FTZ R0, R171, R0 ;  /* 0x00000000ab007220 */ /* 0x000fe20000410000 */
[C---:B------:R-:W-:Y:S02]  /*0ab0*/  PRMT R94, R65.reuse, 0x7632, R94 ;  /* 0x00007632415e7816 */ /* 0x040fe4000000005e */
[----:B------:R-:W-:Y:S01]  /*0ac0*/  SHF.L.U32 R95, R65, 0x10, RZ ;  /* 0x00000010415f7819 */ /* 0x000fe200000006ff */
[----:B------:R-:W-:Y:S01]  /*0ad0*/  FMUL.FTZ R65, R16, R64 ;  /* 0x0000004010417220 */ /* 0x000fe20000410000 */
[----:B------:R-:W-:Y:S01]  /*0ae0*/  FADD.FTZ R164, R91, R164 ;  /* 0x000000a45ba47221 */ /* 0x000fe20000010000 */
[-C--:B------:R-:W-:Y:S01]  /*0af0*/  FFMA.FTZ R169, R0, R91.reuse, R169 ;  /* 0x0000005b00a97223 */ /* 0x080fe200000100a9 */
[----:B0-----:R-:W-:Y:S01]  /*0b00*/  FADD.FTZ R176, R89, -R174 ;  /* 0x800000ae59b07221 */ /* 0x001fe20000010000 */
[C---:B------:R-:W-:Y:S01]  /*0b10*/  PRMT R172, R93.reuse, 0x7632, R172 ;  /* 0x000076325dac7816 */ /* 0x040fe200000000ac */
[----:B------:R-:W-:Y:S01]  /*0b20*/  FFMA.FTZ R91, R32, R91, R65 ;  /* 0x0000005b205b7223 */ /* 0x000fe20000010041 */
[----:B------:R-:W-:-:S02]  /*0b30*/  IMAD.U32 R93, R93, 0x10000, RZ ;  /* 0x000100005d5d7824 */ /* 0x000fc400078e00ff */
[----:B------:R-:W-:Y:S01]  /*0b40*/  FMUL.FTZ R89, R171, R88 ;  /* 0x00000058ab597220 */ /* 0x000fe20000410000 */
[----:B------:R-:W-:Y:S01]  /*0b50*/  FMUL.FTZ R65, R18, R95 ;  /* 0x0000005f12417220 */ /* 0x000fe20000410000 */
[----:B------:R-:W-:Y:S01]  /*0b60*/  SHF.L.U32 R92, R92, 0x10, RZ ;  /* 0x000000105c5c7819 */ /* 0x000fe200000006ff */
[----:B------:R-:W-:Y:S01]  /*0b70*/  FADD.FTZ R157, R93, R157 ;  /* 0x0000009d5d9d7221 */ /* 0x000fe20000010000 */
[-C--:B------:R-:W-:Y:S01]  /*0b80*/  FFMA.FTZ R158, R89, R93.reuse, R158 ;  /* 0x0000005d599e7223 */ /* 0x080fe2000001009e */
[----:B------:R-:W-:Y:S01]  /*0b90*/  FFMA.FTZ R88, R34, R93, R65 ;  /* 0x0000005d22587223 */ /* 0x000fe20000010041 */
[----:B------:R-:W-:Y:S01]  /*0ba0*/  FADD.FTZ R155, R95, R155 ;  /* 0x0000009b5f9b7221 */ /* 0x000fe20000010000 */
[----:B------:R-:W-:Y:S01]  /*0bb0*/  FFMA.FTZ R156, R89, R95, R156 ;  /* 0x0000005f599c7223 */ /* 0x000fe2000001009c */
[C---:B------:R-:W-:Y:S01]  /*0bc0*/  FMUL.FTZ R93, R171.reuse, R176 ;  /* 0x000000b0ab5d7220 */ /* 0x040fe20000410000 */
[----:B------:R-:W-:Y:S01]  /*0bd0*/  SHF.L.U32 R94, R94, 0x10, RZ ;  /* 0x000000105e5e7819 */ /* 0x000fe200000006ff */
[----:B------:R-:W-:Y:S01]  /*0be0*/  FMUL.FTZ R95, R171, R180 ;  /* 0x000000b4ab5f7220 */ /* 0x000fe20000410000 */
[----:B------:R-:W-:Y:S01]  /*0bf0*/  SHF.L.U32 R90, R90, 0x10, RZ ;  /* 0x000000105a5a7819 */ /* 0x000fe200000006ff */
[-C--:B------:R-:W-:Y:S01]  /*0c00*/  FFMA.FTZ R160, R93, R92.reuse, R160 ;  /* 0x0000005c5da07223 */ /* 0x080fe200000100a0 */
[----:B------:R-:W-:Y:S01]  /*0c10*/  FADD.FTZ R159, R92, R159 ;  /* 0x0000009f5c9f7221 */ /* 0x000fe20000010000 */
[----:B------:R-:W-:Y:S01]  /*0c20*/  FMUL.FTZ R92, R17, R92 ;  /* 0x0000005c115c7220 */ /* 0x000fe20000410000 */
[----:B------:R-:W-:Y:S01]  /*0c30*/  FFMA.FTZ R152, R95, R94, R152 ;  /* 0x0000005e5f987223 */ /* 0x000fe20000010098 */
[----:B------:R-:W-:Y:S01]  /*0c40*/  FADD.FTZ R151, R94, R151 ;  /* 0x000000975e977221 */ /* 0x000fe20000010000 */
[----:B------:R-:W-:Y:S01]  /*0c50*/  PRMT R177, R66, 0x7632, R177 ;  /* 0x0000763242b17816 */ /* 0x000fe200000000b1 */
[----:B------:R-:W-:-:S02]  /*0c60*/  IMAD.U32 R172, R172, 0x10000, RZ ;  /* 0x00010000acac7824 */ /* 0x000fc400078e00ff */
[----:B------:R-:W-:Y:S01]  /*0c70*/  FMUL.FTZ R94, R19, R94 ;  /* 0x0000005e135e7220 */ /* 0x000fe20000410000 */
[-C--:B------:R-:W-:Y:S01]  /*0c80*/  FFMA.FTZ R162, R93, R90.reuse, R162 ;  /* 0x0000005a5da27223 */ /* 0x080fe200000100a2 */
[----:B------:R-:W-:Y:S01]  /*0c90*/  FADD.FTZ R161, R90, R161 ;  /* 0x000000a15aa17221 */ /* 0x000fe20000010000 */
[----:B------:R-:W-:Y:S01]  /*0ca0*/  SHF.L.U32 R179, R66, 0x10, RZ ;  /* 0x0000001042b37819 */ /* 0x000fe200000006ff */
[----:B------:R-:W-:Y:S01]  /*0cb0*/  FFMA.FTZ R90, R33, R90, R92 ;  /* 0x0000005a215a7223 */ /* 0x000fe2000001005c */
[-C--:B------:R-:W-:Y:S01]  /*0cc0*/  FFMA.FTZ R154, R95, R172.reuse, R154 ;  /* 0x000000ac5f9a7223 */ /* 0x080fe2000001009a */
[----:B------:R-:W-:Y:S01]  /*0cd0*/  FADD.FTZ R153, R172, R153 ;  /* 0x00000099ac997221 */ /* 0x000fe20000010000 */
[----:B------:R-:W-:Y:S01]  /*0ce0*/  FFMA.FTZ R92, R35, R172, R94 ;  /* 0x000000ac235c7223 */ /* 0x000fe2000001005e */
[--C-:B------:R-:W-:Y:S01]  /*0cf0*/  FADD.FTZ R68, R68, -R174.reuse ;  /* 0x800000ae44447221 */ /* 0x100fe20000010000 */
[----:B------:R-:W-:Y:S01]  /*0d00*/  FADD.FTZ R172, R69, -R174 ;  /* 0x800000ae45ac7221 */ /* 0x000fe20000010000 */
[----:B------:R-:W-:Y:S01]  /*0d10*/  IMAD.U32 R177, R177, 0x10000, RZ ;  /* 0x00010000b1b17824 */ /* 0x000fe200078e00ff */
        /* <DEDUP_REMOVED lines=8> */
[----:B------:R-:W-:Y:S01]  /*0da0*/  SHF.L.U32 R182, R182, 0x10, RZ ;  /* 0x00000010b6b67819 */ /* 0x000fe200000006ff */
[----:B------:R-:W-:Y:S01]  /*0db0*/  FADD.FTZ R70, R70, -R174 ;  /* 0x800000ae46467221 */ /* 0x000fe20000010000 */
        /* <DEDUP_REMOVED lines=8> */
[----:B------:R-:W-:Y:S01]  /*0e40*/  FMUL.FTZ R176, R171, R70 ;  /* 0x00000046abb07220 */ /* 0x000fe20000410000 */
[----:B------:R-:W-:Y:S01]  /*0e50*/  FMUL.FTZ R66, R15, R182 ;  /* 0x000000b60f427220 */ /* 0x000fe20000410000 */
[----:B------:R-:W-:Y:S01]  /*0e60*/  FADD.FTZ R180, R71, -R174 ;  /* 0x800000ae47b47221 */ /* 0x000fe20000010000 */
[----:B------:R-:W-:Y:S01]  /*0e70*/  SHF.L.U32 R69, R80, 0x10, RZ ;  /* 0x0000001050457819 */ /* 0x000fe200000006ff */
[----:B------:R-:W-:Y:S01]  /*0e80*/  FADD.FTZ R148, R179, R148 ;  /* 0x00000094b3947221 */ /* 0x000fe20000010000 */
[----:B------:R-:W-:Y:S01]  /*0e90*/  FFMA.FTZ R147, R94, R179, R147 ;  /* 0x000000b35e937223 */ /* 0x000fe20000010093 */
[----:B------:R-:W-:Y:S01]  /*0ea0*/  FADD.FTZ R144, R177, R144 ;  /* 0x00000090b1907221 */ /* 0x000fe20000010000 */
[----:B------:R-:W-:Y:S01]  /*0eb0*/  FFMA.FTZ R143, R172, R177, R143 ;  /* 0x000000b1ac8f7223 */ /* 0x000fe2000001008f */
[----:B------:R-:W-:Y:S01]  /*0ec0*/  FADD.FTZ R72, -R174, R72 ;  /* 0x00000048ae487221 */ /* 0x000fe20000010100 */
[-C--:B------:R-:W-:Y:S01]  /*0ed0*/  FMUL.FTZ R177, R14, R67.reuse ;  /* 0x000000430eb17220 */ /* 0x080fe20000410000 */
[----:B------:R-:W-:Y:S01]  /*0ee0*/  FFMA.FTZ R179, R31, R64, R66 ;  /* 0x000000401fb37223 */ /* 0x000fe20000010042 */
[----:B------:R-:W-:Y:S01]  /*0ef0*/  FADD.FTZ R136, R67, R136 ;  /* 0x0000008843887221 */ /* 0x000fe20000010000 */
[----:B------:R-:W-:Y:S01]  /*0f00*/  FFMA.FTZ R137, R176, R67, R137 ;  /* 0x00000043b0897223 */ /* 0x000fe20000010089 */
[----:B------:R-:W-:Y:S01]  /*0f10*/  FMUL.FTZ R178, R171, R180 ;  /* 0x000000b4abb27220 */ /* 0x000fe20000410000 */
[----:B------:R-:W-:Y:S01]  /*0f20*/  FADD.FTZ R70, -R174, R73 ;  /* 0x00000049ae467221 */ /* 0x000fe20000010100 */
[C---:B------:R-:W-:Y:S01]  /*0f30*/  PRMT R66, R76.reuse, 0x7632, R66 ;  /* 0x000076324c427816 */ /* 0x040fe20000000042 */
[----:B------:R-:W-:-:S02]  /*0f40*/  IMAD.U32 R67, R76, 0x10000, RZ ;  /* 0x000100004c437824 */ /* 0x000fc400078e00ff */
[----:B------:R-:W-:Y:S01]  /*0f50*/  FADD.FTZ R180, -R174, R74 ;  /* 0x0000004aaeb47221 */ /* 0x000fe20000010100 */
[----:B------:R-:W-:Y:S01]  /*0f60*/  PRMT R71, R77, 0x7632, R71 ;  /* 0x000076324d477816 */ /* 0x000fe20000000047 */
[----:B------:R-:W-:Y:S01]  /*0f70*/  FMUL.FTZ R74, R171, R72 ;  /* 0x00000048ab4a7220 */ /* 0x000fe20000410000 */
[----:B------:R-:W-:Y:S01]  /*0f80*/  SHF.L.U32 R76, R77, 0x10, RZ ;  /* 0x000000104d4c7819 */ /* 0x000fe200000006ff */
[----:B------:R-:W-:Y:S01]  /*0f90*/  FMUL.FTZ R77, R8, R69 ;  /* 0x00000045084d7220 */ /* 0x000fe20000410000 */
[C---:B------:R-:W-:Y:S02]  /*0fa0*/  PRMT R73, R81.reuse, 0x7632, R73 ;  /* 0x0000763251497816 */ /* 0x040fe40000000049 */
[----:B------:R-:W-:Y:S01]  /*0fb0*/  SHF.L.U32 R81, R81, 0x10, RZ ;  /* 0x0000001051517819 */ /* 0x000fe200000006ff */
[----:B------:R-:W-:Y:S01]  /*0fc0*/  FADD.FTZ R127, R182, R127 ;  /* 0x0000007fb67f7221 */ /* 0x000fe20000010000 */
[----:B------:R-:W-:Y:S01]  /*0fd0*/  FFMA.FTZ R119, R178, R182, R119 ;  /* 0x000000b6b2777223 */ /* 0x000fe20000010077 */
[----:B------:R-:W-:Y:S01]  /*0fe0*/  FADD.FTZ R182, -R174, R75 ;  /* 0x0000004baeb67221 */ /* 0x000fe20000010100 */
[----:B------:R-:W-:Y:S01]  /*0ff0*/  FMUL.FTZ R75, R171, R180 ;  /* 0x000000b4ab4b7220 */ /* 0x000fe20000410000 */
[----:B------:R-:W-:Y:S01]  /*1000*/  FADD.FTZ R112, R67, R112 ;  /* 0x0000007043707221 */ /* 0x000fe20000010000 */
[-C--:B------:R-:W-:Y:S01]  /*1010*/  FFMA.FTZ R103, R74, R67.reuse, R103 ;  /* 0x000000434a677223 */ /* 0x080fe20000010067 */
[----:B------:R-:W-:Y:S01]  /*1020*/  FFMA.FTZ R77, R24, R67, R77 ;  /* 0x00000043184d7223 */ /* 0x000fe2000001004d */
[----:B------:R-:W-:Y:S01]  /*1030*/  PRMT R68, R80, 0x7632, R68 ;  /* 0x0000763250447816 */ /* 0x000fe20000000044 */
[----:B------:R-:W-:Y:S01]  /*1040*/  FMUL.FTZ R67, R10, R81 ;  /* 0x000000510a437220 */ /* 0x000fe20000410000 */
[----:B------:R-:W-:Y:S01]  /*1050*/  FADD.FTZ R114, R76, R114 ;  /* 0x000000724c727221 */ /* 0x000fe20000010000 */
[----:B------:R-:W-:-:S02]  /*1060*/  FFMA.FTZ R105, R75, R76, R105 ;  /* 0x0000004c4b697223 */ /* 0x000fc40000010069 */
[----:B------:R-:W-:Y:S01]  /*1070*/  FFMA.FTZ R76, R26, R76, R67 ;  /* 0x0000004c1a4c7223 */ /* 0x000fe20000010043 */
[----:B------:R-:W-:Y:S02]  /*1080*/  IMAD.U32 R67, R68, 0x10000, RZ ;  /* 0x0001000044437824 */ /* 0x000fe400078e00ff */
[----:B------:R-:W-:Y:S01]  /*1090*/  FADD.FTZ R110, R64, R110 ;  /* 0x0000006e406e7221 */ /* 0x000fe20000010000 */
[----:B------:R-:W-:Y:S01]  /*10a0*/  FFMA.FTZ R139, R178, R64, R139 ;  /* 0x00000040b28b7223 */ /* 0x000fe2000001008b */
[C---:B------:R-:W-:Y:S01]  /*10b0*/  PRMT R64, R79.reuse, 0x7632, R64 ;  /* 0x000076324f407816 */ /* 0x040fe20000000040 */
[----:B------:R-:W-:Y:S02]  /*10c0*/  IMAD.U32 R65, R79, 0x10000, RZ ;  /* 0x000100004f417824 */ /* 0x000fe400078e00ff */
[----:B------:R-:W-:Y:S01]  /*10d0*/  FADD.FTZ R138, R181, R138 ;  /* 0x0000008ab58a7221 */ /* 0x000fe20000010000 */
[-C--:B------:R-:W-:Y:S01]  /*10e0*/  FFMA.FTZ R177, R30, R181.reuse, R177 ;  /* 0x000000b51eb17223 */ /* 0x080fe200000100b1 */
[----:B------:R-:W-:Y:S01]  /*10f0*/  FFMA.FTZ R141, R176, R181, R141 ;  /* 0x000000b5b08d7223 */ /* 0x000fe2000001008d */
[----:B------:R-:W-:Y:S01]  /*1100*/  FMUL.FTZ R79, R171, R70 ;  /* 0x00000046ab4f7220 */ /* 0x000fe20000410000 */
[----:B------:R-:W-:Y:S01]  /*1110*/  SHF.L.U32 R66, R66, 0x10, RZ ;  /* 0x0000001042427819 */ /* 0x000fe200000006ff */
[----:B------:R-:W-:Y:S01]  /*1120*/  FMUL.FTZ R80, R9, R67 ;  /* 0x0000004309507220 */ /* 0x000fe20000410000 */
[----:B------:R-:W-:-:S02]  /*1130*/  PRMT R181, R78, 0x7632, R181 ;  /* 0x000076324eb57816 */ /* 0x000fc400000000b5 */
[----:B------:R-:W-:Y:S01]  /*1140*/  SHF.L.U32 R183, R78, 0x10, RZ ;  /* 0x000000104eb77819 */ /* 0x000fe200000006ff */
[----:B------:R-:W-:Y:S01]  /*1150*/  FMUL.FTZ R78, R171, R182 ;  /* 0x000000b6ab4e7220 */ /* 0x000fe20000410000 */
[----:B------:R-:W-:Y:S01]  /*1160*/  SHF.L.U32 R68, R73, 0x10, RZ ;  /* 0x0000001049447819 */ /* 0x000fe200000006ff */
[----:B------:R-:W-:Y:S01]  /*1170*/  FFMA.FTZ R120, R79, R67, R120 ;  /* 0x000000434f787223 */ /* 0x000fe20000010078 */
[----:B------:R-:W-:Y:S01]  /*1180*/  PRMT R184, R82, 0x7632, R184 ;  /* 0x0000763252b87816 */ /* 0x000fe200000000b8 */
[----:B------:R-:W-:Y:S01]  /*1190*/  FADD.FTZ R128, R67, R128 ;  /* 0x0000008043807221 */ /* 0x000fe20000010000 */
[-C--:B------:R-:W-:Y:S01]  /*11a0*/  FFMA.FTZ R102, R79, R66.reuse, R102 ;  /* 0x000000424f667223 */ /* 0x080fe20000010066 */
[----:B------:R-:W-:Y:S01]  /*11b0*/  FADD.FTZ R111, R66, R111 ;  /* 0x0000006f426f7221 */ /* 0x000fe20000010000 */
[----:B------:R-:W-:Y:S01]  /*11c0*/  FFMA.FTZ R80, R25, R66, R80 ;  /* 0x0000004219507223 */ /* 0x000fe20000010050 */
[----:B------:R-:W-:Y:S01]  /*11d0*/  FADD.FTZ R67, RZ, R91 ;  /* 0x0000005bff437221 */ /* 0x000fe20000010000 */
[----:B------:R-:W-:Y:S01]  /*11e0*/  SHF.L.U32 R71, R71, 0x10, RZ ;  /* 0x0000001047477819 */ /* 0x000fe200000006ff */
[-C--:B------:R-:W-:Y:S01]  /*11f0*/  FFMA.FTZ R121, R78, R68.reuse, R121 ;  /* 0x000000444e797223 */ /* 0x080fe20000010079 */
[----:B------:R-:W-:Y:S01]  /*1200*/  FADD.FTZ R129, R68, R129 ;  /* 0x0000008144817221 */ /* 0x000fe20000010000 */
[----:B------:R-:W-:Y:S01]  /*1210*/  FFMA.FTZ R66, R0, R91, RZ ;  /* 0x0000005b00427223 */ /* 0x000fe200000100ff */
[----:B------:R-:W-:Y:S01]  /*1220*/  FMUL.FTZ R68, R11, R68 ;  /* 0x000000440b447220 */ /* 0x000fe20000410000 */
[----:B------:R-:W-:-:S02]  /*1230*/  IMAD.U32 R184, R184, 0x10000, RZ ;  /* 0x00010000b8b87824 */ /* 0x000fc400078e00ff */
[----:B------:R-:W-:Y:S01]  /*1240*/  FADD.FTZ R67, R90, R67 ;  /* 0x000000435a437221 */ /* 0x000fe20000010000 */
[----:B------:R-:W-:Y:S01]  /*1250*/  FADD.FTZ R130, R81, R130 ;  /* 0x0000008251827221 */ /* 0x000fe20000010000 */
[----:B------:R-:W-:Y:S01]  /*1260*/  FFMA.FTZ R122, R75, R81, R122 ;  /* 0x000000514b7a7223 */ /* 0x000fe2000001007a */
[----:B------:R-:W-:Y:S01]  /*1270*/  FFMA.FTZ R66, R93, R90, R66 ;  /* 0x0000005a5d427223 */ /* 0x000fe20000010042 */
[----:B------:R-:W-:Y:S01]  /*1280*/  FFMA.FTZ R81, R27, R71, R68 ;  /* 0x000000471b517223 */ /* 0x000fe20000010044 */
[----:B------:R-:W-:Y:S01]  /*1290*/  SHF.L.U32 R181, R181, 0x10, RZ ;  /* 0x00000010b5b57819 */ /* 0x000fe200000006ff */
[----:B------:R-:W-:Y:S02]  /*12a0*/  IMAD.U32 R185, R82, 0x10000, RZ ;  /* 0x0001000052b97824 */ /* 0x000fe400078e00ff */
[----:B------:R-:W-:Y:S01]  /*12b0*/  FMUL.FTZ R68, R5, R184 ;  /* 0x000000b805447220 */ /* 0x000fe20000410000 */
[----:B------:R-:W-:Y:S01]  /*12c0*/  FADD.FTZ R82, -R174, R84 ;  /* 0x00000054ae527221 */ /* 0x000fe20000010100 */
[----:B------:R-:W-:Y:S01]  /*12d0*/  FADD.FTZ R67, R88, R67 ;  /* 0x0000004358437221 */ /* 0x000fe20000010000 */
[C---:B------:R-:W-:Y:S01]  /*12e0*/  FADD.FTZ R84, -R174.reuse, R85 ;  /* 0x00000055ae547221 */ /* 0x040fe20000010100 */
[C---:B------:R-:W-:Y:S01]  /*12f0*/  FADD.FTZ R86, -R174.reuse, R86 ;  /* 0x00000056ae567221 */ /* 0x040fe20000010100 */
[----:B------:R-:W-:Y:S01]  /*1300*/  FFMA.FTZ R66, R89, R88, R66 ;  /* 0x0000005859427223 */ /* 0x000fe20000010042 */
[----:B------:R-:W-:Y:S01]  /*1310*/  FADD.FTZ R174, -R174, R87 ;  /* 0x00000057aeae7221 */ /* 0x000fe20000010100 */
[----:B------:R-:W-:Y:S01]  /*1320*/  FFMA.FTZ R87, R21, R181, R68 ;  /* 0x000000b515577223 */ /* 0x000fe20000010044 */
[----:B------:R-:W-:Y:S01]  /*1330*/  FADD.FTZ R68, R92, R67 ;  /* 0x000000435c447221 */ /* 0x000fe20000010000 */
[----:B------:R-:W-:-:S03]  /*1340*/  FFMA.FTZ R67, R95, R92, R66 ;  /* 0x0000005c5f437223 */ /* 0x000fc60000010042 */
[----:B------:R-:W-:Y:S01]  /*1350*/  FADD.FTZ R68, R173, R68 ;  /* 0x00000044ad447221 */ /* 0x000fe20000010000 */
[----:B------:R-:W-:Y:S01]  /*1360*/  FFMA.FTZ R67, R94, R173, R67 ;  /* 0x000000ad5e437223 */ /* 0x000fe20000010043 */
[----:B------:R-:W-:Y:S02]  /*1370*/  PRMT R72, R83, 0x7632, R72 ;  /* 0x0000763253487816 */ /* 0x000fe40000000048 */
        /* <DEDUP_REMOVED lines=12> */
[----:B------:R-:W-:Y:S01]  /*1440*/  SHF.L.U32 R72, R72, 0x10, RZ ;  /* 0x0000001048487819 */ /* 0x000fe200000006ff */
[----:B------:R-:W-:Y:S01]  /*1450*/  FADD.FTZ R118, R65, R118 ;  /* 0x0000007641767221 */ /* 0x000fe20000010000 */
[-C--:B------:R-:W-:Y:S01]  /*1460*/  FFMA.FTZ R181, R22, R65.reuse, R181 ;  /* 0x0000004116b57223 */ /* 0x080fe200000100b5 */
[----:B------:R-:W-:Y:S01]  /*1470*/  FFMA.FTZ R109, R86, R65, R109 ;  /* 0x00000041566d7223 */ /* 0x000fe2000001006d */
[----:B------:R-:W-:-:S02]  /*1480*/  IMAD.U32 R66, R64, 0x10000, RZ ;  /* 0x0001000040427824 */ /* 0x000fc400078e00ff */
[----:B------:R-:W-:Y:S01]  /*1490*/  FADD.FTZ R65, R77, R68 ;  /* 0x000000444d417221 */ /* 0x000fe20000010000 */
[----:B------:R-:W-:Y:S01]  /*14a0*/  FFMA.FTZ R64, R74, R77, R67 ;  /* 0x0000004d4a407223 */ /* 0x000fe20000010043 */
[----:B------:R-:W-:Y:S01]  /*14b0*/  FMUL.FTZ R85, R4, R185 ;  /* 0x000000b904557220 */ /* 0x000fe20000410000 */
[C---:B------:R-:W-:Y:S01]  /*14c0*/  FMUL.FTZ R82, R171.reuse, R82 ;  /* 0x00000052ab527220 */ /* 0x040fe20000410000 */
        /* <DEDUP_REMOVED lines=19> */
[----:B------:R-:W-:Y:S02]  /*1600*/  LOP3.LUT R68, R67, 0x7fffffc, RZ, 0xc0, !PT ;  /* 0x07fffffc43447812 */ /* 0x000fe400078ec0ff */
[----:B------:R-:W-:Y:S01]  /*1610*/  FADD.FTZ R66, R66, R181 ;  /* 0x000000b542427221 */ /* 0x000fe20000010000 */
[----:B------:R-:W-:Y:S01]  /*1620*/  FFMA.FTZ R64, R86, R181, R65 ;  /* 0x000000b556407223 */ /* 0x000fe20000010041 */
[----:B------:R-:W-:Y:S01]  /*1630*/  FADD.FTZ R149, R69, R149 ;  /* 0x0000009545957221 */ /* 0x000fe20000010000 */
        /* <DEDUP_REMOVED lines=33> */
.L_x_1257:
[----:B------:R-:W3:Y:S01]  /*1850*/  S2R R70, SR_CgaCtaId ;  /* 0x0000000000467919 */ /* 0x000ee20000008800 */
[----:B------:R-:W-:Y:S01]  /*1860*/  @!P2 LOP3.LUT R67, R67, 0x3, RZ, 0xc0, !PT ;  /* 0x000000034343a812 */ /* 0x000fe200078ec0ff */
[----:B--2---:R-:W-:Y:S01]  /*1870*/  FADD.FTZ R73, R66, R73 ;  /* 0x0000004942497221 */ /* 0x004fe20000010000 */
[----:B------:R-:W-:Y:S01]  /*1880*/  MOV R69, 0x400 ;  /* 0x0000040000457802 */ /* 0x000fe20000000f00 */
[----:B-1----:R-:W-:Y:S01]  /*1890*/  FADD.FTZ R72, R64, R65 ;  /* 0x0000004140487221 */ /* 0x002fe20000010000 */
[----:B------:R-:W-:Y:S05]  /*18a0*/  WARPSYNC.ALL ;  /* 0x0000000000007948 */ /* 0x000fea0003800000 */
[----:B------:R-:W-:Y:S01]  /*18b0*/  @!P2 IMAD.IADD R67, R68, 0x1, R67 ;  /* 0x000000014443a824 */ /* 0x000fe200078e0243 */
        /* <DEDUP_REMOVED lines=11> */
[----:B-----5:R-:W-:Y:S02]  /*1970*/  IMAD.MOV.U32 R65, RZ, RZ, R100 ;  /* 0x000000ffff417224 */ /* 0x020fe400078e0064 */
[----:B------:R-:W-:Y:S01]  /*1980*/  FADD.FTZ R185, R66, R185 ;  /* 0x000000b942b97221 */ /* 0x000fe20000010000 */
[----:B------:R-:W-:Y:S01]  /*1990*/  FADD.FTZ R64, R67, R64 ;  /* 0x0000004043407221 */ /* 0x000fe20000010000 */
[----:B------:R-:W-:-:S02]  /*19a0*/  MOV R66, R98 ;  /* 0x0000006200427202 */ /* 0x000fc40000000f00 */
[----:B-1----:R-:W-:Y:S01]  /*19b0*/  FADD.FTZ R185, R185, R68 ;  /* 0x00000044b9b97221 */ /* 0x002fe20000010000 */
[----:B------:R-:W-:-:S03]  /*19c0*/  FADD.FTZ R64, R64, R69 ;  /* 0x0000004540407221 */ /* 0x000fc60000010000 */
[----:B------:R-:W-:Y:S01]  /*19d0*/  FADD.FTZ R70, R70, R185 ;  /* 0x000000b946467221 */ /* 0x000fe20000010000 */
[----:B------:R-:W-:-:S03]  /*19e0*/  FADD.FTZ R64, R71, R64 ;  /* 0x0000004047407221 */ /* 0x000fc60000010000 */
[----:B------:R-:W-:Y:S01]  /*19f0*/  FMUL.FTZ R70, R70, UR16 ;  /* 0x0000001046467c20 */ /* 0x000fe20008410000 */
[----:B------:R-:W-:Y:S01]  /*1a00*/  FMUL.FTZ R185, R64, UR16 ;  /* 0x0000001040b97c20 */ /* 0x000fe20008410000 */
[----:B------:R-:W-:-:S03]  /*1a10*/  @P1 MOV R64, R2 ;  /* 0x0000000200401202 */ /* 0x000fc60000000f00 */
[----:B------:R-:W-:Y:S01]  /*1a20*/  FSEL R187, R70, RZ, !P3 ;  /* 0x000000ff46bb7208 */ /* 0x000fe20005800000 */
[----:B------:R-:W-:Y:S01]  /*1a30*/  @P1 IMAD.MOV.U32 R70, RZ, RZ, R96 ;  /* 0x000000ffff461224 */ /* 0x000fe200078e0060 */
        /* <DEDUP_REMOVED lines=21> */
[-CC-:B------:R-:W-:Y:S01]  /*1b90*/  FFMA.FTZ R172, R172, R185.reuse, R187.reuse ;  /* 0x000000b9acac7223 */ /* 0x180fe200000100bb */
        /* <DEDUP_REMOVED lines=32> */
[-CC-:B------:R-:W-:Y:S01]  /*1da0*/  FFMA.FTZ R64, R74, R185.reuse, R187.reuse ;  /* 0x000000b94a407223 */ /* 0x180fe200000100bb */
[C---:B------:R-:W-:Y:S01]  /*1db0*/  FSEL R88, R94.reuse, RZ, P3 ;  /* 0x000000ff5e587208 */ /* 0x040fe20001800000 */
[----:B------:R-:W-:Y:S01]  /*1dc0*/  FMUL.FTZ R178, R171, R178 ;  /* 0x000000b2abb27220 */ /* 0x000fe20000410000 */
[----:B------:R-:W-:Y:S01]  /*1dd0*/  LOP3.LUT P3, RZ, R101, 0xff00, RZ, 0xc0, !PT ;  /* 0x0000ff0065ff7812 */ /* 0x000fe2000786c0ff */
[----:B------:R-:W-:Y:S01]  /*1de0*/  FMUL.FTZ R100, R71, UR17 ;  /* 0x0000001147647c20 */ /* 0x000fe20008410000 */
[----:B------:R-:W-:Y:S01]  /*1df0*/  @P1 FSEL R94, R94, RZ, P6 ;  /* 0x000000ff5e5e1208 */ /* 0x000fe20003000000 */
[----:B------:R-:W-:Y:S01]  /*1e00*/  FADD.FTZ R64, R77, -R64 ;  /* 0x800000404d407221 */ /* 0x000fe20000010000 */
[----:B------:R-:W-:Y:S01]  /*1e10*/  @P1 LOP3.LUT P6, RZ, R3, 0xff00, RZ, 0xc0, !PT ;  /* 0x0000ff0003ff1812 */ /* 0x000fe200078cc0ff */
[----:B------:R-:W-:Y:S01]  /*1e20*/  @P2 FADD.FTZ R178, R43, R178 ;  /* 0x000000b22bb22221 */ /* 0x000fe20000010000 */
[----:B------:R-:W-:Y:S01]  /*1e30*/  FSEL R177, R95, RZ, P3 ;  /* 0x000000ff5fb17208 */ /* 0x000fe20001800000 */
[-C--:B------:R-:W-:Y:S01]  /*1e40*/  FFMA.FTZ R77, R75, R185.reuse, R187 ;  /* 0x000000b94b4d7223 */ /* 0x080fe200000100bb */
[----:B------:R-:W-:Y:S01]  /*1e50*/  LOP3.LUT P3, RZ, R101, 0xff0000, RZ, 0xc0, !PT ;  /* 0x00ff000065ff7812 */ /* 0x000fe2000786c0ff */
[----:B------:R-:W-:Y:S01]  /*1e60*/  FMUL.FTZ R75, R171, R64 ;  /* 0x00000040ab4b7220 */ /* 0x000fe20000410000 */
[----:B------:R-:W-:Y:S01]  /*1e70*/  @P1 FSEL R95, R95, RZ, P6 ;  /* 0x000000ff5f5f1208 */ /* 0x000fe20003000000 */
[----:B------:R-:W-:Y:S01]  /*1e80*/  FADD.FTZ R76, R76, -R77 ;  /* 0x8000004d4c4c7221 */ /* 0x000fe20000010000 */
[----:B------:R-:W-:Y:S01]  /*1e90*/  @P1 LOP3.LUT P6, RZ, R3, 0xff0000, RZ, 0xc0, !PT ;  /* 0x00ff000003ff1812 */ /* 0x000fe200078cc0ff */
[-C--:B------:R-:W-:Y:S01]  /*1ea0*/  FFMA.FTZ R78, R78, R185.reuse, R187 ;  /* 0x000000b94e4e7223 */ /* 0x080fe200000100bb */
[----:B------:R-:W-:Y:S01]  /*1eb0*/  FSEL R179, R100, RZ, P3 ;  /* 0x000000ff64b37208 */ /* 0x000fe20001800000 */
[----:B------:R-:W-:Y:S01]  /*1ec0*/  @P2 FADD.FTZ R75, R44, R75 ;  /* 0x0000004b2c4b2221 */ /* 0x000fe20000010000 */
[----:B------:R-:W-:Y:S01]  /*1ed0*/  LOP3.LUT P3, RZ, R101, 0xff000000, RZ, 0xc0, !PT ;  /* 0xff00000065ff7812 */ /* 0x000fe2000786c0ff */
[----:B------:R-:W-:Y:S01]  /*1ee0*/  FMUL.FTZ R101, R178, UR17 ;  /* 0x00000011b2657c20 */ /* 0x000fe20008410000 */
[----:B------:R-:W-:Y:S01]  /*1ef0*/  @P1 FSEL R100, R100, RZ, P6 ;  /* 0x000000ff64641208 */ /* 0x000fe20003000000 */
[----:B------:R-:W-:Y:S01]  /*1f00*/  FMUL.FTZ R77, R171, R76 ;  /* 0x0000004cab4d7220 */ /* 0x000fe20000410000 */
[----:B------:R-:W-:Y:S01]  /*1f10*/  @P1 LOP3.LUT P6, RZ, R3, 0xff000000, RZ, 0xc0, !PT ;  /* 0xff00000003ff1812 */ /* 0x000fe200078cc0ff */
[----:B------:R-:W-:Y:S01]  /*1f20*/  FADD.FTZ R78, R81, -R78 ;  /* 0x8000004e514e7221 */ /* 0x000fe20000010000 */
[-CC-:B------:R-:W-:Y:S01]  /*1f30*/  FFMA.FTZ R82, R82, R185.reuse, R187.reuse ;  /* 0x000000b952527223 */ /* 0x180fe200000100bb */
[-CC-:B------:R-:W-:Y:S01]  /*1f40*/  FFMA.FTZ R79, R79, R185.reuse, R187.reuse ;  /* 0x000000b94f4f7223 */ /* 0x180fe200000100bb */
[----:B------:R-:W-:Y:S01]  /*1f50*/  @P1 FSEL R74, R101, RZ, P6 ;  /* 0x000000ff654a1208 */ /* 0x000fe20003000000 */
[-C--:B------:R-:W-:Y:S01]  /*1f60*/  FFMA.FTZ R86, R86, R185.reuse, R187 ;  /* 0x000000b956567223 */ /* 0x080fe200000100bb */
[----:B------:R-:W-:Y:S01]  /*1f70*/  @P1 LOP3.LUT P6, RZ, R70, 0xff, RZ, 0xc0, !PT ;  /* 0x000000ff46ff1812 */ /* 0x000fe200078cc0ff */
[----:B------:R-:W-:Y:S01]  /*1f80*/  FMUL.FTZ R70, R75, UR17 ;  /* 0x000000114b467c20 */ /* 0x000fe20008410000 */
[----:B------:R-:W-:Y:S01]  /*1f90*/  @P2 FADD.FTZ R77, R46, R77 ;  /* 0x0000004d2e4d2221 */ /* 0x000fe20000010000 */
[----:B------:R-:W-:Y:S01]  /*1fa0*/  FMUL.FTZ R78, R171, R78 ;  /* 0x0000004eab4e7220 */ /* 0x000fe20000410000 */
[----:B------:R-:W-:Y:S01]  /*1fb0*/  FADD.FTZ R82, R85, -R82 ;  /* 0x8000005255527221 */ /* 0x000fe20000010000 */
[----:B------:R-:W-:Y:S01]  /*1fc0*/  FSEL R182, R101, RZ, P3 ;  /* 0x000000ff65b67208 */ /* 0x000fe20001800000 */
[-C--:B------:R-:W-:Y:S01]  /*1fd0*/  FFMA.FTZ R84, R84, R185.reuse, R187 ;  /* 0x000000b954547223 */ /* 0x080fe200000100bb */
[----:B------:R-:W-:Y:S01]  /*1fe0*/  FADD.FTZ R80, R80, -R79 ;  /* 0x8000004f50507221 */ /* 0x000fe20000010000 */
[----:B------:R-:W-:Y:S01]  /*1ff0*/  FADD.FTZ R64, R181, -R86 ;  /* 0x80000056b5407221 */ /* 0x000fe20000010000 */
[----:B------:R-:W-:Y:S01]  /*2000*/  FMUL.FTZ R101, R77, UR17 ;  /* 0x000000114d657c20 */ /* 0x000fe20008410000 */
[----:B------:R-:W-:Y:S01]  /*2010*/  @P1 FSEL R86, R70, RZ, P6 ;  /* 0x000000ff46561208 */ /* 0x000fe20003000000 */
[----:B------:R-:W-:Y:S01]  /*2020*/  @P2 FADD.FTZ R78, R47, R78 ;  /* 0x0000004e2f4e2221 */ /* 0x000fe20000010000 */
[----:B------:R-:W-:Y:S01]  /*2030*/  LOP3.LUT P6, RZ, R98, 0xff0000, RZ, 0xc0, !PT ;  /* 0x00ff000062ff7812 */ /* 0x000fe200078cc0ff */
[C---:B------:R-:W-:Y:S01]  /*2040*/  FMUL.FTZ R79, R171.reuse, R82 ;  /* 0x00000052ab4f7220 */ /* 0x040fe20000410000 */
[----:B------:R-:W-:Y:S01]  /*2050*/  LOP3.LUT P3, RZ, R66, 0xff, RZ, 0xc0, !PT ;  /* 0x000000ff42ff7812 */ /* 0x000fe2000786c0ff */
[----:B------:R-:W-:Y:S01]  /*2060*/  FMUL.FTZ R80, R171, R80 ;  /* 0x00000050ab507220 */ /* 0x000fe20000410000 */
[----:B------:R-:W-:Y:S01]  /*2070*/  FADD.FTZ R84, R87, -R84 ;  /* 0x8000005457547221 */ /* 0x000fe20000010000 */
[----:B------:R-:W-:Y:S01]  /*2080*/  FFMA.FTZ R66, R174, R185, R187 ;  /* 0x000000b9ae427223 */ /* 0x000fe200000100bb */
[----:B------:R-:W-:Y:S01]  /*2090*/  FSEL R185, R101, RZ, P6 ;  /* 0x000000ff65b97208 */ /* 0x000fe20003000000 */
[----:B------:R-:W-:Y:S01]  /*20a0*/  FMUL.FTZ R173, R78, UR17 ;  /* 0x000000114ead7c20 */ /* 0x000fe20008410000 */
[----:B------:R-:W-:Y:S01]  /*20b0*/  LOP3.LUT P6, RZ, R98, 0xff000000, RZ, 0xc0, !PT ;  /* 0xff00000062ff7812 */ /* 0x000fe200078cc0ff */
[----:B------:R-:W-:Y:S01]  /*20c0*/  @P2 FADD.FTZ R79, R48, R79 ;  /* 0x0000004f304f2221 */ /* 0x000fe20000010000 */
[----:B------:R-:W-:Y:S01]  /*20d0*/  @P2 FADD.FTZ R80, R45, R80 ;  /* 0x000000502d502221 */ /* 0x000fe20000010000 */
[----:B------:R-:W-:Y:S01]  /*20e0*/  FMUL.FTZ R84, R171, R84 ;  /* 0x00000054ab547220 */ /* 0x000fe20000410000 */
[----:B------:R-:W-:Y:S01]  /*20f0*/  FSEL R186, R173, RZ, P6 ;  /* 0x000000ffadba7208 */ /* 0x000fe20003000000 */
[----:B------:R-:W-:Y:S01]  /*2100*/  FMUL.FTZ R174, R79, UR17 ;  /* 0x000000114fae7c20 */ /* 0x000fe20008410000 */
[----:B------:R-:W-:Y:S01]  /*2110*/  FSEL R181, R70, RZ, P3 ;  /* 0x000000ff46b57208 */ /* 0x000fe20001800000 */
[----:B------:R-:W-:Y:S01]  /*2120*/  FMUL.FTZ R184, R80, UR17 ;  /* 0x0000001150b87c20 */ /* 0x000fe20008410000 */
[----:B------:R-:W-:Y:S01]  /*2130*/  LOP3.LUT P6, RZ, R99, 0xff, RZ, 0xc0, !PT ;  /* 0x000000ff63ff7812 */ /* 0x000fe200078cc0ff */
[----:B------:R-:W-:Y:S01]  /*2140*/  @P2 FADD.FTZ R84, R49, R84 ;  /* 0x0000005431542221 */ /* 0x000fe20000010000 */
[----:B------:R-:W-:Y:S01]  /*2150*/  @P1 LOP3.LUT P3, RZ, R96, 0xff00, RZ, 0xc0, !PT ;  /* 0x0000ff0060ff1812 */ /* 0x000fe2000786c0ff */
[----:B------:R-:W-:Y:S01]  /*2160*/  FMUL.FTZ R81, R171, R64 ;  /* 0x00000040ab517220 */ /* 0x000fe20000410000 */
[----:B------:R-:W-:Y:S01]  /*2170*/  FSEL R187, R174, RZ, P6 ;  /* 0x000000ffaebb7208 */ /* 0x000fe20003000000 */
[----:B------:R-:W-:Y:S01]  /*2180*/  FMUL.FTZ R175, R84, UR17 ;  /* 0x0000001154af7c20 */ /* 0x000fe20008410000 */
[----:B------:R-:W-:Y:S01]  /*2190*/  @P1 FSEL R87, R184, RZ, P3 ;  /* 0x000000ffb8571208 */ /* 0x000fe20001800000 */
[----:B------:R-:W-:Y:S01]  /*21a0*/  @P2 FADD.FTZ R81, R50, R81 ;  /* 0x0000005132512221 */ /* 0x000fe20000010000 */
[----:B------:R-:W-:Y:S01]  /*21b0*/  LOP3.LUT P6, RZ, R99, 0xff00, RZ, 0xc0, !PT ;  /* 0x0000ff0063ff7812 */ /* 0x000fe200078cc0ff */
[----:B------:R-:W-:Y:S01]  /*21c0*/  FADD.FTZ R66, R183, -R66 ;  /* 0x80000042b7427221 */ /* 0x000fe20000010000 */
[----:B------:R-:W-:Y:S01]  /*21d0*/  @P1 LOP3.LUT P3, RZ, R96, 0xff0000, RZ, 0xc0, !PT ;  /* 0x00ff000060ff1812 */ /* 0x000fe2000786c0ff */
[----:B------:R-:W-:Y:S01]  /*21e0*/  FMUL.FTZ R176, R81, UR17 ;  /* 0x0000001151b07c20 */ /* 0x000fe20008410000 */
[----:B------:R-:W-:Y:S01]  /*21f0*/  FSEL R188, R175, RZ, P6 ;  /* 0x000000ffafbc7208 */ /* 0x000fe20003000000 */
[----:B------:R-:W-:Y:S01]  /*2200*/  FMUL.FTZ R180, R171, R66 ;  /* 0x00000042abb47220 */ /* 0x000fe20000410000 */
[----:B------:R-:W-:-:S02]  /*2210*/  @P1 FSEL R101, R101, RZ, P3 ;  /* 0x000000ff65651208 */ /* 0x000fc40001800000 */
[----:B------:R-:W-:Y:S01]  /*2220*/  LOP3.LUT P6, RZ, R99, 0xff0000, RZ, 0xc0, !PT ;  /* 0x00ff000063ff7812 */ /* 0x000fe200078cc0ff */
[----:B------:R-:W-:Y:S01]  /*2230*/  @P2 FADD.FTZ R180, R51, R180 ;  /* 0x000000b433b42221 */ /* 0x000fe20000010000 */
[----:B------:R-:W-:Y:S02]  /*2240*/  @P1 LOP3.LUT P3, RZ, R96, 0xff000000, RZ, 0xc0, !PT ;  /* 0xff00000060ff1812 */ /* 0x000fe4000786c0ff */
[----:B------:R-:W-:Y:S02]  /*2250*/  FSEL R183, R176, RZ, P6 ;  /* 0x000000ffb0b77208 */ /* 0x000fe40003000000 */
[----:B------:R-:W-:Y:S02]  /*2260*/  @P1 FSEL R173, R173, RZ, P3 ;  /* 0x000000ffadad1208 */ /* 0x000fe40001800000 */
[C---:B------:R-:W-:Y:S02]  /*2270*/  @P1 LOP3.LUT P6, RZ, R97.reuse, 0xff0000, RZ, 0xc0, !PT ;  /* 0x00ff000061ff1812 */ /* 0x040fe400078cc0ff */
[----:B------:R-:W-:-:S02]  /*2280*/  @P1 LOP3.LUT P3, RZ, R97, 0xff, RZ, 0xc0, !PT ;  /* 0x000000ff61ff1812 */ /* 0x000fc4000786c0ff */
[----:B------:R-:W-:Y:S02]  /*2290*/  @P1 FSEL R176, R176, RZ, P6 ;  /* 0x000000ffb0b01208 */ /* 0x000fe40003000000 */
[----:B------:R-:W-:Y:S02]  /*22a0*/  @P1 FSEL R174, R174, RZ, P3 ;  /* 0x000000ffaeae1208 */ /* 0x000fe40001800000 */
[----:B------:R-:W-:Y:S02]  /*22b0*/  ISETP.NE.U32.AND P6, PT, RZ, UR18, PT ;  /* 0x00000012ff007c0c */ /* 0x000fe4000bfc5070 */
[----:B------:R-:W-:Y:S02]  /*22c0*/  @P1 LOP3.LUT P3, RZ, R97, 0xff00, RZ, 0xc0, !PT ;  /* 0x0000ff0061ff1812 */ /* 0x000fe4000786c0ff */
[----:B------:R-:W-:Y:S02]  /*22d0*/  ISETP.NE.AND.EX P6, PT, RZ, UR19, PT, P6 ;  /* 0x00000013ff007c0c */ /* 0x000fe4000bfc5360 */
[----:B------:R-:W-:-:S02]  /*22e0*/  @P1 FSEL R175, R175, RZ, P3 ;  /* 0x000000ffafaf1208 */ /* 0x000fc40001800000 */
[----:B------:R-:W-:Y:S02]  /*22f0*/  ISETP.NE.U32.AND P3, PT, RZ, UR18, PT ;  /* 0x00000012ff007c0c */ /* 0x000fe4000bf65070 */
[----:B------:R-:W-:Y:S02]  /*2300*/  @P1 F2FP.BF16.F32.PACK_AB R100, RZ, R100 ;  /* 0x00000064ff64123e */ /* 0x000fe400000010ff */
[----:B------:R-:W-:Y:S02]  /*2310*/  ISETP.NE.AND.EX P3, PT, RZ, UR19, PT, P3 ;  /* 0x00000013ff007c0c */ /* 0x000fe4000bf65330 */
[----:B------:R-:W-:Y:S02]  /*2320*/  @P1 F2FP.BF16.F32.PACK_AB R82, RZ, R74 ;  /* 0x0000004aff52123e */ /* 0x000fe400000010ff */
[----:B------:R-:W-:Y:S02]  /*2330*/  SEL R64, R65, R52, P3 ;  /* 0x0000003441407207 */ /* 0x000fe40001800000 */
[----:B------:R-:W-:-:S02]  /*2340*/  SEL R66, R67, R54, P3 ;  /* 0x0000003643427207 */ /* 0x000fc40001800000 */
[----:B------:R-:W-:Y:S02]  /*2350*/  SEL R65, R90, R53, P3 ;  /* 0x000000355a417207 */ /* 0x000fe40001800000 */
[----:B------:R-:W-:Y:S02]  /*2360*/  SEL R67, R68, R55, P3 ;  /* 0x0000003744437207 */ /* 0x000fe40001800000 */
[----:B------:R-:W-:Y:S02]  /*2370*/  SEL R70, R71, R58, P3 ;  /* 0x0000003a47467207 */ /* 0x000fe40001800000 */
[----:B------:R-:W-:Y:S02]  /*2380*/  SEL R53, R80, R53, P3 ;  /* 0x0000003550357207 */ /* 0x000fe40001800000 */
[----:B------:R-:W-:Y:S02]  /*2390*/  SEL R54, R77, R54, P3 ;  /* 0x000000364d367207 */ /* 0x000fe40001800000 */
[----:B------:R-:W-:Y:S01]  /*23a0*/  SEL R68, R69, R56, P3 ;  /* 0x0000003845447207 */ /* 0x000fe20001800000 */
[----:B------:R-:W0:Y:S01]  /*23b0*/  LDC.64 R76, c[0x0][0x2f8] ;  /* 0x0000be00ff4c7b82 */ /* 0x000e220000000a00 */
[----:B------:R-:W-:-:S02]  /*23c0*/  SEL R58, R81, R58, P3 ;  /* 0x0000003a513a7207 */ /* 0x000fc40001800000 */
[----:B------:R-:W-:Y:S02]  /*23d0*/  SEL R55, R78, R55, P3 ;  /* 0x000000374e377207 */ /* 0x000fe40001800000 */
[----:B------:R-:W-:Y:S02]  /*23e0*/  SEL R56, R79, R56, P3 ;  /* 0x000000384f387207 */ /* 0x000fe40001800000 */
[----:B------:R-:W-:Y:S01]  /*23f0*/  @P1 PRMT R63, R100, 0x7610, R63 ;  /* 0x00007610643f1816 */ /* 0x000fe2000000003f */
[----:B------:R-:W1:Y:S01]  /*2400*/  @P6 LDC.64 R80, c[0x0][0x308] ;  /* 0x0000c200ff506b82 */ /* 0x000e620000000a00 */
[-C--:B------:R-:W-:Y:S02]  /*2410*/  SEL R69, R172, R57.reuse, P3 ;  /* 0x00000039ac457207 */ /* 0x080fe40001800000 */
[----:B------:R-:W-:Y:S02]  /*2420*/  SEL R57, R84, R57, P3 ;  /* 0x0000003954397207 */ /* 0x000fe40001800000 */
[----:B------:R-:W-:-:S02]  /*2430*/  F2FP.BF16.F32.PACK_AB R72, R83, R72 ;  /* 0x000000485348723e */ /* 0x000fc400000010ff */
[----:B------:R-:W-:Y:S01]  /*2440*/  @P1 PRMT R63, R63, 0x5410, R82 ;  /* 0x000054103f3f1816 */ /* 0x000fe20000000052 */
[----:B------:R-:W2:Y:S01]  /*2450*/  @P1 LDC.64 R78, c[0x0][0x300] ;  /* 0x0000c000ff4e1b82 */ /* 0x000ea20000000a00 */
[----:B------:R-:W-:Y:S02]  /*2460*/  SEL R71, R178, R59, P3 ;  /* 0x0000003bb2477207 */ /* 0x000fe40001800000 */
[----:B------:R-:W-:Y:S01]  /*2470*/  F2FP.BF16.F32.PACK_AB R73, R0, R73 ;  /* 0x000000490049723e */ /* 0x000fe200000010ff */
[C---:B------:R-:W-:Y:S01]  /*2480*/  FMUL.FTZ R0, R180.reuse, UR17 ;  /* 0x00000011b4007c20 */ /* 0x040fe20008410000 */
[----:B------:R-:W-:Y:S02]  /*2490*/  SEL R52, R75, R52, P3 ;  /* 0x000000344b347207 */ /* 0x000fe40001800000 */
[----:B------:R-:W-:Y:S01]  /*24a0*/  SEL R59, R180, R59, P3 ;  /* 0x0000003bb43b7207 */ /* 0x000fe20001800000 */
[----:B0-----:R-:W-:Y:S01]  /*24b0*/  IMAD.WIDE.U32 R84, R170, 0x10, R76 ;  /* 0x00000010aa547825 */ /* 0x001fe200078e004c */
[----:B------:R-:W0:Y:S01]  /*24c0*/  @P6 LDC.64 R82, c[0x0][0x308] ;  /* 0x0000c200ff526b82 */ /* 0x000e220000000a00 */
[----:B------:R-:W-:-:S02]  /*24d0*/  @P1 F2FP.BF16.F32.PACK_AB R89, RZ, R89 ;  /* 0x00000059ff59123e */ /* 0x000fc400000010ff */
[----:B------:R-:W-:Y:S01]  /*24e0*/  @P1 F2FP.BF16.F32.PACK_AB R92, RZ, R92 ;  /* 0x0000005cff5c123e */ /* 0x000fe200000010ff */
[----:B------:R-:W-:Y:S01]  /*24f0*/  IMAD.WIDE.U32 R76, R166, 0x10, R76 ;  /* 0x00000010a64c7825 */ /* 0x000fe200078e004c */
[----:B------:R-:W-:Y:S02]  /*2500*/  @P1 F2FP.BF16.F32.PACK_AB R94, RZ, R94 ;  /* 0x0000005eff5e123e */ /* 0x000fe400000010ff */
[----:B------:R-:W-:Y:S01]  /*2510*/  LOP3.LUT P3, RZ, R99, 0xff000000, RZ, 0xc0, !PT ;  /* 0xff00000063ff7812 */ /* 0x000fe2000786c0ff */
[C---:B-1----:R-:W-:Y:S01]  /*2520*/  @P6 IMAD.WIDE.U32 R80, R170.reuse, 0x20, R80 ;  /* 0x00000020aa506825 */ /* 0x042fe200078e0050 */
[----:B------:R-:W-:Y:S02]  /*2530*/  @P1 F2FP.BF16.F32.PACK_AB R91, RZ, R91 ;  /* 0x0000005bff5b123e */ /* 0x000fe400000010ff */
[----:B------:R-:W-:Y:S02]  /*2540*/  @P1 F2FP.BF16.F32.PACK_AB R93, RZ, R93 ;  /* 0x0000005dff5d123e */ /* 0x000fe400000010ff */
[----:B------:R-:W-:Y:S01]  /*2550*/  @P1 F2FP.BF16.F32.PACK_AB R95, RZ, R95 ;  /* 0x0000005fff5f123e */ /* 0x000fe200000010ff */
[----:B------:R1:W-:Y:S01]  /*2560*/  @P6 STG.E.128 desc[UR4][R80.64], R64 ;  /* 0x0000004050006986 */ /* 0x0003e2000c101d04 */
[----:B--2---:R-:W-:Y:S01]  /*2570*/  @P1 IMAD.WIDE.U32 R170, R170, 0x10, R78 ;  /* 0x00000010aaaa1825 */ /* 0x004fe200078e004e */
[----:B------:R-:W-:Y:S01]  /*2580*/  F2FP.BF16.F32.PACK_AB R74, R177, R88 ;  /* 0x00000058b14a723e */ /* 0x000fe200000010ff */
[----:B------:R-:W2:Y:S01]  /*2590*/  @P1 LDC.64 R78, c[0x0][0x300] ;  /* 0x0000c000ff4e1b82 */ /* 0x000ea20000000a00 */
[----:B------:R-:W-:Y:S01]  /*25a0*/  @P1 PRMT R60, R89, 0x7610, R60 ;  /* 0x00007610593c1816 */ /* 0x000fe2000000003c */
[----:B------:R-:W-:Y:S01]  /*25b0*/  @P6 STG.E.128 desc[UR4][R80.64+0x10], R68 ;  /* 0x0000104450006986 */ /* 0x000fe2000c101d04 */
[----:B------:R-:W-:-:S02]  /*25c0*/  @P1 PRMT R61, R92, 0x7610, R61 ;  /* 0x000076105c3d1816 */ /* 0x000fc4000000003d */
[----:B------:R-:W-:Y:S02]  /*25d0*/  @P1 PRMT R62, R94, 0x7610, R62 ;  /* 0x000076105e3e1816 */ /* 0x000fe4000000003e */
[----:B------:R-:W-:Y:S01]  /*25e0*/  FSEL R88, R0, RZ, P3 ;  /* 0x000000ff00587208 */ /* 0x000fe20001800000 */
[----:B0-----:R-:W-:Y:S01]  /*25f0*/  @P6 IMAD.WIDE.U32 R82, R166, 0x20, R82 ;  /* 0x00000020a6526825 */ /* 0x001fe200078e0052 */
[----:B------:R-:W-:Y:S02]  /*2600*/  @P1 LOP3.LUT P3, RZ, R97, 0xff000000, RZ, 0xc0, !PT ;  /* 0xff00000061ff1812 */ /* 0x000fe4000786c0ff */
[----:B------:R-:W-:Y:S02]  /*2610*/  F2FP.BF16.F32.PACK_AB R75, R182, R179 ;  /* 0x000000b3b64b723e */ /* 0x000fe400000010ff */
[----:B------:R-:W-:Y:S02]  /*2620*/  @P1 PRMT R60, R60, 0x5410, R91 ;  /* 0x000054103c3c1816 */ /* 0x000fe4000000005b */
[----:B------:R-:W-:Y:S01]  /*2630*/  @P1 PRMT R61, R61, 0x5410, R93 ;  /* 0x000054103d3d1816 */ /* 0x000fe2000000005d */
[----:B------:R-:W-:Y:S01]  /*2640*/  STG.E.128 desc[UR4][R84.64], R72 ;  /* 0x0000004854007986 */ /* 0x000fe2000c101d04 */
[----:B------:R-:W-:-:S02]  /*2650*/  @P1 PRMT R62, R62, 0x5410, R95 ;  /* 0x000054103e3e1816 */ /* 0x000fc4000000005f */
[----:B------:R-:W-:Y:S02]  /*2660*/  LOP3.LUT P2, RZ, R98, 0xff00, RZ, 0xc0, !PT ;  /* 0x0000ff0062ff7812 */ /* 0x000fe4000784c0ff */
[----:B------:R-:W-:Y:S01]  /*2670*/  @P1 F2FP.BF16.F32.PACK_AB R86, RZ, R86 ;  /* 0x00000056ff56123e */ /* 0x000fe200000010ff */
[----:B------:R0:W-:Y:S01]  /*2680*/  @P1 STG.E.128 desc[UR4][R170.64], R60 ;  /* 0x0000003caa001986 */ /* 0x0001e2000c101d04 */
[----:B------:R-:W-:Y:S01]  /*2690*/  @P1 F2FP.BF16.F32.PACK_AB R101, RZ, R101 ;  /* 0x00000065ff65123e */ /* 0x000fe200000010ff */
[----:B--2---:R-:W-:Y:S01]  /*26a0*/  @P1 IMAD.WIDE.U32 R78, R166, 0x10, R78 ;  /* 0x00000010a64e1825 */ /* 0x004fe200078e004e */
[----:B------:R-:W-:Y:S01]  /*26b0*/  @P1 FSEL R0, R0, RZ, P3 ;  /* 0x000000ff00001208 */ /* 0x000fe20001800000 */
[----:B------:R2:W-:Y:S01]  /*26c0*/  @P6 STG.E.128 desc[UR4][R82.64], R52 ;  /* 0x0000003452006986 */ /* 0x0005e2000c101d04 */
[----:B------:R-:W-:Y:S02]  /*26d0*/  @P1 F2FP.BF16.F32.PACK_AB R174, RZ, R174 ;  /* 0x000000aeffae123e */ /* 0x000fe400000010ff */
[----:B------:R-:W-:Y:S01]  /*26e0*/  @P1 F2FP.BF16.F32.PACK_AB R176, RZ, R176 ;  /* 0x000000b0ffb0123e */ /* 0x000fe200000010ff */
[----:B------:R2:W-:Y:S01]  /*26f0*/  @P6 STG.E.128 desc[UR4][R82.64+0x10], R56 ;  /* 0x0000103852006986 */ /* 0x0005e2000c101d04 */
[----:B-1----:R-:W-:-:S02]  /*2700*/  FSEL R64, R184, RZ, P2 ;  /* 0x000000ffb8407208 */ /* 0x002fc40001000000 */
        /* <DEDUP_REMOVED lines=8> */
[----:B------:R-:W-:Y:S02]  /*2790*/  F2FP.BF16.F32.PACK_AB R67, R88, R183 ;  /* 0x000000b75843723e */ /* 0x000fe400000010ff */
[----:B------:R-:W-:Y:S02]  /*27a0*/  F2FP.BF16.F32.PACK_AB R66, R188, R187 ;  /* 0x000000bbbc42723e */ /* 0x000fe400000010ff */
[----:B------:R-:W-:Y:S02]  /*27b0*/  F2FP.BF16.F32.PACK_AB R65, R186, R185 ;  /* 0x000000b9ba41723e */ /* 0x000fe400000010ff */
[----:B------:R-:W-:-:S02]  /*27c0*/  F2FP.BF16.F32.PACK_AB R64, R64, R181 ;  /* 0x000000b54040723e */ /* 0x000fc400000010ff */
        /* <DEDUP_REMOVED lines=71> */
.L_x_1244:
        /* <DEDUP_REMOVED lines=31> */
.L_x_1245:
[----:B------:R-:W-:Y:S01]  /*2e30*/  HFMA2.MMA R184, -RZ, RZ, 0, 9.5367431640625e-07 ;  /* 0x00000010ffb87435 */ /* 0x000fe200000001ff */
[----:B------:R-:W-:Y:S01]  /*2e40*/  MOV R182, R66 ;  /* 0x0000004200b67202 */ /* 0x000fe20000000f00 */
[----:B------:R-:W-:Y:S01]  /*2e50*/  IMAD.MOV.U32 R83, RZ, RZ, -0x1 ;  /* 0xffffffffff537424 */ /* 0x000fe200078e00ff */
[----:B------:R-:W-:-:S08]  /*2e60*/  MOV R185, 0x1f ;  /* 0x0000001f00b97802 */ /* 0x000fd00000000f00 */
[----:B-----5:R-:W-:Y:S05]  /*2e70*/  WARPSYNC.COLLECTIVE R83, `(.L_x_1247) ;  /* 0x0000000053087348 */ /* 0x020fea0003c00000 */
[----:B------:R0:W1:Y:S02]  /*2e80*/  SHFL.DOWN P6, R180, R182, R184, R185 ;  /* 0x080000b8b6b47389 */ /* 0x00006400000c00b9 */
[----:B01---5:R-:W-:Y:S01]  /*2e90*/  ENDCOLLECTIVE ;  /* 0x000000000000791b */ /* 0x023fe20003800000 */
.L_x_1247:
[----:B------:R-:W-:Y:S02]  /*2ea0*/  MOV R182, R64 ;  /* 0x0000004000b67202 */ /* 0x000fe40000000f00 */
[----:B------:R-:W-:-:S07]  /*2eb0*/  MOV R65, R180 ;  /* 0x000000b400417202 */ /* 0x000fce0000000f00 */
[----:B------:R-:W-:Y:S05]  /*2ec0*/  WARPSYNC.COLLECTIVE R83, `(.L_x_1248) ;  /* 0x0000000053087348 */ /* 0x000fea0003c00000 */
[----:B------:R0:W1:Y:S02]  /*2ed0*/  SHFL.DOWN P6, R180, R182, R184, R185 ;  /* 0x080000b8b6b47389 */ /* 0x00006400000c00b9 */
[----:B01----:R-:W-:Y:S01]  /*2ee0*/  ENDCOLLECTIVE ;  /* 0x000000000000791b */ /* 0x003fe20003800000 */
.L_x_1248:
[----:B------:R-:W-:Y:S01]  /*2ef0*/  FADD.FTZ R65, R66, R65 ;  /* 0x0000004142417221 */ /* 0x000fe20000010000 */
[----:B------:R-:W-:-:S03]  /*2f00*/  HFMA2.MMA R184, -RZ, RZ, 0, 4.76837158203125e-07 ;  /* 0x00000008ffb87435 */ /* 0x000fc600000001ff */
[----:B------:R-:W-:Y:S01]  /*2f10*/  IMAD.MOV.U32 R182, RZ, RZ, R65 ;  /* 0x000000ffffb67224 */ /* 0x000fe200078e0041 */
[----:B------:R-:W-:-:S07]  /*2f20*/  MOV R69, R180 ;  /* 0x000000b400457202 */ /* 0x000fce0000000f00 */
[----:B------:R-:W-:Y:S05]  /*2f30*/  WARPSYNC.COLLECTIVE R83, `(.L_x_1249) ;  /* 0x0000000053087348 */ /* 0x000fea0003c00000 */
[----:B------:R0:W1:Y:S02]  /*2f40*/  SHFL.DOWN P6, R180, R182, R184, R185 ;  /* 0x080000b8b6b47389 */ /* 0x00006400000c00b9 */
[----:B01----:R-:W-:Y:S01]  /*2f50*/  ENDCOLLECTIVE ;  /* 0x000000000000791b */ /* 0x003fe20003800000 */
.L_x_1249:
[----:B------:R-:W-:-:S05]  /*2f60*/  FADD.FTZ R69, R64, R69 ;  /* 0x0000004540457221 */ /* 0x000fca0000010000 */
[----:B------:R-:W-:Y:S02]  /*2f70*/  MOV R182, R69 ;  /* 0x0000004500b67202 */ /* 0x000fe40000000f00 */
[----:B------:R-:W-:-:S07]  /*2f80*/  MOV R70, R180 ;  /* 0x000000b400467202 */ /* 0x000fce0000000f00 */
[----:B------:R-:W-:Y:S05]  /*2f90*/  WARPSYNC.COLLECTIVE R83, `(.L_x_1250) ;  /* 0x0000000053087348 */ /* 0x000fea0003c00000 */
[----:B------:R0:W1:Y:S02]  /*2fa0*/  SHFL.DOWN P6, R180, R182, R184, R185 ;  /* 0x080000b8b6b47389 */ /* 0x00006400000c00b9 */
[----:B01----:R-:W-:Y:S01]  /*2fb0*/  ENDCOLLECTIVE ;  /* 0x000000000000791b */ /* 0x003fe20003800000 */
.L_x_1250:
[----:B------:R-:W-:Y:S01]  /*2fc0*/  FADD.FTZ R70, R65, R70 ;  /* 0x0000004641467221 */ /* 0x000fe20000010000 */
[----:B------:R-:W-:-:S04]  /*2fd0*/  HFMA2.MMA R184, -RZ, RZ, 0, 2.384185791015625e-07 ;  /* 0x00000004ffb87435 */ /* 0x000fc800000001ff */
[----:B------:R-:W-:Y:S01]  /*2fe0*/  MOV R182, R70 ;  /* 0x0000004600b67202 */ /* 0x000fe20000000f00 */
[----:B------:R-:W-:-:S07]  /*2ff0*/  IMAD.MOV.U32 R72, RZ, RZ, R180 ;  /* 0x000000ffff487224 */ /* 0x000fce00078e00b4 */
[----:B------:R-:W-:Y:S05]  /*3000*/  WARPSYNC.COLLECTIVE R83, `(.L_x_1251) ;  /* 0x0000000053087348 */ /* 0x000fea0003c00000 */
[----:B------:R0:W1:Y:S02]  /*3010*/  SHFL.DOWN P6, R180, R182, R184, R185 ;  /* 0x080000b8b6b47389 */ /* 0x00006400000c00b9 */
[----:B01----:R-:W-:Y:S01]  /*3020*/  ENDCOLLECTIVE ;  /* 0x000000000000791b */ /* 0x003fe20003800000 */
.L_x_1251:
[----:B------:R-:W-:-:S04]  /*3030*/  FADD.FTZ R72, R69, R72 ;  /* 0x0000004845487221 */ /* 0x000fc80000010000 */
[----:B------:R-:W-:Y:S01]  /*3040*/  IMAD.MOV.U32 R182, RZ, RZ, R72 ;  /* 0x000000ffffb67224 */ /* 0x000fe200078e0048 */
[----:B------:R-:W-:-:S07]  /*3050*/  MOV R71, R180 ;  /* 0x000000b400477202 */ /* 0x000fce0000000f00 */
[----:B------:R-:W-:Y:S05]  /*3060*/  WARPSYNC.COLLECTIVE R83, `(.L_x_1252) ;  /* 0x0000000053087348 */ /* 0x000fea0003c00000 */
[----:B------:R0:W1:Y:S02]  /*3070*/  SHFL.DOWN P6, R180, R182, R184, R185 ;  /* 0x080000b8b6b47389 */ /* 0x00006400000c00b9 */
[----:B01----:R-:W-:Y:S01]  /*3080*/  ENDCOLLECTIVE ;  /* 0x000000000000791b */ /* 0x003fe20003800000 */
.L_x_1252:
[----:B------:R-:W-:Y:S01]  /*3090*/  FADD.FTZ R71, R70, R71 ;  /* 0x0000004746477221 */ /* 0x000fe20000010000 */
[----:B------:R-:W-:-:S04]  /*30a0*/  HFMA2.MMA R184, -RZ, RZ, 0, 1.1920928955078125e-07 ;  /* 0x00000002ffb87435 */ /* 0x000fc800000001ff */
[----:B------:R-:W-:Y:S02]  /*30b0*/  MOV R182, R71 ;  /* 0x0000004700b67202 */ /* 0x000fe40000000f00 */
[----:B------:R-:W-:-:S07]  /*30c0*/  MOV R73, R180 ;  /* 0x000000b400497202 */ /* 0x000fce0000000f00 */
[----:B------:R-:W-:Y:S05]  /*30d0*/  WARPSYNC.COLLECTIVE R83, `(.L_x_1253) ;  /* 0x0000000053087348 */ /* 0x000fea0003c00000 */
[----:B------:R0:W1:Y:S02]  /*30e0*/  SHFL.DOWN P6, R180, R182, R184, R185 ;  /* 0x080000b8b6b47389 */ /* 0x00006400000c00b9 */
[----:B01----:R-:W-:Y:S01]  /*30f0*/  ENDCOLLECTIVE ;  /* 0x000000000000791b */ /* 0x003fe20003800000 */
.L_x_1253:
[----:B------:R-:W-:-:S05]  /*3100*/  FADD.FTZ R73, R72, R73 ;  /* 0x0000004948497221 */ /* 0x000fca0000010000 */
[----:B------:R-:W-:Y:S01]  /*3110*/  MOV R182, R73 ;  /* 0x0000004900b67202 */ /* 0x000fe20000000f00 */
[----:B------:R-:W-:-:S07]  /*3120*/  IMAD.MOV.U32 R64, RZ, RZ, R180 ;  /* 0x000000ffff407224 */ /* 0x000fce00078e00b4 */
[----:B------:R-:W-:Y:S05]  /*3130*/  WARPSYNC.COLLECTIVE R83, `(.L_x_1254) ;  /* 0x0000000053087348 */ /* 0x000fea0003c00000 */
[----:B------:R0:W1:Y:S02]  /*3140*/  SHFL.DOWN P6, R180, R182, R184, R185 ;  /* 0x080000b8b6b47389 */ /* 0x00006400000c00b9 */
[----:B01----:R-:W-:Y:S01]  /*3150*/  ENDCOLLECTIVE ;  /* 0x000000000000791b */ /* 0x003fe20003800000 */
.L_x_1254:
[----:B------:R-:W-:-:S05]  /*3160*/  FADD.FTZ R64, R71, R64 ;  /* 0x0000004047407221 */ /* 0x000fca0000010000 */
[----:B------:R-:W-:Y:S01]  /*3170*/  MOV R182, R64 ;  /* 0x0000004000b67202 */ /* 0x000fe20000000f00 */
[----:B------:R-:W-:Y:S01]  /*3180*/  IMAD.MOV.U32 R184, RZ, RZ, 0x1 ;  /* 0x00000001ffb87424 */ /* 0x000fe200078e00ff */
[----:B------:R-:W-:-:S07]  /*3190*/  MOV R66, R180 ;  /* 0x000000b400427202 */ /* 0x000fce0000000f00 */
[----:B------:R-:W-:Y:S05]  /*31a0*/  WARPSYNC.COLLECTIVE R83, `(.L_x_1255) ;  /* 0x0000000053087348 */ /* 0x000fea0003c00000 */
[----:B------:R0:W1:Y:S02]  /*31b0*/  SHFL.DOWN P6, R180, R182, R184, R185 ;  /* 0x080000b8b6b47389 */ /* 0x00006400000c00b9 */
[----:B01----:R-:W-:Y:S01]  /*31c0*/  ENDCOLLECTIVE ;  /* 0x000000000000791b */ /* 0x003fe20003800000 */
.L_x_1255:
[----:B------:R-:W-:-:S05]  /*31d0*/  FADD.FTZ R66, R73, R66 ;  /* 0x0000004249427221 */ /* 0x000fca0000010000 */
[----:B------:R-:W-:Y:S02]  /*31e0*/  MOV R182, R66 ;  /* 0x0000004200b67202 */ /* 0x000fe40000000f00 */
[----:B------:R-:W-:-:S07]  /*31f0*/  MOV R65, R180 ;  /* 0x000000b400417202 */ /* 0x000fce0000000f00 */
[----:B------:R-:W-:Y:S05]  /*3200*/  WARPSYNC.COLLECTIVE R83, `(.L_x_1256) ;  /* 0x0000000053087348 */ /* 0x000fea0003c00000 */
[----:B------:R0:W1:Y:S02]  /*3210*/  SHFL.DOWN P6, R180, R182, R184, R185 ;  /* 0x080000b8b6b47389 */ /* 0x00006400000c00b9 */
[----:B01----:R-:W-:Y:S01]  /*3220*/  ENDCOLLECTIVE ;  /* 0x000000000000791b */ /* 0x003fe20003800000 */
.L_x_1256:
[----:B------:R-:W-:Y:S01]  /*3230*/  MOV R73, R180 ;  /* 0x000000b400497202 */ /* 0x000fe20000000f00 */
[----:B------:R-:W-:Y:S06]  /*3240*/  BRA `(.L_x_1257) ;  /* 0xffffffe400807947 */ /* 0x000fec000383ffff */
.L_x_1258:
        /* <DEDUP_REMOVED lines=11> */
.L_x_2977:


//--------------------- .text._ZN10layer_norm22ln_bwd_finalize_kernelINS_22Kernel_traits_finalizeILj2048Ef13__nv_bfloat16fS2_fjLb0ELj1024ELj4ENS_18Kernel_traits_baseILj2048EfS2_fS2_fjLj1024EEEEELb0ELb0EEEvNS_9BwdParamsE --------------------------
	.section	.text._ZN10layer_norm22ln_bwd_finalize_kernelINS_22Kernel_traits_finalizeILj2048Ef13__nv_bfloat16fS2_fjLb0ELj1024ELj4ENS_18Kernel_traits_baseILj2048EfS2_fS2_fjLj1024EEEEELb0ELb0EEEvNS_9BwdParamsE,"ax",@progbits
	.align	128
        .global         _ZN10layer_norm22ln_bwd_finalize_kernelINS_22Kernel_traits_finalizeILj2048Ef13__nv_bfloat16fS2_fjLb0ELj1024ELj4ENS_18Kernel_traits_baseILj2048EfS2_fS2_fjLj1024EEEEELb0ELb0EEEvNS_9BwdParamsE
        .type           _ZN10layer_norm22ln_bwd_finalize_kernelINS_22Kernel_traits_finalizeILj2048Ef13__nv_bfloat16fS2_fjLb0ELj1024ELj4ENS_18Kernel_traits_baseILj2048EfS2_fS2_fjLj1024EEEEELb0ELb0EEEvNS_9BwdParamsE,@function
        .size           _ZN10layer_norm22ln_bwd_finalize_kernelINS_22Kernel_traits_finalizeILj2048Ef13__nv_bfloat16fS2_fjLb0ELj1024ELj4ENS_18Kernel_traits_baseILj2048EfS2_fS2_fjLj1024EEEEELb0ELb0EEEvNS_9BwdParamsE,(.L_x_2978 - _ZN10layer_norm22ln_bwd_finalize_kernelINS_22Kernel_traits_finalizeILj2048Ef13__nv_bfloat16fS2_fjLb0ELj1024ELj4ENS_18Kernel_traits_baseILj2048EfS2_fS2_fjLj1024EEEEELb0ELb0EEEvNS_9BwdParamsE)
        .other          _ZN10layer_norm22ln_bwd_finalize_kernelINS_22Kernel_traits_finalizeILj2048Ef13__nv_bfloat16fS2_fjLb0ELj1024ELj4ENS_18Kernel_traits_baseILj2048EfS2_fS2_fjLj1024EEEEELb0ELb0EEEvNS_9BwdParamsE,@"STO_CUDA_ENTRY STV_DEFAULT"
_ZN10layer_norm22ln_bwd_finalize_kernelINS_22Kernel_traits_finalizeILj2048Ef13__nv_bfloat16fS2_fjLb0ELj1024ELj4ENS_18Kernel_traits_baseILj2048EfS2_fS2_fjLj1024EEEEELb0ELb0EEEvNS_9BwdParamsE:
.text._ZN10layer_norm22ln_bwd_finalize_kernelINS_22Kernel_traits_finalizeILj2048Ef13__nv_bfloat16fS2_fjLb0ELj1024ELj4ENS_18Kernel_traits_baseILj2048EfS2_fS2_fjLj1024EEEEELb0ELb0EEEvNS_9BwdParamsE:
        /* <DEDUP_REMOVED lines=25> */
.L_x_1271:
        /* <DEDUP_REMOVED lines=30> */
.L_x_1263:
        /* <DEDUP_REMOVED lines=36> */
.L_x_1262:
[----:B------:R-:W-:Y:S05]  /*05b0*/  BSYNC B1 ;  /* 0x0000000000017941 */ /* 0x000fea0003800000 */
.L_x_1261:
        /* <DEDUP_REMOVED lines=24> */
.L_x_1265:
[----:B------:R-:W-:Y:S05]  /*0740*/  BSYNC B1 ;  /* 0x0000000000017941 */ /* 0x000fea0003800000 */
.L_x_1264:
        /* <DEDUP_REMOVED lines=12> */
.L_x_1266:
[----:B------:R-:W-:Y:S05]  /*0810*/  BSYNC B1 ;  /* 0x0000000000017941 */ /* 0x000fea0003800000 */
.L_x_1260:
[----:B------:R-:W-:Y:S05]  /*0820*/  BSYNC B0 ;  /* 0x0000000000007941 */ /* 0x000fea0003800000 */
.L_x_1259:
        /* <DEDUP_REMOVED lines=29> */
.L_x_1282:
[----:B---3--:R-:W-:Y:S01]  /*0a00*/  FADD.FTZ R9, R18, R9 ;  /* 0x0000000912097221 */ /* 0x008fe20000010000 */
[----:B--2---:R-:W-:-:S04]  /*0a10*/  FADD.FTZ R11, R10, R11 ;  /* 0x0000000b0a0b7221 */ /* 0x004fc80000010000 */
[----:B------:R2:W-:Y:S04]  /*0a20*/  @!P1 STS [R6+0x2000], R9 ;  /* 0x0020000906009388 */ /* 0x0005e80000000800 */
[----:B------:R2:W-:Y:S02]  /*0a30*/  @!P1 STS [R6+0x2080], R11 ;  /* 0x0020800b06009388 */ /* 0x0005e40000000800 */
.L_x_1267:
        /* <DEDUP_REMOVED lines=16> */
.L_x_1270:
[----:B------:R-:W-:Y:S05]  /*0b40*/  BSYNC B0 ;  /* 0x0000000000007941 */ /* 0x000fea0003800000 */
.L_x_1269:
[C---:B------:R-:W-:Y:S01]  /*0b50*/  ISETP.GT.U32.AND P1, PT, R3.reuse, -0x801, PT ;  /* 0xfffff7ff0300780c */ /* 0x040fe20003f24070 */
[----:B------:R-:W-:Y:S01]  /*0b60*/  VIADD R4, R4, 0x400 ;  /* 0x0000040004047836 */ /* 0x000fe20000000000 */
[----:B------:R-:W-:-:S11]  /*0b70*/  IADD3 R3, R3, 0x800, RZ ;  /* 0x0000080003037810 */ /* 0x000fd60007ffe0ff */
[----:B------:R-:W-:Y:S05]  /*0b80*/  @P1 BRA `(.L_x_1271) ;  /* 0xfffffff400801947 */ /* 0x000fea000383ffff */
[----:B------:R-:W-:Y:S05]  /*0b90*/  EXIT ;  /* 0x000000000000794d */ /* 0x000fea0003800000 */
.L_x_1268:
[----:B------:R-:W-:Y:S01]  /*0ba0*/  HFMA2.MMA R21, -RZ, RZ, 0, 5.9604644775390625e-08 ;  /* 0x00000001ff157435 */ /* 0x000fe200000001ff */
[----:B0--3--:R-:W-:Y:S01]  /*0bb0*/  MOV R22, R10 ;  /* 0x0000000a00167202 */ /* 0x009fe20000000f00 */
[----:B------:R-:W-:Y:S01]  /*0bc0*/  IMAD.MOV.U32 R19, RZ, RZ, -0x1 ;  /* 0xffffffffff137424 */ /* 0x000fe200078e00ff */
[----:B------:R-:W-:-:S08]  /*0bd0*/  MOV R24, 0x1f ;  /* 0x0000001f00187802 */ /* 0x000fd00000000f00 */
[----:B-12---:R-:W-:Y:S05]  /*0be0*/  WARPSYNC.COLLECTIVE R19, `(.L_x_1272) ;  /* 0x0000000013087348 */ /* 0x006fea0003c00000 */
[----:B------:R0:W3:Y:S02]  /*0bf0*/  SHFL.BFLY P2, R20, R22, R21, R24 ;  /* 0x0c00001516147389 */ /* 0x0000e40000040018 */
[----:B0123--:R-:W-:Y:S01]  /*0c00*/  ENDCOLLECTIVE ;  /* 0x000000000000791b */ /* 0x00ffe20003800000 */
.L_x_1272:
[----:B------:R-:W-:Y:S01]  /*0c10*/  HFMA2.MMA R21, -RZ, RZ, 0, 1.1920928955078125e-07 ;  /* 0x00000002ff157435 */ /* 0x000fe200000001ff */
[----:B------:R-:W-:-:S05]  /*0c20*/  MOV R11, R20 ;  /* 0x00000014000b7202 */ /* 0x000fca0000000f00 */
[----:B------:R-:W-:-:S05]  /*0c30*/  FADD.FTZ R11, R10, R11 ;  /* 0x0000000b0a0b7221 */ /* 0x000fca0000010000 */
[----:B------:R-:W-:-:S07]  /*0c40*/  MOV R22, R11 ;  /* 0x0000000b00167202 */ /* 0x000fce0000000f00 */
[----:B------:R-:W-:Y:S05]  /*0c50*/  WARPSYNC.COLLECTIVE R19, `(.L_x_1273) ;  /* 0x0000000013087348 */ /* 0x000fea0003c00000 */
[----:B------:R0:W1:Y:S02]  /*0c60*/  SHFL.BFLY P2, R20, R22, R21, R24 ;  /* 0x0c00001516147389 */ /* 0x0000640000040018 */
[----:B01----:R-:W-:Y:S01]  /*0c70*/  ENDCOLLECTIVE ;  /* 0x000000000000791b */ /* 0x003fe20003800000 */
.L_x_1273:
[----:B------:R-:W-:Y:S01]  /*0c80*/  HFMA2.MMA R21, -RZ, RZ, 0, 2.384185791015625e-07 ;  /* 0x00000004ff157435 */ /* 0x000fe200000001ff */
[----:B------:R-:W-:-:S04]  /*0c90*/  IMAD.MOV.U32 R14, RZ, RZ, R20 ;  /* 0x000000ffff0e7224 */ /* 0x000fc800078e0014 */
[----:B------:R-:W-:-:S05]  /*0ca0*/  FADD.FTZ R14, R11, R14 ;  /* 0x0000000e0b0e7221 */ /* 0x000fca0000010000 */
[----:B------:R-:W-:-:S07]  /*0cb0*/  MOV R22, R14 ;  /* 0x0000000e00167202 */ /* 0x000fce0000000f00 */
[----:B------:R-:W-:Y:S05]  /*0cc0*/  WARPSYNC.COLLECTIVE R19, `(.L_x_1274) ;  /* 0x0000000013087348 */ /* 0x000fea0003c00000 */
[----:B------:R0:W1:Y:S02]  /*0cd0*/  SHFL.BFLY P2, R20, R22, R21, R24 ;  /* 0x0c00001516147389 */ /* 0x0000640000040018 */
[----:B01----:R-:W-:Y:S01]  /*0ce0*/  ENDCOLLECTIVE ;  /* 0x000000000000791b */ /* 0x003fe20003800000 */
.L_x_1274:
[----:B------:R-:W-:Y:S01]  /*0cf0*/  IMAD.MOV.U32 R21, RZ, RZ, 0x8 ;  /* 0x00000008ff157424 */ /* 0x000fe200078e00ff */
[----:B------:R-:W-:-:S05]  /*0d00*/  MOV R13, R20 ;  /* 0x00000014000d7202 */ /* 0x000fca0000000f00 */
[----:B------:R-:W-:-:S05]  /*0d10*/  FADD.FTZ R13, R14, R13 ;  /* 0x0000000d0e0d7221 */ /* 0x000fca0000010000 */
[----:B------:R-:W-:-:S07]  /*0d20*/  MOV R22, R13 ;  /* 0x0000000d00167202 */ /* 0x000fce0000000f00 */
[----:B------:R-:W-:Y:S05]  /*0d30*/  WARPSYNC.COLLECTIVE R19, `(.L_x_1275) ;  /* 0x0000000013087348 */ /* 0x000fea0003c00000 */
[----:B------:R0:W1:Y:S02]  /*0d40*/  SHFL.BFLY P2, R20, R22, R21, R24 ;  /* 0x0c00001516147389 */ /* 0x0000640000040018 */
[----:B01----:R-:W-:Y:S01]  /*0d50*/  ENDCOLLECTIVE ;  /* 0x000000000000791b */ /* 0x003fe20003800000 */
.L_x_1275:
[----:B------:R-:W-:Y:S01]  /*0d60*/  HFMA2.MMA R21, -RZ, RZ, 0, 9.5367431640625e-07 ;  /* 0x00000010ff157435 */ /* 0x000fe200000001ff */
[----:B------:R-:W-:-:S05]  /*0d70*/  MOV R10, R20 ;  /* 0x00000014000a7202 */ /* 0x000fca0000000f00 */
[----:B------:R-:W-:-:S05]  /*0d80*/  FADD.FTZ R10, R13, R10 ;  /* 0x0000000a0d0a7221 */ /* 0x000fca0000010000 */
[----:B------:R-:W-:-:S07]  /*0d90*/  MOV R22, R10 ;  /* 0x0000000a00167202 */ /* 0x000fce0000000f00 */
[----:B------:R-:W-:Y:S05]  /*0da0*/  WARPSYNC.COLLECTIVE R19, `(.L_x_1276) ;  /* 0x0000000013087348 */ /* 0x000fea0003c00000 */
[----:B------:R0:W1:Y:S02]  /*0db0*/  SHFL.BFLY P2, R20, R22, R21, R24 ;  /* 0x0c00001516147389 */ /* 0x0000640000040018 */
[----:B01----:R-:W-:Y:S01]  /*0dc0*/  ENDCOLLECTIVE ;  /* 0x000000000000791b */ /* 0x003fe20003800000 */
.L_x_1276:
[----:B------:R-:W-:Y:S01]  /*0dd0*/  HFMA2.MMA R21, -RZ, RZ, 0, 5.9604644775390625e-08 ;  /* 0x00000001ff157435 */ /* 0x000fe200000001ff */
[----:B------:R-:W-:Y:S01]  /*0de0*/  IMAD.MOV.U32 R22, RZ, RZ, R9 ;  /* 0x000000ffff167224 */ /* 0x000fe200078e0009 */
[----:B------:R-:W-:-:S09]  /*0df0*/  MOV R11, R20 ;  /* 0x00000014000b7202 */ /* 0x000fd20000000f00 */
[----:B------:R-:W-:Y:S05]  /*0e00*/  WARPSYNC.COLLECTIVE R19, `(.L_x_1277) ;  /* 0x0000000013087348 */ /* 0x000fea0003c00000 */
[----:B------:R0:W1:Y:S02]  /*0e10*/  SHFL.BFLY P2, R20, R22, R21, R24 ;  /* 0x0c00001516147389 */ /* 0x0000640000040018 */
[----:B01----:R-:W-:Y:S01]  /*0e20*/  ENDCOLLECTIVE ;  /* 0x000000000000791b */ /* 0x003fe20003800000 */
.L_x_1277:
[----:B------:R-:W-:Y:S01]  /*0e30*/  HFMA2.MMA R21, -RZ, RZ, 0, 1.1920928955078125e-07 ;  /* 0x00000002ff157435 */ /* 0x000fe200000001ff */
[----:B------:R-:W-:-:S05]  /*0e40*/  MOV R14, R20 ;  /* 0x00000014000e7202 */ /* 0x000fca0000000f00 */
[----:B------:R-:W-:-:S05]  /*0e50*/  FADD.FTZ R15, R9, R14 ;  /* 0x0000000e090f7221 */ /* 0x000fca0000010000 */
[----:B------:R-:W-:-:S07]  /*0e60*/  MOV R22, R15 ;  /* 0x0000000f00167202 */ /* 0x000fce0000000f00 */
[----:B------:R-:W-:Y:S05]  /*0e70*/  WARPSYNC.COLLECTIVE R19, `(.L_x_1278) ;  /* 0x0000000013087348 */ /* 0x000fea0003c00000 */
[----:B------:R0:W1:Y:S02]  /*0e80*/  SHFL.BFLY P2, R20, R22, R21, R24 ;  /* 0x0c00001516147389 */ /* 0x0000640000040018 */
[----:B01----:R-:W-:Y:S01]  /*0e90*/  ENDCOLLECTIVE ;  /* 0x000000000000791b */ /* 0x003fe20003800000 */
.L_x_1278:
[----:B------:R-:W-:Y:S01]  /*0ea0*/  HFMA2.MMA R21, -RZ, RZ, 0, 2.384185791015625e-07 ;  /* 0x00000004ff157435 */ /* 0x000fe200000001ff */
[----:B------:R-:W-:-:S04]  /*0eb0*/  IMAD.MOV.U32 R16, RZ, RZ, R20 ;  /* 0x000000ffff107224 */ /* 0x000fc800078e0014 */
[----:B------:R-:W-:-:S05]  /*0ec0*/  FADD.FTZ R16, R15, R16 ;  /* 0x000000100f107221 */ /* 0x000fca0000010000 */
[----:B------:R-:W-:-:S07]  /*0ed0*/  MOV R22, R16 ;  /* 0x0000001000167202 */ /* 0x000fce0000000f00 */
[----:B------:R-:W-:Y:S05]  /*0ee0*/  WARPSYNC.COLLECTIVE R19, `(.L_x_1279) ;  /* 0x0000000013087348 */ /* 0x000fea0003c00000 */
[----:B------:R0:W1:Y:S02]  /*0ef0*/  SHFL.BFLY P2, R20, R22, R21, R24 ;  /* 0x0c00001516147389 */ /* 0x0000640000040018 */
[----:B01----:R-:W-:Y:S01]  /*0f00*/  ENDCOLLECTIVE ;  /* 0x000000000000791b */ /* 0x003fe20003800000 */
.L_x_1279:
[----:B------:R-:W-:Y:S01]  /*0f10*/  IMAD.MOV.U32 R21, RZ, RZ, 0x8 ;  /* 0x00000008ff157424 */ /* 0x000fe200078e00ff */
[----:B------:R-:W-:-:S05]  /*0f20*/  MOV R17, R20 ;  /* 0x0000001400117202 */ /* 0x000fca0000000f00 */
[----:B------:R-:W-:-:S05]  /*0f30*/  FADD.FTZ R17, R16, R17 ;  /* 0x0000001110117221 */ /* 0x000fca0000010000 */
[----:B------:R-:W-:-:S07]  /*0f40*/  MOV R22, R17 ;  /* 0x0000001100167202 */ /* 0x000fce0000000f00 */
[----:B------:R-:W-:Y:S05]  /*0f50*/  WARPSYNC.COLLECTIVE R19, `(.L_x_1280) ;  /* 0x0000000013087348 */ /* 0x000fea0003c00000 */
[----:B------:R0:W1:Y:S02]  /*0f60*/  SHFL.BFLY P2, R20, R22, R21, R24 ;  /* 0x0c00001516147389 */ /* 0x0000640000040018 */
[----:B01----:R-:W-:Y:S01]  /*0f70*/  ENDCOLLECTIVE ;  /* 0x000000000000791b */ /* 0x003fe20003800000 */
.L_x_1280:
[----:B------:R-:W-:Y:S01]  /*0f80*/  HFMA2.MMA R21, -RZ, RZ, 0, 9.5367431640625e-07 ;  /* 0x00000010ff157435 */ /* 0x000fe200000001ff */
[----:B------:R-:W-:-:S05]  /*0f90*/  MOV R18, R20 ;  /* 0x0000001400127202 */ /* 0x000fca0000000f00 */
[----:B------:R-:W-:-:S05]  /*0fa0*/  FADD.FTZ R18, R17, R18 ;  /* 0x0000001211127221 */ /* 0x000fca0000010000 */
[----:B------:R-:W-:-:S07]  /*0fb0*/  MOV R22, R18 ;  /* 0x0000001200167202 */ /* 0x000fce0000000f00 */
[----:B------:R-:W-:Y:S05]  /*0fc0*/  WARPSYNC.COLLECTIVE R19, `(.L_x_1281) ;  /* 0x0000000013087348 */ /* 0x000fea0003c00000 */
[----:B------:R0:W1:Y:S02]  /*0fd0*/  SHFL.BFLY P2, R20, R22, R21, R24 ;  /* 0x0c00001516147389 */ /* 0x0000640000040018 */
[----:B01----:R-:W-:Y:S01]  /*0fe0*/  ENDCOLLECTIVE ;  /* 0x000000000000791b */ /* 0x003fe20003800000 */
.L_x_1281:
[----:B------:R-:W-:Y:S01]  /*0ff0*/  MOV R9, R20 ;  /* 0x0000001400097202 */ /* 0x000fe20000000f00 */
[----:B------:R-:W-:Y:S06]  /*1000*/  BRA `(.L_x_1282) ;  /* 0xfffffff8007c7947 */ /* 0x000fec000383ffff */
.L_x_1283:
        /* <DEDUP_REMOVED lines=15> */
.L_x_2978:


//--------------------- .text._ZN10layer_norm40ln_parallel_residual_bwd_finalize_kernelINS_22Kernel_traits_finalizeILj2048Ef13__nv_bfloat16fS2_fjLb0ELj1024ELj4ENS_18Kernel_traits_baseILj2048EfS2_fS2_fjLj1024EEEEELb0EEEvNS_9BwdParamsE --------------------------
	.section	.text._ZN10layer_norm40ln_parallel_residual_bwd_finalize_kernelINS_22Kernel_traits_finalizeILj2048Ef13__nv_bfloat16fS2_fjLb0ELj1024ELj4ENS_18Kernel_traits_baseILj2048EfS2_fS2_fjLj1024EEEEELb0EEEvNS_9BwdParamsE,"ax",@progbits
	.align	128
        .global         _ZN10layer_norm40ln_parallel_residual_bwd_finalize_kernelINS_22Kernel_traits_finalizeILj2048Ef13__nv_bfloat16fS2_fjLb0ELj1024ELj4ENS_18Kernel_traits_baseILj2048EfS2_fS2_fjLj1024EEEEELb0EEEvNS_9BwdParamsE
        .type           _ZN10layer_norm40ln_parallel_residual_bwd_finalize_kernelINS_22Kernel_traits_finalizeILj2048Ef13__nv_bfloat16fS2_fjLb0ELj1024ELj4ENS_18Kernel_traits_baseILj2048EfS2_fS2_fjLj1024EEEEELb0EEEvNS_9BwdParamsE,@function
        .size           _ZN10layer_norm40ln_parallel_residual_bwd_finalize_kernelINS_22Kernel_traits_finalizeILj2048Ef13__nv_bfloat16fS2_fjLb0ELj1024ELj4ENS_18Kernel_traits_baseILj2048EfS2_fS2_fjLj1024EEEEELb0EEEvNS_9BwdParamsE,(.L_x_2979 - _ZN10layer_norm40ln_parallel_residual_bwd_finalize_kernelINS_22Kernel_traits_finalizeILj2048Ef13__nv_bfloat16fS2_fjLb0ELj1024ELj4ENS_18Kernel_traits_baseILj2048EfS2_fS2_fjLj1024EEEEELb0EEEvNS_9BwdParamsE)
        .other          _ZN10layer_norm40ln_parallel_residual_bwd_finalize_kernelINS_22Kernel_traits_finalizeILj2048Ef13__nv_bfloat16fS2_fjLb0ELj1024ELj4ENS_18Kernel_traits_baseILj2048EfS2_fS2_fjLj1024EEEEELb0EEEvNS_9BwdParamsE,@"STO_CUDA_ENTRY STV_DEFAULT"
_ZN10layer_norm40ln_parallel_residual_bwd_finalize_kernelINS_22Kernel_traits_finalizeILj2048Ef13__nv_bfloat16fS2_fjLb0ELj1024ELj4ENS_18Kernel_traits_baseILj2048EfS2_fS2_fjLj1024EEEEELb0EEEvNS_9BwdParamsE:
.text._ZN10layer_norm40ln_parallel_residual_bwd_finalize_kernelINS_22Kernel_traits_finalizeILj2048Ef13__nv_bfloat16fS2_fjLb0ELj1024ELj4ENS_18Kernel_traits_baseILj2048EfS2_fS2_fjLj1024EEEEELb0EEEvNS_9BwdParamsE:
        /* <DEDUP_REMOVED lines=22> */
.L_x_1296:
        /* <DEDUP_REMOVED lines=42> */
.L_x_1288:
        /* <DEDUP_REMOVED lines=62> */
.L_x_1287:
[----:B------:R-:W-:Y:S05]  /*07e0*/  BSYNC B1 ;  /* 0x0000000000017941 */ /* 0x000fea0003800000 */
.L_x_1286:
        /* <DEDUP_REMOVED lines=38> */
.L_x_1290:
[----:B------:R-:W-:Y:S05]  /*0a50*/  BSYNC B1 ;  /* 0x0000000000017941 */ /* 0x000fea0003800000 */
.L_x_1289:
        /* <DEDUP_REMOVED lines=20> */
.L_x_1291:
[----:B------:R-:W-:Y:S05]  /*0ba0*/  BSYNC B1 ;  /* 0x0000000000017941 */ /* 0x000fea0003800000 */
.L_x_1285:
[----:B------:R-:W-:Y:S05]  /*0bb0*/  BSYNC B0 ;  /* 0x0000000000007941 */ /* 0x000fea0003800000 */
.L_x_1284:
        /* <DEDUP_REMOVED lines=54> */
.L_x_1317:
        /* <DEDUP_REMOVED lines=10> */
.L_x_1292:
        /* <DEDUP_REMOVED lines=24> */
.L_x_1295:
[----:B------:R-:W-:Y:S05]  /*1140*/  BSYNC B0 ;  /* 0x0000000000007941 */ /* 0x000fea0003800000 */
.L_x_1294:
[C---:B------:R-:W-:Y:S02]  /*1150*/  ISETP.GT.U32.AND P1, PT, R4.reuse, -0x801, PT ;  /* 0xfffff7ff0400780c */ /* 0x040fe40003f24070 */
[----:B------:R-:W-:Y:S02]  /*1160*/  IADD3 R4, R4, 0x800, RZ ;  /* 0x0000080004047810 */ /* 0x000fe40007ffe0ff */
[----:B------:R-:W-:-:S09]  /*1170*/  IADD3 R5, R5, 0x400, RZ ;  /* 0x0000040005057810 */ /* 0x000fd20007ffe0ff */
[----:B------:R-:W-:Y:S05]  /*1180*/  @P1 BRA `(.L_x_1296) ;  /* 0xffffffec00f41947 */ /* 0x000fea000383ffff */
[----:B------:R-:W-:Y:S05]  /*1190*/  EXIT ;  /* 0x000000000000794d */ /* 0x000fea0003800000 */
.L_x_1293:
[----:B------:R-:W-:Y:S01]  /*11a0*/  HFMA2.MMA R14, -RZ, RZ, 0, 5.9604644775390625e-08 ;  /* 0x00000001ff0e7435 */ /* 0x000fe200000001ff */
[----:B----4-:R-:W-:Y:S02]  /*11b0*/  MOV R27, R10 ;  /* 0x0000000a001b7202 */ /* 0x010fe40000000f00 */
[----:B------:R-:W-:Y:S02]  /*11c0*/  MOV R13, 0x1f ;  /* 0x0000001f000d7802 */ /* 0x000fe40000000f00 */
[----:B------:R-:W-:-:S07]  /*11d0*/  MOV R12, 0xffffffff ;  /* 0xffffffff000c7802 */ /* 0x000fce0000000f00 */
[----:B0123--:R-:W-:Y:S05]  /*11e0*/  WARPSYNC.COLLECTIVE R12, `(.L_x_1297) ;  /* 0x000000000c087348 */ /* 0x00ffea0003c00000 */
[----:B------:R4:W0:Y:S02]  /*11f0*/  SHFL.BFLY P2, R17, R27, R14, R13 ;  /* 0x0c00000e1b117389 */ /* 0x000824000004000d */
[----:B01234-:R-:W-:Y:S01]  /*1200*/  ENDCOLLECTIVE ;  /* 0x000000000000791b */ /* 0x01ffe20003800000 */
.L_x_1297:
[----:B------:R-:W-:Y:S01]  /*1210*/  HFMA2.MMA R14, -RZ, RZ, 0, 1.1920928955078125e-07 ;  /* 0x00000002ff0e7435 */ /* 0x000fe200000001ff */
[----:B------:R-:W-:-:S05]  /*1220*/  FADD.FTZ R11, R10, R17 ;  /* 0x000000110a0b7221 */ /* 0x000fca0000010000 */
[----:B------:R-:W-:-:S07]  /*1230*/  MOV R27, R11 ;  /* 0x0000000b001b7202 */ /* 0x000fce0000000f00 */
[----:B------:R-:W-:Y:S05]  /*1240*/  WARPSYNC.COLLECTIVE R12, `(.L_x_1298) ;  /* 0x000000000c087348 */ /* 0x000fea0003c00000 */
[----:B------:R0:W1:Y:S02]  /*1250*/  SHFL.BFLY P2, R17, R27, R14, R13 ;  /* 0x0c00000e1b117389 */ /* 0x000064000004000d */
[----:B01----:R-:W-:Y:S01]  /*1260*/  ENDCOLLECTIVE ;  /* 0x000000000000791b */ /* 0x003fe20003800000 */
.L_x_1298:
[----:B------:R-:W-:Y:S01]  /*1270*/  HFMA2.MMA R14, -RZ, RZ, 0, 2.384185791015625e-07 ;  /* 0x00000004ff0e7435 */ /* 0x000fe200000001ff */
[----:B------:R-:W-:-:S05]  /*1280*/  FADD.FTZ R10, R11, R17 ;  /* 0x000000110b0a7221 */ /* 0x000fca0000010000 */
[----:B------:R-:W-:-:S07]  /*1290*/  MOV R27, R10 ;  /* 0x0000000a001b7202 */ /* 0x000fce0000000f00 */
[----:B------:R-:W-:Y:S05]  /*12a0*/  WARPSYNC.COLLECTIVE R12, `(.L_x_1299) ;  /* 0x000000000c087348 */ /* 0x000fea0003c00000 */
[----:B------:R0:W1:Y:S02]  /*12b0*/  SHFL.BFLY P2, R17, R27, R14, R13 ;  /* 0x0c00000e1b117389 */ /* 0x000064000004000d */
[----:B01----:R-:W-:Y:S01]  /*12c0*/  ENDCOLLECTIVE ;  /* 0x000000000000791b */ /* 0x003fe20003800000 */
.L_x_1299:
[----:B------:R-:W-:Y:S01]  /*12d0*/  HFMA2.MMA R14, -RZ, RZ, 0, 4.76837158203125e-07 ;  /* 0x00000008ff0e7435 */ /* 0x000fe200000001ff */
[----:B------:R-:W-:-:S05]  /*12e0*/  FADD.FTZ R19, R10, R17 ;  /* 0x000000110a137221 */ /* 0x000fca0000010000 */
[----:B------:R-:W-:-:S07]  /*12f0*/  MOV R27, R19 ;  /* 0x00000013001b7202 */ /* 0x000fce0000000f00 */
[----:B------:R-:W-:Y:S05]  /*1300*/  WARPSYNC.COLLECTIVE R12, `(.L_x_1300) ;  /* 0x000000000c087348 */ /* 0x000fea0003c00000 */
[----:B------:R0:W1:Y:S02]  /*1310*/  SHFL.BFLY P2, R17, R27, R14, R13 ;  /* 0x0c00000e1b117389 */ /* 0x000064000004000d */
[----:B01----:R-:W-:Y:S01]  /*1320*/  ENDCOLLECTIVE ;  /* 0x000000000000791b */ /* 0x003fe20003800000 */
.L_x_1300:
[----:B------:R-:W-:Y:S01]  /*1330*/  HFMA2.MMA R14, -RZ, RZ, 0, 9.5367431640625e-07 ;  /* 0x00000010ff0e7435 */ /* 0x000fe200000001ff */
[----:B------:R-:W-:-:S05]  /*1340*/  FADD.FTZ R11, R19, R17 ;  /* 0x00000011130b7221 */ /* 0x000fca0000010000 */
[----:B------:R-:W-:-:S07]  /*1350*/  MOV R27, R11 ;  /* 0x0000000b001b7202 */ /* 0x000fce0000000f00 */
[----:B------:R-:W-:Y:S05]  /*1360*/  WARPSYNC.COLLECTIVE R12, `(.L_x_1301) ;  /* 0x000000000c087348 */ /* 0x000fea0003c00000 */
[----:B------:R0:W1:Y:S02]  /*1370*/  SHFL.BFLY P2, R17, R27, R14, R13 ;  /* 0x0c00000e1b117389 */ /* 0x000064000004000d */
[----:B01----:R-:W-:Y:S01]  /*1380*/  ENDCOLLECTIVE ;  /* 0x000000000000791b */ /* 0x003fe20003800000 */
.L_x_1301:
[----:B------:R-:W-:Y:S01]  /*1390*/  HFMA2.MMA R14, -RZ, RZ, 0, 5.9604644775390625e-08 ;  /* 0x00000001ff0e7435 */ /* 0x000fe200000001ff */
[----:B------:R-:W-:Y:S01]  /*13a0*/  IMAD.MOV.U32 R27, RZ, RZ, R15 ;  /* 0x000000ffff1b7224 */ /* 0x000fe200078e000f */
[----:B------:R-:W-:-:S09]  /*13b0*/  MOV R10, R17 ;  /* 0x00000011000a7202 */ /* 0x000fd20000000f00 */
[----:B------:R-:W-:Y:S05]  /*13c0*/  WARPSYNC.COLLECTIVE R12, `(.L_x_1302) ;  /* 0x000000000c087348 */ /* 0x000fea0003c00000 */
[----:B------:R0:W1:Y:S02]  /*13d0*/  SHFL.BFLY P2, R17, R27, R14, R13 ;  /* 0x0c00000e1b117389 */ /* 0x000064000004000d */
[----:B01----:R-:W-:Y:S01]  /*13e0*/  ENDCOLLECTIVE ;  /* 0x000000000000791b */ /* 0x003fe20003800000 */
.L_x_1302:
[----:B------:R-:W-:Y:S01]  /*13f0*/  HFMA2.MMA R14, -RZ, RZ, 0, 1.1920928955078125e-07 ;  /* 0x00000002ff0e7435 */ /* 0x000fe200000001ff */
[----:B------:R-:W-:-:S05]  /*1400*/  MOV R16, R17 ;  /* 0x0000001100107202 */ /* 0x000fca0000000f00 */
[----:B------:R-:W-:-:S05]  /*1410*/  FADD.FTZ R16, R15, R16 ;  /* 0x000000100f107221 */ /* 0x000fca0000010000 */
[----:B------:R-:W-:-:S07]  /*1420*/  MOV R27, R16 ;  /* 0x00000010001b7202 */ /* 0x000fce0000000f00 */
[----:B------:R-:W-:Y:S05]  /*1430*/  WARPSYNC.COLLECTIVE R12, `(.L_x_1303) ;  /* 0x000000000c087348 */ /* 0x000fea0003c00000 */
[----:B------:R0:W1:Y:S02]  /*1440*/  SHFL.BFLY P2, R17, R27, R14, R13 ;  /* 0x0c00000e1b117389 */ /* 0x000064000004000d */
[----:B01----:R-:W-:Y:S01]  /*1450*/  ENDCOLLECTIVE ;  /* 0x000000000000791b */ /* 0x003fe20003800000 */
.L_x_1303:
[----:B------:R-:W-:Y:S01]  /*1460*/  HFMA2.MMA R14, -RZ, RZ, 0, 2.384185791015625e-07 ;  /* 0x00000004ff0e7435 */ /* 0x000fe200000001ff */
[----:B------:R-:W-:-:S05]  /*1470*/  MOV R19, R17 ;  /* 0x0000001100137202 */ /* 0x000fca0000000f00 */
[----:B------:R-:W-:-:S05]  /*1480*/  FADD.FTZ R15, R16, R19 ;  /* 0x00000013100f7221 */ /* 0x000fca0000010000 */
[----:B------:R-:W-:-:S07]  /*1490*/  MOV R27, R15 ;  /* 0x0000000f001b7202 */ /* 0x000fce0000000f00 */
[----:B------:R-:W-:Y:S05]  /*14a0*/  WARPSYNC.COLLECTIVE R12, `(.L_x_1304) ;  /* 0x000000000c087348 */ /* 0x000fea0003c00000 */
[----:B------:R0:W1:Y:S02]  /*14b0*/  SHFL.BFLY P2, R17, R27, R14, R13 ;  /* 0x0c00000e1b117389 */ /* 0x000064000004000d */
[----:B01----:R-:W-:Y:S01]  /*14c0*/  ENDCOLLECTIVE ;  /* 0x000000000000791b */ /* 0x003fe20003800000 */
.L_x_1304:
[----:B------:R-:W-:Y:S01]  /*14d0*/  HFMA2.MMA R14, -RZ, RZ, 0, 4.76837158203125e-07 ;  /* 0x00000008ff0e7435 */ /* 0x000fe200000001ff */
[----:B------:R-:W-:-:S05]  /*14e0*/  MOV R18, R17 ;  /* 0x0000001100127202 */ /* 0x000fca0000000f00 */
[----:B------:R-:W-:-:S05]  /*14f0*/  FADD.FTZ R20, R15, R18 ;  /* 0x000000120f147221 */ /* 0x000fca0000010000 */
[----:B------:R-:W-:-:S07]  /*1500*/  MOV R27, R20 ;  /* 0x00000014001b7202 */ /* 0x000fce0000000f00 */
[----:B------:R-:W-:Y:S05]  /*1510*/  WARPSYNC.COLLECTIVE R12, `(.L_x_1305) ;  /* 0x000000000c087348 */ /* 0x000fea0003c00000 */
[----:B------:R0:W1:Y:S02]  /*1520*/  SHFL.BFLY P2, R17, R27, R14, R13 ;  /* 0x0c00000e1b117389 */ /* 0x000064000004000d */
[----:B01----:R-:W-:Y:S01]  /*1530*/  ENDCOLLECTIVE ;  /* 0x000000000000791b */ /* 0x003fe20003800000 */
.L_x_1305:
[----:B------:R-:W-:Y:S01]  /*1540*/  HFMA2.MMA R14, -RZ, RZ, 0, 9.5367431640625e-07 ;  /* 0x00000010ff0e7435 */ /* 0x000fe200000001ff */
[----:B------:R-:W-:-:S05]  /*1550*/  MOV R21, R17 ;  /* 0x0000001100157202 */ /* 0x000fca0000000f00 */
[----:B------:R-:W-:-:S05]  /*1560*/  FADD.FTZ R16, R20, R21 ;  /* 0x0000001514107221 */ /* 0x000fca0000010000 */
[----:B------:R-:W-:-:S07]  /*1570*/  MOV R27, R16 ;  /* 0x00000010001b7202 */ /* 0x000fce0000000f00 */
[----:B------:R-:W-:Y:S05]  /*1580*/  WARPSYNC.COLLECTIVE R12, `(.L_x_1306) ;  /* 0x000000000c087348 */ /* 0x000fea0003c00000 */
[----:B------:R0:W1:Y:S02]  /*1590*/  SHFL.BFLY P2, R17, R27, R14, R13 ;  /* 0x0c00000e1b117389 */ /* 0x000064000004000d */
[----:B01----:R-:W-:Y:S01]  /*15a0*/  ENDCOLLECTIVE ;  /* 0x000000000000791b */ /* 0x003fe20003800000 */
.L_x_1306:
[----:B------:R-:W-:Y:S01]  /*15b0*/  HFMA2.MMA R14, -RZ, RZ, 0, 5.9604644775390625e-08 ;  /* 0x00000001ff0e7435 */ /* 0x000fe200000001ff */
[----:B------:R-:W-:Y:S02]  /*15c0*/  MOV R27, R9 ;  /* 0x00000009001b7202 */ /* 0x000fe40000000f00 */
[----:B------:R-:W-:-:S08]  /*15d0*/  MOV R15, R17 ;  /* 0x00000011000f7202 */ /* 0x000fd00000000f00 */
[----:B------:R-:W-:Y:S05]  /*15e0*/  WARPSYNC.COLLECTIVE R12, `(.L_x_1307) ;  /* 0x000000000c087348 */ /* 0x000fea0003c00000 */
[----:B------:R0:W1:Y:S02]  /*15f0*/  SHFL.BFLY P2, R17, R27, R14, R13 ;  /* 0x0c00000e1b117389 */ /* 0x000064000004000d */
[----:B01----:R-:W-:Y:S01]  /*1600*/  ENDCOLLECTIVE ;  /* 0x000000000000791b */ /* 0x003fe20003800000 */
.L_x_1307:
[----:B------:R-:W-:Y:S01]  /*1610*/  HFMA2.MMA R14, -RZ, RZ, 0, 1.1920928955078125e-07 ;  /* 0x00000002ff0e7435 */ /* 0x000fe200000001ff */
[----:B------:R-:W-:-:S05]  /*1620*/  MOV R18, R17 ;  /* 0x0000001100127202 */ /* 0x000fca0000000f00 */
[----:B------:R-:W-:-:S05]  /*1630*/  FADD.FTZ R20, R9, R18 ;  /* 0x0000001209147221 */ /* 0x000fca0000010000 */
[----:B------:R-:W-:-:S07]  /*1640*/  MOV R27, R20 ;  /* 0x00000014001b7202 */ /* 0x000fce0000000f00 */
[----:B------:R-:W-:Y:S05]  /*1650*/  WARPSYNC.COLLECTIVE R12, `(.L_x_1308) ;  /* 0x000000000c087348 */ /* 0x000fea0003c00000 */
[----:B------:R0:W1:Y:S02]  /*1660*/  SHFL.BFLY P2, R17, R27, R14, R13 ;  /* 0x0c00000e1b117389 */ /* 0x000064000004000d */
[----:B01----:R-:W-:Y:S01]  /*1670*/  ENDCOLLECTIVE ;  /* 0x000000000000791b */ /* 0x003fe20003800000 */
.L_x_1308:
[----:B------:R-:W-:Y:S01]  /*1680*/  IMAD.MOV.U32 R14, RZ, RZ, 0x4 ;  /* 0x00000004ff0e7424 */ /* 0x000fe200078e00ff */
[----:B------:R-:W-:-:S05]  /*1690*/  MOV R21, R17 ;  /* 0x0000001100157202 */ /* 0x000fca0000000f00 */
[----:B------:R-:W-:-:S05]  /*16a0*/  FADD.FTZ R9, R20, R21 ;  /* 0x0000001514097221 */ /* 0x000fca0000010000 */
[----:B------:R-:W-:-:S07]  /*16b0*/  MOV R27, R9 ;  /* 0x00000009001b7202 */ /* 0x000fce0000000f00 */
[----:B------:R-:W-:Y:S05]  /*16c0*/  WARPSYNC.COLLECTIVE R12, `(.L_x_1309) ;  /* 0x000000000c087348 */ /* 0x000fea0003c00000 */
[----:B------:R0:W1:Y:S02]  /*16d0*/  SHFL.BFLY P2, R17, R27, R14, R13 ;  /* 0x0c00000e1b117389 */ /* 0x000064000004000d */
[----:B01----:R-:W-:Y:S01]  /*16e0*/  ENDCOLLECTIVE ;  /* 0x000000000000791b */ /* 0x003fe20003800000 */
.L_x_1309:
[----:B------:R-:W-:Y:S01]  /*16f0*/  HFMA2.MMA R14, -RZ, RZ, 0, 4.76837158203125e-07 ;  /* 0x00000008ff0e7435 */ /* 0x000fe200000001ff */
[----:B------:R-:W-:-:S05]  /*1700*/  MOV R22, R17 ;  /* 0x0000001100167202 */ /* 0x000fca0000000f00 */
[----:B------:R-:W-:-:S05]  /*1710*/  FADD.FTZ R22, R9, R22 ;  /* 0x0000001609167221 */ /* 0x000fca0000010000 */
[----:B------:R-:W-:-:S07]  /*1720*/  MOV R27, R22 ;  /* 0x00000016001b7202 */ /* 0x000fce0000000f00 */
[----:B------:R-:W-:Y:S05]  /*1730*/  WARPSYNC.COLLECTIVE R12, `(.L_x_1310) ;  /* 0x000000000c087348 */ /* 0x000fea0003c00000 */
[----:B------:R0:W1:Y:S02]  /*1740*/  SHFL.BFLY P2, R17, R27, R14, R13 ;  /* 0x0c00000e1b117389 */ /* 0x000064000004000d */
[----:B01----:R-:W-:Y:S01]  /*1750*/  ENDCOLLECTIVE ;  /* 0x000000000000791b */ /* 0x003fe20003800000 */
.L_x_1310:
[----:B------:R-:W-:Y:S01]  /*1760*/  HFMA2.MMA R14, -RZ, RZ, 0, 9.5367431640625e-07 ;  /* 0x00000010ff0e7435 */ /* 0x000fe200000001ff */
[----:B------:R-:W-:-:S05]  /*1770*/  MOV R23, R17 ;  /* 0x0000001100177202 */ /* 0x000fca0000000f00 */
[----:B------:R-:W-:-:S05]  /*1780*/  FADD.FTZ R18, R22, R23 ;  /* 0x0000001716127221 */ /* 0x000fca0000010000 */
[----:B------:R-:W-:-:S07]  /*1790*/  MOV R27, R18 ;  /* 0x00000012001b7202 */ /* 0x000fce0000000f00 */
[----:B------:R-:W-:Y:S05]  /*17a0*/  WARPSYNC.COLLECTIVE R12, `(.L_x_1311) ;  /* 0x000000000c087348 */ /* 0x000fea0003c00000 */
[----:B------:R0:W1:Y:S02]  /*17b0*/  SHFL.BFLY P2, R17, R27, R14, R13 ;  /* 0x0c00000e1b117389 */ /* 0x000064000004000d */
[----:B01----:R-:W-:Y:S01]  /*17c0*/  ENDCOLLECTIVE ;  /* 0x000000000000791b */ /* 0x003fe20003800000 */
.L_x_1311:
[----:B------:R-:W-:Y:S01]  /*17d0*/  HFMA2.MMA R14, -RZ, RZ, 0, 5.9604644775390625e-08 ;  /* 0x00000001ff0e7435 */ /* 0x000fe200000001ff */
[----:B------:R-:W-:Y:S02]  /*17e0*/  MOV R27, R8 ;  /* 0x00000008001b7202 */ /* 0x000fe40000000f00 */
[----:B------:R-:W-:-:S08]  /*17f0*/  MOV R9, R17 ;  /* 0x0000001100097202 */ /* 0x000fd00000000f00 */
[----:B------:R-:W-:Y:S05]  /*1800*/  WARPSYNC.COLLECTIVE R12, `(.L_x_1312) ;  /* 0x000000000c087348 */ /* 0x000fea0003c00000 */
[----:B------:R0:W1:Y:S02]  /*1810*/  SHFL.BFLY P2, R17, R27, R14, R13 ;  /* 0x0c00000e1b117389 */ /* 0x000064000004000d */
[----:B01----:R-:W-:Y:S01]  /*1820*/  ENDCOLLECTIVE ;  /* 0x000000000000791b */ /* 0x003fe20003800000 */
.L_x_1312:
[----:B------:R-:W-:Y:S01]  /*1830*/  HFMA2.MMA R14, -RZ, RZ, 0, 1.1920928955078125e-07 ;  /* 0x00000002ff0e7435 */ /* 0x000fe200000001ff */
[----:B------:R-:W-:-:S05]  /*1840*/  MOV R19, R17 ;  /* 0x0000001100137202 */ /* 0x000fca0000000f00 */
[----:B------:R-:W-:-:S05]  /*1850*/  FADD.FTZ R23, R8, R19 ;  /* 0x0000001308177221 */ /* 0x000fca0000010000 */
[----:B------:R-:W-:-:S07]  /*1860*/  MOV R27, R23 ;  /* 0x00000017001b7202 */ /* 0x000fce0000000f00 */
[----:B------:R-:W-:Y:S05]  /*1870*/  WARPSYNC.COLLECTIVE R12, `(.L_x_1313) ;  /* 0x000000000c087348 */ /* 0x000fea0003c00000 */
[----:B------:R0:W1:Y:S02]  /*1880*/  SHFL.BFLY P2, R17, R27, R14, R13 ;  /* 0x0c00000e1b117389 */ /* 0x000064000004000d */
[----:B01----:R-:W-:Y:S01]  /*1890*/  ENDCOLLECTIVE ;  /* 0x000000000000791b */ /* 0x003fe20003800000 */
.L_x_1313:
[----:B------:R-:W-:Y:S01]  /*18a0*/  HFMA2.MMA R14, -RZ, RZ, 0, 2.384185791015625e-07 ;  /* 0x00000004ff0e7435 */ /* 0x000fe200000001ff */
[----:B------:R-:W-:-:S05]  /*18b0*/  MOV R22, R17 ;  /* 0x0000001100167202 */ /* 0x000fca0000000f00 */
[----:B------:R-:W-:-:S05]  /*18c0*/  FADD.FTZ R8, R23, R22 ;  /* 0x0000001617087221 */ /* 0x000fca0000010000 */
[----:B------:R-:W-:-:S07]  /*18d0*/  MOV R27, R8 ;  /* 0x00000008001b7202 */ /* 0x000fce0000000f00 */
[----:B------:R-:W-:Y:S05]  /*18e0*/  WARPSYNC.COLLECTIVE R12, `(.L_x_1314) ;  /* 0x000000000c087348 */ /* 0x000fea0003c00000 */
[----:B------:R0:W1:Y:S02]  /*18f0*/  SHFL.BFLY P2, R17, R27, R14, R13 ;  /* 0x0c00000e1b117389 */ /* 0x000064000004000d */
[----:B01----:R-:W-:Y:S01]  /*1900*/  ENDCOLLECTIVE ;  /* 0x000000000000791b */ /* 0x003fe20003800000 */
.L_x_1314:
[----:B------:R-:W-:Y:S01]  /*1910*/  HFMA2.MMA R14, -RZ, RZ, 0, 4.76837158203125e-07 ;  /* 0x00000008ff0e7435 */ /* 0x000fe200000001ff */
[----:B------:R-:W-:-:S05]  /*1920*/  MOV R21, R17 ;  /* 0x0000001100157202 */ /* 0x000fca0000000f00 */
[----:B------:R-:W-:-:S05]  /*1930*/  FADD.FTZ R24, R8, R21 ;  /* 0x0000001508187221 */ /* 0x000fca0000010000 */
[----:B------:R-:W-:-:S07]  /*1940*/  MOV R27, R24 ;  /* 0x00000018001b7202 */ /* 0x000fce0000000f00 */
[----:B------:R-:W-:Y:S05]  /*1950*/  WARPSYNC.COLLECTIVE R12, `(.L_x_1315) ;  /* 0x000000000c087348 */ /* 0x000fea0003c00000 */
[----:B------:R0:W1:Y:S02]  /*1960*/  SHFL.BFLY P2, R17, R27, R14, R13 ;  /* 0x0c00000e1b117389 */ /* 0x000064000004000d */
[----:B01----:R-:W-:Y:S01]  /*1970*/  ENDCOLLECTIVE ;  /* 0x000000000000791b */ /* 0x003fe20003800000 */
.L_x_1315:
[----:B------:R-:W-:Y:S01]  /*1980*/  HFMA2.MMA R14, -RZ, RZ, 0, 9.5367431640625e-07 ;  /* 0x00000010ff0e7435 */ /* 0x000fe200000001ff */
[----:B------:R-:W-:-:S05]  /*1990*/  MOV R25, R17 ;  /* 0x0000001100197202 */ /* 0x000fca0000000f00 */
[----:B------:R-:W-:-:S05]  /*19a0*/  FADD.FTZ R25, R24, R25 ;  /* 0x0000001918197221 */ /* 0x000fca0000010000 */
[----:B------:R-:W-:-:S07]  /*19b0*/  MOV R27, R25 ;  /* 0x00000019001b7202 */ /* 0x000fce0000000f00 */
[----:B------:R-:W-:Y:S05]  /*19c0*/  WARPSYNC.COLLECTIVE R12, `(.L_x_1316) ;  /* 0x000000000c087348 */ /* 0x000fea0003c00000 */
[----:B------:R0:W1:Y:S02]  /*19d0*/  SHFL.BFLY P2, R17, R27, R14, R13 ;  /* 0x0c00000e1b117389 */ /* 0x000064000004000d */
[----:B01----:R-:W-:Y:S01]  /*19e0*/  ENDCOLLECTIVE ;  /* 0x000000000000791b */ /* 0x003fe20003800000 */
.L_x_1316:
[----:B------:R-:W-:Y:S05]  /*19f0*/  BRA `(.L_x_1317) ;  /* 0xfffffff400487947 */ /* 0x000fea000383ffff */
.L_x_1318:
        /* <DEDUP_REMOVED lines=16> */
.L_x_2979:


//--------------------- .text._ZN10layer_norm31ln_parallel_residual_bwd_kernelINS_13Kernel_traitsIf13__nv_bfloat16fS2_fjLj2048ELj1ELj1ELj4ELj16ENS_18Kernel_traits_baseILj2048EfS2_fS2_fjLj128EEEEELb1ELb1ELb0EEEvNS_9BwdParamsE --------------------------
	.section	.text._ZN10layer_norm31ln_parallel_residual_bwd_kernelINS_13Kernel_traitsIf13__nv_bfloat16fS2_fjLj2048ELj1ELj1ELj4ELj16ENS_18Kernel_traits_baseILj2048EfS2_fS2_fjLj128EEEEELb1ELb1ELb0EEEvNS_9BwdParamsE,"ax",@progbits
	.align	128
        .global         _ZN10layer_norm31ln_parallel_residual_bwd_kernelINS_13Kernel_traitsIf13__nv_bfloat16fS2_fjLj2048ELj1ELj1ELj4ELj16ENS_18Kernel_traits_baseILj2048EfS2_fS2_fjLj128EEEEELb1ELb1ELb0EEEvNS_9BwdParamsE
        .type           _ZN10layer_norm31ln_parallel_residual_bwd_kernelINS_13Kernel_traitsIf13__nv_bfloat16fS2_fjLj2048ELj1ELj1ELj4ELj16ENS_18Kernel_traits_baseILj2048EfS2_fS2_fjLj128EEEEELb1ELb1ELb0EEEvNS_9BwdParamsE,@function
        .size           _ZN10layer_norm31ln_parallel_residual_bwd_kernelINS_13Kernel_traitsIf13__nv_bfloat16fS2_fjLj2048ELj1ELj1ELj4ELj16ENS_18Kernel_traits_baseILj2048EfS2_fS2_fjLj128EEEEELb1ELb1ELb0EEEvNS_9BwdParamsE,(.L_x_2980 - _ZN10layer_norm31ln_parallel_residual_bwd_kernelINS_13Kernel_traitsIf13__nv_bfloat16fS2_fjLj2048ELj1ELj1ELj4ELj16ENS_18Kernel_traits_baseILj2048EfS2_fS2_fjLj128EEEEELb1ELb1ELb0EEEvNS_9BwdParamsE)
        .other          _ZN10layer_norm31ln_parallel_residual_bwd_kernelINS_13Kernel_traitsIf13__nv_bfloat16fS2_fjLj2048ELj1ELj1ELj4ELj16ENS_18Kernel_traits_baseILj2048EfS2_fS2_fjLj128EEEEELb1ELb1ELb0EEEvNS_9BwdParamsE,@"STO_CUDA_ENTRY STV_DEFAULT"
_ZN10layer_norm31ln_parallel_residual_bwd_kernelINS_13Kernel_traitsIf13__nv_bfloat16fS2_fjLj2048ELj1ELj1ELj4ELj16ENS_18Kernel_traits_baseILj2048EfS2_fS2_fjLj128EEEEELb1ELb1ELb0EEEvNS_9BwdParamsE:
.text._ZN10layer_norm31ln_parallel_residual_bwd_kernelINS_13Kernel_traitsIf13__nv_bfloat16fS2_fjLj2048ELj1ELj1ELj4ELj16ENS_18Kernel_traits_baseILj2048EfS2_fS2_fjLj128EEEEELb1ELb1ELb0EEEvNS_9BwdParamsE:
        /* <DEDUP_REMOVED lines=57> */
.L_x_1329:
        /* <DEDUP_REMOVED lines=37> */
[----:B0-----:R-:W-:-:S04]  /*05e0*/  @P0 IADD3 R98, P1, R3, R98, RZ ;  /* 0x0000006203620210 */ /* 0x001fc80007f3e0ff */
[----:B------:R-:W-:Y:S02]  /*05f0*/  @P0 IADD3.X R99, R100, R99, RZ, P1, !PT ;  /* 0x0000006364630210 */ /* 0x000fe40000ffe4ff */
[----:B------:R-:W-:-:S03]  /*0600*/  ISETP.NE.U32.AND P1, PT, RZ, UR8, PT ;  /* 0x00000008ff007c0c */ /* 0x000fc6000bf25070 */
[----:B------:R0:W5:Y:S01]  /*0610*/  @P0 LDG.E.64 R118, desc[UR4][R98.64] ;  /* 0x0000000462760981 */ /* 0x000162000c1e1b00 */
[----:B------:R-:W-:-:S13]  /*0620*/  ISETP.NE.AND.EX P1, PT, RZ, UR9, PT, P1 ;  /* 0x00000009ff007c0c */ /* 0x000fda000bf25310 */
[----:B-1----:R-:W-:-:S04]  /*0630*/  @P1 LEA R96, P0, R7, UR8, 0x5 ;  /* 0x0000000807601c11 */ /* 0x002fc8000f8028ff */
[----:B------:R-:W-:-:S05]  /*0640*/  @P1 LEA.HI.X R97, R7, UR9, RZ, 0x5, P0 ;  /* 0x0000000907611c11 */ /* 0x000fca00080f2cff */
[----:B------:R-:W5:Y:S04]  /*0650*/  @P1 LDG.E.128 R24, desc[UR4][R96.64] ;  /* 0x0000000460181981 */ /* 0x000f68000c1e1d00 */
[----:B------:R1:W5:Y:S01]  /*0660*/  @P1 LDG.E.128 R20, desc[UR4][R96.64+0x10] ;  /* 0x0000100460141981 */ /* 0x000362000c1e1d00 */
[C---:B--2---:R-:W-:Y:S01]  /*0670*/  FADD.FTZ R100, -R134.reuse, R13 ;  /* 0x0000000d86647221 */ /* 0x044fe20000010100 */
[C---:B------:R-:W-:Y:S01]  /*0680*/  FADD.FTZ R14, -R134.reuse, R14 ;  /* 0x0000000e860e7221 */ /* 0x040fe20000010100 */
[C---:B------:R-:W-:Y:S01]  /*0690*/  FADD.FTZ R102, -R134.reuse, R15 ;  /* 0x0000000f86667221 */ /* 0x040fe20000010100 */
[C---:B------:R-:W-:Y:S01]  /*06a0*/  FADD.FTZ R12, -R134.reuse, R12 ;  /* 0x0000000c860c7221 */ /* 0x040fe20000010100 */
[C---:B---3--:R-:W-:Y:S01]  /*06b0*/  FADD.FTZ R108, -R134.reuse, R9 ;  /* 0x00000009866c7221 */ /* 0x048fe20000010100 */
[C---:B-----5:R-:W-:Y:S01]  /*06c0*/  FMUL.FTZ R9, R111.reuse, R14 ;  /* 0x0000000e6f097220 */ /* 0x060fe20000410000 */
[C---:B0-----:R-:W-:Y:S01]  /*06d0*/  FADD.FTZ R98, -R134.reuse, R8 ;  /* 0x0000000886627221 */ /* 0x041fe20000010100 */
[C---:B------:R-:W-:Y:S01]  /*06e0*/  FMUL.FTZ R14, R111.reuse, R100 ;  /* 0x000000646f0e7220 */ /* 0x040fe20000410000 */
[----:B------:R-:W-:Y:S01]  /*06f0*/  FMUL.FTZ R3, R111, R12 ;  /* 0x0000000c6f037220 */ /* 0x000fe20000410000 */
[----:B------:R-:W-:Y:S01]  /*0700*/  FADD.FTZ R136, -R134, R10 ;  /* 0x0000000a86887221 */ /* 0x000fe20000010100 */
[C---:B----4-:R-:W-:Y:S01]  /*0710*/  PRMT R13, R16.reuse, 0x7632, R13 ;  /* 0x00007632100d7816 */ /* 0x050fe2000000000d */
[----:B------:R-:W-:Y:S01]  /*0720*/  IMAD.U32 R15, R16, 0x10000, RZ ;  /* 0x00010000100f7824 */ /* 0x000fe200078e00ff */
[----:B------:R-:W-:-:S02]  /*0730*/  PRMT R99, R18, 0x7632, R99 ;  /* 0x0000763212637816 */ /* 0x000fc40000000063 */
[----:B-1----:R-:W-:Y:S02]  /*0740*/  SHF.L.U32 R97, R18, 0x10, RZ ;  /* 0x0000001012617819 */ /* 0x002fe400000006ff */
[----:B------:R-:W-:Y:S02]  /*0750*/  PRMT R16, R17, 0x7632, R16 ;  /* 0x0000763211107816 */ /* 0x000fe40000000010 */
[----:B------:R-:W-:Y:S01]  /*0760*/  SHF.L.U32 R18, R13, 0x10, RZ ;  /* 0x000000100d127819 */ /* 0x000fe200000006ff */
[----:B------:R-:W-:Y:S01]  /*0770*/  FMUL.FTZ R8, R72, R15 ;  /* 0x0000000f48087220 */ /* 0x000fe20000410000 */
[----:B------:R-:W-:Y:S02]  /*0780*/  SHF.L.U32 R17, R17, 0x10, RZ ;  /* 0x0000001011117819 */ /* 0x000fe400000006ff */
[----:B------:R-:W-:Y:S01]  /*0790*/  SHF.L.U32 R96, R16, 0x10, RZ ;  /* 0x0000001010607819 */ /* 0x000fe200000006ff */
        /* <DEDUP_REMOVED lines=9> */
[C---:B------:R-:W-:Y:S01]  /*0830*/  PRMT R101, R19.reuse, 0x7632, R101 ;  /* 0x0000763213657816 */ /* 0x040fe20000000065 */
[----:B------:R-:W-:-:S02]  /*0840*/  IMAD.U32 R103, R19, 0x10000, RZ ;  /* 0x0001000013677824 */ /* 0x000fc400078e00ff */
        /* <DEDUP_REMOVED lines=15> */
[----:B------:R-:W-:-:S02]  /*0940*/  IMAD.U32 R110, R99, 0x10000, RZ ;  /* 0x00010000636e7824 */ /* 0x000fc400078e00ff */
[----:B------:R-:W-:Y:S01]  /*0950*/  FFMA.FTZ R96, R16, R15, R19 ;  /* 0x0000000f10607223 */ /* 0x000fe20000010013 */
[----:B------:R-:W-:Y:S01]  /*0960*/  FMUL.FTZ R18, R111, R108 ;  /* 0x0000006c6f127220 */ /* 0x000fe20000410000 */
[----:B------:R-:W-:Y:S01]  /*0970*/  FADD.FTZ R98, R97, R12 ;  /* 0x0000000c61627221 */ /* 0x000fe20000010000 */
[----:B------:R-:W-:Y:S01]  /*0980*/  FMUL.FTZ R19, R69, R110 ;  /* 0x0000006e45137220 */ /* 0x000fe20000410000 */
[----:B------:R-:W-:Y:S01]  /*0990*/  FFMA.FTZ R97, R11, R12, R96 ;  /* 0x0000000c0b617223 */ /* 0x000fe20000010060 */
[----:B------:R-:W-:Y:S01]  /*09a0*/  SHF.L.U32 R140, R101, 0x10, RZ ;  /* 0x00000010658c7819 */ /* 0x000fe200000006ff */
[----:B------:R-:W-:Y:S01]  /*09b0*/  FMUL.FTZ R17, R111, R136 ;  /* 0x000000886f117220 */ /* 0x000fe20000410000 */
[----:B------:R-:W-:Y:S01]  /*09c0*/  FMUL.FTZ R108, R70, R103 ;  /* 0x00000067466c7220 */ /* 0x000fe20000410000 */
[----:B------:R-:W-:Y:S01]  /*09d0*/  FADD.FTZ R99, R98, R19 ;  /* 0x0000001362637221 */ /* 0x000fe20000010000 */
[C---:B------:R-:W-:Y:S01]  /*09e0*/  FFMA.FTZ R96, R18.reuse, R19, R97 ;  /* 0x0000001312607223 */ /* 0x040fe20000010061 */
        /* <DEDUP_REMOVED lines=10> */
[----:B------:R-:W-:Y:S01]  /*0a90*/  IADD3 R101, R7, 0x80, RZ ;  /* 0x0000008007657810 */ /* 0x000fe20007ffe0ff */
[----:B------:R-:W-:Y:S01]  /*0aa0*/  FADD.FTZ R135, R98, R109 ;  /* 0x0000006d62877221 */ /* 0x000fe20000010000 */
[----:B------:R-:W-:-:S07]  /*0ab0*/  FFMA.FTZ R136, R110, R109, R96 ;  /* 0x0000006d6e887223 */ /* 0x000fce0000010060 */
.L_x_1321:
[----:B------:R-:W-:Y:S05]  /*0ac0*/  BSYNC B0 ;  /* 0x0000000000007941 */ /* 0x000fea0003800000 */
.L_x_1320:
[----:B------:R-:W-:Y:S04]  /*0ad0*/  BSSY B0, `(.L_x_1322) ;  /* 0x000005e000007945 */ /* 0x000fe80003800000 */
[----:B------:R-:W-:Y:S05]  /*0ae0*/  @!P2 BRA `(.L_x_1323) ;  /* 0x000000040070a947 */ /* 0x000fea0003800000 */
[----:B------:R-:W-:Y:S01]  /*0af0*/  ISETP.NE.U32.AND P0, PT, RZ, UR14, PT ;  /* 0x0000000eff007c0c */ /* 0x000fe2000bf05070 */
[C---:B------:R-:W-:Y:S01]  /*0b00*/  IMAD.SHL.U32 R121, R101.reuse, 0x8, RZ ;  /* 0x0000000865797824 */ /* 0x040fe200078e00ff */
[C---:B------:R-:W-:Y:S01]  /*0b10*/  LEA R124, P1, R101.reuse, UR10, 0x5 ;  /* 0x0000000a657c7c11 */ /* 0x040fe2000f8228ff */
[----:B------:R-:W0:Y:S01]  /*0b20*/  LDC.64 R104, c[0x0][0x2b8] ;  /* 0x0000ae00ff687b82 */ /* 0x000e220000000a00 */
[----:B------:R-:W-:Y:S02]  /*0b30*/  ISETP.NE.AND.EX P0, PT, RZ, UR15, PT, P0 ;  /* 0x0000000fff007c0c */ /* 0x000fe4000bf05300 */
[----:B------:R-:W-:Y:S02]  /*0b40*/  LEA.HI.X R125, R101, UR11, RZ, 0x5, P1 ;  /* 0x0000000b657d7c11 */ /* 0x000fe400088f2cff */
[----:B------:R-:W-:Y:S02]  /*0b50*/  SHF.R.U32.HI R96, RZ, 0x1d, R101 ;  /* 0x0000001dff607819 */ /* 0x000fe40000011665 */
[----:B------:R-:W-:-:S04]  /*0b60*/  IADD3 R112, P1, R121, UR12, RZ ;  /* 0x0000000c79707c10 */ /* 0x000fc8000ff3e0ff */
[----:B------:R-:W-:-:S03]  /*0b70*/  IADD3.X R113, R96, UR13, RZ, P1, !PT ;  /* 0x0000000d60717c10 */ /* 0x000fc60008ffe4ff */
[----:B------:R-:W1:Y:S03]  /*0b80*/  @P0 LDC.64 R98, c[0x0][0x248] ;  /* 0x00009200ff620b82 */ /* 0x000e660000000a00 */
[----:B------:R-:W5:Y:S01]  /*0b90*/  LDG.E.64 R112, desc[UR4][R112.64] ;  /* 0x0000000470707981 */ /* 0x000f62000c1e1b00 */
[----:B-1----:R-:W-:-:S04]  /*0ba0*/  @P0 IADD3 R120, P1, R121, R98, RZ ;  /* 0x0000006279780210 */ /* 0x002fc80007f3e0ff */
[----:B------:R-:W-:Y:S02]  /*0bb0*/  @P0 IADD3.X R121, R96, R99, RZ, P1, !PT ;  /* 0x0000006360790210 */ /* 0x000fe40000ffe4ff */
[----:B------:R-:W-:Y:S01]  /*0bc0*/  ISETP.NE.U32.AND P1, PT, RZ, UR8, PT ;  /* 0x00000008ff007c0c */ /* 0x000fe2000bf25070 */
[C---:B0-----:R-:W-:Y:S01]  /*0bd0*/  IMAD.WIDE.U32 R104, R101.reuse, 0x10, R104 ;  /* 0x0000001065687825 */ /* 0x041fe200078e0068 */
[----:B------:R-:W2:Y:S02]  /*0be0*/  LDG.E.128 R96, desc[UR4][R124.64] ;  /* 0x000000047c607981 */ /* 0x000ea4000c1e1d00 */
[----:B------:R-:W-:Y:S02]  /*0bf0*/  ISETP.NE.AND.EX P1, PT, RZ, UR9, PT, P1 ;  /* 0x00000009ff007c0c */ /* 0x000fe4000bf25310 */
[----:B------:R-:W5:Y:S04]  /*0c00*/  @P0 LDG.E.64 R114, desc[UR4][R120.64] ;  /* 0x0000000478720981 */ /* 0x000f68000c1e1b00 */
[----:B------:R-:W3:Y:S07]  /*0c10*/  LDG.E.128 R104, desc[UR4][R104.64] ;  /* 0x0000000468687981 */ /* 0x000eee000c1e1d00 */
[----:B------:R-:W-:-:S04]  /*0c20*/  @P1 LEA R122, P6, R101, UR8, 0x5 ;  /* 0x00000008657a1c11 */ /* 0x000fc8000f8c28ff */
[----:B------:R-:W-:Y:S02]  /*0c30*/  @P1 LEA.HI.X R123, R101, UR9, RZ, 0x5, P6 ;  /* 0x00000009657b1c11 */ /* 0x000fe4000b0f2cff */
[----:B------:R-:W4:Y:S04]  /*0c40*/  LDG.E.128 R100, desc[UR4][R124.64+0x10] ;  /* 0x000010047c647981 */ /* 0x000f28000c1e1d00 */
[----:B------:R-:W5:Y:S04]  /*0c50*/  @P1 LDG.E.128 R76, desc[UR4][R122.64] ;  /* 0x000000047a4c1981 */ /* 0x000f68000c1e1d00 */
[----:B------:R0:W5:Y:S01]  /*0c60*/  @P1 LDG.E.128 R80, desc[UR4][R122.64+0x10] ;  /* 0x000010047a501981 */ /* 0x000162000c1e1d00 */
[C---:B--2---:R-:W-:Y:S01]  /*0c70*/  FADD.FTZ R126, -R134.reuse, R97 ;  /* 0x00000061867e7221 */ /* 0x044fe20000010100 */
[C---:B------:R-:W-:Y:S01]  /*0c80*/  FADD.FTZ R132, -R134.reuse, R99 ;  /* 0x0000006386847221 */ /* 0x040fe20000010100 */
[C---:B------:R-:W-:Y:S01]  /*0c90*/  FADD.FTZ R96, -R134.reuse, R96 ;  /* 0x0000006086607221 */ /* 0x040fe20000010100 */
[----:B------:R-:W-:Y:S01]  /*0ca0*/  FADD.FTZ R130, -R134, R98 ;  /* 0x0000006286827221 */ /* 0x000fe20000010100 */
[----:B---3--:R-:W-:-:S02]  /*0cb0*/  PRMT R97, R104, 0x7632, R97 ;  /* 0x0000763268617816 */ /* 0x008fc40000000061 */
[----:B------:R-:W-:Y:S02]  /*0cc0*/  SHF.L.U32 R99, R104, 0x10, RZ ;  /* 0x0000001068637819 */ /* 0x000fe400000006ff */
[----:B0-----:R-:W-:Y:S01]  /*0cd0*/  PRMT R122, R107, 0x7632, R122 ;  /* 0x000076326b7a7816 */ /* 0x001fe2000000007a */
[----:B------:R-:W-:Y:S02]  /*0ce0*/  IMAD.U32 R98, R97, 0x10000, RZ ;  /* 0x0001000061627824 */ /* 0x000fe400078e00ff */
[----:B------:R-:W-:Y:S01]  /*0cf0*/  FMUL.FTZ R104, R64, R99 ;  /* 0x0000006340687220 */ /* 0x000fe20000410000 */
[C-C-:B----4-:R-:W-:Y:S01]  /*0d00*/  FADD.FTZ R138, -R134.reuse, R100.reuse ;  /* 0x00000064868a7221 */ /* 0x150fe20000010100 */
[----:B------:R-:W-:Y:S01]  /*0d10*/  FADD.FTZ R140, -R134, R101 ;  /* 0x00000065868c7221 */ /* 0x000fe20000010100 */
[C---:B------:R-:W-:Y:S01]  /*0d20*/  PRMT R100, R105.reuse, 0x7632, R100 ;  /* 0x0000763269647816 */ /* 0x040fe20000000064 */
[----:B------:R-:W-:Y:S02]  /*0d30*/  IMAD.U32 R101, R105, 0x10000, RZ ;  /* 0x0001000069657824 */ /* 0x000fe400078e00ff */
[C---:B-----5:R-:W-:Y:S01]  /*0d40*/  FMUL.FTZ R105, R111.reuse, R96 ;  /* 0x000000606f697220 */ /* 0x060fe20000410000 */
[----:B------:R-:W-:Y:S01]  /*0d50*/  FMUL.FTZ R121, R111, R138 ;  /* 0x0000008a6f797220 */ /* 0x000fe20000410000 */
[----:B------:R-:W-:-:S02]  /*0d60*/  IMAD.U32 R138, R122, 0x10000, RZ ;  /* 0x000100007a8a7824 */ /* 0x000fc400078e00ff */
[----:B------:R-:W-:Y:S01]  /*0d70*/  FADD.FTZ R96, R135, R104 ;  /* 0x0000006887607221 */ /* 0x000fe20000010000 */
[----:B------:R-:W-:Y:S01]  /*0d80*/  FMUL.FTZ R123, R65, R98 ;  /* 0x00000062417b7220 */ /* 0x000fe20000410000 */
[----:B------:R-:W-:Y:S01]  /*0d90*/  FMUL.FTZ R122, R111, R126 ;  /* 0x0000007e6f7a7220 */ /* 0x000fe20000410000 */
[C---:B------:R-:W-:Y:S01]  /*0da0*/  FFMA.FTZ R97, R105.reuse, R104, R136 ;  /* 0x0000006869617223 */ /* 0x040fe20000010088 */
[C---:B------:R-:W-:Y:S01]  /*0db0*/  FADD.FTZ R142, -R134.reuse, R102 ;  /* 0x00000066868e7221 */ /* 0x040fe20000010100 */
[----:B------:R-:W-:Y:S01]  /*0dc0*/  FADD.FTZ R134, -R134, R103 ;  /* 0x0000006786867221 */ /* 0x000fe20000010100 */
[----:B------:R-:W-:Y:S01]  /*0dd0*/  FADD.FTZ R32, R32, R99 ;  /* 0x0000006320207221 */ /* 0x000fe20000010000 */
[----:B------:R-:W-:Y:S01]  /*0de0*/  FFMA.FTZ R48, R105, R99, R48 ;  /* 0x0000006369307223 */ /* 0x000fe20000010030 */
[----:B------:R-:W-:Y:S01]  /*0df0*/  PRMT R102, R106, 0x7632, R102 ;  /* 0x000076326a667816 */ /* 0x000fe20000000066 */
[----:B------:R-:W-:Y:S01]  /*0e00*/  FADD.FTZ R99, R96, R123 ;  /* 0x0000007b60637221 */ /* 0x000fe20000010000 */
[----:B------:R-:W-:Y:S01]  /*0e10*/  SHF.L.U32 R103, R106, 0x10, RZ ;  /* 0x000000106a677819 */ /* 0x000fe200000006ff */
[----:B------:R-:W-:Y:S01]  /*0e20*/  FMUL.FTZ R106, R66, R101 ;  /* 0x00000065426a7220 */ /* 0x000fe20000410000 */
[----:B------:R-:W-:Y:S01]  /*0e30*/  SHF.L.U32 R133, R107, 0x10, RZ ;  /* 0x000000106b857819 */ /* 0x000fe200000006ff */
[----:B------:R-:W-:Y:S01]  /*0e40*/  FMUL.FTZ R107, R111, R130 ;  /* 0x000000826f6b7220 */ /* 0x000fe20000410000 */
[----:B------:R-:W-:Y:S01]  /*0e50*/  SHF.L.U32 R100, R100, 0x10, RZ ;  /* 0x0000001064647819 */ /* 0x000fe200000006ff */
[C---:B------:R-:W-:Y:S01]  /*0e60*/  FFMA.FTZ R96, R122.reuse, R123, R97 ;  /* 0x0000007b7a607223 */ /* 0x040fe20000010061 */
[----:B------:R-:W-:Y:S01]  /*0e70*/  FADD.FTZ R33, R33, R98 ;  /* 0x0000006221217221 */ /* 0x000fe20000010000 */
[----:B------:R-:W-:Y:S01]  /*0e80*/  FFMA.FTZ R49, R122, R98, R49 ;  /* 0x000000627a317223 */ /* 0x000fe20000010031 */
[----:B------:R-:W-:Y:S01]  /*0e90*/  FMUL.FTZ R124, R111, R132 ;  /* 0x000000846f7c7220 */ /* 0x000fe20000410000 */
        /* <DEDUP_REMOVED lines=33> */
.L_x_1323:
[----:B------:R-:W-:Y:S05]  /*10b0*/  BSYNC B0 ;  /* 0x0000000000007941 */ /* 0x000fea0003800000 */
.L_x_1322:
        /* <DEDUP_REMOVED lines=21> */
.L_x_1342:
[----:B------:R-:W3:Y:S01]  /*1210*/  S2R R99, SR_CgaCtaId ;  /* 0x0000000000637919 */ /* 0x000ee20000008800 */
[----:B------:R-:W-:Y:S01]  /*1220*/  MOV R98, 0x400 ;  /* 0x0000040000627802 */ /* 0x000fe20000000f00 */
[----:B------:R-:W-:Y:S05]  /*1230*/  WARPSYNC.ALL ;  /* 0x0000000000007948 */ /* 0x000fea0003800000 */
[----:B------:R-:W-:Y:S01]  /*1240*/  @!P5 LOP3.LUT R128, R128, 0x3, RZ, 0xc0, !PT ;  /* 0x000000038080d812 */ /* 0x000fe200078ec0ff */
[----:B------:R-:W-:Y:S01]  /*1250*/  BSSY B0, `(.L_x_1325) ;  /* 0x000008f000007945 */ /* 0x000fe20003800000 */
[----:B------:R-:W-:Y:S02]  /*1260*/  ISETP.NE.AND P6, PT, R6, RZ, PT ;  /* 0x000000ff0600720c */ /* 0x000fe40003fc5270 */
[----:B---3--:R-:W-:-:S02]  /*1270*/  LEA R99, R99, R98, 0x18 ;  /* 0x0000006263637211 */ /* 0x008fc400078ec0ff */
[----:B------:R-:W-:Y:S01]  /*1280*/  @!P5 IADD3 R98, R129, R128, RZ ;  /* 0x000000808162d210 */ /* 0x000fe20007ffe0ff */
[----:B-1----:R-:W-:Y:S01]  /*1290*/  FADD.FTZ R128, R103, R96 ;  /* 0x0000006067807221 */ /* 0x002fe20000010000 */
[----:B------:R-:W-:Y:S01]  /*12a0*/  LEA R136, R129, R99, 0x3 ;  /* 0x0000006381887211 */ /* 0x000fe200078e18ff */
[----:B--2---:R-:W-:Y:S02]  /*12b0*/  FADD.FTZ R129, R102, R97 ;  /* 0x0000006166817221 */ /* 0x004fe40000010000 */
        /* <DEDUP_REMOVED lines=29> */
[----:B------:R-:W-:Y:S01]  /*1490*/  MOV R96, R116 ;  /* 0x0000007400607202 */ /* 0x000fe20000000f00 */
[C---:B------:R-:W-:Y:S01]  /*14a0*/  FMUL.FTZ R98, R111.reuse, R98 ;  /* 0x000000626f627220 */ /* 0x040fe20000410000 */
[----:B------:R-:W-:Y:S01]  /*14b0*/  FMUL.FTZ R103, R111, R100 ;  /* 0x000000646f677220 */ /* 0x000fe20000410000 */
[----:B------:R-:W-:Y:S01]  /*14c0*/  @P5 FADD.FTZ R97, R24, R97 ;  /* 0x0000006118615221 */ /* 0x000fe20000010000 */
[----:B------:R-:W-:Y:S01]  /*14d0*/  LOP3.LUT P1, RZ, R96, 0xff, RZ, 0xc0, !PT ;  /* 0x000000ff60ff7812 */ /* 0x000fe2000782c0ff */
[----:B------:R-:W-:Y:S01]  /*14e0*/  @P5 FADD.FTZ R98, R25, R98 ;  /* 0x0000006219625221 */ /* 0x000fe20000010000 */
[----:B------:R-:W-:Y:S01]  /*14f0*/  FFMA.FTZ R100, R16, R134, R129 ;  /* 0x0000008610647223 */ /* 0x000fe20000010081 */
[----:B------:R-:W-:Y:S01]  /*1500*/  FMUL.FTZ R140, R97, UR17 ;  /* 0x00000011618c7c20 */ /* 0x000fe20008410000 */
[----:B------:R-:W-:-:S02]  /*1510*/  @P0 IMAD.MOV.U32 R99, RZ, RZ, R118 ;  /* 0x000000ffff630224 */ /* 0x000fc400078e0076 */
[----:B------:R-:W-:Y:S01]  /*1520*/  FMUL.FTZ R141, R98, UR17 ;  /* 0x00000011628d7c20 */ /* 0x000fe20008410000 */
[----:B------:R-:W-:Y:S01]  /*1530*/  @P5 FADD.FTZ R103, R26, R103 ;  /* 0x000000671a675221 */ /* 0x000fe20000010000 */
[----:B------:R-:W-:Y:S01]  /*1540*/  FADD.FTZ R100, R15, -R100 ;  /* 0x800000640f647221 */ /* 0x000fe20000010000 */
[----:B------:R-:W-:Y:S01]  /*1550*/  FSEL R96, R140, RZ, P1 ;  /* 0x000000ff8c607208 */ /* 0x000fe20000800000 */
[----:B------:R-:W-:Y:S01]  /*1560*/  FFMA.FTZ R128, R18, R134, R129 ;  /* 0x0000008612807223 */ /* 0x000fe20000010081 */
[----:B------:R-:W-:Y:S01]  /*1570*/  @P0 LOP3.LUT P1, RZ, R99, 0xff, RZ, 0xc0, !PT ;  /* 0x000000ff63ff0812 */ /* 0x000fe2000782c0ff */
[----:B------:R-:W-:Y:S01]  /*1580*/  FMUL.FTZ R144, R103, UR17 ;  /* 0x0000001167907c20 */ /* 0x000fe20008410000 */
[----:B------:R-:W-:Y:S01]  /*1590*/  FMUL.FTZ R136, R111, R100 ;  /* 0x000000646f887220 */ /* 0x000fe20000410000 */
[----:B------:R-:W-:Y:S01]  /*15a0*/  FADD.FTZ R100, R12, -R101 ;  /* 0x800000650c647221 */ /* 0x000fe20000010000 */
[----:B------:R-:W-:Y:S01]  /*15b0*/  @P0 FSEL R140, R140, RZ, P1 ;  /* 0x000000ff8c8c0208 */ /* 0x000fe20000800000 */
[----:B------:R-:W-:Y:S01]  /*15c0*/  FADD.FTZ R128, R19, -R128 ;  /* 0x8000008013807221 */ /* 0x000fe20000010000 */
        /* <DEDUP_REMOVED lines=8> */
[----:B------:R-:W-:Y:S01]  /*1650*/  FMUL.FTZ R138, R111, R128 ;  /* 0x000000806f8a7220 */ /* 0x000fe20000410000 */
[----:B------:R-:W-:Y:S01]  /*1660*/  FFMA.FTZ R142, R110, R134, R129 ;  /* 0x000000866e8e7223 */ /* 0x000fe20000010081 */
[----:B------:R-:W-:Y:S01]  /*1670*/  @P0 FSEL R141, R141, RZ, P1 ;  /* 0x000000ff8d8d0208 */ /* 0x000fe20000800000 */
[----:B------:R-:W-:Y:S01]  /*1680*/  FADD.FTZ R128, R108, -R101 ;  /* 0x800000656c807221 */ /* 0x000fe20000010000 */
[----:B------:R-:W-:Y:S01]  /*1690*/  LOP3.LUT P1, RZ, R116, 0xff0000, RZ, 0xc0, !PT ;  /* 0x00ff000074ff7812 */ /* 0x000fe2000782c0ff */
[----:B------:R-:W-:Y:S01]  /*16a0*/  FMUL.FTZ R129, R137, UR17 ;  /* 0x0000001189817c20 */ /* 0x000fe20008410000 */
[----:B------:R-:W-:Y:S01]  /*16b0*/  @P5 FADD.FTZ R138, R21, R138 ;  /* 0x0000008a158a5221 */ /* 0x000fe20000010000 */
[----:B------:R-:W-:Y:S01]  /*16c0*/  FADD.FTZ R142, R109, -R142 ;  /* 0x8000008e6d8e7221 */ /* 0x000fe20000010000 */
[----:B------:R-:W-:Y:S01]  /*16d0*/  FSEL R102, R144, RZ, P1 ;  /* 0x000000ff90667208 */ /* 0x000fe20000800000 */
[C---:B------:R-:W-:Y:S01]  /*16e0*/  FMUL.FTZ R147, R111.reuse, R128 ;  /* 0x000000806f937220 */ /* 0x040fe20000410000 */
        /* <DEDUP_REMOVED lines=18> */
[----:B------:R-:W-:Y:S02]  /*1810*/  @P0 FSEL R143, R152, RZ, P5 ;  /* 0x000000ff988f0208 */ /* 0x000fe40002800000 */
[----:B------:R-:W-:-:S02]  /*1820*/  @P0 FSEL R142, R149, RZ, P1 ;  /* 0x000000ff958e0208 */ /* 0x000fc40000800000 */
[----:B------:R-:W-:Y:S02]  /*1830*/  ISETP.NE.U32.AND P1, PT, RZ, UR18, PT ;  /* 0x00000012ff007c0c */ /* 0x000fe4000bf25070 */
[----:B------:R-:W-:Y:S02]  /*1840*/  LOP3.LUT P5, RZ, R117, 0xff, RZ, 0xc0, !PT ;  /* 0x000000ff75ff7812 */ /* 0x000fe400078ac0ff */
[----:B------:R-:W-:Y:S02]  /*1850*/  ISETP.NE.AND.EX P1, PT, RZ, UR19, PT, P1 ;  /* 0x00000013ff007c0c */ /* 0x000fe4000bf25310 */
[----:B------:R-:W-:Y:S02]  /*1860*/  @P0 F2FP.BF16.F32.PACK_AB R148, RZ, R128 ;  /* 0x00000080ff94023e */ /* 0x000fe400000010ff */
[----:B------:R-:W-:Y:S02]  /*1870*/  SEL R84, R97, R84, P1 ;  /* 0x0000005461547207 */ /* 0x000fe40000800000 */
[----:B------:R-:W-:-:S02]  /*1880*/  FSEL R97, R129, RZ, P5 ;  /* 0x000000ff81617208 */ /* 0x000fc40002800000 */
[----:B------:R-:W-:Y:S02]  /*1890*/  @P0 F2FP.BF16.F32.PACK_AB R145, RZ, R100 ;  /* 0x00000064ff91023e */ /* 0x000fe400000010ff */
[----:B------:R-:W-:Y:S02]  /*18a0*/  @P0 F2FP.BF16.F32.PACK_AB R146, RZ, R101 ;  /* 0x00000065ff92023e */ /* 0x000fe400000010ff */
[----:B------:R-:W0:Y:S01]  /*18b0*/  LDC.64 R100, c[0x0][0x2f8] ;  /* 0x0000be00ff647b82 */ /* 0x000e220000000a00 */
[----:B------:R-:W-:Y:S02]  /*18c0*/  LOP3.LUT P5, RZ, R117, 0xff00, RZ, 0xc0, !PT ;  /* 0x0000ff0075ff7812 */ /* 0x000fe400078ac0ff */
[----:B------:R-:W-:Y:S02]  /*18d0*/  SEL R85, R98, R85, P1 ;  /* 0x0000005562557207 */ /* 0x000fe40000800000 */
[----:B------:R-:W-:Y:S02]  /*18e0*/  FSEL R98, R149, RZ, P5 ;  /* 0x000000ff95627208 */ /* 0x000fe40002800000 */
[----:B------:R-:W-:Y:S01]  /*18f0*/  LOP3.LUT P5, RZ, R117, 0xff0000, RZ, 0xc0, !PT ;  /* 0x00ff000075ff7812 */ /* 0x000fe200078ac0ff */
[----:B------:R-:W1:Y:S01]  /*1900*/  @P1 LDC.64 R128, c[0x0][0x308] ;  /* 0x0000c200ff801b82 */ /* 0x000e620000000a00 */
[----:B------:R-:W-:-:S02]  /*1910*/  @P0 F2FP.BF16.F32.PACK_AB R140, RZ, R140 ;  /* 0x0000008cff8c023e */ /* 0x000fc400000010ff */
[----:B------:R-:W-:Y:S02]  /*1920*/  FSEL R151, R151, RZ, P5 ;  /* 0x000000ff97977208 */ /* 0x000fe40002800000 */
[----:B------:R-:W-:Y:S02]  /*1930*/  LOP3.LUT P5, RZ, R117, 0xff000000, RZ, 0xc0, !PT ;  /* 0xff00000075ff7812 */ /* 0x000fe400078ac0ff */
[----:B------:R-:W-:Y:S02]  /*1940*/  @P0 F2FP.BF16.F32.PACK_AB R144, RZ, R144 ;  /* 0x00000090ff90023e */ /* 0x000fe400000010ff */
[----:B------:R-:W-:Y:S02]  /*1950*/  F2FP.BF16.F32.PACK_AB R98, R98, R97 ;  /* 0x000000616262723e */ /* 0x000fe400000010ff */
[----:B------:R-:W-:Y:S02]  /*1960*/  FSEL R152, R152, RZ, P5 ;  /* 0x000000ff98987208 */ /* 0x000fe40002800000 */
[----:B------:R-:W-:-:S02]  /*1970*/  F2FP.BF16.F32.PACK_AB R97, R139, R102 ;  /* 0x000000668b61723e */ /* 0x000fc400000010ff */
[----:B------:R-:W-:Y:S01]  /*1980*/  @P0 F2FP.BF16.F32.PACK_AB R141, RZ, R141 ;  /* 0x0000008dff8d023e */ /* 0x000fe200000010ff */
[C---:B0-----:R-:W-:Y:S01]  /*1990*/  IMAD.WIDE.U32 R100, R7.reuse, 0x10, R100 ;  /* 0x0000001007647825 */ /* 0x041fe200078e0064 */
[----:B------:R-:W-:Y:S02]  /*19a0*/  @P0 F2FP.BF16.F32.PACK_AB R142, RZ, R142 ;  /* 0x0000008eff8e023e */ /* 0x000fe400000010ff */
[----:B------:R-:W-:Y:S02]  /*19b0*/  @P0 F2FP.BF16.F32.PACK_AB R143, RZ, R143 ;  /* 0x0000008fff8f023e */ /* 0x000fe400000010ff */
[----:B------:R-:W-:Y:S02]  /*19c0*/  @P0 PRMT R92, R140, 0x7610, R92 ;  /* 0x000076108c5c0816 */ /* 0x000fe4000000005c */
[----:B------:R-:W-:Y:S01]  /*19d0*/  @P0 PRMT R93, R144, 0x7610, R93 ;  /* 0x00007610905d0816 */ /* 0x000fe2000000005d */
[----:B-1----:R-:W-:Y:S01]  /*19e0*/  @P1 IMAD.WIDE.U32 R128, R7, 0x20, R128 ;  /* 0x0000002007801825 */ /* 0x002fe200078e0080 */
        /* <DEDUP_REMOVED lines=21> */
.L_x_1326:
[----:B------:R-:W-:Y:S05]  /*1b40*/  BSYNC B0 ;  /* 0x0000000000007941 */ /* 0x000fea0003800000 */
.L_x_1325:
        /* <DEDUP_REMOVED lines=10> */
[-CC-:B------:R-:W-:Y:S01]  /*1bf0*/  FFMA.FTZ R101, R107, R134.reuse, R137.reuse ;  /* 0x000000866b657223 */ /* 0x180fe20000010089 */
[----:B------:R-:W-:Y:S01]  /*1c00*/  FADD.FTZ R98, R123, -R98 ;  /* 0x800000627b627221 */ /* 0x000fe20000010000 */
[----:B------:R-:W-:Y:S01]  /*1c10*/  FFMA.FTZ R103, R121, R134, R137 ;  /* 0x0000008679677223 */ /* 0x000fe20000010089 */
[C---:B-----5:R-:W-:Y:S01]  /*1c20*/  FMUL.FTZ R97, R111.reuse, R96 ;  /* 0x000000606f617220 */ /* 0x060fe20000410000 */
[----:B------:R-:W-:Y:S01]  /*1c30*/  MOV R96, R112 ;  /* 0x0000007000607202 */ /* 0x000fe20000000f00 */
[----:B------:R-:W-:Y:S01]  /*1c40*/  FMUL.FTZ R98, R111, R98 ;  /* 0x000000626f627220 */ /* 0x000fe20000410000 */
[----:B------:R-:W-:Y:S01]  /*1c50*/  FADD.FTZ R100, R106, -R101 ;  /* 0x800000656a647221 */ /* 0x000fe20000010000 */
[----:B------:R-:W-:Y:S01]  /*1c60*/  FADD.FTZ R138, R120, -R103 ;  /* 0x80000067788a7221 */ /* 0x000fe20000010000 */
[----:B------:R-:W-:Y:S01]  /*1c70*/  LOP3.LUT P1, RZ, R96, 0xff, RZ, 0xc0, !PT ;  /* 0x000000ff60ff7812 */ /* 0x000fe2000782c0ff */
[----:B------:R-:W-:Y:S01]  /*1c80*/  @P5 FADD.FTZ R97, R76, R97 ;  /* 0x000000614c615221 */ /* 0x000fe20000010000 */
[----:B------:R-:W-:Y:S01]  /*1c90*/  @P5 FADD.FTZ R98, R77, R98 ;  /* 0x000000624d625221 */ /* 0x000fe20000010000 */
[----:B------:R-:W-:-:S02]  /*1ca0*/  @P0 IMAD.MOV.U32 R99, RZ, RZ, R114 ;  /* 0x000000ffff630224 */ /* 0x000fc400078e0072 */
[----:B------:R-:W-:Y:S01]  /*1cb0*/  FMUL.FTZ R129, R111, R100 ;  /* 0x000000646f817220 */ /* 0x000fe20000410000 */
[----:B------:R-:W-:Y:S01]  /*1cc0*/  FMUL.FTZ R102, R97, UR17 ;  /* 0x0000001161667c20 */ /* 0x000fe20008410000 */
[----:B------:R-:W-:Y:S01]  /*1cd0*/  FMUL.FTZ R101, R98, UR17 ;  /* 0x0000001162657c20 */ /* 0x000fe20008410000 */
[-C--:B------:R-:W-:Y:S01]  /*1ce0*/  FFMA.FTZ R140, R126, R134.reuse, R137 ;  /* 0x000000867e8c7223 */ /* 0x080fe20000010089 */
[----:B------:R-:W-:Y:S01]  /*1cf0*/  @P5 FADD.FTZ R129, R78, R129 ;  /* 0x000000814e815221 */ /* 0x000fe20000010000 */
[-CC-:B------:R-:W-:Y:S01]  /*1d00*/  FFMA.FTZ R103, R127, R134.reuse, R137.reuse ;  /* 0x000000867f677223 */ /* 0x180fe20000010089 */
[----:B------:R-:W-:Y:S01]  /*1d10*/  FSEL R96, R102, RZ, P1 ;  /* 0x000000ff66607208 */ /* 0x000fe20000800000 */
[----:B------:R-:W-:Y:S01]  /*1d20*/  FADD.FTZ R140, R131, -R140 ;  /* 0x8000008c838c7221 */ /* 0x000fe20000010000 */
[----:B------:R-:W-:Y:S01]  /*1d30*/  @P0 LOP3.LUT P1, RZ, R99, 0xff, RZ, 0xc0, !PT ;  /* 0x000000ff63ff0812 */ /* 0x000fe2000782c0ff */
[----:B------:R-:W-:Y:S01]  /*1d40*/  FMUL.FTZ R135, R129, UR17 ;  /* 0x0000001181877c20 */ /* 0x000fe20008410000 */
[----:B------:R-:W-:-:S02]  /*1d50*/  FFMA.FTZ R142, R132, R134, R137 ;  /* 0x00000086848e7223 */ /* 0x000fc40000010089 */
[----:B------:R-:W-:Y:S01]  /*1d60*/  @P0 FSEL R100, R102, RZ, P1 ;  /* 0x000000ff66640208 */ /* 0x000fe20000800000 */
[----:B------:R-:W-:Y:S01]  /*1d70*/  FFMA.FTZ R102, R124, R134, R137 ;  /* 0x000000867c667223 */ /* 0x000fe20000010089 */
[----:B------:R-:W-:Y:S01]  /*1d80*/  LOP3.LUT P1, RZ, R112, 0xff00, RZ, 0xc0, !PT ;  /* 0x0000ff0070ff7812 */ /* 0x000fe2000782c0ff */
[----:B------:R-:W-:Y:S01]  /*1d90*/  FMUL.FTZ R134, R111, R140 ;  /* 0x0000008c6f867220 */ /* 0x000fe20000410000 */
[----:B------:R-:W-:Y:S01]  /*1da0*/  FADD.FTZ R142, R133, -R142 ;  /* 0x8000008e858e7221 */ /* 0x000fe20000010000 */
[----:B------:R-:W-:Y:S01]  /*1db0*/  FADD.FTZ R102, R125, -R102 ;  /* 0x800000667d667221 */ /* 0x000fe20000010000 */
[----:B------:R-:W-:Y:S01]  /*1dc0*/  FSEL R99, R101, RZ, P1 ;  /* 0x000000ff65637208 */ /* 0x000fe20000800000 */
[----:B------:R-:W-:Y:S01]  /*1dd0*/  @P5 FADD.FTZ R134, R81, R134 ;  /* 0x0000008651865221 */ /* 0x000fe20000010000 */
[----:B------:R-:W-:Y:S01]  /*1de0*/  @P0 LOP3.LUT P1, RZ, R114, 0xff00, RZ, 0xc0, !PT ;  /* 0x0000ff0072ff0812 */ /* 0x000fe2000782c0ff */
[C---:B------:R-:W-:Y:S01]  /*1df0*/  FMUL.FTZ R136, R111.reuse, R102 ;  /* 0x000000666f887220 */ /* 0x040fe20000410000 */
[----:B------:R-:W-:Y:S01]  /*1e00*/  FMUL.FTZ R146, R111, R142 ;  /* 0x0000008e6f927220 */ /* 0x000fe20000410000 */
[----:B------:R-:W-:Y:S01]  /*1e10*/  FMUL.FTZ R148, R134, UR17 ;  /* 0x0000001186947c20 */ /* 0x000fe20008410000 */
[----:B------:R-:W-:Y:S01]  /*1e20*/  @P0 FSEL R101, R101, RZ, P1 ;  /* 0x000000ff65650208 */ /* 0x000fe20000800000 */
[----:B------:R-:W-:Y:S01]  /*1e30*/  @P5 FADD.FTZ R136, R79, R136 ;  /* 0x000000884f885221 */ /* 0x000fe20000010000 */
[----:B------:R-:W-:Y:S01]  /*1e40*/  LOP3.LUT P1, RZ, R112, 0xff0000, RZ, 0xc0, !PT ;  /* 0x00ff000070ff7812 */ /* 0x000fe2000782c0ff */
[----:B------:R-:W-:Y:S01]  /*1e50*/  @P5 FADD.FTZ R146, R83, R146 ;  /* 0x0000009253925221 */ /* 0x000fe20000010000 */
[----:B------:R-:W-:Y:S01]  /*1e60*/  F2FP.BF16.F32.PACK_AB R96, R99, R96 ;  /* 0x000000606360723e */ /* 0x000fe200000010ff */
[----:B------:R-:W-:Y:S01]  /*1e70*/  FMUL.FTZ R139, R136, UR17 ;  /* 0x00000011888b7c20 */ /* 0x000fe20008410000 */
[----:B------:R-:W-:Y:S01]  /*1e80*/  FSEL R128, R135, RZ, P1 ;  /* 0x000000ff87807208 */ /* 0x000fe20000800000 */
[----:B------:R-:W-:Y:S01]  /*1e90*/  FMUL.FTZ R150, R146, UR17 ;  /* 0x0000001192967c20 */ /* 0x000fe20008410000 */
[----:B------:R-:W-:-:S04]  /*1ea0*/  @P0 LOP3.LUT P1, RZ, R114, 0xff0000, RZ, 0xc0, !PT ;  /* 0x00ff000072ff0812 */ /* 0x000fc8000782c0ff */
[----:B------:R-:W-:Y:S01]  /*1eb0*/  @P0 FSEL R102, R135, RZ, P1 ;  /* 0x000000ff87660208 */ /* 0x000fe20000800000 */
[----:B------:R-:W-:Y:S01]  /*1ec0*/  FMUL.FTZ R135, R111, R138 ;  /* 0x0000008a6f877220 */ /* 0x000fe20000410000 */
[----:B------:R-:W-:Y:S01]  /*1ed0*/  LOP3.LUT P1, RZ, R112, 0xff000000, RZ, 0xc0, !PT ;  /* 0xff00000070ff7812 */ /* 0x000fe2000782c0ff */
[----:B------:R-:W-:Y:S02]  /*1ee0*/  FADD.FTZ R138, R130, -R103 ;  /* 0x80000067828a7221 */ /* 0x000fe40000010000 */
[----:B------:R-:W-:Y:S01]  /*1ef0*/  @P5 FADD.FTZ R135, R80, R135 ;  /* 0x0000008750875221 */ /* 0x000fe20000010000 */
[----:B------:R-:W-:Y:S01]  /*1f00*/  FSEL R137, R139, RZ, P1 ;  /* 0x000000ff8b897208 */ /* 0x000fe20000800000 */
[----:B------:R-:W-:Y:S01]  /*1f10*/  FMUL.FTZ R143, R111, R138 ;  /* 0x0000008a6f8f7220 */ /* 0x000fe20000410000 */
[----:B------:R-:W-:Y:S01]  /*1f20*/  @P0 LOP3.LUT P1, RZ, R114, 0xff000000, RZ, 0xc0, !PT ;  /* 0xff00000072ff0812 */ /* 0x000fe2000782c0ff */
[----:B------:R-:W-:Y:S01]  /*1f30*/  FMUL.FTZ R147, R135, UR17 ;  /* 0x0000001187937c20 */ /* 0x000fe20008410000 */
[----:B------:R-:W-:Y:S01]  /*1f40*/  @P0 F2FP.BF16.F32.PACK_AB R111, RZ, R100 ;  /* 0x00000064ff6f023e */ /* 0x000fe200000010ff */
[----:B------:R-:W-:Y:S01]  /*1f50*/  @P5 FADD.FTZ R143, R82, R143 ;  /* 0x0000008f528f5221 */ /* 0x000fe20000010000 */
[----:B------:R-:W-:-:S02]  /*1f60*/  @P0 FSEL R103, R139, RZ, P1 ;  /* 0x000000ff8b670208 */ /* 0x000fc40000800000 */
[----:B------:R-:W-:Y:S01]  /*1f70*/  @P0 LOP3.LUT P1, RZ, R115, 0xff, RZ, 0xc0, !PT ;  /* 0x000000ff73ff0812 */ /* 0x000fe2000782c0ff */
[----:B------:R-:W-:Y:S01]  /*1f80*/  FMUL.FTZ R149, R143, UR17 ;  /* 0x000000118f957c20 */ /* 0x000fe20008410000 */
[----:B------:R-:W-:Y:S02]  /*1f90*/  @P0 LOP3.LUT P5, RZ, R115, 0xff0000, RZ, 0xc0, !PT ;  /* 0x00ff000073ff0812 */ /* 0x000fe400078ac0ff */
[----:B------:R-:W-:Y:S02]  /*1fa0*/  @P0 FSEL R141, R147, RZ, P1 ;  /* 0x000000ff938d0208 */ /* 0x000fe40000800000 */
[----:B------:R-:W-:Y:S02]  /*1fb0*/  @P0 LOP3.LUT P1, RZ, R115, 0xff00, RZ, 0xc0, !PT ;  /* 0x0000ff0073ff0812 */ /* 0x000fe4000782c0ff */
[----:B------:R-:W-:Y:S02]  /*1fc0*/  @P0 F2FP.BF16.F32.PACK_AB R138, RZ, R101 ;  /* 0x00000065ff8a023e */ /* 0x000fe400000010ff */
[----:B------:R-:W-:-:S02]  /*1fd0*/  @P0 FSEL R100, R148, RZ, P1 ;  /* 0x000000ff94640208 */ /* 0x000fc40000800000 */
[----:B------:R-:W-:Y:S02]  /*1fe0*/  ISETP.NE.U32.AND P1, PT, RZ, UR18, PT ;  /* 0x00000012ff007c0c */ /* 0x000fe4000bf25070 */
[----:B------:R-:W-:Y:S02]  /*1ff0*/  @P0 FSEL R101, R149, RZ, P5 ;  /* 0x000000ff95650208 */ /* 0x000fe40002800000 */
[----:B------:R-:W-:Y:S02]  /*2000*/  ISETP.NE.AND.EX P1, PT, RZ, UR19, PT, P1 ;  /* 0x00000013ff007c0c */ /* 0x000fe4000bf25310 */
[----:B------:R-:W-:Y:S02]  /*2010*/  @P0 LOP3.LUT P5, RZ, R115, 0xff000000, RZ, 0xc0, !PT ;  /* 0xff00000073ff0812 */ /* 0x000fe400078ac0ff */
[----:B------:R-:W-:Y:S02]  /*2020*/  @P0 F2FP.BF16.F32.PACK_AB R139, RZ, R102 ;  /* 0x00000066ff8b023e */ /* 0x000fe400000010ff */
[----:B------:R-:W-:-:S02]  /*2030*/  @P0 FSEL R102, R150, RZ, P5 ;  /* 0x000000ff96660208 */ /* 0x000fc40002800000 */
[----:B------:R-:W-:Y:S02]  /*2040*/  @P0 F2FP.BF16.F32.PACK_AB R142, RZ, R100 ;  /* 0x00000064ff8e023e */ /* 0x000fe400000010ff */
[----:B------:R-:W-:Y:S02]  /*2050*/  @P0 F2FP.BF16.F32.PACK_AB R144, RZ, R101 ;  /* 0x00000065ff90023e */ /* 0x000fe400000010ff */
[----:B------:R-:W-:Y:S01]  /*2060*/  @P0 F2FP.BF16.F32.PACK_AB R140, RZ, R103 ;  /* 0x00000067ff8c023e */ /* 0x000fe200000010ff */
[----:B------:R-:W0:Y:S01]  /*2070*/  @P1 LDC.64 R100, c[0x0][0x308] ;  /* 0x0000c200ff641b82 */ /* 0x000e220000000a00 */
[----:B------:R-:W-:Y:S02]  /*2080*/  @P0 F2FP.BF16.F32.PACK_AB R145, RZ, R102 ;  /* 0x00000066ff91023e */ /* 0x000fe400000010ff */
[----:B------:R-:W-:Y:S02]  /*2090*/  LOP3.LUT P5, RZ, R113, 0xff, RZ, 0xc0, !PT ;  /* 0x000000ff71ff7812 */ /* 0x000fe400078ac0ff */
[----:B------:R-:W-:-:S02]  /*20a0*/  SEL R85, R98, R85, P1 ;  /* 0x0000005562557207 */ /* 0x000fc40000800000 */
[----:B------:R-:W-:Y:S01]  /*20b0*/  FSEL R147, R147, RZ, P5 ;  /* 0x000000ff93937208 */ /* 0x000fe20002800000 */
[----:B------:R-:W1:Y:S01]  /*20c0*/  LDC.64 R102, c[0x0][0x2f8] ;  /* 0x0000be00ff667b82 */ /* 0x000e620000000a00 */
[C---:B------:R-:W-:Y:S02]  /*20d0*/  LOP3.LUT P5, RZ, R113.reuse, 0xff00, RZ, 0xc0, !PT ;  /* 0x0000ff0071ff7812 */ /* 0x040fe400078ac0ff */
[----:B------:R-:W-:Y:S02]  /*20e0*/  @P0 F2FP.BF16.F32.PACK_AB R141, RZ, R141 ;  /* 0x0000008dff8d023e */ /* 0x000fe400000010ff */
[----:B------:R-:W-:Y:S02]  /*20f0*/  FSEL R98, R148, RZ, P5 ;  /* 0x000000ff94627208 */ /* 0x000fe40002800000 */
[----:B------:R-:W-:Y:S02]  /*2100*/  LOP3.LUT P5, RZ, R113, 0xff0000, RZ, 0xc0, !PT ;  /* 0x00ff000071ff7812 */ /* 0x000fe400078ac0ff */
[----:B------:R-:W-:-:S02]  /*2110*/  SEL R84, R97, R84, P1 ;  /* 0x0000005461547207 */ /* 0x000fc40000800000 */
[----:B------:R-:W-:Y:S02]  /*2120*/  FSEL R149, R149, RZ, P5 ;  /* 0x000000ff95957208 */ /* 0x000fe40002800000 */
[----:B------:R-:W-:Y:S02]  /*2130*/  LOP3.LUT P5, RZ, R113, 0xff000000, RZ, 0xc0, !PT ;  /* 0xff00000071ff7812 */ /* 0x000fe400078ac0ff */
[----:B------:R-:W-:Y:S01]  /*2140*/  F2FP.BF16.F32.PACK_AB R97, R137, R128 ;  /* 0x000000808961723e */ /* 0x000fe200000010ff */
[----:B0-----:R-:W-:Y:S01]  /*2150*/  @P1 IMAD.WIDE.U32 R100, R7, 0x20, R100 ;  /* 0x0000002007641825 */ /* 0x001fe200078e0064 */
[----:B------:R-:W-:Y:S02]  /*2160*/  FSEL R150, R150, RZ, P5 ;  /* 0x000000ff96967208 */ /* 0x000fe40002800000 */
[----:B------:R-:W-:Y:S02]  /*2170*/  @P0 PRMT R92, R111, 0x7610, R92 ;  /* 0x000076106f5c0816 */ /* 0x000fe4000000005c */
[----:B------:R-:W-:-:S02]  /*2180*/  @P0 PRMT R93, R139, 0x7610, R93 ;  /* 0x000076108b5d0816 */ /* 0x000fc4000000005d */
[----:B------:R-:W-:Y:S01]  /*2190*/  @P0 PRMT R94, R141, 0x7610, R94 ;  /* 0x000076108d5e0816 */ /* 0x000fe2000000005e */
[C---:B-1----:R-:W-:Y:S01]  /*21a0*/  IMAD.WIDE.U32 R102, R7.reuse, 0x10, R102 ;  /* 0x0000001007667825 */ /* 0x042fe200078e0066 */
[----:B------:R-:W-:Y:S02]  /*21b0*/  @P0 PRMT R95, R144, 0x7610, R95 ;  /* 0x00007610905f0816 */ /* 0x000fe4000000005f */
[----:B------:R-:W-:Y:S02]  /*21c0*/  @P0 LEA R128, P5, R7, UR14, 0x4 ;  /* 0x0000000e07800c11 */ /* 0x000fe4000f8a20ff */
[----:B------:R-:W-:Y:S02]  /*21d0*/  SEL R86, R129, R86, P1 ;  /* 0x0000005681567207 */ /* 0x000fe40000800000 */
[----:B------:R-:W-:Y:S02]  /*21e0*/  SEL R87, R136, R87, P1 ;  /* 0x0000005788577207 */ /* 0x000fe40000800000 */
[----:B------:R-:W-:-:S02]  /*21f0*/  SEL R88, R135, R88, P1 ;  /* 0x0000005887587207 */ /* 0x000fc40000800000 */
        /* <DEDUP_REMOVED lines=14> */
.L_x_1328:
[----:B------:R-:W-:Y:S05]  /*22e0*/  BSYNC B0 ;  /* 0x0000000000007941 */ /* 0x000fea0003800000 */
.L_x_1327:
[----:B------:R-:W-:Y:S02]  /*22f0*/  IADD3 R5, R5, UR20, RZ ;  /* 0x0000001405057c10 */ /* 0x000fe4000fffe0ff */
[----:B------:R-:W-:Y:S02]  /*2300*/  SEL R7, RZ, 0x1, P4 ;  /* 0x00000001ff077807 */ /* 0x000fe40002000000 */
[----:B------:R-:W-:-:S13]  /*2310*/  ISETP.GE.AND P0, PT, R5, UR21, PT ;  /* 0x0000001505007c0c */ /* 0x000fda000bf06270 */
[----:B------:R-:W-:Y:S05]  /*2320*/  @!P0 BRA `(.L_x_1329) ;  /* 0xffffffe000188947 */ /* 0x000fea000383ffff */
.L_x_1319:
        /* <DEDUP_REMOVED lines=16> */
.L_x_1331:
[----:B------:R-:W-:Y:S05]  /*2430*/  BSYNC B0 ;  /* 0x0000000000007941 */ /* 0x000fea0003800000 */
.L_x_1330:
        /* <DEDUP_REMOVED lines=10> */
.L_x_1324:
[----:B------:R-:W-:Y:S01]  /*24e0*/  HFMA2.MMA R138, -RZ, RZ, 0, 9.5367431640625e-07 ;  /* 0x00000010ff8a7435 */ /* 0x000fe200000001ff */
[----:B------:R-:W-:Y:S01]  /*24f0*/  IMAD.MOV.U32 R139, RZ, RZ, R135 ;  /* 0x000000ffff8b7224 */ /* 0x000fe200078e0087 */
[----:B------:R-:W-:Y:S01]  /*2500*/  MOV R141, 0x1f ;  /* 0x0000001f008d7802 */ /* 0x000fe20000000f00 */
[----:B------:R-:W-:-:S08]  /*2510*/  IMAD.MOV.U32 R134, RZ, RZ, -0x1 ;  /* 0xffffffffff867424 */ /* 0x000fd000078e00ff */
[----:B-----5:R-:W-:Y:S05]  /*2520*/  WARPSYNC.COLLECTIVE R134, `(.L_x_1332) ;  /* 0x0000000086087348 */ /* 0x020fea0003c00000 */
[----:B------:R0:W1:Y:S02]  /*2530*/  SHFL.DOWN P0, R137, R139, R138, R141 ;  /* 0x0800008a8b897389 */ /* 0x000064000000008d */
[----:B01---5:R-:W-:Y:S01]  /*2540*/  ENDCOLLECTIVE ;  /* 0x000000000000791b */ /* 0x023fe20003800000 */
.L_x_1332:
[----:B------:R-:W-:Y:S02]  /*2550*/  MOV R139, R136 ;  /* 0x00000088008b7202 */ /* 0x000fe40000000f00 */
[----:B------:R-:W-:-:S07]  /*2560*/  MOV R96, R137 ;  /* 0x0000008900607202 */ /* 0x000fce0000000f00 */
[----:B------:R-:W-:Y:S05]  /*2570*/  WARPSYNC.COLLECTIVE R134, `(.L_x_1333) ;  /* 0x0000000086087348 */ /* 0x000fea0003c00000 */
[----:B------:R0:W1:Y:S02]  /*2580*/  SHFL.DOWN P0, R137, R139, R138, R141 ;  /* 0x0800008a8b897389 */ /* 0x000064000000008d */
[----:B01----:R-:W-:Y:S01]  /*2590*/  ENDCOLLECTIVE ;  /* 0x000000000000791b */ /* 0x003fe20003800000 */
.L_x_1333:
[----:B------:R-:W-:Y:S01]  /*25a0*/  FADD.FTZ R96, R96, R135 ;  /* 0x0000008760607221 */ /* 0x000fe20000010000 */
[----:B------:R-:W-:-:S04]  /*25b0*/  HFMA2.MMA R138, -RZ, RZ, 0, 4.76837158203125e-07 ;  /* 0x00000008ff8a7435 */ /* 0x000fc800000001ff */
[----:B------:R-:W-:Y:S01]  /*25c0*/  MOV R139, R96 ;  /* 0x00000060008b7202 */ /* 0x000fe20000000f00 */
[----:B------:R-:W-:-:S07]  /*25d0*/  IMAD.MOV.U32 R97, RZ, RZ, R137 ;  /* 0x000000ffff617224 */ /* 0x000fce00078e0089 */
[----:B------:R-:W-:Y:S05]  /*25e0*/  WARPSYNC.COLLECTIVE R134, `(.L_x_1334) ;  /* 0x0000000086087348 */ /* 0x000fea0003c00000 */
[----:B------:R0:W1:Y:S02]  /*25f0*/  SHFL.DOWN P0, R137, R139, R138, R141 ;  /* 0x0800008a8b897389 */ /* 0x000064000000008d */
[----:B01----:R-:W-:Y:S01]  /*2600*/  ENDCOLLECTIVE ;  /* 0x000000000000791b */ /* 0x003fe20003800000 */
.L_x_1334:
[----:B------:R-:W-:-:S05]  /*2610*/  FADD.FTZ R97, R97, R136 ;  /* 0x0000008861617221 */ /* 0x000fca0000010000 */
[----:B------:R-:W-:Y:S01]  /*2620*/  MOV R139, R97 ;  /* 0x00000061008b7202 */ /* 0x000fe20000000f00 */
[----:B------:R-:W-:-:S07]  /*2630*/  IMAD.MOV.U32 R99, RZ, RZ, R137 ;  /* 0x000000ffff637224 */ /* 0x000fce00078e0089 */
[----:B------:R-:W-:Y:S05]  /*2640*/  WARPSYNC.COLLECTIVE R134, `(.L_x_1335) ;  /* 0x0000000086087348 */ /* 0x000fea0003c00000 */
[----:B------:R0:W1:Y:S02]  /*2650*/  SHFL.DOWN P0, R137, R139, R138, R141 ;  /* 0x0800008a8b897389 */ /* 0x000064000000008d */
[----:B01----:R-:W-:Y:S01]  /*2660*/  ENDCOLLECTIVE ;  /* 0x000000000000791b */ /* 0x003fe20003800000 */
.L_x_1335:
[----:B------:R-:W-:Y:S01]  /*2670*/  FADD.FTZ R99, R96, R99 ;  /* 0x0000006360637221 */ /* 0x000fe20000010000 */
[----:B------:R-:W-:-:S03]  /*2680*/  HFMA2.MMA R138, -RZ, RZ, 0, 2.384185791015625e-07 ;  /* 0x00000004ff8a7435 */ /* 0x000fc600000001ff */
[----:B------:R-:W-:Y:S01]  /*2690*/  IMAD.MOV.U32 R139, RZ, RZ, R99 ;  /* 0x000000ffff8b7224 */ /* 0x000fe200078e0063 */
[----:B------:R-:W-:-:S07]  /*26a0*/  MOV R98, R137 ;  /* 0x0000008900627202 */ /* 0x000fce0000000f00 */
[----:B------:R-:W-:Y:S05]  /*26b0*/  WARPSYNC.COLLECTIVE R134, `(.L_x_1336) ;  /* 0x0000000086087348 */ /* 0x000fea0003c00000 */
[----:B------:R0:W1:Y:S02]  /*26c0*/  SHFL.DOWN P0, R137, R139, R138, R141 ;  /* 0x0800008a8b897389 */ /* 0x000064000000008d */
[----:B01----:R-:W-:Y:S01]  /*26d0*/  ENDCOLLECTIVE ;  /* 0x000000000000791b */ /* 0x003fe20003800000 */
.L_x_1336:
[----:B------:R-:W-:-:S04]  /*26e0*/  FADD.FTZ R98, R97, R98 ;  /* 0x0000006261627221 */ /* 0x000fc80000010000 */
[----:B------:R-:W-:Y:S01]  /*26f0*/  IMAD.MOV.U32 R139, RZ, RZ, R98 ;  /* 0x000000ffff8b7224 */ /* 0x000fe200078e0062 */
[----:B------:R-:W-:-:S07]  /*2700*/  MOV R100, R137 ;  /* 0x0000008900647202 */ /* 0x000fce0000000f00 */
[----:B------:R-:W-:Y:S05]  /*2710*/  WARPSYNC.COLLECTIVE R134, `(.L_x_1337) ;  /* 0x0000000086087348 */ /* 0x000fea0003c00000 */
[----:B------:R0:W1:Y:S02]  /*2720*/  SHFL.DOWN P0, R137, R139, R138, R141 ;  /* 0x0800008a8b897389 */ /* 0x000064000000008d */
[----:B01----:R-:W-:Y:S01]  /*2730*/  ENDCOLLECTIVE ;  /* 0x000000000000791b */ /* 0x003fe20003800000 */
.L_x_1337:
[----:B------:R-:W-:-:S05]  /*2740*/  FADD.FTZ R100, R99, R100 ;  /* 0x0000006463647221 */ /* 0x000fca0000010000 */
[----:B------:R-:W-:Y:S01]  /*2750*/  MOV R139, R100 ;  /* 0x00000064008b7202 */ /* 0x000fe20000000f00 */
[----:B------:R-:W-:Y:S01]  /*2760*/  IMAD.MOV.U32 R138, RZ, RZ, 0x2 ;  /* 0x00000002ff8a7424 */ /* 0x000fe200078e00ff */
[----:B------:R-:W-:-:S07]  /*2770*/  MOV R101, R137 ;  /* 0x0000008900657202 */ /* 0x000fce0000000f00 */
[----:B------:R-:W-:Y:S05]  /*2780*/  WARPSYNC.COLLECTIVE R134, `(.L_x_1338) ;  /* 0x0000000086087348 */ /* 0x000fea0003c00000 */
[----:B------:R0:W1:Y:S02]  /*2790*/  SHFL.DOWN P0, R137, R139, R138, R141 ;  /* 0x0800008a8b897389 */ /* 0x000064000000008d */
[----:B01----:R-:W-:Y:S01]  /*27a0*/  ENDCOLLECTIVE ;  /* 0x000000000000791b */ /* 0x003fe20003800000 */
.L_x_1338:
[----:B------:R-:W-:-:S05]  /*27b0*/  FADD.FTZ R101, R98, R101 ;  /* 0x0000006562657221 */ /* 0x000fca0000010000 */
[----:B------:R-:W-:Y:S02]  /*27c0*/  MOV R139, R101 ;  /* 0x00000065008b7202 */ /* 0x000fe40000000f00 */
[----:B------:R-:W-:-:S07]  /*27d0*/  MOV R103, R137 ;  /* 0x0000008900677202 */ /* 0x000fce0000000f00 */
[----:B------:R-:W-:Y:S05]  /*27e0*/  WARPSYNC.COLLECTIVE R134, `(.L_x_1339) ;  /* 0x0000000086087348 */ /* 0x000fea0003c00000 */
[----:B------:R0:W1:Y:S02]  /*27f0*/  SHFL.DOWN P0, R137, R139, R138, R141 ;  /* 0x0800008a8b897389 */ /* 0x000064000000008d */
[----:B01----:R-:W-:Y:S01]  /*2800*/  ENDCOLLECTIVE ;  /* 0x000000000000791b */ /* 0x003fe20003800000 */
.L_x_1339:
[----:B------:R-:W-:Y:S01]  /*2810*/  FADD.FTZ R103, R100, R103 ;  /* 0x0000006764677221 */ /* 0x000fe20000010000 */
[----:B------:R-:W-:-:S04]  /*2820*/  HFMA2.MMA R138, -RZ, RZ, 0, 5.9604644775390625e-08 ;  /* 0x00000001ff8a7435 */ /* 0x000fc800000001ff */
[----:B------:R-:W-:Y:S01]  /*2830*/  MOV R139, R103 ;  /* 0x00000067008b7202 */ /* 0x000fe20000000f00 */
[----:B------:R-:W-:-:S07]  /*2840*/  IMAD.MOV.U32 R102, RZ, RZ, R137 ;  /* 0x000000ffff667224 */ /* 0x000fce00078e0089 */
[----:B------:R-:W-:Y:S05]  /*2850*/  WARPSYNC.COLLECTIVE R134, `(.L_x_1340) ;  /* 0x0000000086087348 */ /* 0x000fea0003c00000 */
[----:B------:R0:W1:Y:S02]  /*2860*/  SHFL.DOWN P0, R137, R139, R138, R141 ;  /* 0x0800008a8b897389 */ /* 0x000064000000008d */
[----:B01----:R-:W-:Y:S01]  /*2870*/  ENDCOLLECTIVE ;  /* 0x000000000000791b */ /* 0x003fe20003800000 */
.L_x_1340:
[----:B------:R-:W-:-:S05]  /*2880*/  FADD.FTZ R102, R101, R102 ;  /* 0x0000006665667221 */ /* 0x000fca0000010000 */
[----:B------:R-:W-:Y:S01]  /*2890*/  MOV R139, R102 ;  /* 0x00000066008b7202 */ /* 0x000fe20000000f00 */
[----:B------:R-:W-:-:S07]  /*28a0*/  IMAD.MOV.U32 R96, RZ, RZ, R137 ;  /* 0x000000ffff607224 */ /* 0x000fce00078e0089 */
[----:B------:R-:W-:Y:S05]  /*28b0*/  WARPSYNC.COLLECTIVE R134, `(.L_x_1341) ;  /* 0x0000000086087348 */ /* 0x000fea0003c00000 */
[----:B------:R0:W1:Y:S02]  /*28c0*/  SHFL.DOWN P0, R137, R139, R138, R141 ;  /* 0x0800008a8b897389 */ /* 0x000064000000008d */
[----:B01----:R-:W-:Y:S01]  /*28d0*/  ENDCOLLECTIVE ;  /* 0x000000000000791b */ /* 0x003fe20003800000 */
.L_x_1341:
[----:B------:R-:W-:Y:S01]  /*28e0*/  MOV R97, R137 ;  /* 0x0000008900617202 */ /* 0x000fe20000000f00 */
[----:B------:R-:W-:Y:S06]  /*28f0*/  BRA `(.L_x_1342) ;  /* 0xffffffe800447947 */ /* 0x000fec000383ffff */
.L_x_1343:
        /* <DEDUP_REMOVED lines=16> */
.L_x_2980:


//--------------------- .text._ZN10layer_norm22ln_bwd_finalize_kernelINS_22Kernel_traits_finalizeILj2048Ef13__nv_bfloat16fS2_fjLb0ELj1024ELj4ENS_18Kernel_traits_baseILj2048EfS2_fS2_fjLj1024EEEEELb0ELb1EEEvNS_9BwdParamsE --------------------------
	.section	.text._ZN10layer_norm22ln_bwd_finalize_kernelINS_22Kernel_traits_finalizeILj2048Ef13__nv_bfloat16fS2_fjLb0ELj1024ELj4ENS_18Kernel_traits_baseILj2048EfS2_fS2_fjLj1024EEEEELb0ELb1EEEvNS_9BwdParamsE,"ax",@progbits
	.align	128
        .global         _ZN10layer_norm22ln_bwd_finalize_kernelINS_22Kernel_traits_finalizeILj2048Ef13__nv_bfloat16fS2_fjLb0ELj1024ELj4ENS_18Kernel_traits_baseILj2048EfS2_fS2_fjLj1024EEEEELb0ELb1EEEvNS_9BwdParamsE
        .type           _ZN10layer_norm22ln_bwd_finalize_kernelINS_22Kernel_traits_finalizeILj2048Ef13__nv_bfloat16fS2_fjLb0ELj1024ELj4ENS_18Kernel_traits_baseILj2048EfS2_fS2_fjLj1024EEEEELb0ELb1EEEvNS_9BwdParamsE,@function
        .size           _ZN10layer_norm22ln_bwd_finalize_kernelINS_22Kernel_traits_finalizeILj2048Ef13__nv_bfloat16fS2_fjLb0ELj1024ELj4ENS_18Kernel_traits_baseILj2048EfS2_fS2_fjLj1024EEEEELb0ELb1EEEvNS_9BwdParamsE,(.L_x_2981 - _ZN10layer_norm22ln_bwd_finalize_kernelINS_22Kernel_traits_finalizeILj2048Ef13__nv_bfloat16fS2_fjLb0ELj1024ELj4ENS_18Kernel_traits_baseILj2048EfS2_fS2_fjLj1024EEEEELb0ELb1EEEvNS_9BwdParamsE)
        .other          _ZN10layer_norm22ln_bwd_finalize_kernelINS_22Kernel_traits_finalizeILj2048Ef13__nv_bfloat16fS2_fjLb0ELj1024ELj4ENS_18Kernel_traits_baseILj2048EfS2_fS2_fjLj1024EEEEELb0ELb1EEEvNS_9BwdParamsE,@"STO_CUDA_ENTRY STV_DEFAULT"
_ZN10layer_norm22ln_bwd_finalize_kernelINS_22Kernel_traits_finalizeILj2048Ef13__nv_bfloat16fS2_fjLb0ELj1024ELj4ENS_18Kernel_traits_baseILj2048EfS2_fS2_fjLj1024EEEEELb0ELb1EEEvNS_9BwdParamsE:
.text._ZN10layer_norm22ln_bwd_finalize_kernelINS_22Kernel_traits_finalizeILj2048Ef13__nv_bfloat16fS2_fjLb0ELj1024ELj4ENS_18Kernel_traits_baseILj2048EfS2_fS2_fjLj1024EEEEELb0ELb1EEEvNS_9BwdParamsE:
        /* <DEDUP_REMOVED lines=26> */
.L_x_1353:
        /* <DEDUP_REMOVED lines=31> */
.L_x_1348:
        /* <DEDUP_REMOVED lines=34> */
.L_x_1347:
[----:B------:R-:W-:Y:S05]  /*05b0*/  BSYNC B1 ;  /* 0x0000000000017941 */ /* 0x000fea0003800000 */
.L_x_1346:
        /* <DEDUP_REMOVED lines=25> */
.L_x_1350:
[----:B------:R-:W-:Y:S05]  /*0750*/  BSYNC B1 ;  /* 0x0000000000017941 */ /* 0x000fea0003800000 */
.L_x_1349:
        /* <DEDUP_REMOVED lines=12> */
.L_x_1345:
[----:B------:R-:W-:Y:S05]  /*0820*/  BSYNC B0 ;  /* 0x0000000000007941 */ /* 0x000fea0003800000 */
.L_x_1344:
        /* <DEDUP_REMOVED lines=29> */
.L_x_1364:
[----:B------:R-:W-:Y:S01]  /*0a00*/  @!P1 SHF.R.U32.HI R12, RZ, 0x3, R0 ;  /* 0x00000003ff0c9819 */ /* 0x000fe20000011600 */
[----:B----4-:R-:W-:Y:S01]  /*0a10*/  FADD.FTZ R14, R9, R14 ;  /* 0x0000000e090e7221 */ /* 0x010fe20000010000 */
[----:B---3--:R-:W-:Y:S02]  /*0a20*/  FADD.FTZ R11, R10, R11 ;  /* 0x0000000b0a0b7221 */ /* 0x008fe40000010000 */
[----:B------:R-:W-:-:S05]  /*0a30*/  @!P1 LOP3.LUT R12, R12, 0x1ffffffc, RZ, 0xc0, !PT ;  /* 0x1ffffffc0c0c9812 */ /* 0x000fca00078ec0ff */
[----:B------:R3:W-:Y:S04]  /*0a40*/  @!P1 STS [R12+UR4+0x2000], R14 ;  /* 0x0020000e0c009988 */ /* 0x0007e80008000804 */
[----:B------:R3:W-:Y:S02]  /*0a50*/  @!P1 STS [R12+UR4+0x2080], R11 ;  /* 0x0020800b0c009988 */ /* 0x0007e40008000804 */
.L_x_1351:
        /* <DEDUP_REMOVED lines=15> */
.L_x_1352:
[----:B------:R-:W-:Y:S01]  /*0b50*/  HFMA2.MMA R19, -RZ, RZ, 0, 5.9604644775390625e-08 ;  /* 0x00000001ff137435 */ /* 0x000fe200000001ff */
[----:B0--3--:R-:W-:Y:S01]  /*0b60*/  MOV R20, R10 ;  /* 0x0000000a00147202 */ /* 0x009fe20000000f00 */
[----:B------:R-:W-:Y:S01]  /*0b70*/  IMAD.MOV.U32 R22, RZ, RZ, 0x1f ;  /* 0x0000001fff167424 */ /* 0x000fe200078e00ff */
[----:B------:R-:W-:-:S08]  /*0b80*/  MOV R17, 0xffffffff ;  /* 0xffffffff00117802 */ /* 0x000fd00000000f00 */
[----:B-12---:R-:W-:Y:S05]  /*0b90*/  WARPSYNC.COLLECTIVE R17, `(.L_x_1354) ;  /* 0x0000000011087348 */ /* 0x006fea0003c00000 */
[----:B------:R0:W3:Y:S02]  /*0ba0*/  SHFL.BFLY P2, R18, R20, R19, R22 ;  /* 0x0c00001314127389 */ /* 0x0000e40000040016 */
[----:B0123--:R-:W-:Y:S01]  /*0bb0*/  ENDCOLLECTIVE ;  /* 0x000000000000791b */ /* 0x00ffe20003800000 */
.L_x_1354:
[----:B------:R-:W-:Y:S01]  /*0bc0*/  HFMA2.MMA R19, -RZ, RZ, 0, 1.1920928955078125e-07 ;  /* 0x00000002ff137435 */ /* 0x000fe200000001ff */
[----:B------:R-:W-:-:S05]  /*0bd0*/  MOV R11, R18 ;  /* 0x00000012000b7202 */ /* 0x000fca0000000f00 */
[----:B------:R-:W-:-:S05]  /*0be0*/  FADD.FTZ R11, R10, R11 ;  /* 0x0000000b0a0b7221 */ /* 0x000fca0000010000 */
[----:B------:R-:W-:-:S07]  /*0bf0*/  MOV R20, R11 ;  /* 0x0000000b00147202 */ /* 0x000fce0000000f00 */
[----:B------:R-:W-:Y:S05]  /*0c00*/  WARPSYNC.COLLECTIVE R17, `(.L_x_1355) ;  /* 0x0000000011087348 */ /* 0x000fea0003c00000 */
[----:B------:R0:W1:Y:S02]  /*0c10*/  SHFL.BFLY P2, R18, R20, R19, R22 ;  /* 0x0c00001314127389 */ /* 0x0000640000040016 */
[----:B01----:R-:W-:Y:S01]  /*0c20*/  ENDCOLLECTIVE ;  /* 0x000000000000791b */ /* 0x003fe20003800000 */
.L_x_1355:
[----:B------:R-:W-:Y:S01]  /*0c30*/  HFMA2.MMA R19, -RZ, RZ, 0, 2.384185791015625e-07 ;  /* 0x00000004ff137435 */ /* 0x000fe200000001ff */
[----:B------:R-:W-:-:S04]  /*0c40*/  IMAD.MOV.U32 R12, RZ, RZ, R18 ;  /* 0x000000ffff0c7224 */ /* 0x000fc800078e0012 */
[----:B------:R-:W-:-:S05]  /*0c50*/  FADD.FTZ R12, R11, R12 ;  /* 0x0000000c0b0c7221 */ /* 0x000fca0000010000 */
[----:B------:R-:W-:-:S07]  /*0c60*/  MOV R20, R12 ;  /* 0x0000000c00147202 */ /* 0x000fce0000000f00 */
[----:B------:R-:W-:Y:S05]  /*0c70*/  WARPSYNC.COLLECTIVE R17, `(.L_x_1356) ;  /* 0x0000000011087348 */ /* 0x000fea0003c00000 */
[----:B------:R0:W1:Y:S02]  /*0c80*/  SHFL.BFLY P2, R18, R20, R19, R22 ;  /* 0x0c00001314127389 */ /* 0x0000640000040016 */
[----:B01----:R-:W-:Y:S01]  /*0c90*/  ENDCOLLECTIVE ;  /* 0x000000000000791b */ /* 0x003fe20003800000 */
.L_x_1356:
[----:B------:R-:W-:Y:S01]  /*0ca0*/  IMAD.MOV.U32 R19, RZ, RZ, 0x8 ;  /* 0x00000008ff137424 */ /* 0x000fe200078e00ff */
[----:B------:R-:W-:-:S05]  /*0cb0*/  MOV R13, R18 ;  /* 0x00000012000d7202 */ /* 0x000fca0000000f00 */
[----:B------:R-:W-:-:S05]  /*0cc0*/  FADD.FTZ R13, R12, R13 ;  /* 0x0000000d0c0d7221 */ /* 0x000fca0000010000 */
[----:B------:R-:W-:-:S07]  /*0cd0*/  MOV R20, R13 ;  /* 0x0000000d00147202 */ /* 0x000fce0000000f00 */
[----:B------:R-:W-:Y:S05]  /*0ce0*/  WARPSYNC.COLLECTIVE R17, `(.L_x_1357) ;  /* 0x0000000011087348 */ /* 0x000fea0003c00000 */
[----:B------:R0:W1:Y:S02]  /*0cf0*/  SHFL.BFLY P2, R18, R20, R19, R22 ;  /* 0x0c00001314127389 */ /* 0x0000640000040016 */
[----:B01----:R-:W-:Y:S01]  /*0d00*/  ENDCOLLECTIVE ;  /* 0x000000000000791b */ /* 0x003fe20003800000 */
.L_x_1357:
[----:B------:R-:W-:Y:S01]  /*0d10*/  HFMA2.MMA R19, -RZ, RZ, 0, 9.5367431640625e-07 ;  /* 0x00000010ff137435 */ /* 0x000fe200000001ff */
[----:B------:R-:W-:-:S05]  /*0d20*/  MOV R10, R18 ;  /* 0x00000012000a7202 */ /* 0x000fca0000000f00 */
[----:B------:R-:W-:-:S05]  /*0d30*/  FADD.FTZ R10, R13, R10 ;  /* 0x0000000a0d0a7221 */ /* 0x000fca0000010000 */
[----:B------:R-:W-:-:S07]  /*0d40*/  MOV R20, R10 ;  /* 0x0000000a00147202 */ /* 0x000fce0000000f00 */
[----:B------:R-:W-:Y:S05]  /*0d50*/  WARPSYNC.COLLECTIVE R17, `(.L_x_1358) ;  /* 0x0000000011087348 */ /* 0x000fea0003c00000 */
[----:B------:R0:W1:Y:S02]  /*0d60*/  SHFL.BFLY P2, R18, R20, R19, R22 ;  /* 0x0c00001314127389 */ /* 0x0000640000040016 */
[----:B01----:R-:W-:Y:S01]  /*0d70*/  ENDCOLLECTIVE ;  /* 0x000000000000791b */ /* 0x003fe20003800000 */
.L_x_1358:
[----:B------:R-:W-:Y:S01]  /*0d80*/  HFMA2.MMA R19, -RZ, RZ, 0, 5.9604644775390625e-08 ;  /* 0x00000001ff137435 */ /* 0x000fe200000001ff */
[----:B------:R-:W-:Y:S01]  /*0d90*/  IMAD.MOV.U32 R20, RZ, RZ, R9 ;  /* 0x000000ffff147224 */ /* 0x000fe200078e0009 */
[----:B------:R-:W-:-:S09]  /*0da0*/  MOV R11, R18 ;  /* 0x00000012000b7202 */ /* 0x000fd20000000f00 */
[----:B------:R-:W-:Y:S05]  /*0db0*/  WARPSYNC.COLLECTIVE R17, `(.L_x_1359) ;  /* 0x0000000011087348 */ /* 0x000fea0003c00000 */
[----:B------:R0:W1:Y:S02]  /*0dc0*/  SHFL.BFLY P2, R18, R20, R19, R22 ;  /* 0x0c00001314127389 */ /* 0x0000640000040016 */
[----:B01----:R-:W-:Y:S01]  /*0dd0*/  ENDCOLLECTIVE ;  /* 0x000000000000791b */ /* 0x003fe20003800000 */
.L_x_1359:
[----:B------:R-:W-:Y:S01]  /*0de0*/  HFMA2.MMA R19, -RZ, RZ, 0, 1.1920928955078125e-07 ;  /* 0x00000002ff137435 */ /* 0x000fe200000001ff */
[----:B------:R-:W-:-:S05]  /*0df0*/  MOV R12, R18 ;  /* 0x00000012000c7202 */ /* 0x000fca0000000f00 */
[----:B------:R-:W-:-:S05]  /*0e00*/  FADD.FTZ R14, R9, R12 ;  /* 0x0000000c090e7221 */ /* 0x000fca0000010000 */
[----:B------:R-:W-:-:S07]  /*0e10*/  MOV R20, R14 ;  /* 0x0000000e00147202 */ /* 0x000fce0000000f00 */
[----:B------:R-:W-:Y:S05]  /*0e20*/  WARPSYNC.COLLECTIVE R17, `(.L_x_1360) ;  /* 0x0000000011087348 */ /* 0x000fea0003c00000 */
[----:B------:R0:W1:Y:S02]  /*0e30*/  SHFL.BFLY P2, R18, R20, R19, R22 ;  /* 0x0c00001314127389 */ /* 0x0000640000040016 */
[----:B01----:R-:W-:Y:S01]  /*0e40*/  ENDCOLLECTIVE ;  /* 0x000000000000791b */ /* 0x003fe20003800000 */
.L_x_1360:
[----:B------:R-:W-:Y:S01]  /*0e50*/  HFMA2.MMA R19, -RZ, RZ, 0, 2.384185791015625e-07 ;  /* 0x00000004ff137435 */ /* 0x000fe200000001ff */
[----:B------:R-:W-:-:S04]  /*0e60*/  IMAD.MOV.U32 R13, RZ, RZ, R18 ;  /* 0x000000ffff0d7224 */ /* 0x000fc800078e0012 */
[----:B------:R-:W-:-:S05]  /*0e70*/  FADD.FTZ R15, R14, R13 ;  /* 0x0000000d0e0f7221 */ /* 0x000fca0000010000 */
[----:B------:R-:W-:-:S07]  /*0e80*/  MOV R20, R15 ;  /* 0x0000000f00147202 */ /* 0x000fce0000000f00 */
[----:B------:R-:W-:Y:S05]  /*0e90*/  WARPSYNC.COLLECTIVE R17, `(.L_x_1361) ;  /* 0x0000000011087348 */ /* 0x000fea0003c00000 */
[----:B------:R0:W1:Y:S02]  /*0ea0*/  SHFL.BFLY P2, R18, R20, R19, R22 ;  /* 0x0c00001314127389 */ /* 0x0000640000040016 */
[----:B01----:R-:W-:Y:S01]  /*0eb0*/  ENDCOLLECTIVE ;  /* 0x000000000000791b */ /* 0x003fe20003800000 */
.L_x_1361:
[----:B------:R-:W-:Y:S01]  /*0ec0*/  IMAD.MOV.U32 R19, RZ, RZ, 0x8 ;  /* 0x00000008ff137424 */ /* 0x000fe200078e00ff */
[----:B------:R-:W-:-:S05]  /*0ed0*/  MOV R16, R18 ;  /* 0x0000001200107202 */ /* 0x000fca0000000f00 */
[----:B------:R-:W-:-:S05]  /*0ee0*/  FADD.FTZ R16, R15, R16 ;  /* 0x000000100f107221 */ /* 0x000fca0000010000 */
[----:B------:R-:W-:-:S07]  /*0ef0*/  MOV R20, R16 ;  /* 0x0000001000147202 */ /* 0x000fce0000000f00 */
[----:B------:R-:W-:Y:S05]  /*0f00*/  WARPSYNC.COLLECTIVE R17, `(.L_x_1362) ;  /* 0x0000000011087348 */ /* 0x000fea0003c00000 */
[----:B------:R0:W1:Y:S02]  /*0f10*/  SHFL.BFLY P2, R18, R20, R19, R22 ;  /* 0x0c00001314127389 */ /* 0x0000640000040016 */
[----:B01----:R-:W-:Y:S01]  /*0f20*/  ENDCOLLECTIVE ;  /* 0x000000000000791b */ /* 0x003fe20003800000 */
.L_x_1362:
[----:B------:R-:W-:Y:S01]  /*0f30*/  HFMA2.MMA R19, -RZ, RZ, 0, 9.5367431640625e-07 ;  /* 0x00000010ff137435 */ /* 0x000fe200000001ff */
[----:B------:R-:W-:-:S05]  /*0f40*/  MOV R9, R18 ;  /* 0x0000001200097202 */ /* 0x000fca0000000f00 */
[----:B------:R-:W-:-:S05]  /*0f50*/  FADD.FTZ R9, R16, R9 ;  /* 0x0000000910097221 */ /* 0x000fca0000010000 */
[----:B------:R-:W-:-:S07]  /*0f60*/  MOV R20, R9 ;  /* 0x0000000900147202 */ /* 0x000fce0000000f00 */
[----:B------:R-:W-:Y:S05]  /*0f70*/  WARPSYNC.COLLECTIVE R17, `(.L_x_1363) ;  /* 0x0000000011087348 */ /* 0x000fea0003c00000 */
[----:B------:R0:W1:Y:S02]  /*0f80*/  SHFL.BFLY P2, R18, R20, R19, R22 ;  /* 0x0c00001314127389 */ /* 0x0000640000040016 */
[----:B01----:R-:W-:Y:S01]  /*0f90*/  ENDCOLLECTIVE ;  /* 0x000000000000791b */ /* 0x003fe20003800000 */
.L_x_1363:
[----:B------:R-:W-:Y:S01]  /*0fa0*/  MOV R14, R18 ;  /* 0x00000012000e7202 */ /* 0x000fe20000000f00 */
[----:B------:R-:W-:Y:S06]  /*0fb0*/  BRA `(.L_x_1364) ;  /* 0xfffffff800907947 */ /* 0x000fec000383ffff */
.L_x_1365:
        /* <DEDUP_REMOVED lines=12> */
.L_x_2981:


//--------------------- .text._ZN10layer_norm40ln_parallel_residual_bwd_finalize_kernelINS_22Kernel_traits_finalizeILj2048Ef13__nv_bfloat16fS2_fjLb0ELj1024ELj4ENS_18Kernel_traits_baseILj2048EfS2_fS2_fjLj1024EEEEELb1EEEvNS_9BwdParamsE --------------------------
	.section	.text._ZN10layer_norm40ln_parallel_residual_bwd_finalize_kernelINS_22Kernel_traits_finalizeILj2048Ef13__nv_bfloat16fS2_fjLb0ELj1024ELj4ENS_18Kernel_traits_baseILj2048EfS2_fS2_fjLj1024EEEEELb1EEEvNS_9BwdParamsE,"ax",@progbits
	.align	128
        .global         _ZN10layer_norm40ln_parallel_residual_bwd_finalize_kernelINS_22Kernel_traits_finalizeILj2048Ef13__nv_bfloat16fS2_fjLb0ELj1024ELj4ENS_18Kernel_traits_baseILj2048EfS2_fS2_fjLj1024EEEEELb1EEEvNS_9BwdParamsE
        .type           _ZN10layer_norm40ln_parallel_residual_bwd_finalize_kernelINS_22Kernel_traits_finalizeILj2048Ef13__nv_bfloat16fS2_fjLb0ELj1024ELj4ENS_18Kernel_traits_baseILj2048EfS2_fS2_fjLj1024EEEEELb1EEEvNS_9BwdParamsE,@function
        .size           _ZN10layer_norm40ln_parallel_residual_bwd_finalize_kernelINS_22Kernel_traits_finalizeILj2048Ef13__nv_bfloat16fS2_fjLb0ELj1024ELj4ENS_18Kernel_traits_baseILj2048EfS2_fS2_fjLj1024EEEEELb1EEEvNS_9BwdParamsE,(.L_x_2982 - _ZN10layer_norm40ln_parallel_residual_bwd_finalize_kernelINS_22Kernel_traits_finalizeILj2048Ef13__nv_bfloat16fS2_fjLb0ELj1024ELj4ENS_18Kernel_traits_baseILj2048EfS2_fS2_fjLj1024EEEEELb1EEEvNS_9BwdParamsE)
        .other          _ZN10layer_norm40ln_parallel_residual_bwd_finalize_kernelINS_22Kernel_traits_finalizeILj2048Ef13__nv_bfloat16fS2_fjLb0ELj1024ELj4ENS_18Kernel_traits_baseILj2048EfS2_fS2_fjLj1024EEEEELb1EEEvNS_9BwdParamsE,@"STO_CUDA_ENTRY STV_DEFAULT"
_ZN10layer_norm40ln_parallel_residual_bwd_finalize_kernelINS_22Kernel_traits_finalizeILj2048Ef13__nv_bfloat16fS2_fjLb0ELj1024ELj4ENS_18Kernel_traits_baseILj2048EfS2_fS2_fjLj1024EEEEELb1EEEvNS_9BwdParamsE:
.text._ZN10layer_norm40ln_parallel_residual_bwd_finalize_kernelINS_22Kernel_traits_finalizeILj2048Ef13__nv_bfloat16fS2_fjLb0ELj1024ELj4ENS_18Kernel_traits_baseILj2048EfS2_fS2_fjLj1024EEEEELb1EEEvNS_9BwdParamsE:
        /* <DEDUP_REMOVED lines=23> */
.L_x_1377:
        /* <DEDUP_REMOVED lines=41> */
.L_x_1370:
        /* <DEDUP_REMOVED lines=62> */
.L_x_1369:
[----:B------:R-:W-:Y:S05]  /*07e0*/  BSYNC B1 ;  /* 0x0000000000017941 */ /* 0x000fea0003800000 */
.L_x_1368:
        /* <DEDUP_REMOVED lines=39> */
.L_x_1372:
[----:B------:R-:W-:Y:S05]  /*0a60*/  BSYNC B1 ;  /* 0x0000000000017941 */ /* 0x000fea0003800000 */
.L_x_1371:
        /* <DEDUP_REMOVED lines=20> */
.L_x_1367:
[----:B------:R-:W-:Y:S05]  /*0bb0*/  BSYNC B0 ;  /* 0x0000000000007941 */ /* 0x000fea0003800000 */
.L_x_1366:
        /* <DEDUP_REMOVED lines=54> */
.L_x_1398:
        /* <DEDUP_REMOVED lines=10> */
.L_x_1373:
        /* <DEDUP_REMOVED lines=22> */
.L_x_1376:
[----:B------:R-:W-:Y:S05]  /*1120*/  BSYNC B0 ;  /* 0x0000000000007941 */ /* 0x000fea0003800000 */
.L_x_1375:
[C---:B------:R-:W-:Y:S02]  /*1130*/  ISETP.GT.U32.AND P1, PT, R4.reuse, -0x801, PT ;  /* 0xfffff7ff0400780c */ /* 0x040fe40003f24070 */
[----:B------:R-:W-:Y:S02]  /*1140*/  IADD3 R4, R4, 0x800, RZ ;  /* 0x0000080004047810 */ /* 0x000fe40007ffe0ff */
[----:B------:R-:W-:-:S09]  /*1150*/  IADD3 R5, R5, 0x400, RZ ;  /* 0x0000040005057810 */ /* 0x000fd20007ffe0ff */
[----:B------:R-:W-:Y:S05]  /*1160*/  @P1 BRA `(.L_x_1377) ;  /* 0xfffffff000001947 */ /* 0x000fea000383ffff */
[----:B------:R-:W-:Y:S05]  /*1170*/  EXIT ;  /* 0x000000000000794d */ /* 0x000fea0003800000 */
.L_x_1374:
[----:B------:R-:W-:Y:S01]  /*1180*/  HFMA2.MMA R13, -RZ, RZ, 0, 5.9604644775390625e-08 ;  /* 0x00000001ff0d7435 */ /* 0x000fe200000001ff */
[----:B0-----:R-:W-:Y:S02]  /*1190*/  MOV R26, R9 ;  /* 0x00000009001a7202 */ /* 0x001fe40000000f00 */
[----:B------:R-:W-:Y:S02]  /*11a0*/  MOV R12, 0x1f ;  /* 0x0000001f000c7802 */ /* 0x000fe40000000f00 */
[----:B------:R-:W-:-:S07]  /*11b0*/  MOV R11, 0xffffffff ;  /* 0xffffffff000b7802 */ /* 0x000fce0000000f00 */
[----:B-1234-:R-:W-:Y:S05]  /*11c0*/  WARPSYNC.COLLECTIVE R11, `(.L_x_1378) ;  /* 0x000000000b087348 */ /* 0x01efea0003c00000 */
[----:B------:R0:W0:Y:S02]  /*11d0*/  SHFL.BFLY P2, R16, R26, R13, R12 ;  /* 0x0c00000d1a107389 */ /* 0x000024000004000c */
[----:B01234-:R-:W-:Y:S01]  /*11e0*/  ENDCOLLECTIVE ;  /* 0x000000000000791b */ /* 0x01ffe20003800000 */
.L_x_1378:
[----:B------:R-:W-:Y:S01]  /*11f0*/  HFMA2.MMA R13, -RZ, RZ, 0, 1.1920928955078125e-07 ;  /* 0x00000002ff0d7435 */ /* 0x000fe200000001ff */
[----:B------:R-:W-:-:S05]  /*1200*/  FADD.FTZ R10, R9, R16 ;  /* 0x00000010090a7221 */ /* 0x000fca0000010000 */
[----:B------:R-:W-:-:S07]  /*1210*/  MOV R26, R10 ;  /* 0x0000000a001a7202 */ /* 0x000fce0000000f00 */
[----:B------:R-:W-:Y:S05]  /*1220*/  WARPSYNC.COLLECTIVE R11, `(.L_x_1379) ;  /* 0x000000000b087348 */ /* 0x000fea0003c00000 */
[----:B------:R0:W1:Y:S02]  /*1230*/  SHFL.BFLY P2, R16, R26, R13, R12 ;  /* 0x0c00000d1a107389 */ /* 0x000064000004000c */
[----:B01----:R-:W-:Y:S01]  /*1240*/  ENDCOLLECTIVE ;  /* 0x000000000000791b */ /* 0x003fe20003800000 */
.L_x_1379:
[----:B------:R-:W-:Y:S01]  /*1250*/  HFMA2.MMA R13, -RZ, RZ, 0, 2.384185791015625e-07 ;  /* 0x00000004ff0d7435 */ /* 0x000fe200000001ff */
[----:B------:R-:W-:-:S05]  /*1260*/  FADD.FTZ R9, R10, R16 ;  /* 0x000000100a097221 */ /* 0x000fca0000010000 */
[----:B------:R-:W-:-:S07]  /*1270*/  MOV R26, R9 ;  /* 0x00000009001a7202 */ /* 0x000fce0000000f00 */
[----:B------:R-:W-:Y:S05]  /*1280*/  WARPSYNC.COLLECTIVE R11, `(.L_x_1380) ;  /* 0x000000000b087348 */ /* 0x000fea0003c00000 */
[----:B------:R0:W1:Y:S02]  /*1290*/  SHFL.BFLY P2, R16, R26, R13, R12 ;  /* 0x0c00000d1a107389 */ /* 0x000064000004000c */
[----:B01----:R-:W-:Y:S01]  /*12a0*/  ENDCOLLECTIVE ;  /* 0x000000000000791b */ /* 0x003fe20003800000 */
.L_x_1380:
[----:B------:R-:W-:Y:S01]  /*12b0*/  HFMA2.MMA R13, -RZ, RZ, 0, 4.76837158203125e-07 ;  /* 0x00000008ff0d7435 */ /* 0x000fe200000001ff */
[----:B------:R-:W-:-:S05]  /*12c0*/  FADD.FTZ R18, R9, R16 ;  /* 0x0000001009127221 */ /* 0x000fca0000010000 */
[----:B------:R-:W-:-:S07]  /*12d0*/  MOV R26, R18 ;  /* 0x00000012001a7202 */ /* 0x000fce0000000f00 */
[----:B------:R-:W-:Y:S05]  /*12e0*/  WARPSYNC.COLLECTIVE R11, `(.L_x_1381) ;  /* 0x000000000b087348 */ /* 0x000fea0003c00000 */
[----:B------:R0:W1:Y:S02]  /*12f0*/  SHFL.BFLY P2, R16, R26, R13, R12 ;  /* 0x0c00000d1a107389 */ /* 0x000064000004000c */
[----:B01----:R-:W-:Y:S01]  /*1300*/  ENDCOLLECTIVE ;  /* 0x000000000000791b */ /* 0x003fe20003800000 */
.L_x_1381:
[----:B------:R-:W-:Y:S01]  /*1310*/  HFMA2.MMA R13, -RZ, RZ, 0, 9.5367431640625e-07 ;  /* 0x00000010ff0d7435 */ /* 0x000fe200000001ff */
[----:B------:R-:W-:-:S05]  /*1320*/  FADD.FTZ R10, R18, R16 ;  /* 0x00000010120a7221 */ /* 0x000fca0000010000 */
[----:B------:R-:W-:-:S07]  /*1330*/  MOV R26, R10 ;  /* 0x0000000a001a7202 */ /* 0x000fce0000000f00 */
[----:B------:R-:W-:Y:S05]  /*1340*/  WARPSYNC.COLLECTIVE R11, `(.L_x_1382) ;  /* 0x000000000b087348 */ /* 0x000fea0003c00000 */
[----:B------:R0:W1:Y:S02]  /*1350*/  SHFL.BFLY P2, R16, R26, R13, R12 ;  /* 0x0c00000d1a107389 */ /* 0x000064000004000c */
[----:B01----:R-:W-:Y:S01]  /*1360*/  ENDCOLLECTIVE ;  /* 0x000000000000791b */ /* 0x003fe20003800000 */
.L_x_1382:
[----:B------:R-:W-:Y:S01]  /*1370*/  HFMA2.MMA R13, -RZ, RZ, 0, 5.9604644775390625e-08 ;  /* 0x00000001ff0d7435 */ /* 0x000fe200000001ff */
[----:B------:R-:W-:Y:S02]  /*1380*/  MOV R26, R14 ;  /* 0x0000000e001a7202 */ /* 0x000fe40000000f00 */
[----:B------:R-:W-:-:S08]  /*1390*/  MOV R9, R16 ;  /* 0x0000001000097202 */ /* 0x000fd00000000f00 */
[----:B------:R-:W-:Y:S05]  /*13a0*/  WARPSYNC.COLLECTIVE R11, `(.L_x_1383) ;  /* 0x000000000b087348 */ /* 0x000fea0003c00000 */
[----:B------:R0:W1:Y:S02]  /*13b0*/  SHFL.BFLY P2, R16, R26, R13, R12 ;  /* 0x0c00000d1a107389 */ /* 0x000064000004000c */
[----:B01----:R-:W-:Y:S01]  /*13c0*/  ENDCOLLECTIVE ;  /* 0x000000000000791b */ /* 0x003fe20003800000 */
.L_x_1383:
[----:B------:R-:W-:Y:S01]  /*13d0*/  HFMA2.MMA R13, -RZ, RZ, 0, 1.1920928955078125e-07 ;  /* 0x00000002ff0d7435 */ /* 0x000fe200000001ff */
[----:B------:R-:W-:-:S05]  /*13e0*/  MOV R15, R16 ;  /* 0x00000010000f7202 */ /* 0x000fca0000000f00 */
[----:B------:R-:W-:-:S05]  /*13f0*/  FADD.FTZ R15, R14, R15 ;  /* 0x0000000f0e0f7221 */ /* 0x000fca0000010000 */
[----:B------:R-:W-:-:S07]  /*1400*/  MOV R26, R15 ;  /* 0x0000000f001a7202 */ /* 0x000fce0000000f00 */
[----:B------:R-:W-:Y:S05]  /*1410*/  WARPSYNC.COLLECTIVE R11, `(.L_x_1384) ;  /* 0x000000000b087348 */ /* 0x000fea0003c00000 */
[----:B------:R0:W1:Y:S02]  /*1420*/  SHFL.BFLY P2, R16, R26, R13, R12 ;  /* 0x0c00000d1a107389 */ /* 0x000064000004000c */
[----:B01----:R-:W-:Y:S01]  /*1430*/  ENDCOLLECTIVE ;  /* 0x000000000000791b */ /* 0x003fe20003800000 */
.L_x_1384:
[----:B------:R-:W-:Y:S01]  /*1440*/  HFMA2.MMA R13, -RZ, RZ, 0, 2.384185791015625e-07 ;  /* 0x00000004ff0d7435 */ /* 0x000fe200000001ff */
[----:B------:R-:W-:-:S05]  /*1450*/  MOV R18, R16 ;  /* 0x0000001000127202 */ /* 0x000fca0000000f00 */
[----:B------:R-:W-:-:S05]  /*1460*/  FADD.FTZ R14, R15, R18 ;  /* 0x000000120f0e7221 */ /* 0x000fca0000010000 */
[----:B------:R-:W-:-:S07]  /*1470*/  MOV R26, R14 ;  /* 0x0000000e001a7202 */ /* 0x000fce0000000f00 */
[----:B------:R-:W-:Y:S05]  /*1480*/  WARPSYNC.COLLECTIVE R11, `(.L_x_1385) ;  /* 0x000000000b087348 */ /* 0x000fea0003c00000 */
[----:B------:R0:W1:Y:S02]  /*1490*/  SHFL.BFLY P2, R16, R26, R13, R12 ;  /* 0x0c00000d1a107389 */ /* 0x000064000004000c */
[----:B01----:R-:W-:Y:S01]  /*14a0*/  ENDCOLLECTIVE ;  /* 0x000000000000791b */ /* 0x003fe20003800000 */
.L_x_1385:
[----:B------:R-:W-:Y:S01]  /*14b0*/  HFMA2.MMA R13, -RZ, RZ, 0, 4.76837158203125e-07 ;  /* 0x00000008ff0d7435 */ /* 0x000fe200000001ff */
[----:B------:R-:W-:-:S05]  /*14c0*/  MOV R17, R16 ;  /* 0x0000001000117202 */ /* 0x000fca0000000f00 */
[----:B------:R-:W-:-:S05]  /*14d0*/  FADD.FTZ R19, R14, R17 ;  /* 0x000000110e137221 */ /* 0x000fca0000010000 */
[----:B------:R-:W-:-:S07]  /*14e0*/  MOV R26, R19 ;  /* 0x00000013001a7202 */ /* 0x000fce0000000f00 */
[----:B------:R-:W-:Y:S05]  /*14f0*/  WARPSYNC.COLLECTIVE R11, `(.L_x_1386) ;  /* 0x000000000b087348 */ /* 0x000fea0003c00000 */
[----:B------:R0:W1:Y:S02]  /*1500*/  SHFL.BFLY P2, R16, R26, R13, R12 ;  /* 0x0c00000d1a107389 */ /* 0x000064000004000c */
[----:B01----:R-:W-:Y:S01]  /*1510*/  ENDCOLLECTIVE ;  /* 0x000000000000791b */ /* 0x003fe20003800000 */
.L_x_1386:
[----:B------:R-:W-:Y:S01]  /*1520*/  HFMA2.MMA R13, -RZ, RZ, 0, 9.5367431640625e-07 ;  /* 0x00000010ff0d7435 */ /* 0x000fe200000001ff */
[----:B------:R-:W-:-:S05]  /*1530*/  MOV R20, R16 ;  /* 0x0000001000147202 */ /* 0x000fca0000000f00 */
[----:B------:R-:W-:-:S05]  /*1540*/  FADD.FTZ R15, R19, R20 ;  /* 0x00000014130f7221 */ /* 0x000fca0000010000 */
[----:B------:R-:W-:-:S07]  /*1550*/  MOV R26, R15 ;  /* 0x0000000f001a7202 */ /* 0x000fce0000000f00 */
[----:B------:R-:W-:Y:S05]  /*1560*/  WARPSYNC.COLLECTIVE R11, `(.L_x_1387) ;  /* 0x000000000b087348 */ /* 0x000fea0003c00000 */
[----:B------:R0:W1:Y:S02]  /*1570*/  SHFL.BFLY P2, R16, R26, R13, R12 ;  /* 0x0c00000d1a107389 */ /* 0x000064000004000c */
[----:B01----:R-:W-:Y:S01]  /*1580*/  ENDCOLLECTIVE ;  /* 0x000000000000791b */ /* 0x003fe20003800000 */
.L_x_1387:
[----:B------:R-:W-:Y:S01]  /*1590*/  HFMA2.MMA R13, -RZ, RZ, 0, 5.9604644775390625e-08 ;  /* 0x00000001ff0d7435 */ /* 0x000fe200000001ff */
[----:B------:R-:W-:Y:S02]  /*15a0*/  MOV R26, R8 ;  /* 0x00000008001a7202 */ /* 0x000fe40000000f00 */
[----:B------:R-:W-:-:S08]  /*15b0*/  MOV R14, R16 ;  /* 0x00000010000e7202 */ /* 0x000fd00000000f00 */
[----:B------:R-:W-:Y:S05]  /*15c0*/  WARPSYNC.COLLECTIVE R11, `(.L_x_1388) ;  /* 0x000000000b087348 */ /* 0x000fea0003c00000 */
[----:B------:R0:W1:Y:S02]  /*15d0*/  SHFL.BFLY P2, R16, R26, R13, R12 ;  /* 0x0c00000d1a107389 */ /* 0x000064000004000c */
[----:B01----:R-:W-:Y:S01]  /*15e0*/  ENDCOLLECTIVE ;  /* 0x000000000000791b */ /* 0x003fe20003800000 */
.L_x_1388:
[----:B------:R-:W-:Y:S01]  /*15f0*/  HFMA2.MMA R13, -RZ, RZ, 0, 1.1920928955078125e-07 ;  /* 0x00000002ff0d7435 */ /* 0x000fe200000001ff */
[----:B------:R-:W-:-:S05]  /*1600*/  MOV R17, R16 ;  /* 0x0000001000117202 */ /* 0x000fca0000000f00 */
[----:B------:R-:W-:-:S05]  /*1610*/  FADD.FTZ R19, R8, R17 ;  /* 0x0000001108137221 */ /* 0x000fca0000010000 */
[----:B------:R-:W-:-:S07]  /*1620*/  MOV R26, R19 ;  /* 0x00000013001a7202 */ /* 0x000fce0000000f00 */
[----:B------:R-:W-:Y:S05]  /*1630*/  WARPSYNC.COLLECTIVE R11, `(.L_x_1389) ;  /* 0x000000000b087348 */ /* 0x000fea0003c00000 */
[----:B------:R0:W1:Y:S02]  /*1640*/  SHFL.BFLY P2, R16, R26, R13, R12 ;  /* 0x0c00000d1a107389 */ /* 0x000064000004000c */
[----:B01----:R-:W-:Y:S01]  /*1650*/  ENDCOLLECTIVE ;  /* 0x000000000000791b */ /* 0x003fe20003800000 */
.L_x_1389:
[----:B------:R-:W-:Y:S01]  /*1660*/  HFMA2.MMA R13, -RZ, RZ, 0, 2.384185791015625e-07 ;  /* 0x00000004ff0d7435 */ /* 0x000fe200000001ff */
[----:B------:R-:W-:-:S05]  /*1670*/  MOV R20, R16 ;  /* 0x0000001000147202 */ /* 0x000fca0000000f00 */
[----:B------:R-:W-:-:S05]  /*1680*/  FADD.FTZ R8, R19, R20 ;  /* 0x0000001413087221 */ /* 0x000fca0000010000 */
[----:B------:R-:W-:-:S07]  /*1690*/  MOV R26, R8 ;  /* 0x00000008001a7202 */ /* 0x000fce0000000f00 */
[----:B------:R-:W-:Y:S05]  /*16a0*/  WARPSYNC.COLLECTIVE R11, `(.L_x_1390) ;  /* 0x000000000b087348 */ /* 0x000fea0003c00000 */
[----:B------:R0:W1:Y:S02]  /*16b0*/  SHFL.BFLY P2, R16, R26, R13, R12 ;  /* 0x0c00000d1a107389 */ /* 0x000064000004000c */
[----:B01----:R-:W-:Y:S01]  /*16c0*/  ENDCOLLECTIVE ;  /* 0x000000000000791b */ /* 0x003fe20003800000 */
.L_x_1390:
[----:B------:R-:W-:Y:S01]  /*16d0*/  HFMA2.MMA R13, -RZ, RZ, 0, 4.76837158203125e-07 ;  /* 0x00000008ff0d7435 */ /* 0x000fe200000001ff */
[----:B------:R-:W-:-:S05]  /*16e0*/  MOV R21, R16 ;  /* 0x0000001000157202 */ /* 0x000fca0000000f00 */
[----:B------:R-:W-:-:S05]  /*16f0*/  FADD.FTZ R21, R8, R21 ;  /* 0x0000001508157221 */ /* 0x000fca0000010000 */
[----:B------:R-:W-:-:S07]  /*1700*/  MOV R26, R21 ;  /* 0x00000015001a7202 */ /* 0x000fce0000000f00 */
[----:B------:R-:W-:Y:S05]  /*1710*/  WARPSYNC.COLLECTIVE R11, `(.L_x_1391) ;  /* 0x000000000b087348 */ /* 0x000fea0003c00000 */
[----:B------:R0:W1:Y:S02]  /*1720*/  SHFL.BFLY P2, R16, R26, R13, R12 ;  /* 0x0c00000d1a107389 */ /* 0x000064000004000c */
[----:B01----:R-:W-:Y:S01]  /*1730*/  ENDCOLLECTIVE ;  /* 0x000000000000791b */ /* 0x003fe20003800000 */
.L_x_1391:
[----:B------:R-:W-:Y:S01]  /*1740*/  HFMA2.MMA R13, -RZ, RZ, 0, 9.5367431640625e-07 ;  /* 0x00000010ff0d7435 */ /* 0x000fe200000001ff */
[----:B------:R-:W-:-:S05]  /*1750*/  MOV R22, R16 ;  /* 0x0000001000167202 */ /* 0x000fca0000000f00 */
[----:B------:R-:W-:-:S05]  /*1760*/  FADD.FTZ R17, R21, R22 ;  /* 0x0000001615117221 */ /* 0x000fca0000010000 */
[----:B------:R-:W-:-:S07]  /*1770*/  MOV R26, R17 ;  /* 0x00000011001a7202 */ /* 0x000fce0000000f00 */
[----:B------:R-:W-:Y:S05]  /*1780*/  WARPSYNC.COLLECTIVE R11, `(.L_x_1392) ;  /* 0x000000000b087348 */ /* 0x000fea0003c00000 */
[----:B------:R0:W1:Y:S02]  /*1790*/  SHFL.BFLY P2, R16, R26, R13, R12 ;  /* 0x0c00000d1a107389 */ /* 0x000064000004000c */
[----:B01----:R-:W-:Y:S01]  /*17a0*/  ENDCOLLECTIVE ;  /* 0x000000000000791b */ /* 0x003fe20003800000 */
.L_x_1392:
[----:B------:R-:W-:Y:S01]  /*17b0*/  HFMA2.MMA R13, -RZ, RZ, 0, 5.9604644775390625e-08 ;  /* 0x00000001ff0d7435 */ /* 0x000fe200000001ff */
[----:B------:R-:W-:Y:S02]  /*17c0*/  MOV R26, R7 ;  /* 0x00000007001a7202 */ /* 0x000fe40000000f00 */
[----:B------:R-:W-:-:S08]  /*17d0*/  MOV R8, R16 ;  /* 0x0000001000087202 */ /* 0x000fd00000000f00 */
[----:B------:R-:W-:Y:S05]  /*17e0*/  WARPSYNC.COLLECTIVE R11, `(.L_x_1393) ;  /* 0x000000000b087348 */ /* 0x000fea0003c00000 */
[----:B------:R0:W1:Y:S02]  /*17f0*/  SHFL.BFLY P2, R16, R26, R13, R12 ;  /* 0x0c00000d1a107389 */ /* 0x000064000004000c */
[----:B01----:R-:W-:Y:S01]  /*1800*/  ENDCOLLECTIVE ;  /* 0x000000000000791b */ /* 0x003fe20003800000 */
.L_x_1393:
[----:B------:R-:W-:Y:S01]  /*1810*/  HFMA2.MMA R13, -RZ, RZ, 0, 1.1920928955078125e-07 ;  /* 0x00000002ff0d7435 */ /* 0x000fe200000001ff */
[----:B------:R-:W-:-:S05]  /*1820*/  MOV R18, R16 ;  /* 0x0000001000127202 */ /* 0x000fca0000000f00 */
[----:B------:R-:W-:-:S05]  /*1830*/  FADD.FTZ R22, R7, R18 ;  /* 0x0000001207167221 */ /* 0x000fca0000010000 */
[----:B------:R-:W-:-:S07]  /*1840*/  MOV R26, R22 ;  /* 0x00000016001a7202 */ /* 0x000fce0000000f00 */
[----:B------:R-:W-:Y:S05]  /*1850*/  WARPSYNC.COLLECTIVE R11, `(.L_x_1394) ;  /* 0x000000000b087348 */ /* 0x000fea0003c00000 */
[----:B------:R0:W1:Y:S02]  /*1860*/  SHFL.BFLY P2, R16, R26, R13, R12 ;  /* 0x0c00000d1a107389 */ /* 0x000064000004000c */
[----:B01----:R-:W-:Y:S01]  /*1870*/  ENDCOLLECTIVE ;  /* 0x000000000000791b */ /* 0x003fe20003800000 */
.L_x_1394:
[----:B------:R-:W-:Y:S01]  /*1880*/  HFMA2.MMA R13, -RZ, RZ, 0, 2.384185791015625e-07 ;  /* 0x00000004ff0d7435 */ /* 0x000fe200000001ff */
[----:B------:R-:W-:-:S05]  /*1890*/  MOV R21, R16 ;  /* 0x0000001000157202 */ /* 0x000fca0000000f00 */
[----:B------:R-:W-:-:S05]  /*18a0*/  FADD.FTZ R7, R22, R21 ;  /* 0x0000001516077221 */ /* 0x000fca0000010000 */
[----:B------:R-:W-:-:S07]  /*18b0*/  MOV R26, R7 ;  /* 0x00000007001a7202 */ /* 0x000fce0000000f00 */
[----:B------:R-:W-:Y:S05]  /*18c0*/  WARPSYNC.COLLECTIVE R11, `(.L_x_1395) ;  /* 0x000000000b087348 */ /* 0x000fea0003c00000 */
[----:B------:R0:W1:Y:S02]  /*18d0*/  SHFL.BFLY P2, R16, R26, R13, R12 ;  /* 0x0c00000d1a107389 */ /* 0x000064000004000c */
[----:B01----:R-:W-:Y:S01]  /*18e0*/  ENDCOLLECTIVE ;  /* 0x000000000000791b */ /* 0x003fe20003800000 */
.L_x_1395:
[----:B------:R-:W-:Y:S01]  /*18f0*/  HFMA2.MMA R13, -RZ, RZ, 0, 4.76837158203125e-07 ;  /* 0x00000008ff0d7435 */ /* 0x000fe200000001ff */
[----:B------:R-:W-:-:S05]  /*1900*/  MOV R20, R16 ;  /* 0x0000001000147202 */ /* 0x000fca0000000f00 */
[----:B------:R-:W-:-:S05]  /*1910*/  FADD.FTZ R23, R7, R20 ;  /* 0x0000001407177221 */ /* 0x000fca0000010000 */
[----:B------:R-:W-:-:S07]  /*1920*/  MOV R26, R23 ;  /* 0x00000017001a7202 */ /* 0x000fce0000000f00 */
[----:B------:R-:W-:Y:S05]  /*1930*/  WARPSYNC.COLLECTIVE R11, `(.L_x_1396) ;  /* 0x000000000b087348 */ /* 0x000fea0003c00000 */
[----:B------:R0:W1:Y:S02]  /*1940*/  SHFL.BFLY P2, R16, R26, R13, R12 ;  /* 0x0c00000d1a107389 */ /* 0x000064000004000c */
[----:B01----:R-:W-:Y:S01]  /*1950*/  ENDCOLLECTIVE ;  /* 0x000000000000791b */ /* 0x003fe20003800000 */
.L_x_1396:
[----:B------:R-:W-:Y:S01]  /*1960*/  HFMA2.MMA R13, -RZ, RZ, 0, 9.5367431640625e-07 ;  /* 0x00000010ff0d7435 */ /* 0x000fe200000001ff */
[----:B------:R-:W-:-:S05]  /*1970*/  MOV R24, R16 ;  /* 0x0000001000187202 */ /* 0x000fca0000000f00 */
[----:B------:R-:W-:-:S05]  /*1980*/  FADD.FTZ R24, R23, R24 ;  /* 0x0000001817187221 */ /* 0x000fca0000010000 */
[----:B------:R-:W-:-:S07]  /*1990*/  MOV R26, R24 ;  /* 0x00000018001a7202 */ /* 0x000fce0000000f00 */
[----:B------:R-:W-:Y:S05]  /*19a0*/  WARPSYNC.COLLECTIVE R11, `(.L_x_1397) ;  /* 0x000000000b087348 */ /* 0x000fea0003c00000 */
[----:B------:R0:W1:Y:S02]  /*19b0*/  SHFL.BFLY P2, R16, R26, R13, R12 ;  /* 0x0c00000d1a107389 */ /* 0x000064000004000c */
[----:B01----:R-:W-:Y:S01]  /*19c0*/  ENDCOLLECTIVE ;  /* 0x000000000000791b */ /* 0x003fe20003800000 */
.L_x_1397:
[----:B------:R-:W-:Y:S05]  /*19d0*/  BRA `(.L_x_1398) ;  /* 0xfffffff400507947 */ /* 0x000fea000383ffff */
.L_x_1399:
        /* <DEDUP_REMOVED lines=10> */
.L_x_2982:


//--------------------- .text._ZN10layer_norm31ln_parallel_residual_bwd_kernelINS_13Kernel_traitsIf13__nv_bfloat16fS2_fjLj2048ELj1ELj1ELj4ELj16ENS_18Kernel_traits_baseILj2048EfS2_fS2_fjLj128EEEEELb1ELb1ELb1EEEvNS_9BwdParamsE --------------------------
	.section	.text._ZN10layer_norm31ln_parallel_residual_bwd_kernelINS_13Kernel_traitsIf13__nv_bfloat16fS2_fjLj2048ELj1ELj1ELj4ELj16ENS_18Kernel_traits_baseILj2048EfS2_fS2_fjLj128EEEEELb1ELb1ELb1EEEvNS_9BwdParamsE,"ax",@progbits
	.align	128
        .global         _ZN10layer_norm31ln_parallel_residual_bwd_kernelINS_13Kernel_traitsIf13__nv_bfloat16fS2_fjLj2048ELj1ELj1ELj4ELj16ENS_18Kernel_traits_baseILj2048EfS2_fS2_fjLj128EEEEELb1ELb1ELb1EEEvNS_9BwdParamsE
        .type           _ZN10layer_norm31ln_parallel_residual_bwd_kernelINS_13Kernel_traitsIf13__nv_bfloat16fS2_fjLj2048ELj1ELj1ELj4ELj16ENS_18Kernel_traits_baseILj2048EfS2_fS2_fjLj128EEEEELb1ELb1ELb1EEEvNS_9BwdParamsE,@function
        .size           _ZN10layer_norm31ln_parallel_residual_bwd_kernelINS_13Kernel_traitsIf13__nv_bfloat16fS2_fjLj2048ELj1ELj1ELj4ELj16ENS_18Kernel_traits_baseILj2048EfS2_fS2_fjLj128EEEEELb1ELb1ELb1EEEvNS_9BwdParamsE,(.L_x_2983 - _ZN10layer_norm31ln_parallel_residual_bwd_kernelINS_13Kernel_traitsIf13__nv_bfloat16fS2_fjLj2048ELj1ELj1ELj4ELj16ENS_18Kernel_traits_baseILj2048EfS2_fS2_fjLj128EEEEELb1ELb1ELb1EEEvNS_9BwdParamsE)
        .other          _ZN10layer_norm31ln_parallel_residual_bwd_kernelINS_13Kernel_traitsIf13__nv_bfloat16fS2_fjLj2048ELj1ELj1ELj4ELj16ENS_18Kernel_traits_baseILj2048EfS2_fS2_fjLj128EEEEELb1ELb1ELb1EEEvNS_9BwdParamsE,@"STO_CUDA_ENTRY STV_DEFAULT"
_ZN10layer_norm31ln_parallel_residual_bwd_kernelINS_13Kernel_traitsIf13__nv_bfloat16fS2_fjLj2048ELj1ELj1ELj4ELj16ENS_18Kernel_traits_baseILj2048EfS2_fS2_fjLj128EEEEELb1ELb1ELb1EEEvNS_9BwdParamsE:
.text._ZN10layer_norm31ln_parallel_residual_bwd_kernelINS_13Kernel_traitsIf13__nv_bfloat16fS2_fjLj2048ELj1ELj1ELj4ELj16ENS_18Kernel_traits_baseILj2048EfS2_fS2_fjLj128EEEEELb1ELb1ELb1EEEvNS_9BwdParamsE:
        /* <DEDUP_REMOVED lines=33> */
.L_x_1400:
[----:B------:R-:W-:Y:S01]  /*0210*/  SHF.L.U32 R0, R78, 0x5, RZ ;  /* 0x000000054e007819 */ /* 0x000fe200000006ff */
[----:B------:R-:W-:-:S03]  /*0220*/  ULDC.64 UR6, c[0x0][0x260] ;  /* 0x0000980000067ab9 */ /* 0x000fc60000000a00 */
[----:B------:R-:W-:-:S04]  /*0230*/  LOP3.LUT R0, R0, 0xfe0, RZ, 0xc0, !PT ;  /* 0x00000fe000007812 */ /* 0x000fc800078ec0ff */
[----:B------:R-:W-:-:S04]  /*0240*/  IADD3 R2, P0, R0, UR6, RZ ;  /* 0x0000000600027c10 */ /* 0x000fc8000ff1e0ff */
[----:B------:R-:W-:Y:S01]  /*0250*/  IADD3.X R3, RZ, UR7, RZ, P0, !PT ;  /* 0x00000007ff037c10 */ /* 0x000fe200087fe4ff */
[----:B------:R-:W-:-:S04]  /*0260*/  ULDC.64 UR6, c[0x0][0x2c8] ;  /* 0x0000b20000067ab9 */ /* 0x000fc80000000a00 */
        /* <DEDUP_REMOVED lines=24> */
[----:B------:R-:W-:Y:S02]  /*03f0*/  CS2R R108, SRZ ;  /* 0x00000000006c7805 */ /* 0x000fe4000001ff00 */
[----:B------:R-:W-:Y:S02]  /*0400*/  CS2R R110, SRZ ;  /* 0x00000000006e7805 */ /* 0x000fe4000001ff00 */
[----:B0-----:R-:W-:-:S07]  /*0410*/  LOP3.LUT R112, R78, 0x7f, RZ, 0xc0, !PT ;  /* 0x0000007f4e707812 */ /* 0x001fce00078ec0ff */
.L_x_1403:
        /* <DEDUP_REMOVED lines=9> */
[----:B------:R-:W4:Y:S01]  /*04b0*/  LDG.E R126, desc[UR4][R70.64] ;  /* 0x00000004467e7981 */ /* 0x000f22000c1e1900 */
[C---:B-1----:R-:W-:Y:S01]  /*04c0*/  IMAD.WIDE.U32 R74, R114.reuse, 0x20, R120 ;  /* 0x00000020724a7825 */ /* 0x042fe200078e0078 */
[----:B------:R-:W0:Y:S03]  /*04d0*/  @P0 LDC.64 R76, c[0x0][0x2c8] ;  /* 0x0000b200ff4c0b82 */ /* 0x000e260000000a00 */
[C---:B------:R-:W-:Y:S01]  /*04e0*/  VIADD R113, R114.reuse, 0x80 ;  /* 0x0000008072717836 */ /* 0x040fe20000000000 */
[----:B------:R-:W4:Y:S01]  /*04f0*/  LDG.E.128 R48, desc[UR4][R74.64] ;  /* 0x000000044a307981 */ /* 0x000f22000c1e1d00 */
[----:B--2---:R-:W-:-:S03]  /*0500*/  IMAD.WIDE.U32 R52, R114, 0x10, R68 ;  /* 0x0000001072347825 */ /* 0x004fc600078e0044 */
[----:B------:R1:W2:Y:S01]  /*0510*/  LDG.E.128 R56, desc[UR4][R74.64+0x10] ;  /* 0x000010044a387981 */ /* 0x0002a2000c1e1d00 */
[----:B------:R-:W-:Y:S01]  /*0520*/  ISETP.NE.U32.AND P1, PT, RZ, UR12, PT ;  /* 0x0000000cff007c0c */ /* 0x000fe2000bf25070 */
[----:B------:R-:W0:Y:S01]  /*0530*/  @P0 LDC.64 R116, c[0x0][0x2c8] ;  /* 0x0000b200ff740b82 */ /* 0x000e220000000a00 */
[----:B---3--:R-:W-:Y:S01]  /*0540*/  IMAD.WIDE R118, R79, 0x4, R118 ;  /* 0x000000044f767825 */ /* 0x008fe200078e0276 */
[----:B------:R-:W3:Y:S06]  /*0550*/  LDG.E.128 R52, desc[UR4][R52.64] ;  /* 0x0000000434347981 */ /* 0x000eec000c1e1d00 */
[----:B-1----:R-:W1:Y:S01]  /*0560*/  LDC.64 R74, c[0x0][0x240] ;  /* 0x00009000ff4a7b82 */ /* 0x002e620000000a00 */
[C---:B------:R-:W-:Y:S01]  /*0570*/  IMAD.WIDE.U32 R68, R113.reuse, 0x10, R68 ;  /* 0x0000001071447825 */ /* 0x040fe200078e0044 */
[----:B------:R0:W3:Y:S05]  /*0580*/  LDG.E R115, desc[UR4][R118.64] ;  /* 0x0000000476737981 */ /* 0x0000ea000c1e1900 */
[----:B------:R-:W3:Y:S01]  /*0590*/  LDG.E.128 R68, desc[UR4][R68.64] ;  /* 0x0000000444447981 */ /* 0x000ee2000c1e1d00 */
[----:B------:R-:W-:-:S05]  /*05a0*/  IMAD.WIDE.U32 R120, R113, 0x20, R120 ;  /* 0x0000002071787825 */ /* 0x000fca00078e0078 */
[----:B------:R-:W3:Y:S04]  /*05b0*/  LDG.E.128 R60, desc[UR4][R120.64] ;  /* 0x00000004783c7981 */ /* 0x000ee8000c1e1d00 */
[----:B------:R1:W3:Y:S01]  /*05c0*/  LDG.E.128 R64, desc[UR4][R120.64+0x10] ;  /* 0x0000100478407981 */ /* 0x0002e2000c1e1d00 */
[C---:B0-----:R-:W-:Y:S01]  /*05d0*/  @P0 IMAD.WIDE.U32 R118, R113.reuse, 0x20, R76 ;  /* 0x0000002071760825 */ /* 0x041fe200078e004c */
[----:B------:R-:W-:Y:S02]  /*05e0*/  ISETP.NE.AND.EX P1, PT, RZ, UR13, PT, P1 ;  /* 0x0000000dff007c0c */ /* 0x000fe4000bf25310 */
[----:B------:R-:W-:Y:S01]  /*05f0*/  LOP3.LUT P6, RZ, R0, 0xff, RZ, 0xc0, !PT ;  /* 0x000000ff00ff7812 */ /* 0x000fe200078cc0ff */
[C---:B------:R-:W-:Y:S01]  /*0600*/  @P0 IMAD.WIDE.U32 R116, R114.reuse, 0x20, R116 ;  /* 0x0000002072740825 */ /* 0x040fe200078e0074 */
[----:B-----5:R-:W5:Y:S03]  /*0610*/  @P0 LDG.E.128 R28, desc[UR4][R118.64] ;  /* 0x00000004761c0981 */ /* 0x020f66000c1e1d00 */
[C-C-:B-1----:R-:W-:Y:S01]  /*0620*/  IMAD.WIDE.U32 R76, R114.reuse, 0x8, R74.reuse ;  /* 0x00000008724c7825 */ /* 0x142fe200078e004a */
[----:B------:R-:W5:Y:S03]  /*0630*/  @P0 LDG.E.128 R20, desc[UR4][R116.64] ;  /* 0x0000000474140981 */ /* 0x000f66000c1e1d00 */
[----:B------:R-:W-:Y:S01]  /*0640*/  IMAD.WIDE.U32 R74, R113, 0x8, R74 ;  /* 0x00000008714a7825 */ /* 0x000fe200078e004a */
[----:B------:R-:W5:Y:S01]  /*0650*/  @P0 LDG.E.128 R24, desc[UR4][R116.64+0x10] ;  /* 0x0000100474180981 */ /* 0x000f62000c1e1d00 */
[----:B------:R-:W0:Y:S03]  /*0660*/  @P1 LDC.64 R122, c[0x0][0x248] ;  /* 0x00009200ff7a1b82 */ /* 0x000e260000000a00 */
[----:B------:R-:W5:Y:S04]  /*0670*/  LDG.E.64 R76, desc[UR4][R76.64] ;  /* 0x000000044c4c7981 */ /* 0x000f68000c1e1b00 */
[----:B------:R-:W5:Y:S01]  /*0680*/  LDG.E.64 R74, desc[UR4][R74.64] ;  /* 0x000000044a4a7981 */ /* 0x000f62000c1e1b00 */
[----:B------:R-:W1:Y:S03]  /*0690*/  @P1 LDC.64 R124, c[0x0][0x248] ;  /* 0x00009200ff7c1b82 */ /* 0x000e660000000a00 */
[----:B------:R-:W5:Y:S01]  /*06a0*/  @P0 LDG.E.128 R32, desc[UR4][R118.64+0x10] ;  /* 0x0000100476200981 */ /* 0x000f62000c1e1d00 */
[----:B0-----:R-:W-:-:S05]  /*06b0*/  @P1 IMAD.WIDE.U32 R120, R114, 0x8, R122 ;  /* 0x0000000872781825 */ /* 0x001fca00078e007a */
[----:B------:R-:W5:Y:S01]  /*06c0*/  @P1 LDG.E.64 R2, desc[UR4][R120.64] ;  /* 0x0000000478021981 */ /* 0x000f62000c1e1b00 */
[----:B-1----:R-:W-:-:S05]  /*06d0*/  @P1 IMAD.WIDE.U32 R122, R113, 0x8, R124 ;  /* 0x00000008717a1825 */ /* 0x002fca00078e007c */
[----:B------:R0:W5:Y:S01]  /*06e0*/  @P1 LDG.E.64 R72, desc[UR4][R122.64] ;  /* 0x000000047a481981 */ /* 0x000162000c1e1b00 */
[----:B------:R-:W-:Y:S01]  /*06f0*/  UMOV UR6, 0xffffffff ;  /* 0xffffffff00067882 */ /* 0x000fe20000000000 */
[----:B------:R-:W-:Y:S02]  /*0700*/  IADD3 R79, R79, UR10, RZ ;  /* 0x0000000a4f4f7c10 */ /* 0x000fe4000fffe0ff */
[----:B------:R-:W-:Y:S02]  /*0710*/  LOP3.LUT P2, RZ, R78, 0x1f, RZ, 0xc0, !PT ;  /* 0x0000001f4eff7812 */ /* 0x000fe4000784c0ff */
[----:B------:R-:W-:Y:S02]  /*0720*/  ISETP.GE.AND P5, PT, R79, UR11, PT ;  /* 0x0000000b4f007c0c */ /* 0x000fe4000bfa6270 */
[----:B----4-:R-:W-:-:S05]  /*0730*/  FSEL R142, R126, RZ, !P4 ;  /* 0x000000ff7e8e7208 */ /* 0x010fca0006000000 */
[C---:B------:R-:W-:Y:S01]  /*0740*/  FADD.FTZ R0, -R142.reuse, R48 ;  /* 0x000000308e007221 */ /* 0x040fe20000010100 */
[C---:B------:R-:W-:Y:S01]  /*0750*/  FADD.FTZ R124, -R142.reuse, R51 ;  /* 0x000000338e7c7221 */ /* 0x040fe20000010100 */
[C---:B0-----:R-:W-:Y:S01]  /*0760*/  FADD.FTZ R122, -R142.reuse, R50 ;  /* 0x000000328e7a7221 */ /* 0x041fe20000010100 */
[C---:B--2---:R-:W-:Y:S01]  /*0770*/  FADD.FTZ R130, -R142.reuse, R59 ;  /* 0x0000003b8e827221 */ /* 0x044fe20000010100 */
[----:B------:R-:W-:Y:S01]  /*0780*/  FADD.FTZ R120, -R142, R49 ;  /* 0x000000318e787221 */ /* 0x000fe20000010100 */
[C---:B---3--:R-:W-:Y:S02]  /*0790*/  SHF.L.U32 R133, R52.reuse, 0x10, RZ ;  /* 0x0000001034857819 */ /* 0x048fe400000006ff */
[----:B------:R-:W-:Y:S02]  /*07a0*/  PRMT R116, R52, 0x7632, R116 ;  /* 0x0000763234747816 */ /* 0x000fe40000000074 */
[----:B------:R-:W-:Y:S01]  /*07b0*/  PRMT R117, R53, 0x7632, R117 ;  /* 0x0000763235757816 */ /* 0x000fe20000000075 */
[----:B------:R-:W-:Y:S01]  /*07c0*/  FMUL.FTZ R0, R115, R0 ;  /* 0x0000000073007220 */ /* 0x000fe20000410000 */
[C---:B------:R-:W-:Y:S01]  /*07d0*/  PRMT R118, R54.reuse, 0x7632, R118 ;  /* 0x0000763236767816 */ /* 0x040fe20000000076 */
[----:B------:R-:W-:Y:S01]  /*07e0*/  FADD.FTZ R94, R133, R94 ;  /* 0x0000005e855e7221 */ /* 0x000fe20000010000 */
[----:B------:R-:W-:Y:S01]  /*07f0*/  SHF.L.U32 R125, R54, 0x10, RZ ;  /* 0x00000010367d7819 */ /* 0x000fe200000006ff */
[-C--:B------:R-:W-:Y:S01]  /*0800*/  FFMA.FTZ R111, R0, R133.reuse, R111 ;  /* 0x00000085006f7223 */ /* 0x080fe2000001006f */
[----:B------:R-:W-:Y:S01]  /*0810*/  PRMT R123, R55, 0x7632, R123 ;  /* 0x00007632377b7816 */ /* 0x000fe2000000007b */
[----:B------:R-:W-:Y:S01]  /*0820*/  FMUL.FTZ R124, R115, R124 ;  /* 0x0000007c737c7220 */ /* 0x000fe20000410000 */
[----:B------:R-:W-:Y:S01]  /*0830*/  SHF.L.U32 R116, R116, 0x10, RZ ;  /* 0x0000001074747819 */ /* 0x000fe200000006ff */
[----:B------:R-:W-:Y:S01]  /*0840*/  FMUL.FTZ R133, R16, R133 ;  /* 0x0000008510857220 */ /* 0x000fe20000410000 */
[----:B------:R-:W-:Y:S01]  /*0850*/  SHF.L.U32 R54, R117, 0x10, RZ ;  /* 0x0000001075367819 */ /* 0x000fe200000006ff */
[----:B------:R-:W-:Y:S01]  /*0860*/  FMUL.FTZ R129, R115, R122 ;  /* 0x0000007a73817220 */ /* 0x000fe20000410000 */
[----:B------:R-:W-:Y:S01]  /*0870*/  SHF.L.U32 R119, R53, 0x10, RZ ;  /* 0x0000001035777819 */ /* 0x000fe200000006ff */
[C---:B------:R-:W-:Y:S01]  /*0880*/  IMAD.U32 R53, R70.reuse, 0x10000, RZ ;  /* 0x0001000046357824 */ /* 0x040fe200078e00ff */
[----:B------:R-:W-:Y:S01]  /*0890*/  PRMT R52, R70, 0x7632, R52 ;  /* 0x0000763246347816 */ /* 0x000fe20000000034 */
[----:B------:R-:W-:-:S02]  /*08a0*/  IMAD.U32 R122, R118, 0x10000, RZ ;  /* 0x00010000767a7824 */ /* 0x000fc400078e00ff */
[----:B------:R-:W-:Y:S01]  /*08b0*/  FADD.FTZ R126, -R142, R57 ;  /* 0x000000398e7e7221 */ /* 0x000fe20000010100 */
[----:B------:R-:W-:Y:S01]  /*08c0*/  SHF.L.U32 R70, R123, 0x10, RZ ;  /* 0x000000107b467819 */ /* 0x000fe200000006ff */
[----:B------:R-:W-:Y:S01]  /*08d0*/  FMUL.FTZ R118, R115, R130 ;  /* 0x0000008273767220 */ /* 0x000fe20000410000 */
[----:B------:R-:W-:Y:S01]  /*08e0*/  FMUL.FTZ R130, R17, R116 ;  /* 0x0000007411827220 */ /* 0x000fe20000410000 */
[-C--:B------:R-:W-:Y:S01]  /*08f0*/  FFMA.FTZ R109, R124, R54.reuse, R109 ;  /* 0x000000367c6d7223 */ /* 0x080fe2000001006d */
[----:B------:R-:W-:Y:S01]  /*0900*/  FADD.FTZ R93, R54, R93 ;  /* 0x0000005d365d7221 */ /* 0x000fe20000010000 */
[----:B------:R-:W-:Y:S01]  /*0910*/  FMUL.FTZ R123, R19, R54 ;  /* 0x00000036137b7220 */ /* 0x000fe20000410000 */
[----:B------:R-:W-:Y:S01]  /*0920*/  FADD.FTZ R57, RZ, R133 ;  /* 0x00000085ff397221 */ /* 0x000fe20000010000 */
[----:B------:R-:W-:Y:S01]  /*0930*/  FMUL.FTZ R131, R115, R120 ;  /* 0x0000007873837220 */ /* 0x000fe20000410000 */
[----:B------:R-:W-:Y:S01]  /*0940*/  FFMA.FTZ R54, R0, R133, RZ ;  /* 0x0000008500367223 */ /* 0x000fe200000100ff */
[----:B------:R-:W-:Y:S01]  /*0950*/  FADD.FTZ R56, -R142, R56 ;  /* 0x000000388e387221 */ /* 0x000fe20000010100 */
[----:B------:R-:W-:Y:S01]  /*0960*/  FMUL.FTZ R128, R18, R119 ;  /* 0x0000007712807220 */ /* 0x000fe20000410000 */
[----:B------:R-:W-:Y:S01]  /*0970*/  FADD.FTZ R57, R57, R130 ;  /* 0x0000008239397221 */ /* 0x000fe20000010000 */
[----:B------:R-:W-:Y:S01]  /*0980*/  FFMA.FTZ R54, R131, R130, R54 ;  /* 0x0000008283367223 */ /* 0x000fe20000010036 */
[----:B------:R-:W-:-:S02]  /*0990*/  FMUL.FTZ R127, R115, R56 ;  /* 0x00000038737f7220 */ /* 0x000fc40000410000 */
[----:B------:R-:W-:Y:S01]  /*09a0*/  FADD.FTZ R56, R57, R128 ;  /* 0x0000008039387221 */ /* 0x000fe20000010000 */
[----:B------:R-:W-:Y:S01]  /*09b0*/  FFMA.FTZ R57, R129, R128, R54 ;  /* 0x0000008081397223 */ /* 0x000fe20000010036 */
[C---:B------:R-:W-:Y:S01]  /*09c0*/  FADD.FTZ R132, -R142.reuse, R61 ;  /* 0x0000003d8e847221 */ /* 0x040fe20000010100 */
[C---:B------:R-:W-:Y:S01]  /*09d0*/  FADD.FTZ R136, -R142.reuse, R63 ;  /* 0x0000003f8e887221 */ /* 0x040fe20000010100 */
[----:B------:R-:W-:Y:S01]  /*09e0*/  FADD.FTZ R90, R125, R90 ;  /* 0x0000005a7d5a7221 */ /* 0x000fe20000010000 */
[-C--:B------:R-:W-:Y:S01]  /*09f0*/  FFMA.FTZ R106, R127, R125.reuse, R106 ;  /* 0x0000007d7f6a7223 */ /* 0x080fe2000001006a */
[----:B------:R-:W-:Y:S01]  /*0a00*/  FMUL.FTZ R126, R115, R126 ;  /* 0x0000007e737e7220 */ /* 0x000fe20000410000 */
[C---:B------:R-:W-:Y:S01]  /*0a10*/  FADD.FTZ R58, -R142.reuse, R58 ;  /* 0x0000003a8e3a7221 */ /* 0x040fe20000010100 */
[C---:B------:R-:W-:Y:S01]  /*0a20*/  FADD.FTZ R60, -R142.reuse, R60 ;  /* 0x0000003c8e3c7221 */ /* 0x040fe20000010100 */
[C---:B------:R-:W-:Y:S01]  /*0a30*/  FADD.FTZ R134, -R142.reuse, R62 ;  /* 0x0000003e8e867221 */ /* 0x040fe20000010100 */
[C---:B------:R-:W-:Y:S01]  /*0a40*/  FADD.FTZ R138, -R142.reuse, R64 ;  /* 0x000000408e8a7221 */ /* 0x040fe20000010100 */
[C---:B------:R-:W-:Y:S01]  /*0a50*/  FADD.FTZ R140, -R142.reuse, R65 ;  /* 0x000000418e8c7221 */ /* 0x040fe20000010100 */
[----:B------:R-:W-:Y:S01]  /*0a60*/  FADD.FTZ R66, -R142, R66 ;  /* 0x000000428e427221 */ /* 0x000fe20000010100 */
[----:B------:R-:W-:Y:S01]  /*0a70*/  PRMT R63, R69, 0x7632, R63 ;  /* 0x00007632453f7816 */ /* 0x000fe2000000003f */
[----:B------:R-:W-:Y:S01]  /*0a80*/  FMUL.FTZ R125, R12, R125 ;  /* 0x0000007d0c7d7220 */ /* 0x000fe20000410000 */
[----:B------:R-:W-:Y:S01]  /*0a90*/  FADD.FTZ R56, R56, R123 ;  /* 0x0000007b38387221 */ /* 0x000fe20000010000 */
[----:B------:R-:W-:Y:S01]  /*0aa0*/  FADD.FTZ R142, -R142, R67 ;  /* 0x000000438e8e7221 */ /* 0x000fe20000010100 */
[----:B------:R-:W-:Y:S01]  /*0ab0*/  FFMA.FTZ R54, R124, R123, R57 ;  /* 0x0000007b7c367223 */ /* 0x000fe20000010039 */
[----:B------:R-:W-:Y:S01]  /*0ac0*/  PRMT R62, R68, 0x7632, R62 ;  /* 0x00007632443e7816 */ /* 0x000fe2000000003e */
[----:B------:R-:W-:Y:S01]  /*0ad0*/  FADD.FTZ R91, R122, R91 ;  /* 0x0000005b7a5b7221 */ /* 0x000fe20000010000 */
[----:B------:R-:W-:Y:S01]  /*0ae0*/  SHF.L.U32 R67, R68, 0x10, RZ ;  /* 0x0000001044437819 */ /* 0x000fe200000006ff */
[----:B------:R-:W-:Y:S01]  /*0af0*/  FFMA.FTZ R107, R126, R122, R107 ;  /* 0x0000007a7e6b7223 */ /* 0x000fe2000001006b */
[----:B------:R-:W-:Y:S01]  /*0b00*/  FMUL.FTZ R68, R115, R132 ;  /* 0x0000008473447220 */ /* 0x000fe20000410000 */
[----:B------:R-:W-:-:S02]  /*0b10*/  IMAD.U32 R135, R55, 0x10000, RZ ;  /* 0x0001000037877824 */ /* 0x000fc400078e00ff */
[----:B------:R-:W-:Y:S01]  /*0b20*/  FMUL.FTZ R122, R13, R122 ;  /* 0x0000007a0d7a7220 */ /* 0x000fe20000410000 */
[----:B------:R-:W-:Y:S01]  /*0b30*/  SHF.L.U32 R132, R63, 0x10, RZ ;  /* 0x000000103f847819 */ /* 0x000fe200000006ff */
[----:B------:R-:W-:Y:S01]  /*0b40*/  FADD.FTZ R57, R56, R125 ;  /* 0x0000007d38397221 */ /* 0x000fe20000010000 */
[----:B------:R-:W-:Y:S01]  /*0b50*/  FFMA.FTZ R63, R127, R125, R54 ;  /* 0x0000007d7f3f7223 */ /* 0x000fe20000010036 */
[----:B------:R-:W-:Y:S01]  /*0b60*/  SHF.L.U32 R55, R69, 0x10, RZ ;  /* 0x0000001045377819 */ /* 0x000fe200000006ff */
[----:B------:R-:W-:Y:S01]  /*0b70*/  FMUL.FTZ R120, R14, R135 ;  /* 0x000000870e787220 */ /* 0x000fe20000410000 */
[----:B------:R-:W-:Y:S01]  /*0b80*/  FMUL.FTZ R69, R115, R134 ;  /* 0x0000008673457220 */ /* 0x000fe20000410000 */
[----:B------:R-:W-:Y:S02]  /*0b90*/  IMAD.U32 R54, R52, 0x10000, RZ ;  /* 0x0001000034367824 */ /* 0x000fe400078e00ff */
[----:B------:R-:W-:Y:S01]  /*0ba0*/  FADD.FTZ R57, R57, R122 ;  /* 0x0000007a39397221 */ /* 0x000fe20000010000 */
[----:B------:R-:W-:Y:S01]  /*0bb0*/  FMUL.FTZ R121, R115, R58 ;  /* 0x0000003a73797220 */ /* 0x000fe20000410000 */
[----:B------:R-:W-:Y:S01]  /*0bc0*/  FFMA.FTZ R52, R126, R122, R63 ;  /* 0x0000007a7e347223 */ /* 0x000fe2000001003f */
[----:B------:R-:W-:Y:S01]  /*0bd0*/  PRMT R50, R71, 0x7632, R50 ;  /* 0x0000763247327816 */ /* 0x000fe20000000032 */
[----:B------:R-:W-:Y:S01]  /*0be0*/  FFMA.FTZ R110, R131, R116, R110 ;  /* 0x00000074836e7223 */ /* 0x000fe2000001006e */
[----:B------:R-:W-:Y:S01]  /*0bf0*/  SHF.L.U32 R51, R71, 0x10, RZ ;  /* 0x0000001047337819 */ /* 0x000fe200000006ff */
[----:B------:R-:W-:Y:S01]  /*0c00*/  FADD.FTZ R95, R116, R95 ;  /* 0x0000005f745f7221 */ /* 0x000fe20000010000 */
[----:B------:R-:W-:Y:S01]  /*0c10*/  FADD.FTZ R89, R70, R89 ;  /* 0x0000005946597221 */ /* 0x000fe20000010000 */
[----:B------:R-:W-:Y:S01]  /*0c20*/  FFMA.FTZ R105, R118, R70, R105 ;  /* 0x0000004676697223 */ /* 0x000fe20000010069 */
[----:B------:R-:W-:Y:S01]  /*0c30*/  FMUL.FTZ R71, R115, R60 ;  /* 0x0000003c73477220 */ /* 0x000fe20000410000 */
[----:B------:R-:W-:Y:S01]  /*0c40*/  FMUL.FTZ R70, R15, R70 ;  /* 0x000000460f467220 */ /* 0x000fe20000410000 */
[----:B------:R-:W-:Y:S01]  /*0c50*/  FADD.FTZ R84, R55, R84 ;  /* 0x0000005437547221 */ /* 0x000fe20000010000 */
[-C--:B------:R-:W-:Y:S01]  /*0c60*/  FFMA.FTZ R100, R69, R55.reuse, R100 ;  /* 0x0000003745647223 */ /* 0x080fe20000010064 */
[----:B------:R-:W-:Y:S01]  /*0c70*/  FMUL.FTZ R116, R10, R55 ;  /* 0x000000370a747220 */ /* 0x000fe20000410000 */
[----:B------:R-:W-:Y:S01]  /*0c80*/  FADD.FTZ R57, R57, R120 ;  /* 0x0000007839397221 */ /* 0x000fe20000010000 */
[----:B------:R-:W-:Y:S01]  /*0c90*/  FFMA.FTZ R55, R121, R120, R52 ;  /* 0x0000007879377223 */ /* 0x000fe20000010034 */
[----:B------:R-:W-:Y:S01]  /*0ca0*/  FMUL.FTZ R59, R115, R66 ;  /* 0x00000042733b7220 */ /* 0x000fe20000410000 */
        /* <DEDUP_REMOVED lines=21> */
[----:B------:R-:W-:-:S03]  /*0e00*/  FFMA.FTZ R53, R69, R116, R50 ;  /* 0x0000007445357223 */ /* 0x000fc60000010032 */
[----:B------:R-:W-:Y:S01]  /*0e10*/  FADD.FTZ R55, R52, R117 ;  /* 0x0000007534377221 */ /* 0x000fe20000010000 */
[----:B------:R-:W-:Y:S01]  /*0e20*/  FFMA.FTZ R50, R64, R117, R53 ;  /* 0x0000007540327223 */ /* 0x000fe20000010035 */
[----:B------:R-:W-:Y:S01]  /*0e30*/  FMUL.FTZ R65, R5, R54 ;  /* 0x0000003605417220 */ /* 0x000fe20000410000 */
[----:B------:R-:W-:Y:S01]  /*0e40*/  FMUL.FTZ R60, R115, R140 ;  /* 0x0000008c733c7220 */ /* 0x000fe20000410000 */
[----:B------:R-:W-:Y:S01]  /*0e50*/  FADD.FTZ R52, R55, R62 ;  /* 0x0000003e37347221 */ /* 0x000fe20000010000 */
[----:B------:R-:W-:Y:S01]  /*0e60*/  FFMA.FTZ R53, R61, R62, R50 ;  /* 0x0000003e3d357223 */ /* 0x000fe20000010032 */
[----:B------:R-:W-:Y:S01]  /*0e70*/  FFMA.FTZ R103, R68, R66, R103 ;  /* 0x0000004244677223 */ /* 0x000fe20000010067 */
[----:B------:R-:W-:Y:S01]  /*0e80*/  FADD.FTZ R87, R66, R87 ;  /* 0x0000005742577221 */ /* 0x000fe20000010000 */
[----:B------:R-:W-:Y:S01]  /*0e90*/  FADD.FTZ R80, R51, R80 ;  /* 0x0000005033507221 */ /* 0x000fe20000010000 */
[-C--:B------:R-:W-:Y:S01]  /*0ea0*/  FFMA.FTZ R96, R59, R51.reuse, R96 ;  /* 0x000000333b607223 */ /* 0x080fe20000010060 */
[----:B------:R-:W-:Y:S01]  /*0eb0*/  FMUL.FTZ R66, R6, R51 ;  /* 0x0000003306427220 */ /* 0x000fe20000410000 */
[----:B------:R-:W-:Y:S01]  /*0ec0*/  FADD.FTZ R51, R52, R65 ;  /* 0x0000004134337221 */ /* 0x000fe20000010000 */
[----:B------:R-:W-:Y:S01]  /*0ed0*/  SHF.R.U32.HI R48, RZ, 0x5, R78 ;  /* 0x00000005ff307819 */ /* 0x000fe2000001164e */
[----:B------:R-:W-:Y:S01]  /*0ee0*/  FFMA.FTZ R50, R60, R65, R53 ;  /* 0x000000413c327223 */ /* 0x000fe20000010035 */
[----:B------:R-:W-:Y:S01]  /*0ef0*/  FMUL.FTZ R58, R115, R142 ;  /* 0x0000008e733a7220 */ /* 0x000fe20000410000 */
[----:B------:R-:W-:Y:S01]  /*0f00*/  FADD.FTZ R52, R51, R66 ;  /* 0x0000004233347221 */ /* 0x000fe20000010000 */
[----:B------:R-:W-:Y:S01]  /*0f10*/  LOP3.LUT R49, R48, 0x7fffffc, RZ, 0xc0, !PT ;  /* 0x07fffffc30317812 */ /* 0x000fe200078ec0ff */
[----:B------:R-:W-:Y:S01]  /*0f20*/  FMUL.FTZ R63, R7, R56 ;  /* 0x00000038073f7220 */ /* 0x000fe20000410000 */
[----:B------:R-:W-:Y:S01]  /*0f30*/  FFMA.FTZ R51, R59, R66, R50 ;  /* 0x000000423b337223 */ /* 0x000fe20000010032 */
        /* <DEDUP_REMOVED lines=30> */
.L_x_1414:
[----:B------:R-:W3:Y:S01]  /*1120*/  S2R R55, SR_CgaCtaId ;  /* 0x0000000000377919 */ /* 0x000ee20000008800 */
[----:B------:R-:W-:Y:S01]  /*1130*/  MOV R54, 0x400 ;  /* 0x0000040000367802 */ /* 0x000fe20000000f00 */
[----:B------:R-:W-:Y:S01]  /*1140*/  UISETP.NE.AND UP0, UPT, UR17, URZ, UPT ;  /* 0x0000003f1100728c */ /* 0x000fe2000bf05270 */
[----:B------:R-:W-:Y:S01]  /*1150*/  @!P2 LOP3.LUT R48, R48, 0x3, RZ, 0xc0, !PT ;  /* 0x000000033030a812 */ /* 0x000fe200078ec0ff */
[----:B--2---:R-:W-:Y:S01]  /*1160*/  FADD.FTZ R57, R51, R50 ;  /* 0x0000003233397221 */ /* 0x004fe20000010000 */
[----:B-1----:R-:W-:Y:S02]  /*1170*/  FADD.FTZ R56, R52, R53 ;  /* 0x0000003534387221 */ /* 0x002fe40000010000 */
[----:B------:R-:W-:Y:S02]  /*1180*/  @!P2 IADD3 R48, R49, R48, RZ ;  /* 0x000000303130a210 */ /* 0x000fe40007ffe0ff */
[----:B------:R-:W-:Y:S01]  /*1190*/  PLOP3.LUT P4, PT, PT, PT, UP0, 0x80, 0x0 ;  /* 0x000000000000781c */ /* 0x000fe20003f8f008 */
[----:B------:R-:W-:Y:S05]  /*11a0*/  WARPSYNC.ALL ;  /* 0x0000000000007948 */ /* 0x000fea0003800000 */
[----:B---3--:R-:W-:-:S04]  /*11b0*/  LEA R54, R55, R54, 0x18 ;  /* 0x0000003637367211 */ /* 0x008fc800078ec0ff */
[----:B------:R-:W-:Y:S01]  /*11c0*/  LEA R134, R49, R54, 0x3 ;  /* 0x0000003631867211 */ /* 0x000fe200078e18ff */
[----:B------:R-:W-:-:S05]  /*11d0*/  @!P2 IMAD R132, R48, 0x8, R54 ;  /* 0x000000083084a824 */ /* 0x000fca00078e0236 */
        /* <DEDUP_REMOVED lines=26> */
[----:B-----5:R-:W-:Y:S01]  /*1380*/  MOV R0, R76 ;  /* 0x0000004c00007202 */ /* 0x020fe20000000f00 */
[C---:B------:R-:W-:Y:S01]  /*1390*/  FMUL.FTZ R50, R115.reuse, R50 ;  /* 0x0000003273327220 */ /* 0x040fe20000410000 */
[----:B------:R-:W-:Y:S01]  /*13a0*/  FMUL.FTZ R53, R115, R128 ;  /* 0x0000008073357220 */ /* 0x000fe20000410000 */
[----:B------:R-:W-:Y:S01]  /*13b0*/  @P2 FADD.FTZ R51, R20, R51 ;  /* 0x0000003314332221 */ /* 0x000fe20000010000 */
[----:B------:R-:W-:Y:S01]  /*13c0*/  LOP3.LUT P3, RZ, R0, 0xff, RZ, 0xc0, !PT ;  /* 0x000000ff00ff7812 */ /* 0x000fe2000786c0ff */
[----:B------:R-:W-:Y:S01]  /*13d0*/  @P2 FADD.FTZ R50, R21, R50 ;  /* 0x0000003215322221 */ /* 0x000fe20000010000 */
[----:B------:R-:W-:Y:S01]  /*13e0*/  @P1 MOV R0, R2 ;  /* 0x0000000200001202 */ /* 0x000fe20000000f00 */
[----:B------:R-:W-:Y:S01]  /*13f0*/  FMUL.FTZ R52, R51, UR16 ;  /* 0x0000001033347c20 */ /* 0x000fe20008410000 */
[----:B------:R-:W-:Y:S01]  /*1400*/  @P2 FADD.FTZ R53, R22, R53 ;  /* 0x0000003516352221 */ /* 0x000fe20000010000 */
[----:B------:R-:W-:Y:S01]  /*1410*/  FMUL.FTZ R55, R50, UR16 ;  /* 0x0000001032377c20 */ /* 0x000fe20008410000 */
[-CC-:B------:R-:W-:Y:S01]  /*1420*/  FFMA.FTZ R54, R127, R49.reuse, R48.reuse ;  /* 0x000000317f367223 */ /* 0x180fe20000010030 */
[-C--:B------:R-:W-:Y:S01]  /*1430*/  FFMA.FTZ R127, R126, R49.reuse, R48 ;  /* 0x000000317e7f7223 */ /* 0x080fe20000010030 */
        /* <DEDUP_REMOVED lines=10> */
[----:B------:R-:W-:-:S02]  /*14e0*/  IMAD.MOV.U32 R68, RZ, RZ, R74 ;  /* 0x000000ffff447224 */ /* 0x000fc400078e004a */
[----:B------:R-:W-:Y:S01]  /*14f0*/  @P2 FADD.FTZ R52, R23, R52 ;  /* 0x0000003417342221 */ /* 0x000fe20000010000 */
[----:B------:R-:W-:Y:S01]  /*1500*/  FSEL R123, R55, RZ, P3 ;  /* 0x000000ff377b7208 */ /* 0x000fe20001800000 */
[----:B------:R-:W-:Y:S01]  /*1510*/  FMUL.FTZ R136, R115, R136 ;  /* 0x0000008873887220 */ /* 0x000fe20000410000 */
[----:B------:R-:W-:Y:S01]  /*1520*/  @P1 LOP3.LUT P3, RZ, R2, 0xff00, RZ, 0xc0, !PT ;  /* 0x0000ff0002ff1812 */ /* 0x000fe2000786c0ff */
[----:B------:R-:W-:Y:S01]  /*1530*/  FMUL.FTZ R126, R52, UR16 ;  /* 0x00000010347e7c20 */ /* 0x000fe20008410000 */
[----:B------:R-:W-:Y:S01]  /*1540*/  FADD.FTZ R64, R117, -R64 ;  /* 0x8000004075407221 */ /* 0x000fe20000010000 */
[----:B------:R-:W-:Y:S01]  /*1550*/  @P2 FADD.FTZ R136, R29, R136 ;  /* 0x000000881d882221 */ /* 0x000fe20000010000 */
[----:B------:R-:W-:Y:S01]  /*1560*/  @P1 FSEL R124, R55, RZ, P3 ;  /* 0x000000ff377c1208 */ /* 0x000fe20001800000 */
[----:B------:R-:W-:Y:S01]  /*1570*/  FMUL.FTZ R55, R115, R54 ;  /* 0x0000003673377220 */ /* 0x000fe20000410000 */
[----:B------:R-:W-:Y:S01]  /*1580*/  LOP3.LUT P3, RZ, R76, 0xff0000, RZ, 0xc0, !PT ;  /* 0x00ff00004cff7812 */ /* 0x000fe2000786c0ff */
[----:B------:R-:W-:Y:S01]  /*1590*/  FADD.FTZ R54, R122, -R127 ;  /* 0x8000007f7a367221 */ /* 0x000fe20000010000 */
[-CC-:B------:R-:W-:Y:S01]  /*15a0*/  FFMA.FTZ R127, R121, R49.reuse, R48.reuse ;  /* 0x00000031797f7223 */ /* 0x180fe20000010030 */
[----:B------:R-:W-:Y:S01]  /*15b0*/  @P2 FADD.FTZ R55, R24, R55 ;  /* 0x0000003718372221 */ /* 0x000fe20000010000 */
[----:B------:R-:W-:Y:S01]  /*15c0*/  FSEL R57, R128, RZ, P3 ;  /* 0x000000ff80397208 */ /* 0x000fe20001800000 */
[----:B------:R-:W-:Y:S01]  /*15d0*/  FMUL.FTZ R54, R115, R54 ;  /* 0x0000003673367220 */ /* 0x000fe20000410000 */
[----:B------:R-:W-:Y:S01]  /*15e0*/  @P1 LOP3.LUT P3, RZ, R2, 0xff0000, RZ, 0xc0, !PT ;  /* 0x00ff000002ff1812 */ /* 0x000fe2000786c0ff */
[----:B------:R-:W-:Y:S01]  /*15f0*/  FADD.FTZ R122, R120, -R127 ;  /* 0x8000007f787a7221 */ /* 0x000fe20000010000 */
[-C--:B------:R-:W-:Y:S01]  /*1600*/  FFMA.FTZ R127, R118, R49.reuse, R48 ;  /* 0x00000031767f7223 */ /* 0x080fe20000010030 */
[----:B------:R-:W-:Y:S01]  /*1610*/  @P2 FADD.FTZ R54, R25, R54 ;  /* 0x0000003619362221 */ /* 0x000fe20000010000 */
[----:B------:R-:W-:Y:S01]  /*1620*/  @P1 FSEL R125, R128, RZ, P3 ;  /* 0x000000ff807d1208 */ /* 0x000fe20001800000 */
[----:B------:R-:W-:Y:S01]  /*1630*/  FMUL.FTZ R128, R55, UR16 ;  /* 0x0000001037807c20 */ /* 0x000fe20008410000 */
[----:B------:R-:W-:Y:S01]  /*1640*/  LOP3.LUT P3, RZ, R76, 0xff000000, RZ, 0xc0, !PT ;  /* 0xff0000004cff7812 */ /* 0x000fe2000786c0ff */
[C---:B------:R-:W-:Y:S01]  /*1650*/  FMUL.FTZ R133, R115.reuse, R122 ;  /* 0x0000007a73857220 */ /* 0x040fe20000410000 */
[----:B------:R-:W-:Y:S01]  /*1660*/  FMUL.FTZ R122, R54, UR16 ;  /* 0x00000010367a7c20 */ /* 0x000fe20008410000 */
[----:B------:R-:W-:Y:S01]  /*1670*/  FADD.FTZ R70, R70, -R127 ;  /* 0x8000007f46467221 */ /* 0x000fe20000010000 */
[----:B------:R-:W-:Y:S01]  /*1680*/  FSEL R76, R126, RZ, P3 ;  /* 0x000000ff7e4c7208 */ /* 0x000fe20001800000 */
[----:B------:R-:W-:Y:S01]  /*1690*/  @P2 FADD.FTZ R133, R26, R133 ;  /* 0x000000851a852221 */ /* 0x000fe20000010000 */
[----:B------:R-:W-:Y:S01]  /*16a0*/  @P1 LOP3.LUT P3, RZ, R2, 0xff000000, RZ, 0xc0, !PT ;  /* 0xff00000002ff1812 */ /* 0x000fe2000786c0ff */
[----:B------:R-:W-:Y:S01]  /*16b0*/  FMUL.FTZ R134, R115, R70 ;  /* 0x0000004673867220 */ /* 0x000fe20000410000 */
[-CC-:B------:R-:W-:Y:S01]  /*16c0*/  FFMA.FTZ R70, R71, R49.reuse, R48.reuse ;  /* 0x0000003147467223 */ /* 0x180fe20000010030 */
[-C--:B------:R-:W-:Y:S01]  /*16d0*/  FFMA.FTZ R71, R69, R49.reuse, R48 ;  /* 0x0000003145477223 */ /* 0x080fe20000010030 */
[----:B------:R-:W-:Y:S01]  /*16e0*/  @P1 FSEL R121, R126, RZ, P3 ;  /* 0x000000ff7e791208 */ /* 0x000fe20001800000 */
[----:B------:R-:W-:Y:S01]  /*16f0*/  FMUL.FTZ R126, R133, UR16 ;  /* 0x00000010857e7c20 */ /* 0x000fe20008410000 */
[----:B------:R-:W-:Y:S01]  /*1700*/  LOP3.LUT P3, RZ, R77, 0xff, RZ, 0xc0, !PT ;  /* 0x000000ff4dff7812 */ /* 0x000fe2000786c0ff */
[----:B------:R-:W-:Y:S01]  /*1710*/  @P2 FADD.FTZ R134, R27, R134 ;  /* 0x000000861b862221 */ /* 0x000fe20000010000 */
[----:B------:R-:W-:Y:S01]  /*1720*/  FADD.FTZ R70, R67, -R70 ;  /* 0x8000004643467221 */ /* 0x000fe20000010000 */
[----:B------:R-:W-:Y:S01]  /*1730*/  @P1 MOV R69, R72 ;  /* 0x0000004800451202 */ /* 0x000fe20000000f00 */
[----:B------:R-:W-:Y:S01]  /*1740*/  FADD.FTZ R116, R116, -R71 ;  /* 0x8000004774747221 */ /* 0x000fe20000010000 */
[----:B------:R-:W-:Y:S01]  /*1750*/  FSEL R120, R128, RZ, P3 ;  /* 0x000000ff80787208 */ /* 0x000fe20001800000 */
[----:B------:R-:W-:Y:S01]  /*1760*/  FMUL.FTZ R135, R134, UR16 ;  /* 0x0000001086877c20 */ /* 0x000fe20008410000 */
[----:B------:R-:W-:Y:S01]  /*1770*/  @P1 LOP3.LUT P3, RZ, R3, 0xff, RZ, 0xc0, !PT ;  /* 0x000000ff03ff1812 */ /* 0x000fe2000786c0ff */
[C---:B------:R-:W-:Y:S01]  /*1780*/  FMUL.FTZ R137, R115.reuse, R70 ;  /* 0x0000004673897220 */ /* 0x040fe20000410000 */
[----:B------:R-:W-:Y:S01]  /*1790*/  FMUL.FTZ R71, R136, UR16 ;  /* 0x0000001088477c20 */ /* 0x000fe20008410000 */
[----:B------:R-:W-:Y:S01]  /*17a0*/  FMUL.FTZ R139, R115, R116 ;  /* 0x00000074738b7220 */ /* 0x000fe20000410000 */
[----:B------:R-:W-:Y:S01]  /*17b0*/  @P1 FSEL R118, R128, RZ, P3 ;  /* 0x000000ff80761208 */ /* 0x000fe20001800000 */
[----:B------:R-:W-:Y:S01]  /*17c0*/  @P2 FADD.FTZ R137, R28, R137 ;  /* 0x000000891c892221 */ /* 0x000fe20000010000 */
[----:B------:R-:W-:Y:S01]  /*17d0*/  LOP3.LUT P3, RZ, R77, 0xff00, RZ, 0xc0, !PT ;  /* 0x0000ff004dff7812 */ /* 0x000fe2000786c0ff */
[----:B------:R-:W-:Y:S01]  /*17e0*/  @P2 FADD.FTZ R139, R30, R139 ;  /* 0x0000008b1e8b2221 */ /* 0x000fe20000010000 */
[----:B------:R-:W-:Y:S01]  /*17f0*/  FMUL.FTZ R64, R115, R64 ;  /* 0x0000004073407220 */ /* 0x000fe20000410000 */
[-C--:B------:R-:W-:Y:S01]  /*1800*/  FFMA.FTZ R61, R61, R49.reuse, R48 ;  /* 0x000000313d3d7223 */ /* 0x080fe20000010030 */
[----:B------:R-:W-:Y:S01]  /*1810*/  FSEL R127, R122, RZ, P3 ;  /* 0x000000ff7a7f7208 */ /* 0x000fe20001800000 */
[----:B------:R-:W-:Y:S01]  /*1820*/  FMUL.FTZ R116, R139, UR16 ;  /* 0x000000108b747c20 */ /* 0x000fe20008410000 */
[----:B------:R-:W-:Y:S01]  /*1830*/  @P1 LOP3.LUT P3, RZ, R3, 0xff00, RZ, 0xc0, !PT ;  /* 0x0000ff0003ff1812 */ /* 0x000fe2000786c0ff */
[----:B------:R-:W-:Y:S01]  /*1840*/  @P2 FADD.FTZ R64, R31, R64 ;  /* 0x000000401f402221 */ /* 0x000fe20000010000 */
[----:B------:R-:W-:Y:S01]  /*1850*/  FADD.FTZ R62, R62, -R61 ;  /* 0x8000003d3e3e7221 */ /* 0x000fe20000010000 */
[-CC-:B------:R-:W-:Y:S01]  /*1860*/  FFMA.FTZ R60, R60, R49.reuse, R48.reuse ;  /* 0x000000313c3c7223 */ /* 0x180fe20000010030 */
[----:B------:R-:W-:Y:S01]  /*1870*/  @P1 FSEL R122, R122, RZ, P3 ;  /* 0x000000ff7a7a1208 */ /* 0x000fe20001800000 */
[-C--:B------:R-:W-:Y:S01]  /*1880*/  FFMA.FTZ R59, R59, R49.reuse, R48 ;  /* 0x000000313b3b7223 */ /* 0x080fe20000010030 */
        /* <DEDUP_REMOVED lines=11> */
[----:B------:R-:W-:Y:S01]  /*1940*/  FMUL.FTZ R126, R64, UR16 ;  /* 0x00000010407e7c20 */ /* 0x000fe20008410000 */
[----:B------:R-:W-:Y:S01]  /*1950*/  LOP3.LUT P3, RZ, R77, 0xff000000, RZ, 0xc0, !PT ;  /* 0xff0000004dff7812 */ /* 0x000fe2000786c0ff */
[----:B------:R-:W-:Y:S01]  /*1960*/  FMUL.FTZ R77, R137, UR16 ;  /* 0x00000010894d7c20 */ /* 0x000fe20008410000 */
[----:B------:R-:W-:Y:S01]  /*1970*/  @P2 FADD.FTZ R60, R33, R60 ;  /* 0x0000003c213c2221 */ /* 0x000fe20000010000 */
[----:B------:R-:W-:Y:S01]  /*1980*/  FFMA.FTZ R48, R58, R49, R48 ;  /* 0x000000313a307223 */ /* 0x000fe20000010030 */
[----:B------:R-:W-:Y:S01]  /*1990*/  FSEL R131, R135, RZ, P3 ;  /* 0x000000ff87837208 */ /* 0x000fe20001800000 */
[----:B------:R-:W-:Y:S01]  /*19a0*/  @P2 FADD.FTZ R59, R34, R59 ;  /* 0x0000003b223b2221 */ /* 0x000fe20000010000 */
[----:B------:R-:W-:Y:S01]  /*19b0*/  @P1 LOP3.LUT P3, RZ, R3, 0xff000000, RZ, 0xc0, !PT ;  /* 0xff00000003ff1812 */ /* 0x000fe2000786c0ff */
[----:B------:R-:W-:Y:S01]  /*19c0*/  FMUL.FTZ R130, R60, UR16 ;  /* 0x000000103c827c20 */ /* 0x000fe20008410000 */
[----:B------:R-:W-:Y:S01]  /*19d0*/  FADD.FTZ R48, R63, -R48 ;  /* 0x800000303f307221 */ /* 0x000fe20000010000 */
[----:B------:R-:W-:Y:S01]  /*19e0*/  FMUL.FTZ R49, R59, UR16 ;  /* 0x000000103b317c20 */ /* 0x000fe20008410000 */
[----:B------:R-:W-:Y:S01]  /*19f0*/  @P1 FSEL R135, R135, RZ, P3 ;  /* 0x000000ff87871208 */ /* 0x000fe20001800000 */
[----:B------:R-:W0:Y:S01]  /*1a00*/  @P1 LDC.64 R62, c[0x0][0x300] ;  /* 0x0000c000ff3e1b82 */ /* 0x000e220000000a00 */
[----:B------:R-:W-:Y:S01]  /*1a10*/  LOP3.LUT P3, RZ, R68, 0xff, RZ, 0xc0, !PT ;  /* 0x000000ff44ff7812 */ /* 0x000fe2000786c0ff */
[----:B------:R-:W-:Y:S01]  /*1a20*/  FMUL.FTZ R138, R115, R48 ;  /* 0x00000030738a7220 */ /* 0x000fe20000410000 */
[----:B------:R-:W-:-:S02]  /*1a30*/  @P1 F2FP.BF16.F32.PACK_AB R125, RZ, R125 ;  /* 0x0000007dff7d123e */ /* 0x000fc400000010ff */
[----:B------:R-:W-:Y:S01]  /*1a40*/  FSEL R68, R77, RZ, P3 ;  /* 0x000000ff4d447208 */ /* 0x000fe20001800000 */
[----:B------:R-:W-:Y:S01]  /*1a50*/  @P2 FADD.FTZ R138, R35, R138 ;  /* 0x0000008a238a2221 */ /* 0x000fe20000010000 */
[----:B------:R-:W-:Y:S02]  /*1a60*/  @P1 LOP3.LUT P3, RZ, R69, 0xff, RZ, 0xc0, !PT ;  /* 0x000000ff45ff1812 */ /* 0x000fe4000786c0ff */
[----:B------:R-:W-:Y:S02]  /*1a70*/  ISETP.NE.U32.AND P2, PT, RZ, UR14, PT ;  /* 0x0000000eff007c0c */ /* 0x000fe4000bf45070 */
[----:B------:R-:W-:Y:S02]  /*1a80*/  @P1 FSEL R77, R77, RZ, P3 ;  /* 0x000000ff4d4d1208 */ /* 0x000fe40001800000 */
[----:B------:R-:W-:Y:S02]  /*1a90*/  LOP3.LUT P3, RZ, R74, 0xff00, RZ, 0xc0, !PT ;  /* 0x0000ff004aff7812 */ /* 0x000fe4000786c0ff */
[----:B------:R-:W-:-:S02]  /*1aa0*/  ISETP.NE.AND.EX P2, PT, RZ, UR15, PT, P2 ;  /* 0x0000000fff007c0c */ /* 0x000fc4000bf45320 */
[C---:B------:R-:W-:Y:S02]  /*1ab0*/  FSEL R69, R71.reuse, RZ, P3 ;  /* 0x000000ff47457208 */ /* 0x040fe40001800000 */
[----:B------:R-:W-:Y:S02]  /*1ac0*/  @P1 LOP3.LUT P3, RZ, R72, 0xff00, RZ, 0xc0, !PT ;  /* 0x0000ff0048ff1812 */ /* 0x000fe4000786c0ff */
[----:B------:R-:W-:Y:S02]  /*1ad0*/  @P1 F2FP.BF16.F32.PACK_AB R121, RZ, R121 ;  /* 0x00000079ff79123e */ /* 0x000fe400000010ff */
[----:B------:R-:W-:Y:S01]  /*1ae0*/  @P1 FSEL R71, R71, RZ, P3 ;  /* 0x000000ff47471208 */ /* 0x000fe20001800000 */
[----:B0-----:R-:W-:Y:S01]  /*1af0*/  @P1 IMAD.WIDE.U32 R62, R114, 0x10, R62 ;  /* 0x00000010723e1825 */ /* 0x001fe200078e003e */
[----:B------:R-:W-:Y:S02]  /*1b00*/  LOP3.LUT P3, RZ, R74, 0xff0000, RZ, 0xc0, !PT ;  /* 0x00ff00004aff7812 */ /* 0x000fe4000786c0ff */
[----:B------:R-:W-:-:S02]  /*1b10*/  @P1 PRMT R45, R125, 0x7610, R45 ;  /* 0x000076107d2d1816 */ /* 0x000fc4000000002d */
[----:B------:R-:W-:Y:S02]  /*1b20*/  FSEL R70, R116, RZ, P3 ;  /* 0x000000ff74467208 */ /* 0x000fe40001800000 */
[----:B------:R-:W-:Y:S02]  /*1b30*/  @P1 LOP3.LUT P3, RZ, R72, 0xff0000, RZ, 0xc0, !PT ;  /* 0x00ff000048ff1812 */ /* 0x000fe4000786c0ff */
[----:B------:R-:W-:Y:S02]  /*1b40*/  @P1 F2FP.BF16.F32.PACK_AB R0, RZ, R0 ;  /* 0x00000000ff00123e */ /* 0x000fe400000010ff */
[----:B------:R-:W-:Y:S02]  /*1b50*/  @P1 FSEL R116, R116, RZ, P3 ;  /* 0x000000ff74741208 */ /* 0x000fe40001800000 */
[----:B------:R-:W-:Y:S02]  /*1b60*/  LOP3.LUT P3, RZ, R74, 0xff000000, RZ, 0xc0, !PT ;  /* 0xff0000004aff7812 */ /* 0x000fe4000786c0ff */
[----:B------:R-:W-:-:S02]  /*1b70*/  F2FP.BF16.F32.PACK_AB R58, R127, R120 ;  /* 0x000000787f3a723e */ /* 0x000fc400000010ff */
[----:B------:R-:W-:Y:S02]  /*1b80*/  FSEL R117, R126, RZ, P3 ;  /* 0x000000ff7e757208 */ /* 0x000fe40001800000 */
[----:B------:R-:W-:Y:S02]  /*1b90*/  @P1 LOP3.LUT P3, RZ, R72, 0xff000000, RZ, 0xc0, !PT ;  /* 0xff00000048ff1812 */ /* 0x000fe4000786c0ff */
[----:B------:R-:W-:Y:S02]  /*1ba0*/  @P1 PRMT R45, R45, 0x5410, R121 ;  /* 0x000054102d2d1816 */ /* 0x000fe40000000079 */
[----:B------:R-:W-:Y:S01]  /*1bb0*/  @P1 FSEL R126, R126, RZ, P3 ;  /* 0x000000ff7e7e1208 */ /* 0x000fe20001800000 */
[----:B------:R-:W0:Y:S01]  /*1bc0*/  @P2 LDC.64 R120, c[0x0][0x308] ;  /* 0x0000c200ff782b82 */ /* 0x000e220000000a00 */
[----:B------:R-:W-:Y:S02]  /*1bd0*/  LOP3.LUT P3, RZ, R75, 0xff, RZ, 0xc0, !PT ;  /* 0x000000ff4bff7812 */ /* 0x000fe4000786c0ff */
[----:B------:R-:W-:-:S02]  /*1be0*/  @P1 PRMT R44, R0, 0x7610, R44 ;  /* 0x00007610002c1816 */ /* 0x000fc4000000002c */
[----:B------:R-:W-:Y:S02]  /*1bf0*/  FSEL R74, R129, RZ, P3 ;  /* 0x000000ff814a7208 */ /* 0x000fe40001800000 */
[----:B------:R-:W-:Y:S02]  /*1c00*/  @P1 LOP3.LUT P3, RZ, R73, 0xff, RZ, 0xc0, !PT ;  /* 0x000000ff49ff1812 */ /* 0x000fe4000786c0ff */
[----:B------:R-:W-:Y:S02]  /*1c10*/  F2FP.BF16.F32.PACK_AB R57, R76, R57 ;  /* 0x000000394c39723e */ /* 0x000fe400000010ff */
[----:B------:R-:W-:Y:S02]  /*1c20*/  @P1 FSEL R129, R129, RZ, P3 ;  /* 0x000000ff81811208 */ /* 0x000fe40001800000 */
[----:B------:R-:W-:Y:S02]  /*1c30*/  LOP3.LUT P3, RZ, R75, 0xff00, RZ, 0xc0, !PT ;  /* 0x0000ff004bff7812 */ /* 0x000fe4000786c0ff */
[----:B------:R-:W-:-:S02]  /*1c40*/  @P1 F2FP.BF16.F32.PACK_AB R0, RZ, R77 ;  /* 0x0000004dff00123e */ /* 0x000fc400000010ff */
[C---:B------:R-:W-:Y:S01]  /*1c50*/  FSEL R119, R130.reuse, RZ, P3 ;  /* 0x000000ff82777208 */ /* 0x040fe20001800000 */
[----:B------:R-:W1:Y:S01]  /*1c60*/  @P1 LDC.64 R76, c[0x0][0x300] ;  /* 0x0000c000ff4c1b82 */ /* 0x000e620000000a00 */
[----:B------:R-:W-:Y:S02]  /*1c70*/  @P1 LOP3.LUT P3, RZ, R73, 0xff00, RZ, 0xc0, !PT ;  /* 0x0000ff0049ff1812 */ /* 0x000fe4000786c0ff */
[----:B------:R-:W-:Y:S02]  /*1c80*/  @P1 F2FP.BF16.F32.PACK_AB R118, RZ, R118 ;  /* 0x00000076ff76123e */ /* 0x000fe400000010ff */
[----:B------:R-:W-:Y:S01]  /*1c90*/  @P1 FSEL R130, R130, RZ, P3 ;  /* 0x000000ff82821208 */ /* 0x000fe20001800000 */
[----:B0-----:R-:W-:Y:S01]  /*1ca0*/  @P2 IMAD.WIDE.U32 R120, R113, 0x20, R120 ;  /* 0x0000002071782825 */ /* 0x001fe200078e0078 */
[----:B------:R-:W-:Y:S02]  /*1cb0*/  LOP3.LUT P3, RZ, R75, 0xff0000, RZ, 0xc0, !PT ;  /* 0x00ff00004bff7812 */ /* 0x000fe4000786c0ff */
[----:B------:R-:W-:-:S02]  /*1cc0*/  @P1 F2FP.BF16.F32.PACK_AB R67, RZ, R67 ;  /* 0x00000043ff43123e */ /* 0x000fc400000010ff */
[----:B------:R-:W-:Y:S02]  /*1cd0*/  FSEL R132, R49, RZ, P3 ;  /* 0x000000ff31847208 */ /* 0x000fe40001800000 */
[----:B------:R-:W-:Y:S02]  /*1ce0*/  @P1 LOP3.LUT P3, RZ, R73, 0xff0000, RZ, 0xc0, !PT ;  /* 0x00ff000049ff1812 */ /* 0x000fe4000786c0ff */
[----:B------:R-:W-:Y:S02]  /*1cf0*/  @P1 F2FP.BF16.F32.PACK_AB R124, RZ, R124 ;  /* 0x0000007cff7c123e */ /* 0x000fe400000010ff */
[----:B------:R-:W-:Y:S02]  /*1d00*/  @P1 FSEL R115, R49, RZ, P3 ;  /* 0x000000ff31731208 */ /* 0x000fe40001800000 */
[----:B------:R-:W-:Y:S02]  /*1d10*/  ISETP.NE.U32.AND P3, PT, RZ, UR14, PT ;  /* 0x0000000eff007c0c */ /* 0x000fe4000bf65070 */
[----:B------:R-:W-:-:S02]  /*1d20*/  @P1 F2FP.BF16.F32.PACK_AB R122, RZ, R122 ;  /* 0x0000007aff7a123e */ /* 0x000fc400000010ff */
[----:B------:R-:W-:Y:S01]  /*1d30*/  ISETP.NE.AND.EX P3, PT, RZ, UR15, PT, P3 ;  /* 0x0000000fff007c0c */ /* 0x000fe2000bf65330 */
[----:B-1----:R-:W-:Y:S01]  /*1d40*/  @P1 IMAD.WIDE.U32 R76, R113, 0x10, R76 ;  /* 0x00000010714c1825 */ /* 0x002fe200078e004c */
[----:B------:R-:W-:Y:S02]  /*1d50*/  @P1 F2FP.BF16.F32.PACK_AB R135, RZ, R135 ;  /* 0x00000087ff87123e */ /* 0x000fe400000010ff */
[----:B------:R-:W-:Y:S02]  /*1d60*/  SEL R48, R51, R36, P3 ;  /* 0x0000002433307207 */ /* 0x000fe40001800000 */
[----:B------:R-:W-:Y:S02]  /*1d70*/  SEL R51, R52, R39, P3 ;  /* 0x0000002734337207 */ /* 0x000fe40001800000 */
[----:B------:R-:W-:Y:S02]  /*1d80*/  SEL R49, R50, R37, P3 ;  /* 0x0000002532317207 */ /* 0x000fe40001800000 */
[----:B------:R-:W-:-:S02]  /*1d90*/  SEL R39, R64, R39, P3 ;  /* 0x0000002740277207 */ /* 0x000fc40001800000 */
[----:B------:R-:W-:Y:S01]  /*1da0*/  SEL R50, R53, R38, P3 ;  /* 0x0000002635327207 */ /* 0x000fe20001800000 */
[----:B------:R-:W0:Y:S01]  /*1db0*/  @P2 LDC.64 R64, c[0x0][0x308] ;  /* 0x0000c200ff402b82 */ /* 0x000e220000000a00 */
[-C--:B------:R-:W-:Y:S02]  /*1dc0*/  SEL R52, R55, R40.reuse, P3 ;  /* 0x0000002837347207 */ /* 0x080fe40001800000 */
[-C--:B------:R-:W-:Y:S02]  /*1dd0*/  SEL R53, R54, R41.reuse, P3 ;  /* 0x0000002936357207 */ /* 0x080fe40001800000 */
[----:B------:R-:W-:Y:S02]  /*1de0*/  SEL R40, R61, R40, P3 ;  /* 0x000000283d287207 */ /* 0x000fe40001800000 */
[----:B------:R-:W-:Y:S02]  /*1df0*/  SEL R41, R60, R41, P3 ;  /* 0x000000293c297207 */ /* 0x000fe40001800000 */
[----:B------:R-:W1:Y:S01]  /*1e00*/  LDC.64 R60, c[0x0][0x2f8] ;  /* 0x0000be00ff3c7b82 */ /* 0x000e620000000a00 */
[----:B------:R-:W-:-:S02]  /*1e10*/  SEL R55, R134, R43, P3 ;  /* 0x0000002b86377207 */ /* 0x000fc40001800000 */
[----:B------:R-:W-:Y:S02]  /*1e20*/  SEL R54, R133, R42, P3 ;  /* 0x0000002a85367207 */ /* 0x000fe40001800000 */
[C---:B------:R-:W-:Y:S01]  /*1e30*/  SEL R43, R138.reuse, R43, P3 ;  /* 0x0000002b8a2b7207 */ /* 0x040fe20001800000 */
[----:B------:R-:W-:Y:S01]  /*1e40*/  FMUL.FTZ R138, R138, UR16 ;  /* 0x000000108a8a7c20 */ /* 0x000fe20008410000 */
[----:B------:R-:W-:Y:S02]  /*1e50*/  SEL R36, R137, R36, P3 ;  /* 0x0000002489247207 */ /* 0x000fe40001800000 */
[----:B------:R-:W-:Y:S02]  /*1e60*/  SEL R37, R136, R37, P3 ;  /* 0x0000002588257207 */ /* 0x000fe40001800000 */
[----:B------:R-:W-:Y:S02]  /*1e70*/  SEL R38, R139, R38, P3 ;  /* 0x000000268b267207 */ /* 0x000fe40001800000 */
[----:B------:R-:W-:-:S02]  /*1e80*/  SEL R42, R59, R42, P3 ;  /* 0x0000002a3b2a7207 */ /* 0x000fc40001800000 */
[----:B------:R-:W-:Y:S01]  /*1e90*/  LOP3.LUT P3, RZ, R75, 0xff000000, RZ, 0xc0, !PT ;  /* 0xff0000004bff7812 */ /* 0x000fe2000786c0ff */
[----:B0-----:R-:W-:Y:S01]  /*1ea0*/  @P2 IMAD.WIDE.U32 R64, R114, 0x20, R64 ;  /* 0x0000002072402825 */ /* 0x001fe200078e0040 */
[----:B------:R-:W-:Y:S02]  /*1eb0*/  @P1 PRMT R46, R118, 0x7610, R46 ;  /* 0x00007610762e1816 */ /* 0x000fe4000000002e */
[----:B------:R-:W-:Y:S02]  /*1ec0*/  @P1 PRMT R47, R67, 0x7610, R47 ;  /* 0x00007610432f1816 */ /* 0x000fe4000000002f */
[----:B------:R-:W-:Y:S01]  /*1ed0*/  FSEL R75, R138, RZ, P3 ;  /* 0x000000ff8a4b7208 */ /* 0x000fe20001800000 */
[----:B------:R0:W-:Y:S01]  /*1ee0*/  @P2 STG.E.128 desc[UR4][R64.64], R48 ;  /* 0x0000003040002986 */ /* 0x0001e2000c101d04 */
[----:B------:R-:W-:Y:S01]  /*1ef0*/  @P1 LOP3.LUT P3, RZ, R73, 0xff000000, RZ, 0xc0, !PT ;  /* 0xff00000049ff1812 */ /* 0x000fe2000786c0ff */
[--C-:B-1----:R-:W-:Y:S01]  /*1f00*/  IMAD.WIDE.U32 R66, R114, 0x10, R60.reuse ;  /* 0x0000001072427825 */ /* 0x102fe200078e003c */
[----:B------:R-:W-:Y:S01]  /*1f10*/  F2FP.BF16.F32.PACK_AB R59, R131, R128 ;  /* 0x00000080833b723e */ /* 0x000fe200000010ff */
[----:B------:R1:W-:Y:S01]  /*1f20*/  @P2 STG.E.128 desc[UR4][R64.64+0x10], R52 ;  /* 0x0000103440002986 */ /* 0x0003e2000c101d04 */
[----:B------:R-:W-:Y:S01]  /*1f30*/  F2FP.BF16.F32.PACK_AB R56, R123, R56 ;  /* 0x000000387b38723e */ /* 0x000fe200000010ff */
[----:B------:R-:W-:Y:S01]  /*1f40*/  IMAD.WIDE.U32 R60, R113, 0x10, R60 ;  /* 0x00000010713c7825 */ /* 0x000fe200078e003c */
[----:B------:R-:W-:-:S02]  /*1f50*/  @P1 PRMT R44, R44, 0x5410, R124 ;  /* 0x000054102c2c1816 */ /* 0x000fc4000000007c */
[----:B------:R-:W-:Y:S01]  /*1f60*/  @P1 PRMT R46, R46, 0x5410, R122 ;  /* 0x000054102e2e1816 */ /* 0x000fe2000000007a */
[----:B------:R-:W-:Y:S01]  /*1f70*/  STG.E.128 desc[UR4][R66.64], R56 ;  /* 0x0000003842007986 */ /* 0x000fe2000c101d04 */
[----:B------:R-:W-:Y:S02]  /*1f80*/  @P1 PRMT R47, R47, 0x5410, R135 ;  /* 0x000054102f2f1816 */ /* 0x000fe40000000087 */
[----:B------:R-:W-:Y:S02]  /*1f90*/  @P1 F2FP.BF16.F32.PACK_AB R116, RZ, R116 ;  /* 0x00000074ff74123e */ /* 0x000fe400000010ff */
[----:B------:R-:W-:Y:S01]  /*1fa0*/  @P1 F2FP.BF16.F32.PACK_AB R129, RZ, R129 ;  /* 0x00000081ff81123e */ /* 0x000fe200000010ff */
[----:B------:R2:W-:Y:S01]  /*1fb0*/  @P1 STG.E.128 desc[UR4][R62.64], R44 ;  /* 0x0000002c3e001986 */ /* 0x0005e2000c101d04 */
[----:B------:R-:W-:Y:S02]  /*1fc0*/  @P1 F2FP.BF16.F32.PACK_AB R115, RZ, R115 ;  /* 0x00000073ff73123e */ /* 0x000fe400000010ff */
[----:B0-----:R-:W-:Y:S01]  /*1fd0*/  @P1 FSEL R48, R138, RZ, P3 ;  /* 0x000000ff8a301208 */ /* 0x001fe20001800000 */
[----:B------:R0:W-:Y:S01]  /*1fe0*/  @P2 STG.E.128 desc[UR4][R120.64], R36 ;  /* 0x0000002478002986 */ /* 0x0001e2000c101d04 */
[----:B------:R-:W-:-:S02]  /*1ff0*/  @P1 F2FP.BF16.F32.PACK_AB R71, RZ, R71 ;  /* 0x00000047ff47123e */ /* 0x000fc400000010ff */
[----:B------:R-:W-:Y:S01]  /*2000*/  @P1 F2FP.BF16.F32.PACK_AB R126, RZ, R126 ;  /* 0x0000007eff7e123e */ /* 0x000fe200000010ff */
[----:B------:R0:W-:Y:S01]  /*2010*/  @P2 STG.E.128 desc[UR4][R120.64+0x10], R40 ;  /* 0x0000102878002986 */ /* 0x0001e2000c101d04 */
[----:B------:R-:W-:Y:S02]  /*2020*/  @P1 F2FP.BF16.F32.PACK_AB R130, RZ, R130 ;  /* 0x00000082ff82123e */ /* 0x000fe400000010ff */
[----:B-1----:R-:W-:Y:S02]  /*2030*/  @P1 F2FP.BF16.F32.PACK_AB R52, RZ, R48 ;  /* 0x00000030ff34123e */ /* 0x002fe400000010ff */
[----:B------:R-:W-:Y:S02]  /*2040*/  F2FP.BF16.F32.PACK_AB R51, R75, R132 ;  /* 0x000000844b33723e */ /* 0x000fe400000010ff */
[----:B------:R-:W-:Y:S02]  /*2050*/  F2FP.BF16.F32.PACK_AB R50, R119, R74 ;  /* 0x0000004a7732723e */ /* 0x000fe400000010ff */
[----:B------:R-:W-:-:S02]  /*2060*/  F2FP.BF16.F32.PACK_AB R49, R117, R70 ;  /* 0x000000467531723e */ /* 0x000fc400000010ff */
[----:B--2---:R-:W-:Y:S02]  /*2070*/  @P1 PRMT R44, R0, 0x7610, R44 ;  /* 0x00007610002c1816 */ /* 0x004fe4000000002c */
[----:B------:R-:W-:Y:S02]  /*2080*/  @P1 PRMT R45, R116, 0x7610, R45 ;  /* 0x00007610742d1816 */ /* 0x000fe4000000002d */
[----:B------:R-:W-:Y:S02]  /*2090*/  @P1 PRMT R46, R129, 0x7610, R46 ;  /* 0x00007610812e1816 */ /* 0x000fe4000000002e */
[----:B------:R-:W-:Y:S02]  /*20a0*/  @P1 PRMT R47, R115, 0x7610, R47 ;  /* 0x00007610732f1816 */ /* 0x000fe4000000002f */
        /* <DEDUP_REMOVED lines=36> */
[----:B0-----:R-:W-:Y:S02]  /*22f0*/  MOV R36, R82 ;  /* 0x0000005200247202 */ /* 0x001fe40000000f00 */
[----:B------:R-:W-:-:S02]  /*2300*/  MOV R37, R83 ;  /* 0x0000005300257202 */ /* 0x000fc40000000f00 */
[----:B------:R-:W-:Y:S02]  /*2310*/  MOV R34, R96 ;  /* 0x0000006000227202 */ /* 0x000fe40000000f00 */
[----:B------:R-:W-:Y:S02]  /*2320*/  MOV R38, R80 ;  /* 0x0000005000267202 */ /* 0x000fe40000000f00 */
[----:B------:R-:W-:-:S07]  /*2330*/  MOV R39, R81 ;  /* 0x0000005100277202 */ /* 0x000fce0000000f00 */
.L_x_1401:
        /* <DEDUP_REMOVED lines=19> */
.L_x_1402:
[----:B------:R-:W-:Y:S01]  /*2470*/  HFMA2.MMA R136, -RZ, RZ, 0, 9.5367431640625e-07 ;  /* 0x00000010ff887435 */ /* 0x000fe200000001ff */
[----:B------:R-:W-:Y:S01]  /*2480*/  MOV R135, R52 ;  /* 0x0000003400877202 */ /* 0x000fe20000000f00 */
[----:B------:R-:W-:Y:S01]  /*2490*/  IMAD.MOV.U32 R137, RZ, RZ, 0x1f ;  /* 0x0000001fff897424 */ /* 0x000fe200078e00ff */
[----:B------:R-:W-:-:S08]  /*24a0*/  MOV R132, 0xffffffff ;  /* 0xffffffff00847802 */ /* 0x000fd00000000f00 */
[----:B-----5:R-:W-:Y:S05]  /*24b0*/  WARPSYNC.COLLECTIVE R132, `(.L_x_1404) ;  /* 0x0000000084087348 */ /* 0x020fea0003c00000 */
[----:B------:R0:W1:Y:S02]  /*24c0*/  SHFL.DOWN P3, R134, R135, R136, R137 ;  /* 0x0800008887867389 */ /* 0x0000640000060089 */
[----:B01---5:R-:W-:Y:S01]  /*24d0*/  ENDCOLLECTIVE ;  /* 0x000000000000791b */ /* 0x023fe20003800000 */
.L_x_1404:
[----:B------:R-:W-:Y:S02]  /*24e0*/  MOV R135, R51 ;  /* 0x0000003300877202 */ /* 0x000fe40000000f00 */
[----:B------:R-:W-:-:S07]  /*24f0*/  MOV R53, R134 ;  /* 0x0000008600357202 */ /* 0x000fce0000000f00 */
[----:B------:R-:W-:Y:S05]  /*2500*/  WARPSYNC.COLLECTIVE R132, `(.L_x_1405) ;  /* 0x0000000084087348 */ /* 0x000fea0003c00000 */
[----:B------:R0:W1:Y:S02]  /*2510*/  SHFL.DOWN P3, R134, R135, R136, R137 ;  /* 0x0800008887867389 */ /* 0x0000640000060089 */
[----:B01----:R-:W-:Y:S01]  /*2520*/  ENDCOLLECTIVE ;  /* 0x000000000000791b */ /* 0x003fe20003800000 */
.L_x_1405:
[----:B------:R-:W-:Y:S01]  /*2530*/  FADD.FTZ R53, R52, R53 ;  /* 0x0000003534357221 */ /* 0x000fe20000010000 */
[----:B------:R-:W-:-:S03]  /*2540*/  HFMA2.MMA R136, -RZ, RZ, 0, 4.76837158203125e-07 ;  /* 0x00000008ff887435 */ /* 0x000fc600000001ff */
[----:B------:R-:W-:Y:S01]  /*2550*/  IMAD.MOV.U32 R135, RZ, RZ, R53 ;  /* 0x000000ffff877224 */ /* 0x000fe200078e0035 */
[----:B------:R-:W-:-:S07]  /*2560*/  MOV R50, R134 ;  /* 0x0000008600327202 */ /* 0x000fce0000000f00 */
[----:B------:R-:W-:Y:S05]  /*2570*/  WARPSYNC.COLLECTIVE R132, `(.L_x_1406) ;  /* 0x0000000084087348 */ /* 0x000fea0003c00000 */
[----:B------:R0:W1:Y:S02]  /*2580*/  SHFL.DOWN P3, R134, R135, R136, R137 ;  /* 0x0800008887867389 */ /* 0x0000640000060089 */
[----:B01----:R-:W-:Y:S01]  /*2590*/  ENDCOLLECTIVE ;  /* 0x000000000000791b */ /* 0x003fe20003800000 */
.L_x_1406:
[----:B------:R-:W-:-:S05]  /*25a0*/  FADD.FTZ R50, R51, R50 ;  /* 0x0000003233327221 */ /* 0x000fca0000010000 */
[----:B------:R-:W-:Y:S02]  /*25b0*/  MOV R135, R50 ;  /* 0x0000003200877202 */ /* 0x000fe40000000f00 */
[----:B------:R-:W-:-:S07]  /*25c0*/  MOV R54, R134 ;  /* 0x0000008600367202 */ /* 0x000fce0000000f00 */
[----:B------:R-:W-:Y:S05]  /*25d0*/  WARPSYNC.COLLECTIVE R132, `(.L_x_1407) ;  /* 0x0000000084087348 */ /* 0x000fea0003c00000 */
[----:B------:R0:W1:Y:S02]  /*25e0*/  SHFL.DOWN P3, R134, R135, R136, R137 ;  /* 0x0800008887867389 */ /* 0x0000640000060089 */
[----:B01----:R-:W-:Y:S01]  /*25f0*/  ENDCOLLECTIVE ;  /* 0x000000000000791b */ /* 0x003fe20003800000 */
.L_x_1407:
[----:B------:R-:W-:Y:S01]  /*2600*/  FADD.FTZ R54, R53, R54 ;  /* 0x0000003635367221 */ /* 0x000fe20000010000 */
[----:B------:R-:W-:-:S03]  /*2610*/  HFMA2.MMA R136, -RZ, RZ, 0, 2.384185791015625e-07 ;  /* 0x00000004ff887435 */ /* 0x000fc600000001ff */
[----:B------:R-:W-:Y:S01]  /*2620*/  IMAD.MOV.U32 R135, RZ, RZ, R54 ;  /* 0x000000ffff877224 */ /* 0x000fe200078e0036 */
[----:B------:R-:W-:-:S07]  /*2630*/  MOV R55, R134 ;  /* 0x0000008600377202 */ /* 0x000fce0000000f00 */
[----:B------:R-:W-:Y:S05]  /*2640*/  WARPSYNC.COLLECTIVE R132, `(.L_x_1408) ;  /* 0x0000000084087348 */ /* 0x000fea0003c00000 */
[----:B------:R0:W1:Y:S02]  /*2650*/  SHFL.DOWN P3, R134, R135, R136, R137 ;  /* 0x0800008887867389 */ /* 0x0000640000060089 */
[----:B01----:R-:W-:Y:S01]  /*2660*/  ENDCOLLECTIVE ;  /* 0x000000000000791b */ /* 0x003fe20003800000 */
.L_x_1408:
[----:B------:R-:W-:-:S05]  /*2670*/  FADD.FTZ R55, R50, R55 ;  /* 0x0000003732377221 */ /* 0x000fca0000010000 */
[----:B------:R-:W-:Y:S02]  /*2680*/  MOV R135, R55 ;  /* 0x0000003700877202 */ /* 0x000fe40000000f00 */
[----:B------:R-:W-:-:S07]  /*2690*/  MOV R57, R134 ;  /* 0x0000008600397202 */ /* 0x000fce0000000f00 */
[----:B------:R-:W-:Y:S05]  /*26a0*/  WARPSYNC.COLLECTIVE R132, `(.L_x_1409) ;  /* 0x0000000084087348 */ /* 0x000fea0003c00000 */
[----:B------:R0:W1:Y:S02]  /*26b0*/  SHFL.DOWN P3, R134, R135, R136, R137 ;  /* 0x0800008887867389 */ /* 0x0000640000060089 */
[----:B01----:R-:W-:Y:S01]  /*26c0*/  ENDCOLLECTIVE ;  /* 0x000000000000791b */ /* 0x003fe20003800000 */
.L_x_1409:
[----:B------:R-:W-:Y:S01]  /*26d0*/  FADD.FTZ R57, R54, R57 ;  /* 0x0000003936397221 */ /* 0x000fe20000010000 */
[----:B------:R-:W-:-:S03]  /*26e0*/  HFMA2.MMA R136, -RZ, RZ, 0, 1.1920928955078125e-07 ;  /* 0x00000002ff887435 */ /* 0x000fc600000001ff */
[----:B------:R-:W-:Y:S01]  /*26f0*/  IMAD.MOV.U32 R135, RZ, RZ, R57 ;  /* 0x000000ffff877224 */ /* 0x000fe200078e0039 */
[----:B------:R-:W-:-:S07]  /*2700*/  MOV R56, R134 ;  /* 0x0000008600387202 */ /* 0x000fce0000000f00 */
[----:B------:R-:W-:Y:S05]  /*2710*/  WARPSYNC.COLLECTIVE R132, `(.L_x_1410) ;  /* 0x0000000084087348 */ /* 0x000fea0003c00000 */
[----:B------:R0:W1:Y:S02]  /*2720*/  SHFL.DOWN P3, R134, R135, R136, R137 ;  /* 0x0800008887867389 */ /* 0x0000640000060089 */
[----:B01----:R-:W-:Y:S01]  /*2730*/  ENDCOLLECTIVE ;  /* 0x000000000000791b */ /* 0x003fe20003800000 */
.L_x_1410:
[----:B------:R-:W-:-:S05]  /*2740*/  FADD.FTZ R56, R55, R56 ;  /* 0x0000003837387221 */ /* 0x000fca0000010000 */
[----:B------:R-:W-:Y:S02]  /*2750*/  MOV R135, R56 ;  /* 0x0000003800877202 */ /* 0x000fe40000000f00 */
[----:B------:R-:W-:-:S07]  /*2760*/  MOV R52, R134 ;  /* 0x0000008600347202 */ /* 0x000fce0000000f00 */
[----:B------:R-:W-:Y:S05]  /*2770*/  WARPSYNC.COLLECTIVE R132, `(.L_x_1411) ;  /* 0x0000000084087348 */ /* 0x000fea0003c00000 */
[----:B------:R0:W1:Y:S02]  /*2780*/  SHFL.DOWN P3, R134, R135, R136, R137 ;  /* 0x0800008887867389 */ /* 0x0000640000060089 */
[----:B01----:R-:W-:Y:S01]  /*2790*/  ENDCOLLECTIVE ;  /* 0x000000000000791b */ /* 0x003fe20003800000 */
.L_x_1411:
[----:B------:R-:W-:Y:S01]  /*27a0*/  FADD.FTZ R52, R57, R52 ;  /* 0x0000003439347221 */ /* 0x000fe20000010000 */
[----:B------:R-:W-:-:S03]  /*27b0*/  HFMA2.MMA R136, -RZ, RZ, 0, 5.9604644775390625e-08 ;  /* 0x00000001ff887435 */ /* 0x000fc600000001ff */
[----:B------:R-:W-:Y:S01]  /*27c0*/  IMAD.MOV.U32 R135, RZ, RZ, R52 ;  /* 0x000000ffff877224 */ /* 0x000fe200078e0034 */
[----:B------:R-:W-:-:S07]  /*27d0*/  MOV R51, R134 ;  /* 0x0000008600337202 */ /* 0x000fce0000000f00 */
[----:B------:R-:W-:Y:S05]  /*27e0*/  WARPSYNC.COLLECTIVE R132, `(.L_x_1412) ;  /* 0x0000000084087348 */ /* 0x000fea0003c00000 */
[----:B------:R0:W1:Y:S02]  /*27f0*/  SHFL.DOWN P3, R134, R135, R136, R137 ;  /* 0x0800008887867389 */ /* 0x0000640000060089 */
[----:B01----:R-:W-:Y:S01]  /*2800*/  ENDCOLLECTIVE ;  /* 0x000000000000791b */ /* 0x003fe20003800000 */
.L_x_1412:
[----:B------:R-:W-:-:S05]  /*2810*/  FADD.FTZ R51, R56, R51 ;  /* 0x0000003338337221 */ /* 0x000fca0000010000 */
[----:B------:R-:W-:Y:S02]  /*2820*/  MOV R135, R51 ;  /* 0x0000003300877202 */ /* 0x000fe40000000f00 */
[----:B------:R-:W-:-:S07]  /*2830*/  MOV R53, R134 ;  /* 0x0000008600357202 */ /* 0x000fce0000000f00 */
[----:B------:R-:W-:Y:S05]  /*2840*/  WARPSYNC.COLLECTIVE R132, `(.L_x_1413) ;  /* 0x0000000084087348 */ /* 0x000fea0003c00000 */
[----:B------:R0:W1:Y:S02]  /*2850*/  SHFL.DOWN P3, R134, R135, R136, R137 ;  /* 0x0800008887867389 */ /* 0x0000640000060089 */
[----:B01----:R-:W-:Y:S01]  /*2860*/  ENDCOLLECTIVE ;  /* 0x000000000000791b */ /* 0x003fe20003800000 */
.L_x_1413:
[----:B------:R-:W-:Y:S01]  /*2870*/  MOV R50, R134 ;  /* 0x0000008600327202 */ /* 0x000fe20000000f00 */
[----:B------:R-:W-:Y:S06]  /*2880*/  BRA `(.L_x_1414) ;  /* 0xffffffe800247947 */ /* 0x000fec000383ffff */
.L_x_1415:
        /* <DEDUP_REMOVED lines=15> */
.L_x_2983:


//--------------------- .text._ZN10layer_norm31ln_parallel_residual_bwd_kernelINS_13Kernel_traitsIf6__halfS2_S2_fjLj2048ELj1ELj1ELj4ELj16ENS_18Kernel_traits_baseILj2048EfS2_S2_S2_fjLj128EEEEELb0ELb0ELb0EEEvNS_9BwdParamsE --------------------------
	.section	.text._ZN10layer_norm31ln_parallel_residual_bwd_kernelINS_13Kernel_traitsIf6__halfS2_S2_fjLj2048ELj1ELj1ELj4ELj16ENS_18Kernel_traits_baseILj2048EfS2_S2_S2_fjLj128EEEEELb0ELb0ELb0EEEvNS_9BwdParamsE,"ax",@progbits
	.align	128
        .global         _ZN10layer_norm31ln_parallel_residual_bwd_kernelINS_13Kernel_traitsIf6__halfS2_S2_fjLj2048ELj1ELj1ELj4ELj16ENS_18Kernel_traits_baseILj2048EfS2_S2_S2_fjLj128EEEEELb0ELb0ELb0EEEvNS_9BwdParamsE
        .type           _ZN10layer_norm31ln_parallel_residual_bwd_kernelINS_13Kernel_traitsIf6__halfS2_S2_fjLj2048ELj1ELj1ELj4ELj16ENS_18Kernel_traits_baseILj2048EfS2_S2_S2_fjLj128EEEEELb0ELb0ELb0EEEvNS_9BwdParamsE,@function
        .size           _ZN10layer_norm31ln_parallel_residual_bwd_kernelINS_13Kernel_traitsIf6__halfS2_S2_fjLj2048ELj1ELj1ELj4ELj16ENS_18Kernel_traits_baseILj2048EfS2_S2_S2_fjLj128EEEEELb0ELb0ELb0EEEvNS_9BwdParamsE,(.L_x_2984 - _ZN10layer_norm31ln_parallel_residual_bwd_kernelINS_13Kernel_traitsIf6__halfS2_S2_fjLj2048ELj1ELj1ELj4ELj16ENS_18Kernel_traits_baseILj2048EfS2_S2_S2_fjLj128EEEEELb0ELb0ELb0EEEvNS_9BwdParamsE)
        .other          _ZN10layer_norm31ln_parallel_residual_bwd_kernelINS_13Kernel_traitsIf6__halfS2_S2_fjLj2048ELj1ELj1ELj4ELj16ENS_18Kernel_traits_baseILj2048EfS2_S2_S2_fjLj128EEEEELb0ELb0ELb0EEEvNS_9BwdParamsE,@"STO_CUDA_ENTRY STV_DEFAULT"
_ZN10layer_norm31ln_parallel_residual_bwd_kernelINS_13Kernel_traitsIf6__halfS2_S2_fjLj2048ELj1ELj1ELj4ELj16ENS_18Kernel_traits_baseILj2048EfS2_S2_S2_fjLj128EEEEELb0ELb0ELb0EEEvNS_9BwdParamsE:
.text._ZN10layer_norm31ln_parallel_residual_bwd_kernelINS_13Kernel_traitsIf6__halfS2_S2_fjLj2048ELj1ELj1ELj4ELj16ENS_18Kernel_traits_baseILj2048EfS2_S2_S2_fjLj128EEEEELb0ELb0ELb0EEEvNS_9BwdParamsE:
        /* <DEDUP_REMOVED lines=16> */
[----:B------:R-:W-:Y:S02]  /*0100*/  LEA.HI.SX32 R3, R3, R4, 0x1d ;  /* 0x0000000403037211 */ /* 0x000fe400078feaff */
[----:B------:R-:W-:Y:S02]  /*0110*/  LOP3.LUT R4, R0, 0x7f, RZ, 0xc0, !PT ;  /* 0x0000007f00047812 */ /* 0x000fe400078ec0ff */
[C---:B------:R-:W-:Y:S02]  /*0120*/  LOP3.LUT P3, RZ, R3.reuse, 0xffffff80, RZ, 0xc0, !PT ;  /* 0xffffff8003ff7812 */ /* 0x040fe4000786c0ff */
[----:B------:R-:W-:Y:S02]  /*0130*/  ISETP.GE.U32.AND P4, PT, R3, 0x100, PT ;  /* 0x000001000300780c */ /* 0x000fe40003f86070 */
[----:B------:R-:W-:-:S09]  /*0140*/  MOV R3, R4 ;  /* 0x0000000400037202 */ /* 0x000fd20000000f00 */
        /* <DEDUP_REMOVED lines=56> */
.L_x_1426:
        /* <DEDUP_REMOVED lines=32> */
[----:B-----5:R-:W-:Y:S01]  /*06d0*/  FSEL R162, R146, RZ, !P0 ;  /* 0x000000ff92a27208 */ /* 0x020fe20004000000 */
[--C-:B---3--:R-:W-:Y:S02]  /*06e0*/  HADD2.F32 R145, -RZ, R133.reuse.H0_H0 ;  /* 0x20000085ff917230 */ /* 0x108fe40000004100 */
[--C-:B------:R-:W-:Y:S02]  /*06f0*/  HADD2.F32 R3, -RZ, R132.reuse.H0_H0 ;  /* 0x20000084ff037230 */ /* 0x100fe40000004100 */
[----:B------:R-:W-:Y:S02]  /*0700*/  HADD2.F32 R143, -RZ, R132.H1_H1 ;  /* 0x30000084ff8f7230 */ /* 0x000fe40000004100 */
[----:B------:R-:W-:Y:S02]  /*0710*/  HADD2.F32 R133, -RZ, R133.H1_H1 ;  /* 0x30000085ff857230 */ /* 0x000fe40000004100 */
[--C-:B------:R-:W-:Y:S02]  /*0720*/  HADD2.F32 R147, -RZ, R134.reuse.H0_H0 ;  /* 0x20000086ff937230 */ /* 0x100fe40000004100 */
[----:B------:R-:W-:-:S02]  /*0730*/  HADD2.F32 R153, -RZ, R134.H1_H1 ;  /* 0x30000086ff997230 */ /* 0x000fc40000004100 */
[--C-:B------:R-:W-:Y:S02]  /*0740*/  HADD2.F32 R155, -RZ, R135.reuse.H0_H0 ;  /* 0x20000087ff9b7230 */ /* 0x100fe40000004100 */
[----:B------:R-:W-:Y:S02]  /*0750*/  HADD2.F32 R135, -RZ, R135.H1_H1 ;  /* 0x30000087ff877230 */ /* 0x000fe40000004100 */
[----:B------:R-:W-:Y:S01]  /*0760*/  FADD.FTZ R132, R3, -R162 ;  /* 0x800000a203847221 */ /* 0x000fe20000010000 */
[C---:B------:R-:W-:Y:S01]  /*0770*/  FADD.FTZ R140, -R162.reuse, R143 ;  /* 0x0000008fa28c7221 */ /* 0x040fe20000010100 */
[C---:B------:R-:W-:Y:S01]  /*0780*/  FADD.FTZ R148, -R162.reuse, R145 ;  /* 0x00000091a2947221 */ /* 0x040fe20000010100 */
[C---:B------:R-:W-:Y:S01]  /*0790*/  FADD.FTZ R150, -R162.reuse, R133 ;  /* 0x00000085a2967221 */ /* 0x040fe20000010100 */
[C---:B------:R-:W-:Y:S01]  /*07a0*/  FADD.FTZ R156, -R162.reuse, R147 ;  /* 0x00000093a29c7221 */ /* 0x040fe20000010100 */
[C---:B-1----:R-:W-:Y:S01]  /*07b0*/  FADD.FTZ R158, -R162.reuse, R153 ;  /* 0x00000099a29e7221 */ /* 0x042fe20000010100 */
[C---:B------:R-:W-:Y:S01]  /*07c0*/  FADD.FTZ R164, -R162.reuse, R155 ;  /* 0x0000009ba2a47221 */ /* 0x040fe20000010100 */
[----:B------:R-:W-:Y:S01]  /*07d0*/  FADD.FTZ R162, -R162, R135 ;  /* 0x00000087a2a27221 */ /* 0x000fe20000010100 */
[----:B----4-:R-:W-:-:S02]  /*07e0*/  HADD2.F32 R135, -RZ, R124.H0_H0 ;  /* 0x2000007cff877230 */ /* 0x010fc40000004100 */
[----:B--2---:R-:W-:-:S03]  /*07f0*/  HADD2.F32 R133, -RZ, R128.H0_H0 ;  /* 0x20000080ff857230 */ /* 0x004fc60000004100 */
[----:B------:R-:W-:Y:S01]  /*0800*/  FMUL.FTZ R143, R24, R135 ;  /* 0x00000087188f7220 */ /* 0x000fe20000410000 */
[----:B------:R-:W-:Y:S01]  /*0810*/  FMUL.FTZ R3, R137, R132 ;  /* 0x0000008489037220 */ /* 0x000fe20000410000 */
[----:B------:R-:W-:Y:S02]  /*0820*/  HADD2.F32 R124, -RZ, R124.H1_H1 ;  /* 0x3000007cff7c7230 */ /* 0x000fe40000004100 */
[-C--:B------:R-:W-:Y:S01]  /*0830*/  FFMA.FTZ R132, R16, R133.reuse, R143 ;  /* 0x0000008510847223 */ /* 0x080fe2000001008f */
[----:B------:R-:W-:Y:S02]  /*0840*/  HADD2.F32 R143, -RZ, R125.H0_H0 ;  /* 0x2000007dff8f7230 */ /* 0x000fe40000004100 */
[----:B------:R-:W-:Y:S01]  /*0850*/  FADD.FTZ R48, R48, R133 ;  /* 0x0000008530307221 */ /* 0x000fe20000010000 */
[----:B------:R-:W-:Y:S01]  /*0860*/  FFMA.FTZ R64, R3, R133, R64 ;  /* 0x0000008503407223 */ /* 0x000fe20000010040 */
[----:B------:R-:W-:Y:S01]  /*0870*/  FMUL.FTZ R140, R137, R140 ;  /* 0x0000008c898c7220 */ /* 0x000fe20000410000 */
[----:B------:R-:W-:Y:S01]  /*0880*/  FADD.FTZ R108, R108, R135 ;  /* 0x000000876c6c7221 */ /* 0x000fe20000010000 */
[----:B------:R-:W-:Y:S01]  /*0890*/  FFMA.FTZ R88, R3, R135, R88 ;  /* 0x0000008703587223 */ /* 0x000fe20000010058 */
[----:B------:R-:W-:-:S02]  /*08a0*/  HADD2.F32 R133, -RZ, R129.H0_H0 ;  /* 0x20000081ff857230 */ /* 0x000fc40000004100 */
[----:B------:R-:W-:Y:S01]  /*08b0*/  FMUL.FTZ R135, R137, R148 ;  /* 0x0000009489877220 */ /* 0x000fe20000410000 */
[----:B------:R-:W-:Y:S01]  /*08c0*/  FMUL.FTZ R145, R26, R143 ;  /* 0x0000008f1a917220 */ /* 0x000fe20000410000 */
[-C--:B------:R-:W-:Y:S01]  /*08d0*/  FMUL.FTZ R134, R25, R124.reuse ;  /* 0x0000007c19867220 */ /* 0x080fe20000410000 */
[----:B------:R-:W-:Y:S01]  /*08e0*/  FADD.FTZ R109, R109, R124 ;  /* 0x0000007c6d6d7221 */ /* 0x000fe20000010000 */
[----:B------:R-:W-:Y:S01]  /*08f0*/  FFMA.FTZ R89, R140, R124, R89 ;  /* 0x0000007c8c597223 */ /* 0x000fe20000010059 */
[----:B------:R-:W-:Y:S02]  /*0900*/  HADD2.F32 R124, -RZ, R125.H1_H1 ;  /* 0x3000007dff7c7230 */ /* 0x000fe40000004100 */
[----:B------:R-:W-:Y:S01]  /*0910*/  FADD.FTZ R50, R50, R133 ;  /* 0x0000008532327221 */ /* 0x000fe20000010000 */
[-C--:B------:R-:W-:Y:S01]  /*0920*/  FFMA.FTZ R66, R135, R133.reuse, R66 ;  /* 0x0000008587427223 */ /* 0x080fe20000010042 */
[----:B------:R-:W-:Y:S02]  /*0930*/  HADD2.F32 R125, -RZ, R126.H0_H0 ;  /* 0x2000007eff7d7230 */ /* 0x000fe40000004100 */
[----:B------:R-:W-:Y:S01]  /*0940*/  FFMA.FTZ R133, R18, R133, R145 ;  /* 0x0000008512857223 */ /* 0x000fe20000010091 */
[----:B------:R-:W-:-:S02]  /*0950*/  HADD2.F32 R128, -RZ, R128.H1_H1 ;  /* 0x30000080ff807230 */ /* 0x000fc40000004100 */
[C---:B------:R-:W-:Y:S01]  /*0960*/  FMUL.FTZ R145, R137.reuse, R156 ;  /* 0x0000009c89917220 */ /* 0x040fe20000410000 */
[----:B------:R-:W-:Y:S02]  /*0970*/  HADD2.F32 R126, -RZ, R126.H1_H1 ;  /* 0x3000007eff7e7230 */ /* 0x000fe40000004100 */
[----:B------:R-:W-:Y:S01]  /*0980*/  FMUL.FTZ R158, R137, R158 ;  /* 0x0000009e899e7220 */ /* 0x000fe20000410000 */
[----:B------:R-:W-:Y:S01]  /*0990*/  FADD.FTZ R110, R110, R143 ;  /* 0x0000008f6e6e7221 */ /* 0x000fe20000010000 */
[----:B------:R-:W-:Y:S01]  /*09a0*/  FFMA.FTZ R90, R135, R143, R90 ;  /* 0x0000008f875a7223 */ /* 0x000fe2000001005a */
[----:B------:R-:W-:Y:S02]  /*09b0*/  HADD2.F32 R148, -RZ, R129.H1_H1 ;  /* 0x30000081ff947230 */ /* 0x000fe40000004100 */
[----:B------:R-:W-:Y:S01]  /*09c0*/  FADD.FTZ R49, R49, R128 ;  /* 0x0000008031317221 */ /* 0x000fe20000010000 */
[----:B------:R-:W-:Y:S02]  /*09d0*/  HADD2.F32 R143, -RZ, R130.H0_H0 ;  /* 0x20000082ff8f7230 */ /* 0x000fe40000004100 */
[-C--:B------:R-:W-:Y:S01]  /*09e0*/  FFMA.FTZ R65, R140, R128.reuse, R65 ;  /* 0x000000808c417223 */ /* 0x080fe20000010041 */
[----:B------:R-:W-:Y:S01]  /*09f0*/  FFMA.FTZ R134, R17, R128, R134 ;  /* 0x0000008011867223 */ /* 0x000fe20000010086 */
[----:B------:R-:W-:Y:S01]  /*0a00*/  FMUL.FTZ R150, R137, R150 ;  /* 0x0000009689967220 */ /* 0x000fe20000410000 */
[-C--:B------:R-:W-:Y:S01]  /*0a10*/  FMUL.FTZ R129, R28, R125.reuse ;  /* 0x0000007d1c817220 */ /* 0x080fe20000410000 */
[----:B------:R-:W-:Y:S01]  /*0a20*/  FADD.FTZ R112, R112, R125 ;  /* 0x0000007d70707221 */ /* 0x000fe20000010000 */
[----:B------:R-:W-:Y:S01]  /*0a30*/  FFMA.FTZ R92, R145, R125, R92 ;  /* 0x0000007d915c7223 */ /* 0x000fe2000001005c */
[-C--:B------:R-:W-:Y:S01]  /*0a40*/  FMUL.FTZ R156, R29, R126.reuse ;  /* 0x0000007e1d9c7220 */ /* 0x080fe20000410000 */
[----:B------:R-:W-:Y:S01]  /*0a50*/  FADD.FTZ R113, R113, R126 ;  /* 0x0000007e71717221 */ /* 0x000fe20000010000 */
[----:B------:R-:W-:Y:S01]  /*0a60*/  FFMA.FTZ R93, R158, R126, R93 ;  /* 0x0000007e9e5d7223 */ /* 0x000fe2000001005d */
[----:B------:R-:W-:Y:S01]  /*0a70*/  FMUL.FTZ R128, R27, R124 ;  /* 0x0000007c1b807220 */ /* 0x000fe20000410000 */
[----:B------:R-:W-:-:S02]  /*0a80*/  HADD2.F32 R125, -RZ, R127.H0_H0 ;  /* 0x2000007fff7d7230 */ /* 0x000fc40000004100 */
[----:B------:R-:W-:Y:S01]  /*0a90*/  FMUL.FTZ R155, R137, R164 ;  /* 0x000000a4899b7220 */ /* 0x000fe20000410000 */
[----:B------:R-:W-:Y:S02]  /*0aa0*/  HADD2.F32 R126, -RZ, R127.H1_H1 ;  /* 0x3000007fff7e7230 */ /* 0x000fe40000004100 */
[----:B------:R-:W-:Y:S01]  /*0ab0*/  FADD.FTZ R51, R51, R148 ;  /* 0x0000009433337221 */ /* 0x000fe20000010000 */
[C---:B------:R-:W-:Y:S01]  /*0ac0*/  FFMA.FTZ R67, R150.reuse, R148, R67 ;  /* 0x0000009496437223 */ /* 0x040fe20000010043 */
[----:B------:R-:W-:Y:S01]  /*0ad0*/  FADD.FTZ R111, R111, R124 ;  /* 0x0000007c6f6f7221 */ /* 0x000fe20000010000 */
[----:B------:R-:W-:Y:S01]  /*0ae0*/  FFMA.FTZ R91, R150, R124, R91 ;  /* 0x0000007c965b7223 */ /* 0x000fe2000001005b */
[----:B------:R-:W-:Y:S01]  /*0af0*/  FADD.FTZ R52, R52, R143 ;  /* 0x0000008f34347221 */ /* 0x000fe20000010000 */
[-C--:B------:R-:W-:Y:S01]  /*0b00*/  FFMA.FTZ R68, R145, R143.reuse, R68 ;  /* 0x0000008f91447223 */ /* 0x080fe20000010044 */
[----:B------:R-:W-:Y:S01]  /*0b10*/  FFMA.FTZ R148, R19, R148, R128 ;  /* 0x0000009413947223 */ /* 0x000fe20000010080 */
[----:B------:R-:W-:Y:S01]  /*0b20*/  FFMA.FTZ R143, R20, R143, R129 ;  /* 0x0000008f148f7223 */ /* 0x000fe20000010081 */
[----:B------:R-:W-:-:S02]  /*0b30*/  HADD2.F32 R124, -RZ, R131.H1_H1 ;  /* 0x30000083ff7c7230 */ /* 0x000fc40000004100 */
[-C--:B------:R-:W-:Y:S01]  /*0b40*/  FMUL.FTZ R129, R30, R125.reuse ;  /* 0x0000007d1e817220 */ /* 0x080fe20000410000 */
[----:B------:R-:W-:Y:S01]  /*0b50*/  FADD.FTZ R114, R114, R125 ;  /* 0x0000007d72727221 */ /* 0x000fe20000010000 */
[----:B------:R-:W-:Y:S01]  /*0b60*/  FFMA.FTZ R94, R155, R125, R94 ;  /* 0x0000007d9b5e7223 */ /* 0x000fe2000001005e */
[----:B------:R-:W-:Y:S01]  /*0b70*/  FMUL.FTZ R162, R137, R162 ;  /* 0x000000a289a27220 */ /* 0x000fe20000410000 */
[----:B------:R-:W-:Y:S01]  /*0b80*/  FMUL.FTZ R128, R31, R126 ;  /* 0x0000007e1f807220 */ /* 0x000fe20000410000 */
[----:B------:R-:W-:Y:S01]  /*0b90*/  FADD.FTZ R125, RZ, R132 ;  /* 0x00000084ff7d7221 */ /* 0x000fe20000010000 */
[----:B------:R-:W-:Y:S01]  /*0ba0*/  FFMA.FTZ R127, R3, R132, RZ ;  /* 0x00000084037f7223 */ /* 0x000fe200000100ff */
[----:B------:R-:W-:Y:S01]  /*0bb0*/  FADD.FTZ R55, R55, R124 ;  /* 0x0000007c37377221 */ /* 0x000fe20000010000 */
[CC--:B------:R-:W-:Y:S01]  /*0bc0*/  FFMA.FTZ R71, R162.reuse, R124.reuse, R71 ;  /* 0x0000007ca2477223 */ /* 0x0c0fe20000010047 */
[----:B------:R-:W-:Y:S01]  /*0bd0*/  FFMA.FTZ R159, R23, R124, R128 ;  /* 0x0000007c179f7223 */ /* 0x000fe20000010080 */
[----:B------:R-:W-:Y:S01]  /*0be0*/  FADD.FTZ R115, R115, R126 ;  /* 0x0000007e73737221 */ /* 0x000fe20000010000 */
[----:B------:R-:W-:Y:S01]  /*0bf0*/  FFMA.FTZ R95, R162, R126, R95 ;  /* 0x0000007ea25f7223 */ /* 0x000fe2000001005f */
[----:B------:R-:W-:Y:S01]  /*0c00*/  FADD.FTZ R124, R125, R134 ;  /* 0x000000867d7c7221 */ /* 0x000fe20000010000 */
[----:B------:R-:W-:-:S03]  /*0c10*/  FFMA.FTZ R126, R140, R134, R127 ;  /* 0x000000868c7e7223 */ /* 0x000fc6000001007f */
[----:B------:R-:W-:Y:S01]  /*0c20*/  FADD.FTZ R125, R124, R133 ;  /* 0x000000857c7d7221 */ /* 0x000fe20000010000 */
[----:B------:R-:W-:Y:S01]  /*0c30*/  FFMA.FTZ R127, R135, R133, R126 ;  /* 0x00000085877f7223 */ /* 0x000fe2000001007e */
[----:B------:R-:W-:Y:S02]  /*0c40*/  HADD2.F32 R130, -RZ, R130.H1_H1 ;  /* 0x30000082ff827230 */ /* 0x000fe40000004100 */
[----:B------:R-:W-:Y:S01]  /*0c50*/  FADD.FTZ R124, R125, R148 ;  /* 0x000000947d7c7221 */ /* 0x000fe20000010000 */
[----:B------:R-:W-:Y:S01]  /*0c60*/  FFMA.FTZ R126, R150, R148, R127 ;  /* 0x00000094967e7223 */ /* 0x000fe2000001007f */
[----:B------:R-:W-:Y:S02]  /*0c70*/  HADD2.F32 R153, -RZ, R131.H0_H0 ;  /* 0x20000083ff997230 */ /* 0x000fe40000004100 */
        /* <DEDUP_REMOVED lines=14> */
[----:B------:R-:W-:-:S07]  /*0d60*/  IADD3 R147, R7, 0x80, RZ ;  /* 0x0000008007937810 */ /* 0x000fce0007ffe0ff */
.L_x_1418:
[----:B------:R-:W-:Y:S05]  /*0d70*/  BSYNC B0 ;  /* 0x0000000000007941 */ /* 0x000fea0003800000 */
.L_x_1417:
        /* <DEDUP_REMOVED lines=19> */
[----:B------:R-:W-:Y:S02]  /*0eb0*/  HADD2.F32 R141, -RZ, R9.H0_H0 ;  /* 0x20000009ff8d7230 */ /* 0x000fe40000004100 */
[----:B------:R-:W-:Y:S02]  /*0ec0*/  HADD2.F32 R8, -RZ, R8.H1_H1 ;  /* 0x30000008ff087230 */ /* 0x000fe40000004100 */
[----:B------:R-:W-:Y:S01]  /*0ed0*/  FADD.FTZ R136, -R147, R136 ;  /* 0x0000008893887221 */ /* 0x000fe20000010100 */
[--C-:B------:R-:W-:Y:S02]  /*0ee0*/  HADD2.F32 R142, -RZ, R10.reuse.H0_H0 ;  /* 0x2000000aff8e7230 */ /* 0x100fe40000004100 */
[----:B------:R-:W-:-:S02]  /*0ef0*/  HADD2.F32 R154, -RZ, R10.H1_H1 ;  /* 0x3000000aff9a7230 */ /* 0x000fc40000004100 */
[C---:B------:R-:W-:Y:S01]  /*0f00*/  FADD.FTZ R10, -R147.reuse, R141 ;  /* 0x0000008d930a7221 */ /* 0x040fe20000010100 */
[--C-:B------:R-:W-:Y:S02]  /*0f10*/  HADD2.F32 R146, -RZ, R11.reuse.H0_H0 ;  /* 0x2000000bff927230 */ /* 0x100fe40000004100 */
[----:B------:R-:W-:Y:S02]  /*0f20*/  HADD2.F32 R160, -RZ, R11.H1_H1 ;  /* 0x3000000bffa07230 */ /* 0x000fe40000004100 */
[----:B-1----:R-:W-:Y:S01]  /*0f30*/  FADD.FTZ R138, -R147, R8 ;  /* 0x00000008938a7221 */ /* 0x002fe20000010100 */
[--C-:B----4-:R-:W-:Y:S02]  /*0f40*/  HADD2.F32 R139, -RZ, R124.reuse.H0_H0 ;  /* 0x2000007cff8b7230 */ /* 0x110fe40000004100 */
[----:B------:R-:W-:-:S03]  /*0f50*/  HADD2.F32 R124, -RZ, R124.H1_H1 ;  /* 0x3000007cff7c7230 */ /* 0x000fc60000004100 */
[----:B------:R-:W-:Y:S01]  /*0f60*/  FMUL.FTZ R141, R40, R139 ;  /* 0x0000008b288d7220 */ /* 0x000fe20000410000 */
[--C-:B--2---:R-:W-:Y:S02]  /*0f70*/  HADD2.F32 R11, -RZ, R128.reuse.H0_H0 ;  /* 0x20000080ff0b7230 */ /* 0x104fe40000004100 */
[----:B------:R-:W-:Y:S02]  /*0f80*/  HADD2.F32 R144, -RZ, R9.H1_H1 ;  /* 0x30000009ff907230 */ /* 0x000fe40000004100 */
[C---:B------:R-:W-:Y:S01]  /*0f90*/  FMUL.FTZ R9, R137.reuse, R136 ;  /* 0x0000008889097220 */ /* 0x040fe20000410000 */
[----:B------:R-:W-:Y:S02]  /*0fa0*/  HADD2.F32 R128, -RZ, R128.H1_H1 ;  /* 0x30000080ff807230 */ /* 0x000fe40000004100 */
[----:B------:R-:W-:Y:S01]  /*0fb0*/  FFMA.FTZ R8, R32, R11, R141 ;  /* 0x0000000b20087223 */ /* 0x000fe2000001008d */
[----:B------:R-:W-:Y:S01]  /*0fc0*/  FMUL.FTZ R138, R137, R138 ;  /* 0x0000008a898a7220 */ /* 0x000fe20000410000 */
[----:B------:R-:W-:Y:S01]  /*0fd0*/  FMUL.FTZ R136, R41, R124 ;  /* 0x0000007c29887220 */ /* 0x000fe20000410000 */
[----:B------:R-:W-:-:S02]  /*0fe0*/  HADD2.F32 R141, -RZ, R125.H0_H0 ;  /* 0x2000007dff8d7230 */ /* 0x000fc40000004100 */
[----:B------:R-:W-:Y:S01]  /*0ff0*/  FADD.FTZ R96, R96, R139 ;  /* 0x0000008b60607221 */ /* 0x000fe20000010000 */
[----:B------:R-:W-:Y:S01]  /*1000*/  FFMA.FTZ R80, R9, R139, R80 ;  /* 0x0000008b09507223 */ /* 0x000fe20000010050 */
[----:B------:R-:W-:Y:S01]  /*1010*/  FADD.FTZ R73, R73, R128 ;  /* 0x0000008049497221 */ /* 0x000fe20000010000 */
[CC--:B------:R-:W-:Y:S01]  /*1020*/  FFMA.FTZ R57, R138.reuse, R128.reuse, R57 ;  /* 0x000000808a397223 */ /* 0x0c0fe20000010039 */
[----:B------:R-:W-:Y:S01]  /*1030*/  FFMA.FTZ R136, R33, R128, R136 ;  /* 0x0000008021887223 */ /* 0x000fe20000010088 */
[----:B------:R-:W-:Y:S01]  /*1040*/  FADD.FTZ R97, R97, R124 ;  /* 0x0000007c61617221 */ /* 0x000fe20000010000 */
[----:B------:R-:W-:Y:S01]  /*1050*/  FFMA.FTZ R81, R138, R124, R81 ;  /* 0x0000007c8a517223 */ /* 0x000fe20000010051 */
[C---:B------:R-:W-:Y:S01]  /*1060*/  FADD.FTZ R144, -R147.reuse, R144 ;  /* 0x0000009093907221 */ /* 0x040fe20000010100 */
[C---:B------:R-:W-:Y:S01]  /*1070*/  FADD.FTZ R142, -R147.reuse, R142 ;  /* 0x0000008e938e7221 */ /* 0x040fe20000010100 */
[C---:B------:R-:W-:Y:S01]  /*1080*/  FADD.FTZ R154, -R147.reuse, R154 ;  /* 0x0000009a939a7221 */ /* 0x040fe20000010100 */
[C---:B------:R-:W-:Y:S01]  /*1090*/  FADD.FTZ R146, -R147.reuse, R146 ;  /* 0x0000009293927221 */ /* 0x040fe20000010100 */
[----:B------:R-:W-:Y:S01]  /*10a0*/  FADD.FTZ R160, -R147, R160 ;  /* 0x000000a093a07221 */ /* 0x000fe20000010100 */
[----:B------:R-:W-:Y:S01]  /*10b0*/  FADD.FTZ R72, R72, R11 ;  /* 0x0000000b48487221 */ /* 0x000fe20000010000 */
[----:B------:R-:W-:Y:S01]  /*10c0*/  FFMA.FTZ R56, R9, R11, R56 ;  /* 0x0000000b09387223 */ /* 0x000fe20000010038 */
[----:B------:R-:W-:-:S02]  /*10d0*/  HADD2.F32 R139, -RZ, R129.H0_H0 ;  /* 0x20000081ff8b7230 */ /* 0x000fc40000004100 */
[----:B------:R-:W-:Y:S01]  /*10e0*/  FMUL.FTZ R11, R137, R10 ;  /* 0x0000000a890b7220 */ /* 0x000fe20000410000 */
[----:B------:R-:W-:Y:S02]  /*10f0*/  HADD2.F32 R128, -RZ, R125.H1_H1 ;  /* 0x3000007dff807230 */ /* 0x000fe40000004100 */
[----:B------:R-:W-:Y:S01]  /*1100*/  FMUL.FTZ R147, R42, R141 ;  /* 0x0000008d2a937220 */ /* 0x000fe20000410000 */
[----:B------:R-:W-:Y:S02]  /*1110*/  HADD2.F32 R124, -RZ, R129.H1_H1 ;  /* 0x30000081ff7c7230 */ /* 0x000fe40000004100 */
[----:B------:R-:W-:Y:S02]  /*1120*/  HADD2.F32 R129, -RZ, R126.H0_H0 ;  /* 0x2000007eff817230 */ /* 0x000fe40000004100 */
[----:B------:R-:W-:Y:S01]  /*1130*/  FADD.FTZ R74, R74, R139 ;  /* 0x0000008b4a4a7221 */ /* 0x000fe20000010000 */
[-C--:B------:R-:W-:Y:S01]  /*1140*/  FFMA.FTZ R58, R11, R139.reuse, R58 ;  /* 0x0000008b0b3a7223 */ /* 0x080fe2000001003a */
[----:B------:R-:W-:Y:S01]  /*1150*/  FFMA.FTZ R10, R34, R139, R147 ;  /* 0x0000008b220a7223 */ /* 0x000fe20000010093 */
[----:B------:R-:W-:Y:S01]  /*1160*/  FMUL.FTZ R152, R43, R128 ;  /* 0x000000802b987220 */ /* 0x000fe20000410000 */
[----:B------:R-:W-:-:S02]  /*1170*/  HADD2.F32 R125, -RZ, R130.H0_H0 ;  /* 0x20000082ff7d7230 */ /* 0x000fc40000004100 */
[C---:B------:R-:W-:Y:S01]  /*1180*/  FMUL.FTZ R139, R137.reuse, R142 ;  /* 0x0000008e898b7220 */ /* 0x040fe20000410000 */
[----:B------:R-:W-:Y:S02]  /*1190*/  HADD2.F32 R126, -RZ, R126.H1_H1 ;  /* 0x3000007eff7e7230 */ /* 0x000fe40000004100 */
[----:B------:R-:W-:Y:S01]  /*11a0*/  FMUL.FTZ R147, R44, R129 ;  /* 0x000000812c937220 */ /* 0x000fe20000410000 */
[----:B------:R-:W-:Y:S01]  /*11b0*/  FMUL.FTZ R154, R137, R154 ;  /* 0x0000009a899a7220 */ /* 0x000fe20000410000 */
[----:B------:R-:W-:Y:S01]  /*11c0*/  FADD.FTZ R98, R98, R141 ;  /* 0x0000008d62627221 */ /* 0x000fe20000010000 */
[----:B------:R-:W-:Y:S01]  /*11d0*/  FFMA.FTZ R82, R11, R141, R82 ;  /* 0x0000008d0b527223 */ /* 0x000fe20000010052 */
[----:B------:R-:W-:Y:S01]  /*11e0*/  FFMA.FTZ R141, R35, R124, R152 ;  /* 0x0000007c238d7223 */ /* 0x000fe20000010098 */
[----:B------:R-:W-:Y:S01]  /*11f0*/  FMUL.FTZ R144, R137, R144 ;  /* 0x0000009089907220 */ /* 0x000fe20000410000 */
[----:B------:R-:W-:Y:S01]  /*1200*/  FADD.FTZ R76, R76, R125 ;  /* 0x0000007d4c4c7221 */ /* 0x000fe20000010000 */
[-C--:B------:R-:W-:Y:S01]  /*1210*/  FFMA.FTZ R60, R139, R125.reuse, R60 ;  /* 0x0000007d8b3c7223 */ /* 0x080fe2000001003c */
[----:B------:R-:W-:Y:S01]  /*1220*/  FFMA.FTZ R142, R36, R125, R147 ;  /* 0x0000007d248e7223 */ /* 0x000fe20000010093 */
[-C--:B------:R-:W-:Y:S01]  /*1230*/  FMUL.FTZ R152, R45, R126.reuse ;  /* 0x0000007e2d987220 */ /* 0x080fe20000410000 */
[----:B------:R-:W-:Y:S01]  /*1240*/  FADD.FTZ R101, R101, R126 ;  /* 0x0000007e65657221 */ /* 0x000fe20000010000 */
[----:B------:R-:W-:Y:S01]  /*1250*/  FFMA.FTZ R85, R154, R126, R85 ;  /* 0x0000007e9a557223 */ /* 0x000fe20000010055 */
        /* <DEDUP_REMOVED lines=8> */
[----:B------:R-:W-:Y:S01]  /*12e0*/  FFMA.FTZ R84, R139, R129, R84 ;  /* 0x000000818b547223 */ /* 0x000fe20000010054 */
[----:B------:R-:W-:Y:S02]  /*12f0*/  HADD2.F32 R124, -RZ, R131.H1_H1 ;  /* 0x30000083ff7c7230 */ /* 0x000fe40000004100 */
[-C--:B------:R-:W-:Y:S01]  /*1300*/  FMUL.FTZ R129, R46, R125.reuse ;  /* 0x0000007d2e817220 */ /* 0x080fe20000410000 */
        /* <DEDUP_REMOVED lines=15> */
[----:B------:R-:W-:-:S02]  /*1400*/  HADD2.F32 R130, -RZ, R130.H1_H1 ;  /* 0x30000082ff827230 */ /* 0x000fc40000004100 */
        /* <DEDUP_REMOVED lines=16> */
[----:B------:R-:W-:-:S07]  /*1510*/  FFMA.FTZ R164, R160, R157, R125 ;  /* 0x0000009da0a47223 */ /* 0x000fce000001007d */
.L_x_1420:
[----:B------:R-:W-:Y:S05]  /*1520*/  BSYNC B0 ;  /* 0x0000000000007941 */ /* 0x000fea0003800000 */
.L_x_1419:
        /* <DEDUP_REMOVED lines=13> */
[----:B-----5:R-:W2:Y:S01]  /*1600*/  SHFL.DOWN PT, R146, R129, 0x8, 0x1f ;  /* 0x09001f0081927f89 */ /* 0x020ea200000e0000 */
        /* <DEDUP_REMOVED lines=12> */
.L_x_1439:
        /* <DEDUP_REMOVED lines=40> */
[----:B------:R-:W-:-:S06]  /*1950*/  FADD.FTZ R164, R148, -R147 ;  /* 0x8000009394a47221 */ /* 0x000fcc0000010000 */
[----:B------:R-:W-:Y:S02]  /*1960*/  @P0 HADD2.F32 R125, -RZ, R12.H0_H0 ;  /* 0x2000000cff7d0230 */ /* 0x000fe40000004100 */
[----:B------:R-:W-:-:S03]  /*1970*/  @P0 HADD2.F32 R147, -RZ, R13.H1_H1 ;  /* 0x3000000dff930230 */ /* 0x000fc60000004100 */
[----:B------:R-:W-:Y:S01]  /*1980*/  @P0 FADD.FTZ R124, R124, R125 ;  /* 0x0000007d7c7c0221 */ /* 0x000fe20000010000 */
[----:B------:R-:W-:Y:S01]  /*1990*/  FMUL.FTZ R125, R137, R126 ;  /* 0x0000007e897d7220 */ /* 0x000fe20000410000 */
[----:B------:R-:W-:-:S03]  /*19a0*/  @P0 HADD2.F32 R126, -RZ, R12.H1_H1 ;  /* 0x3000000cff7e0230 */ /* 0x000fc60000004100 */
[----:B------:R-:W-:Y:S02]  /*19b0*/  @P1 F2FP.F16.F32.PACK_AB R128, RZ, R124 ;  /* 0x0000007cff80123e */ /* 0x000fe400000000ff */
[----:B------:R-:W-:Y:S01]  /*19c0*/  @P0 FADD.FTZ R125, R125, R126 ;  /* 0x0000007e7d7d0221 */ /* 0x000fe20000010000 */
[----:B------:R-:W-:Y:S01]  /*19d0*/  FFMA.FTZ R126, R135, R130, R131 ;  /* 0x00000082877e7223 */ /* 0x000fe20000010083 */
[----:B------:R-:W-:Y:S02]  /*19e0*/  @P2 F2FP.F16.F32.PACK_AB R129, RZ, R124 ;  /* 0x0000007cff81223e */ /* 0x000fe400000000ff */
[----:B------:R-:W-:Y:S01]  /*19f0*/  @P1 PRMT R116, R128, 0x7610, R116 ;  /* 0x0000761080741816 */ /* 0x000fe20000000074 */
[----:B------:R-:W-:Y:S01]  /*1a00*/  FADD.FTZ R146, R133, -R126 ;  /* 0x8000007e85927221 */ /* 0x000fe20000010000 */
[-C--:B------:R-:W-:Y:S02]  /*1a10*/  @P1 F2FP.F16.F32.PACK_AB R126, RZ, R125.reuse ;  /* 0x0000007dff7e123e */ /* 0x080fe400000000ff */
[----:B------:R-:W-:-:S02]  /*1a20*/  @P2 F2FP.F16.F32.PACK_AB R127, RZ, R125 ;  /* 0x0000007dff7f223e */ /* 0x000fc400000000ff */
[----:B------:R-:W-:Y:S01]  /*1a30*/  F2FP.F16.F32.PACK_AB R124, R125, R124 ;  /* 0x0000007c7d7c723e */ /* 0x000fe200000000ff */
[----:B------:R-:W-:Y:S01]  /*1a40*/  FMUL.FTZ R125, R137, R146 ;  /* 0x00000092897d7220 */ /* 0x000fe20000410000 */
[----:B------:R-:W-:Y:S01]  /*1a50*/  @P0 HADD2.F32 R146, -RZ, R13.H0_H0 ;  /* 0x2000000dff920230 */ /* 0x000fe20000004100 */
[----:B------:R-:W-:Y:S02]  /*1a60*/  @P2 PRMT R104, R129, 0x7610, R104 ;  /* 0x0000761081682816 */ /* 0x000fe40000000068 */
[----:B------:R-:W-:Y:S01]  /*1a70*/  @P1 PRMT R116, R116, 0x5410, R126 ;  /* 0x0000541074741816 */ /* 0x000fe2000000007e */
[----:B------:R-:W-:Y:S02]  /*1a80*/  @P0 HADD2.F32 R126, -RZ, R14.H1_H1 ;  /* 0x3000000eff7e0230 */ /* 0x000fe40000004100 */
[----:B------:R-:W-:Y:S01]  /*1a90*/  @P0 FADD.FTZ R125, R125, R146 ;  /* 0x000000927d7d0221 */ /* 0x000fe20000010000 */
[----:B------:R-:W-:Y:S01]  /*1aa0*/  FMUL.FTZ R146, R137, R164 ;  /* 0x000000a489927220 */ /* 0x000fe20000410000 */
[----:B------:R-:W-:Y:S01]  /*1ab0*/  FFMA.FTZ R164, R145, R130, R131 ;  /* 0x0000008291a47223 */ /* 0x000fe20000010083 */
[----:B------:R-:W-:-:S02]  /*1ac0*/  @P2 PRMT R104, R104, 0x5410, R127 ;  /* 0x0000541068682816 */ /* 0x000fc4000000007f */
[----:B------:R-:W-:Y:S01]  /*1ad0*/  @P0 FADD.FTZ R146, R146, R147 ;  /* 0x0000009392920221 */ /* 0x000fe20000010000 */
[----:B------:R-:W-:Y:S01]  /*1ae0*/  FADD.FTZ R164, R143, -R164 ;  /* 0x800000a48fa47221 */ /* 0x000fe20000010000 */
[-C--:B------:R-:W-:Y:S02]  /*1af0*/  @P1 F2FP.F16.F32.PACK_AB R147, RZ, R125.reuse ;  /* 0x0000007dff93123e */ /* 0x080fe400000000ff */
[----:B------:R-:W-:Y:S01]  /*1b00*/  @P2 F2FP.F16.F32.PACK_AB R163, RZ, R125 ;  /* 0x0000007dffa3223e */ /* 0x000fe200000000ff */
[----:B------:R-:W-:Y:S01]  /*1b10*/  FMUL.FTZ R161, R137, R164 ;  /* 0x000000a489a17220 */ /* 0x000fe20000410000 */
[----:B------:R-:W-:Y:S01]  /*1b20*/  @P0 HADD2.F32 R164, -RZ, R14.H0_H0 ;  /* 0x2000000effa40230 */ /* 0x000fe20000004100 */
[----:B------:R-:W-:Y:S02]  /*1b30*/  @P1 PRMT R117, R147, 0x7610, R117 ;  /* 0x0000761093751816 */ /* 0x000fe40000000075 */
[-C--:B------:R-:W-:Y:S02]  /*1b40*/  @P1 F2FP.F16.F32.PACK_AB R129, RZ, R146.reuse ;  /* 0x00000092ff81123e */ /* 0x080fe400000000ff */
[----:B------:R-:W-:Y:S01]  /*1b50*/  @P0 FADD.FTZ R161, R161, R164 ;  /* 0x000000a4a1a10221 */ /* 0x000fe20000010000 */
[----:B------:R-:W-:-:S02]  /*1b60*/  @P2 F2FP.F16.F32.PACK_AB R128, RZ, R146 ;  /* 0x00000092ff80223e */ /* 0x000fc400000000ff */
[----:B------:R-:W-:Y:S02]  /*1b70*/  F2FP.F16.F32.PACK_AB R125, R146, R125 ;  /* 0x0000007d927d723e */ /* 0x000fe400000000ff */
[-C--:B------:R-:W-:Y:S02]  /*1b80*/  @P2 F2FP.F16.F32.PACK_AB R147, RZ, R161.reuse ;  /* 0x000000a1ff93223e */ /* 0x080fe400000000ff */
[----:B------:R-:W-:Y:S02]  /*1b90*/  @P1 F2FP.F16.F32.PACK_AB R146, RZ, R161 ;  /* 0x000000a1ff92123e */ /* 0x000fe400000000ff */
[----:B------:R-:W-:Y:S01]  /*1ba0*/  @P2 PRMT R106, R147, 0x7610, R106 ;  /* 0x00007610936a2816 */ /* 0x000fe2000000006a */
[----:B------:R-:W-:Y:S01]  /*1bb0*/  FFMA.FTZ R147, R158, R130, R131 ;  /* 0x000000829e937223 */ /* 0x000fe20000010083 */
[----:B------:R-:W-:Y:S02]  /*1bc0*/  @P1 PRMT R118, R146, 0x7610, R118 ;  /* 0x0000761092761816 */ /* 0x000fe40000000076 */
[----:B------:R-:W-:Y:S01]  /*1bd0*/  @P2 PRMT R105, R163, 0x7610, R105 ;  /* 0x00007610a3692816 */ /* 0x000fe20000000069 */
[----:B------:R-:W-:Y:S01]  /*1be0*/  FADD.FTZ R146, R156, -R147 ;  /* 0x800000939c927221 */ /* 0x000fe20000010000 */
[----:B------:R-:W-:-:S02]  /*1bf0*/  @P1 PRMT R117, R117, 0x5410, R129 ;  /* 0x0000541075751816 */ /* 0x000fc40000000081 */
[----:B------:R-:W-:Y:S01]  /*1c00*/  @P2 PRMT R105, R105, 0x5410, R128 ;  /* 0x0000541069692816 */ /* 0x000fe20000000080 */
[----:B------:R-:W-:-:S04]  /*1c10*/  FMUL.FTZ R163, R137, R146 ;  /* 0x0000009289a37220 */ /* 0x000fc80000410000 */
[----:B------:R-:W-:Y:S01]  /*1c20*/  @P0 FADD.FTZ R163, R163, R126 ;  /* 0x0000007ea3a30221 */ /* 0x000fe20000010000 */
[----:B------:R-:W-:-:S04]  /*1c30*/  FFMA.FTZ R126, R155, R130, R131 ;  /* 0x000000829b7e7223 */ /* 0x000fc80000010083 */
[----:B------:R-:W-:Y:S01]  /*1c40*/  FADD.FTZ R146, R153, -R126 ;  /* 0x8000007e99927221 */ /* 0x000fe20000010000 */
[----:B------:R-:W-:-:S03]  /*1c50*/  @P1 F2FP.F16.F32.PACK_AB R126, RZ, R163 ;  /* 0x000000a3ff7e123e */ /* 0x000fc600000000ff */
[----:B------:R-:W-:Y:S01]  /*1c60*/  FMUL.FTZ R129, R137, R146 ;  /* 0x0000009289817220 */ /* 0x000fe20000410000 */
[----:B------:R-:W-:Y:S01]  /*1c70*/  @P1 PRMT R118, R118, 0x5410, R126 ;  /* 0x0000541076761816 */ /* 0x000fe2000000007e */
[----:B------:R-:W-:Y:S01]  /*1c80*/  FFMA.FTZ R126, R162, R130, R131 ;  /* 0x00000082a27e7223 */ /* 0x000fe20000010083 */
[----:B------:R-:W-:-:S03]  /*1c90*/  @P0 HADD2.F32 R146, -RZ, R15.H0_H0 ;  /* 0x2000000fff920230 */ /* 0x000fc60000004100 */
[----:B------:R-:W-:Y:S02]  /*1ca0*/  FADD.FTZ R126, R159, -R126 ;  /* 0x8000007e9f7e7221 */ /* 0x000fe40000010000 */
[----:B------:R-:W-:Y:S01]  /*1cb0*/  @P0 FADD.FTZ R129, R129, R146 ;  /* 0x0000009281810221 */ /* 0x000fe20000010000 */
[----:B------:R-:W-:Y:S01]  /*1cc0*/  @P2 F2FP.F16.F32.PACK_AB R146, RZ, R163 ;  /* 0x000000a3ff92223e */ /* 0x000fe200000000ff */
[----:B------:R-:W-:Y:S01]  /*1cd0*/  FMUL.FTZ R147, R137, R126 ;  /* 0x0000007e89937220 */ /* 0x000fe20000410000 */
[----:B------:R-:W-:Y:S02]  /*1ce0*/  @P0 HADD2.F32 R126, -RZ, R15.H1_H1 ;  /* 0x3000000fff7e0230 */ /* 0x000fe40000004100 */
[----:B------:R-:W-:-:S03]  /*1cf0*/  @P2 PRMT R106, R106, 0x5410, R146 ;  /* 0x000054106a6a2816 */ /* 0x000fc60000000092 */
[----:B------:R-:W-:Y:S01]  /*1d00*/  @P0 FADD.FTZ R147, R147, R126 ;  /* 0x0000007e93930221 */ /* 0x000fe20000010000 */
[----:B------:R-:W-:Y:S02]  /*1d10*/  ISETP.NE.U32.AND P0, PT, RZ, UR14, PT ;  /* 0x0000000eff007c0c */ /* 0x000fe4000bf05070 */
[----:B------:R-:W-:Y:S02]  /*1d20*/  @P1 F2FP.F16.F32.PACK_AB R126, RZ, R129 ;  /* 0x00000081ff7e123e */ /* 0x000fe400000000ff */
[----:B------:R-:W-:Y:S02]  /*1d30*/  ISETP.NE.AND.EX P0, PT, RZ, UR15, PT, P0 ;  /* 0x0000000fff007c0c */ /* 0x000fe4000bf05300 */
[----:B------:R-:W-:Y:S02]  /*1d40*/  @P1 PRMT R119, R126, 0x7610, R119 ;  /* 0x000076107e771816 */ /* 0x000fe40000000077 */
[----:B------:R-:W-:-:S04]  /*1d50*/  @P1 F2FP.F16.F32.PACK_AB R126, RZ, R147 ;  /* 0x00000093ff7e123e */ /* 0x000fc800000000ff */
[----:B------:R-:W-:Y:S02]  /*1d60*/  @P1 PRMT R119, R119, 0x5410, R126 ;  /* 0x0000541077771816 */ /* 0x000fe4000000007e */
[----:B------:R-:W-:-:S04]  /*1d70*/  @P2 F2FP.F16.F32.PACK_AB R126, RZ, R129 ;  /* 0x00000081ff7e223e */ /* 0x000fc800000000ff */
[----:B------:R-:W-:Y:S02]  /*1d80*/  @P2 PRMT R107, R126, 0x7610, R107 ;  /* 0x000076107e6b2816 */ /* 0x000fe4000000006b */
[----:B------:R-:W0:Y:S02]  /*1d90*/  @P0 LDC.64 R126, c[0x0][0x308] ;  /* 0x0000c200ff7e0b82 */ /* 0x000e240000000a00 */
[----:B0-----:R-:W-:Y:S01]  /*1da0*/  @P0 IMAD.WIDE.U32 R164, R7, 0x10, R126 ;  /* 0x0000001007a40825 */ /* 0x001fe200078e007e */
[----:B------:R-:W-:-:S05]  /*1db0*/  F2FP.F16.F32.PACK_AB R127, R147, R129 ;  /* 0x00000081937f723e */ /* 0x000fca00000000ff */
[----:B------:R-:W0:Y:S01]  /*1dc0*/  LDC.64 R128, c[0x0][0x2f8] ;  /* 0x0000be00ff807b82 */ /* 0x000e220000000a00 */
[----:B------:R-:W-:Y:S01]  /*1dd0*/  F2FP.F16.F32.PACK_AB R126, R163, R161 ;  /* 0x000000a1a37e723e */ /* 0x000fe200000000ff */
[----:B------:R1:W-:Y:S01]  /*1de0*/  @P0 STG.E.128 desc[UR4][R164.64], R116 ;  /* 0x00000074a4000986 */ /* 0x0003e2000c101d04 */
[----:B------:R-:W-:Y:S02]  /*1df0*/  @P2 F2FP.F16.F32.PACK_AB R161, RZ, R147 ;  /* 0x00000093ffa1223e */ /* 0x000fe400000000ff */
[----:B------:R-:W-:Y:S02]  /*1e00*/  @P2 LEA R146, P0, R7, UR16, 0x4 ;  /* 0x0000001007922c11 */ /* 0x000fe4000f8020ff */
[----:B------:R-:W-:Y:S02]  /*1e10*/  @P2 PRMT R107, R107, 0x5410, R161 ;  /* 0x000054106b6b2816 */ /* 0x000fe400000000a1 */
[C---:B------:R-:W-:Y:S01]  /*1e20*/  @P2 LEA.HI.X R147, R7.reuse, UR17, RZ, 0x4, P0 ;  /* 0x0000001107932c11 */ /* 0x040fe200080f24ff */
[C---:B0-----:R-:W-:Y:S01]  /*1e30*/  IMAD.WIDE.U32 R128, R7.reuse, 0x10, R128 ;  /* 0x0000001007807825 */ /* 0x041fe200078e0080 */
[----:B------:R-:W-:-:S04]  /*1e40*/  IADD3 R7, R7, 0x80, RZ ;  /* 0x0000008007077810 */ /* 0x000fc80007ffe0ff */
[----:B------:R1:W-:Y:S04]  /*1e50*/  STG.E.128 desc[UR4][R128.64], R124 ;  /* 0x0000007c80007986 */ /* 0x0003e8000c101d04 */
[----:B------:R1:W-:Y:S02]  /*1e60*/  @P2 STG.E.128 desc[UR4][R146.64], R104 ;  /* 0x0000006892002986 */ /* 0x0003e4000c101d04 */
.L_x_1423:
[----:B------:R-:W-:Y:S05]  /*1e70*/  BSYNC B0 ;  /* 0x0000000000007941 */ /* 0x000fea0003800000 */
.L_x_1422:
        /* <DEDUP_REMOVED lines=10> */
[--C-:B------:R-:W-:Y:S01]  /*1f20*/  FFMA.FTZ R126, R144, R130, R131.reuse ;  /* 0x00000082907e7223 */ /* 0x100fe20000010083 */
[----:B------:R-:W-:Y:S01]  /*1f30*/  FMUL.FTZ R147, R137, R124 ;  /* 0x0000007c89937220 */ /* 0x000fe20000410000 */
[-CC-:B------:R-:W-:Y:S01]  /*1f40*/  FFMA.FTZ R129, R139, R130.reuse, R131.reuse ;  /* 0x000000828b817223 */ /* 0x180fe20000010083 */
[-CC-:B------:R-:W-:Y:S01]  /*1f50*/  FFMA.FTZ R127, R154, R130.reuse, R131.reuse ;  /* 0x000000829a7f7223 */ /* 0x180fe20000010083 */
[-CC-:B------:R-:W-:Y:S01]  /*1f60*/  FFMA.FTZ R164, R151, R130.reuse, R131.reuse ;  /* 0x0000008297a47223 */ /* 0x180fe20000010083 */
[----:B------:R-:W-:Y:S01]  /*1f70*/  FFMA.FTZ R128, R160, R130, R131 ;  /* 0x00000082a0807223 */ /* 0x000fe20000010083 */
[----:B------:R-:W-:Y:S01]  /*1f80*/  FADD.FTZ R130, R10, -R163 ;  /* 0x800000a30a827221 */ /* 0x000fe20000010000 */
[----:B------:R-:W-:Y:S01]  /*1f90*/  FADD.FTZ R161, R136, -R161 ;  /* 0x800000a188a17221 */ /* 0x000fe20000010000 */
[----:B------:R-:W-:Y:S01]  /*1fa0*/  FADD.FTZ R164, R149, -R164 ;  /* 0x800000a495a47221 */ /* 0x000fe20000010000 */
[----:B------:R-:W-:-:S02]  /*1fb0*/  @P0 HADD2.F32 R124, -RZ, R120.H0_H0 ;  /* 0x20000078ff7c0230 */ /* 0x000fc40000004100 */
[C---:B------:R-:W-:Y:S01]  /*1fc0*/  FMUL.FTZ R131, R137.reuse, R130 ;  /* 0x0000008289837220 */ /* 0x040fe20000410000 */
[----:B------:R-:W-:Y:S01]  /*1fd0*/  FMUL.FTZ R161, R137, R161 ;  /* 0x000000a189a17220 */ /* 0x000fe20000410000 */
[----:B------:R-:W-:Y:S01]  /*1fe0*/  FADD.FTZ R130, R141, -R126 ;  /* 0x8000007e8d827221 */ /* 0x000fe20000010000 */
[----:B------:R-:W-:Y:S01]  /*1ff0*/  FADD.FTZ R126, R142, -R129 ;  /* 0x800000818e7e7221 */ /* 0x000fe20000010000 */
[----:B------:R-:W-:Y:S01]  /*2000*/  @P0 FADD.FTZ R147, R147, R124 ;  /* 0x0000007c93930221 */ /* 0x000fe20000010000 */
[----:B------:R-:W-:Y:S02]  /*2010*/  @P0 HADD2.F32 R124, -RZ, R121.H0_H0 ;  /* 0x20000079ff7c0230 */ /* 0x000fe40000004100 */
[----:B------:R-:W-:Y:S01]  /*2020*/  FADD.FTZ R146, R152, -R127 ;  /* 0x8000007f98927221 */ /* 0x000fe20000010000 */
[----:B------:R-:W-:Y:S01]  /*2030*/  FADD.FTZ R128, R157, -R128 ;  /* 0x800000809d807221 */ /* 0x000fe20000010000 */
[C---:B------:R-:W-:Y:S01]  /*2040*/  FMUL.FTZ R126, R137.reuse, R126 ;  /* 0x0000007e897e7220 */ /* 0x040fe20000410000 */
[----:B------:R-:W-:Y:S01]  /*2050*/  FMUL.FTZ R127, R137, R164 ;  /* 0x000000a4897f7220 */ /* 0x000fe20000410000 */
[----:B------:R-:W-:Y:S01]  /*2060*/  @P0 FADD.FTZ R131, R131, R124 ;  /* 0x0000007c83830221 */ /* 0x000fe20000010000 */
[----:B------:R-:W-:Y:S01]  /*2070*/  @P1 F2FP.F16.F32.PACK_AB R124, RZ, R147 ;  /* 0x00000093ff7c123e */ /* 0x000fe200000000ff */
[C---:B------:R-:W-:Y:S01]  /*2080*/  FMUL.FTZ R130, R137.reuse, R130 ;  /* 0x0000008289827220 */ /* 0x040fe20000410000 */
[C---:B------:R-:W-:Y:S01]  /*2090*/  FMUL.FTZ R129, R137.reuse, R146 ;  /* 0x0000009289817220 */ /* 0x040fe20000410000 */
[----:B------:R-:W-:Y:S01]  /*20a0*/  FMUL.FTZ R128, R137, R128 ;  /* 0x0000008089807220 */ /* 0x000fe20000410000 */
[----:B------:R-:W-:Y:S01]  /*20b0*/  @P1 PRMT R116, R124, 0x7610, R116 ;  /* 0x000076107c741816 */ /* 0x000fe20000000074 */
[----:B------:R-:W-:Y:S01]  /*20c0*/  @P0 HADD2.F32 R124, -RZ, R120.H1_H1 ;  /* 0x30000078ff7c0230 */ /* 0x000fe20000004100 */
[----:B------:R-:W-:Y:S01]  /*20d0*/  @P1 F2FP.F16.F32.PACK_AB R125, RZ, R131 ;  /* 0x00000083ff7d123e */ /* 0x000fe200000000ff */
[----:B------:R-:W-:-:S03]  /*20e0*/  @P0 HADD2.F32 R137, -RZ, R123.H1_H1 ;  /* 0x3000007bff890230 */ /* 0x000fc60000004100 */
[----:B------:R-:W-:Y:S01]  /*20f0*/  @P1 PRMT R117, R125, 0x7610, R117 ;  /* 0x000076107d751816 */ /* 0x000fe20000000075 */
[----:B------:R-:W-:Y:S01]  /*2100*/  @P0 FADD.FTZ R161, R161, R124 ;  /* 0x0000007ca1a10221 */ /* 0x000fe20000010000 */
[--C-:B------:R-:W-:Y:S02]  /*2110*/  @P0 HADD2.F32 R125, -RZ, R122.reuse.H0_H0 ;  /* 0x2000007aff7d0230 */ /* 0x100fe40000004100 */
[----:B------:R-:W-:Y:S01]  /*2120*/  @P0 FADD.FTZ R128, R128, R137 ;  /* 0x0000008980800221 */ /* 0x000fe20000010000 */
[----:B------:R-:W-:Y:S02]  /*2130*/  @P0 HADD2.F32 R124, -RZ, R123.H0_H0 ;  /* 0x2000007bff7c0230 */ /* 0x000fe40000004100 */
[----:B------:R-:W-:Y:S01]  /*2140*/  @P0 FADD.FTZ R126, R126, R125 ;  /* 0x0000007d7e7e0221 */ /* 0x000fe20000010000 */
[----:B------:R-:W-:Y:S02]  /*2150*/  @P0 HADD2.F32 R125, -RZ, R121.H1_H1 ;  /* 0x30000079ff7d0230 */ /* 0x000fe40000004100 */
[----:B------:R-:W-:Y:S01]  /*2160*/  @P0 FADD.FTZ R127, R127, R124 ;  /* 0x0000007c7f7f0221 */ /* 0x000fe20000010000 */
[----:B------:R-:W-:Y:S01]  /*2170*/  @P0 HADD2.F32 R124, -RZ, R122.H1_H1 ;  /* 0x3000007aff7c0230 */ /* 0x000fe20000004100 */
[----:B------:R-:W-:Y:S01]  /*2180*/  @P1 F2FP.F16.F32.PACK_AB R146, RZ, R128 ;  /* 0x00000080ff92123e */ /* 0x000fe200000000ff */
[----:B------:R-:W-:-:S02]  /*2190*/  @P0 FADD.FTZ R130, R130, R125 ;  /* 0x0000007d82820221 */ /* 0x000fc40000010000 */
[----:B------:R-:W-:Y:S01]  /*21a0*/  @P1 F2FP.F16.F32.PACK_AB R125, RZ, R127 ;  /* 0x0000007fff7d123e */ /* 0x000fe200000000ff */
[----:B------:R-:W-:Y:S01]  /*21b0*/  @P0 FADD.FTZ R129, R129, R124 ;  /* 0x0000007c81810221 */ /* 0x000fe20000010000 */
[----:B------:R-:W-:Y:S02]  /*21c0*/  ISETP.NE.U32.AND P0, PT, RZ, UR14, PT ;  /* 0x0000000eff007c0c */ /* 0x000fe4000bf05070 */
[----:B------:R-:W-:Y:S02]  /*21d0*/  @P1 F2FP.F16.F32.PACK_AB R124, RZ, R126 ;  /* 0x0000007eff7c123e */ /* 0x000fe400000000ff */
[----:B------:R-:W-:Y:S02]  /*21e0*/  ISETP.NE.AND.EX P0, PT, RZ, UR15, PT, P0 ;  /* 0x0000000fff007c0c */ /* 0x000fe4000bf05300 */
[----:B------:R-:W-:Y:S02]  /*21f0*/  @P1 PRMT R118, R124, 0x7610, R118 ;  /* 0x000076107c761816 */ /* 0x000fe40000000076 */
[----:B------:R-:W-:-:S02]  /*2200*/  @P1 PRMT R119, R125, 0x7610, R119 ;  /* 0x000076107d771816 */ /* 0x000fc40000000077 */
[----:B------:R-:W-:Y:S02]  /*2210*/  @P1 F2FP.F16.F32.PACK_AB R124, RZ, R161 ;  /* 0x000000a1ff7c123e */ /* 0x000fe400000000ff */
[----:B------:R-:W-:Y:S02]  /*2220*/  @P1 F2FP.F16.F32.PACK_AB R125, RZ, R130 ;  /* 0x00000082ff7d123e */ /* 0x000fe400000000ff */
[----:B------:R-:W-:Y:S02]  /*2230*/  @P1 PRMT R116, R116, 0x5410, R124 ;  /* 0x0000541074741816 */ /* 0x000fe4000000007c */
[----:B------:R-:W-:Y:S02]  /*2240*/  @P1 PRMT R117, R117, 0x5410, R125 ;  /* 0x0000541075751816 */ /* 0x000fe4000000007d */
[----:B------:R-:W0:Y:S01]  /*2250*/  @P0 LDC.64 R124, c[0x0][0x308] ;  /* 0x0000c200ff7c0b82 */ /* 0x000e220000000a00 */
[----:B------:R-:W-:Y:S02]  /*2260*/  @P1 F2FP.F16.F32.PACK_AB R137, RZ, R129 ;  /* 0x00000081ff89123e */ /* 0x000fe400000000ff */
[----:B------:R-:W-:-:S02]  /*2270*/  @P1 PRMT R119, R119, 0x5410, R146 ;  /* 0x0000541077771816 */ /* 0x000fc40000000092 */
[----:B------:R-:W-:Y:S02]  /*2280*/  @P1 PRMT R118, R118, 0x5410, R137 ;  /* 0x0000541076761816 */ /* 0x000fe40000000089 */
[----:B------:R-:W-:-:S04]  /*2290*/  ISETP.NE.U32.AND P1, PT, RZ, UR16, PT ;  /* 0x00000010ff007c0c */ /* 0x000fc8000bf25070 */
[----:B------:R-:W-:Y:S01]  /*22a0*/  ISETP.NE.AND.EX P1, PT, RZ, UR17, PT, P1 ;  /* 0x00000011ff007c0c */ /* 0x000fe2000bf25310 */
[----:B0-----:R-:W-:-:S12]  /*22b0*/  @P0 IMAD.WIDE.U32 R164, R7, 0x10, R124 ;  /* 0x0000001007a40825 */ /* 0x001fd800078e007c */
[----:B------:R-:W-:Y:S02]  /*22c0*/  @P1 F2FP.F16.F32.PACK_AB R146, RZ, R161 ;  /* 0x000000a1ff92123e */ /* 0x000fe400000000ff */
[----:B------:R-:W-:Y:S01]  /*22d0*/  F2FP.F16.F32.PACK_AB R124, R161, R147 ;  /* 0x00000093a17c723e */ /* 0x000fe200000000ff */
[----:B------:R0:W-:Y:S01]  /*22e0*/  @P0 STG.E.128 desc[UR4][R164.64], R116 ;  /* 0x00000074a4000986 */ /* 0x0001e2000c101d04 */
[-C--:B------:R-:W-:Y:S02]  /*22f0*/  @P1 F2FP.F16.F32.PACK_AB R163, RZ, R131.reuse ;  /* 0x00000083ffa3123e */ /* 0x080fe400000000ff */
[----:B------:R-:W-:Y:S02]  /*2300*/  @P1 F2FP.F16.F32.PACK_AB R137, RZ, R130 ;  /* 0x00000082ff89123e */ /* 0x000fe400000000ff */
[----:B------:R-:W-:Y:S02]  /*2310*/  F2FP.F16.F32.PACK_AB R125, R130, R131 ;  /* 0x00000083827d723e */ /* 0x000fe400000000ff */
[----:B------:R-:W-:-:S02]  /*2320*/  @P1 F2FP.F16.F32.PACK_AB R161, RZ, R126 ;  /* 0x0000007effa1123e */ /* 0x000fc400000000ff */
[----:B------:R-:W-:Y:S02]  /*2330*/  @P1 F2FP.F16.F32.PACK_AB R131, RZ, R129 ;  /* 0x00000081ff83123e */ /* 0x000fe400000000ff */
[----:B------:R-:W-:Y:S02]  /*2340*/  F2FP.F16.F32.PACK_AB R126, R129, R126 ;  /* 0x0000007e817e723e */ /* 0x000fe400000000ff */
[----:B------:R-:W-:Y:S02]  /*2350*/  @P1 F2FP.F16.F32.PACK_AB R130, RZ, R128 ;  /* 0x00000080ff82123e */ /* 0x000fe400000000ff */
[----:B------:R-:W-:Y:S02]  /*2360*/  @P1 PRMT R105, R163, 0x7610, R105 ;  /* 0x00007610a3691816 */ /* 0x000fe40000000069 */
[----:B------:R-:W-:Y:S02]  /*2370*/  @P1 PRMT R106, R161, 0x7610, R106 ;  /* 0x00007610a16a1816 */ /* 0x000fe4000000006a */
[----:B0-----:R-:W-:-:S02]  /*2380*/  @P1 F2FP.F16.F32.PACK_AB R164, RZ, R147 ;  /* 0x00000093ffa4123e */ /* 0x001fc400000000ff */
[-C--:B------:R-:W-:Y:S02]  /*2390*/  @P1 F2FP.F16.F32.PACK_AB R147, RZ, R127.reuse ;  /* 0x0000007fff93123e */ /* 0x080fe400000000ff */
[----:B------:R-:W-:Y:S02]  /*23a0*/  F2FP.F16.F32.PACK_AB R127, R128, R127 ;  /* 0x0000007f807f723e */ /* 0x000fe400000000ff */
[----:B------:R-:W0:Y:S01]  /*23b0*/  LDC.64 R128, c[0x0][0x2f8] ;  /* 0x0000be00ff807b82 */ /* 0x000e220000000a00 */
[----:B------:R-:W-:Y:S02]  /*23c0*/  @P1 PRMT R104, R164, 0x7610, R104 ;  /* 0x00007610a4681816 */ /* 0x000fe40000000068 */
[----:B------:R-:W-:Y:S02]  /*23d0*/  @P1 PRMT R107, R147, 0x7610, R107 ;  /* 0x00007610936b1816 */ /* 0x000fe4000000006b */
[----:B------:R-:W-:Y:S02]  /*23e0*/  @P1 PRMT R104, R104, 0x5410, R146 ;  /* 0x0000541068681816 */ /* 0x000fe40000000092 */
[----:B------:R-:W-:-:S02]  /*23f0*/  @P1 LEA R146, P0, R7, UR16, 0x4 ;  /* 0x0000001007921c11 */ /* 0x000fc4000f8020ff */
[----:B------:R-:W-:Y:S02]  /*2400*/  @P1 PRMT R105, R105, 0x5410, R137 ;  /* 0x0000541069691816 */ /* 0x000fe40000000089 */
[----:B------:R-:W-:Y:S02]  /*2410*/  @P1 LEA.HI.X R147, R7, UR17, RZ, 0x4, P0 ;  /* 0x0000001107931c11 */ /* 0x000fe400080f24ff */
[----:B------:R-:W-:Y:S02]  /*2420*/  @P1 PRMT R106, R106, 0x5410, R131 ;  /* 0x000054106a6a1816 */ /* 0x000fe40000000083 */
[----:B------:R-:W-:Y:S01]  /*2430*/  @P1 PRMT R107, R107, 0x5410, R130 ;  /* 0x000054106b6b1816 */ /* 0x000fe20000000082 */
[----:B0-----:R-:W-:-:S05]  /*2440*/  IMAD.WIDE.U32 R128, R7, 0x10, R128 ;  /* 0x0000001007807825 */ /* 0x001fca00078e0080 */
[----:B------:R0:W-:Y:S04]  /*2450*/  STG.E.128 desc[UR4][R128.64], R124 ;  /* 0x0000007c80007986 */ /* 0x0001e8000c101d04 */
[----:B------:R0:W-:Y:S02]  /*2460*/  @P1 STG.E.128 desc[UR4][R146.64], R104 ;  /* 0x0000006892001986 */ /* 0x0001e4000c101d04 */
.L_x_1425:
[----:B------:R-:W-:Y:S05]  /*2470*/  BSYNC B0 ;  /* 0x0000000000007941 */ /* 0x000fea0003800000 */
.L_x_1424:
[----:B------:R-:W-:Y:S01]  /*2480*/  SEL R7, RZ, 0x1, P5 ;  /* 0x00000001ff077807 */ /* 0x000fe20002800000 */
[----:B------:R-:W-:Y:S06]  /*2490*/  @!P6 BRA `(.L_x_1426) ;  /* 0xffffffe0000ce947 */ /* 0x000fec000383ffff */
.L_x_1416:
        /* <DEDUP_REMOVED lines=24> */
.L_x_1428:
[----:B------:R-:W-:Y:S05]  /*2620*/  BSYNC B0 ;  /* 0x0000000000007941 */ /* 0x000fea0003800000 */
.L_x_1427:
        /* <DEDUP_REMOVED lines=18> */
.L_x_1421:
[----:B------:R-:W-:Y:S01]  /*2750*/  HFMA2.MMA R128, -RZ, RZ, 0, 9.5367431640625e-07 ;  /* 0x00000010ff807435 */ /* 0x000fe200000001ff */
[----:B------:R-:W-:Y:S02]  /*2760*/  MOV R126, 0xffffffff ;  /* 0xffffffff007e7802 */ /* 0x000fe40000000f00 */
[----:B------:R-:W-:-:S08]  /*2770*/  MOV R127, 0x1f ;  /* 0x0000001f007f7802 */ /* 0x000fd00000000f00 */
[----:B0----5:R-:W-:Y:S05]  /*2780*/  WARPSYNC.COLLECTIVE R126, `(.L_x_1429) ;  /* 0x000000007e087348 */ /* 0x021fea0003c00000 */
[----:B------:R1:W2:Y:S02]  /*2790*/  SHFL.DOWN P1, R126, R161, R128, R127 ;  /* 0x08000080a17e7389 */ /* 0x0002a4000002007f */
[----:B012--5:R-:W-:Y:S01]  /*27a0*/  ENDCOLLECTIVE ;  /* 0x000000000000791b */ /* 0x027fe20003800000 */
.L_x_1429:
[----:B------:R-:W-:Y:S02]  /*27b0*/  MOV R130, R126 ;  /* 0x0000007e00827202 */ /* 0x000fe40000000f00 */
[----:B------:R-:W-:-:S03]  /*27c0*/  MOV R126, 0xffffffff ;  /* 0xffffffff007e7802 */ /* 0x000fc60000000f00 */
[----:B------:R-:W-:Y:S01]  /*27d0*/  FADD.FTZ R130, R130, R161 ;  /* 0x000000a182827221 */ /* 0x000fe20000010000 */
[----:B------:R-:W-:-:S07]  /*27e0*/  MOV R161, R164 ;  /* 0x000000a400a17202 */ /* 0x000fce0000000f00 */
[----:B------:R-:W-:Y:S05]  /*27f0*/  WARPSYNC.COLLECTIVE R126, `(.L_x_1430) ;  /* 0x000000007e087348 */ /* 0x000fea0003c00000 */
[----:B------:R0:W1:Y:S02]  /*2800*/  SHFL.DOWN P1, R126, R161, R128, R127 ;  /* 0x08000080a17e7389 */ /* 0x000064000002007f */
[----:B01----:R-:W-:Y:S01]  /*2810*/  ENDCOLLECTIVE ;  /* 0x000000000000791b */ /* 0x003fe20003800000 */
.L_x_1430:
        /* <DEDUP_REMOVED lines=8> */
.L_x_1431:
[----:B------:R-:W-:Y:S02]  /*28a0*/  MOV R161, R129 ;  /* 0x0000008100a17202 */ /* 0x000fe40000000f00 */
[----:B------:R-:W-:Y:S02]  /*28b0*/  MOV R131, R126 ;  /* 0x0000007e00837202 */ /* 0x000fe40000000f00 */
[----:B------:R-:W-:-:S03]  /*28c0*/  MOV R126, 0xffffffff ;  /* 0xffffffff007e7802 */ /* 0x000fc60000000f00 */
[----:B------:R-:W-:-:S07]  /*28d0*/  FADD.FTZ R131, R130, R131 ;  /* 0x0000008382837221 */ /* 0x000fce0000010000 */
[----:B------:R-:W-:Y:S05]  /*28e0*/  WARPSYNC.COLLECTIVE R126, `(.L_x_1432) ;  /* 0x000000007e087348 */ /* 0x000fea0003c00000 */
[----:B------:R0:W1:Y:S02]  /*28f0*/  SHFL.DOWN P1, R126, R161, R128, R127 ;  /* 0x08000080a17e7389 */ /* 0x000064000002007f */
[----:B01----:R-:W-:Y:S01]  /*2900*/  ENDCOLLECTIVE ;  /* 0x000000000000791b */ /* 0x003fe20003800000 */
.L_x_1432:
        /* <DEDUP_REMOVED lines=8> */
.L_x_1433:
[----:B------:R-:W-:Y:S02]  /*2990*/  MOV R161, R146 ;  /* 0x0000009200a17202 */ /* 0x000fe40000000f00 */
[----:B------:R-:W-:Y:S02]  /*29a0*/  MOV R147, R126 ;  /* 0x0000007e00937202 */ /* 0x000fe40000000f00 */
[----:B------:R-:W-:-:S03]  /*29b0*/  MOV R126, 0xffffffff ;  /* 0xffffffff007e7802 */ /* 0x000fc60000000f00 */
[----:B------:R-:W-:-:S07]  /*29c0*/  FADD.FTZ R165, R131, R147 ;  /* 0x0000009383a57221 */ /* 0x000fce0000010000 */
[----:B------:R-:W-:Y:S05]  /*29d0*/  WARPSYNC.COLLECTIVE R126, `(.L_x_1434) ;  /* 0x000000007e087348 */ /* 0x000fea0003c00000 */
[----:B------:R0:W1:Y:S02]  /*29e0*/  SHFL.DOWN P1, R126, R161, R128, R127 ;  /* 0x08000080a17e7389 */ /* 0x000064000002007f */
[----:B01----:R-:W-:Y:S01]  /*29f0*/  ENDCOLLECTIVE ;  /* 0x000000000000791b */ /* 0x003fe20003800000 */
.L_x_1434:
        /* <DEDUP_REMOVED lines=8> */
.L_x_1435:
[----:B------:R-:W-:Y:S02]  /*2a80*/  MOV R161, R163 ;  /* 0x000000a300a17202 */ /* 0x000fe40000000f00 */
[----:B------:R-:W-:Y:S02]  /*2a90*/  MOV R164, R126 ;  /* 0x0000007e00a47202 */ /* 0x000fe40000000f00 */
[----:B------:R-:W-:-:S03]  /*2aa0*/  MOV R126, 0xffffffff ;  /* 0xffffffff007e7802 */ /* 0x000fc60000000f00 */
[----:B------:R-:W-:-:S07]  /*2ab0*/  FADD.FTZ R164, R165, R164 ;  /* 0x000000a4a5a47221 */ /* 0x000fce0000010000 */
[----:B------:R-:W-:Y:S05]  /*2ac0*/  WARPSYNC.COLLECTIVE R126, `(.L_x_1436) ;  /* 0x000000007e087348 */ /* 0x000fea0003c00000 */
[----:B------:R0:W1:Y:S02]  /*2ad0*/  SHFL.DOWN P1, R126, R161, R128, R127 ;  /* 0x08000080a17e7389 */ /* 0x000064000002007f */
[----:B01----:R-:W-:Y:S01]  /*2ae0*/  ENDCOLLECTIVE ;  /* 0x000000000000791b */ /* 0x003fe20003800000 */
.L_x_1436:
        /* <DEDUP_REMOVED lines=8> */
.L_x_1437:
[----:B------:R-:W-:Y:S02]  /*2b70*/  MOV R161, R147 ;  /* 0x0000009300a17202 */ /* 0x000fe40000000f00 */
[----:B------:R-:W-:Y:S02]  /*2b80*/  MOV R129, R126 ;  /* 0x0000007e00817202 */ /* 0x000fe40000000f00 */
[----:B------:R-:W-:-:S07]  /*2b90*/  MOV R126, 0xffffffff ;  /* 0xffffffff007e7802 */ /* 0x000fce0000000f00 */
[----:B------:R-:W-:Y:S05]  /*2ba0*/  WARPSYNC.COLLECTIVE R126, `(.L_x_1438) ;  /* 0x000000007e087348 */ /* 0x000fea0003c00000 */
[----:B------:R0:W1:Y:S02]  /*2bb0*/  SHFL.DOWN P1, R126, R161, R128, R127 ;  /* 0x08000080a17e7389 */ /* 0x000064000002007f */
[----:B01----:R-:W-:Y:S01]  /*2bc0*/  ENDCOLLECTIVE ;  /* 0x000000000000791b */ /* 0x003fe20003800000 */
.L_x_1438:
[----:B------:R-:W-:Y:S01]  /*2bd0*/  MOV R130, R126 ;  /* 0x0000007e00827202 */ /* 0x000fe20000000f00 */
[----:B------:R-:W-:Y:S06]  /*2be0*/  BRA `(.L_x_1439) ;  /* 0xffffffe800b87947 */ /* 0x000fec000383ffff */
.L_x_1440:
        /* <DEDUP_REMOVED lines=9> */
.L_x_2984:


//--------------------- .text._ZN10layer_norm31ln_parallel_residual_bwd_kernelINS_13Kernel_traitsIf6__halfS2_S2_fjLj2048ELj1ELj1ELj4ELj16ENS_18Kernel_traits_baseILj2048EfS2_S2_S2_fjLj128EEEEELb0ELb0ELb1EEEvNS_9BwdParamsE --------------------------
	.section	.text._ZN10layer_norm31ln_parallel_residual_bwd_kernelINS_13Kernel_traitsIf6__halfS2_S2_fjLj2048ELj1ELj1ELj4ELj16ENS_18Kernel_traits_baseILj2048EfS2_S2_S2_fjLj128EEEEELb0ELb0ELb1EEEvNS_9BwdParamsE,"ax",@progbits
	.align	128
        .global         _ZN10layer_norm31ln_parallel_residual_bwd_kernelINS_13Kernel_traitsIf6__halfS2_S2_fjLj2048ELj1ELj1ELj4ELj16ENS_18Kernel_traits_baseILj2048EfS2_S2_S2_fjLj128EEEEELb0ELb0ELb1EEEvNS_9BwdParamsE
        .type           _ZN10layer_norm31ln_parallel_residual_bwd_kernelINS_13Kernel_traitsIf6__halfS2_S2_fjLj2048ELj1ELj1ELj4ELj16ENS_18Kernel_traits_baseILj2048EfS2_S2_S2_fjLj128EEEEELb0ELb0ELb1EEEvNS_9BwdParamsE,@function
        .size           _ZN10layer_norm31ln_parallel_residual_bwd_kernelINS_13Kernel_traitsIf6__halfS2_S2_fjLj2048ELj1ELj1ELj4ELj16ENS_18Kernel_traits_baseILj2048EfS2_S2_S2_fjLj128EEEEELb0ELb0ELb1EEEvNS_9BwdParamsE,(.L_x_2985 - _ZN10layer_norm31ln_parallel_residual_bwd_kernelINS_13Kernel_traitsIf6__halfS2_S2_fjLj2048ELj1ELj1ELj4ELj16ENS_18Kernel_traits_baseILj2048EfS2_S2_S2_fjLj128EEEEELb0ELb0ELb1EEEvNS_9BwdParamsE)
        .other          _ZN10layer_norm31ln_parallel_residual_bwd_kernelINS_13Kernel_traitsIf6__halfS2_S2_fjLj2048ELj1ELj1ELj4ELj16ENS_18Kernel_traits_baseILj2048EfS2_S2_S2_fjLj128EEEEELb0ELb0ELb1EEEvNS_9BwdParamsE,@"STO_CUDA_ENTRY STV_DEFAULT"
_ZN10layer_norm31ln_parallel_residual_bwd_kernelINS_13Kernel_traitsIf6__halfS2_S2_fjLj2048ELj1ELj1ELj4ELj16ENS_18Kernel_traits_baseILj2048EfS2_S2_S2_fjLj128EEEEELb0ELb0ELb1EEEvNS_9BwdParamsE:
.text._ZN10layer_norm31ln_parallel_residual_bwd_kernelINS_13Kernel_traitsIf6__halfS2_S2_fjLj2048ELj1ELj1ELj4ELj16ENS_18Kernel_traits_baseILj2048EfS2_S2_S2_fjLj128EEEEELb0ELb0ELb1EEEvNS_9BwdParamsE:
        /* <DEDUP_REMOVED lines=50> */
.L_x_1441:
[----:B------:R-:W-:Y:S01]  /*0320*/  SHF.L.U32 R0, R77, 0x5, RZ ;  /* 0x000000054d007819 */ /* 0x000fe200000006ff */
[----:B------:R-:W-:Y:S01]  /*0330*/  ULDC.64 UR8, c[0x0][0x268] ;  /* 0x00009a0000087ab9 */ /* 0x000fe20000000a00 */
[----:B------:R-:W-:Y:S02]  /*0340*/  ULDC.64 UR6, c[0x0][0x260] ;  /* 0x0000980000067ab9 */ /* 0x000fe40000000a00 */
[----:B------:R-:W-:-:S04]  /*0350*/  LOP3.LUT R0, R0, 0xfe0, RZ, 0xc0, !PT ;  /* 0x00000fe000007812 */ /* 0x000fc800078ec0ff */
[C---:B------:R-:W-:Y:S02]  /*0360*/  IADD3 R36, P1, R0.reuse, UR8, RZ ;  /* 0x0000000800247c10 */ /* 0x040fe4000ff3e0ff */
[----:B------:R-:W-:Y:S02]  /*0370*/  IADD3 R2, P0, R0, UR6, RZ ;  /* 0x0000000600027c10 */ /* 0x000fe4000ff1e0ff */
[----:B------:R-:W-:Y:S02]  /*0380*/  IADD3.X R37, RZ, UR9, RZ, P1, !PT ;  /* 0x00000009ff257c10 */ /* 0x000fe40008ffe4ff */
[----:B------:R-:W-:Y:S01]  /*0390*/  IADD3.X R3, RZ, UR7, RZ, P0, !PT ;  /* 0x00000007ff037c10 */ /* 0x000fe200087fe4ff */
[----:B------:R-:W-:Y:S02]  /*03a0*/  ULDC.64 UR6, c[0x0][0x2c8] ;  /* 0x0000b20000067ab9 */ /* 0x000fe40000000a00 */
        /* <DEDUP_REMOVED lines=8> */
[----:B------:R-:W-:Y:S02]  /*0430*/  HFMA2.MMA R0, -RZ, RZ, 0, 0 ;  /* 0x00000000ff007435 */ /* 0x000fe400000001ff */
[----:B------:R-:W-:Y:S01]  /*0440*/  HFMA2.MMA R145, -RZ, RZ, 0, 0 ;  /* 0x00000000ff917435 */ /* 0x000fe200000001ff */
[----:B------:R-:W5:Y:S01]  /*0450*/  LDG.E.128 R28, desc[UR4][R2.64+0x10] ;  /* 0x00001004021c7981 */ /* 0x000f62000c1e1d00 */
[----:B------:R-:W-:Y:S02]  /*0460*/  ISETP.NE.AND.EX P0, PT, RZ, UR7, PT, P0 ;  /* 0x00000007ff007c0c */ /* 0x000fe4000bf05300 */
[----:B------:R-:W-:Y:S02]  /*0470*/  CS2R R94, SRZ ;  /* 0x00000000005e7805 */ /* 0x000fe4000001ff00 */
[----:B------:R-:W-:Y:S01]  /*0480*/  LEA R146, R146, 0x4, 0x2 ;  /* 0x0000000492927811 */ /* 0x000fe200078e10ff */
[----:B------:R-:W5:Y:S01]  /*0490*/  LDG.E.128 R24, desc[UR4][R2.64+0x1000] ;  /* 0x0010000402187981 */ /* 0x000f62000c1e1d00 */
[----:B------:R-:W-:-:S02]  /*04a0*/  MOV R76, RZ ;  /* 0x000000ff004c7202 */ /* 0x000fc40000000f00 */
        /* <DEDUP_REMOVED lines=31> */
[----:B------:R-:W-:Y:S02]  /*06a0*/  LOP3.LUT R144, R77, 0x7f, RZ, 0xc0, !PT ;  /* 0x0000007f4d907812 */ /* 0x000fe400078ec0ff */
[----:B------:R-:W-:-:S07]  /*06b0*/  LOP3.LUT R143, R143, 0x3, RZ, 0xc0, !PT ;  /* 0x000000038f8f7812 */ /* 0x000fce00078ec0ff */
.L_x_1444:
[----:B0-----:R-:W-:Y:S01]  /*06c0*/  IMAD R52, R147, UR10, RZ ;  /* 0x0000000a93347c24 */ /* 0x001fe2000f8e02ff */
[----:B------:R-:W0:Y:S04]  /*06d0*/  LDC.64 R68, c[0x0][0x2c0] ;  /* 0x0000b000ff447b82 */ /* 0x000e280000000a00 */
[----:B------:R-:W-:-:S04]  /*06e0*/  SHF.R.S32.HI R53, RZ, 0x1f, R52 ;  /* 0x0000001fff357819 */ /* 0x000fc80000011434 */
[----:B------:R-:W1:Y:S01]  /*06f0*/  LDC.64 R54, c[0x0][0x250] ;  /* 0x00009400ff367b82 */ /* 0x000e620000000a00 */
[----:B------:R-:W-:-:S04]  /*0700*/  LEA.HI R53, R53, R52, RZ, 0x3 ;  /* 0x0000003435357211 */ /* 0x000fc800078f18ff */
[----:B------:R-:W-:-:S03]  /*0710*/  LEA.HI.SX32 R153, R53, R144, 0x1d ;  /* 0x0000009035997211 */ /* 0x000fc600078feaff */
[----:B------:R-:W2:Y:S01]  /*0720*/  LDC.64 R72, c[0x0][0x2b8] ;  /* 0x0000ae00ff487b82 */ /* 0x000ea20000000a00 */
[----:B------:R-:W-:Y:S02]  /*0730*/  SHF.L.U32 R149, R153, 0x4, RZ ;  /* 0x0000000499957819 */ /* 0x000fe400000006ff */
[----:B------:R-:W-:Y:S02]  /*0740*/  SHF.R.U32.HI R148, RZ, 0x1c, R153 ;  /* 0x0000001cff947819 */ /* 0x000fe40000011699 */
[----:B------:R-:W-:-:S03]  /*0750*/  IADD3 R52, P1, R149, UR14, RZ ;  /* 0x0000000e95347c10 */ /* 0x000fc6000ff3e0ff */
[----:B------:R-:W3:Y:S01]  /*0760*/  LDC.64 R110, c[0x0][0x258] ;  /* 0x00009600ff6e7b82 */ /* 0x000ee20000000a00 */
[----:B------:R-:W-:Y:S01]  /*0770*/  IADD3.X R53, R148, UR15, RZ, P1, !PT ;  /* 0x0000000f94357c10 */ /* 0x000fe20008ffe4ff */
[----:B0-----:R-:W-:-:S04]  /*0780*/  IMAD.WIDE.U32 R56, R153, 0x10, R68 ;  /* 0x0000001099387825 */ /* 0x001fc800078e0044 */
[----:B-1----:R-:W-:Y:S02]  /*0790*/  IMAD.WIDE R64, R147, 0x4, R54 ;  /* 0x0000000493407825 */ /* 0x002fe400078e0236 */
[----:B------:R-:W4:Y:S01]  /*07a0*/  LDG.E.128 R56, desc[UR4][R56.64] ;  /* 0x0000000438387981 */ /* 0x000f22000c1e1d00 */
[----:B------:R-:W0:Y:S03]  /*07b0*/  @P0 LDC.64 R112, c[0x0][0x2c8] ;  /* 0x0000b200ff700b82 */ /* 0x000e260000000a00 */
[----:B------:R-:W4:Y:S01]  /*07c0*/  LDG.E.128 R52, desc[UR4][R52.64] ;  /* 0x0000000434347981 */ /* 0x000f22000c1e1d00 */
[----:B--2---:R-:W-:-:S03]  /*07d0*/  IMAD.WIDE.U32 R60, R153, 0x10, R72 ;  /* 0x00000010993c7825 */ /* 0x004fc600078e0048 */
[----:B------:R1:W2:Y:S04]  /*07e0*/  LDG.E R159, desc[UR4][R64.64] ;  /* 0x00000004409f7981 */ /* 0x0002a8000c1e1900 */
[----:B------:R-:W2:Y:S01]  /*07f0*/  LDG.E.128 R60, desc[UR4][R60.64] ;  /* 0x000000043c3c7981 */ /* 0x000ea2000c1e1d00 */
[----:B---3--:R-:W-:-:S05]  /*0800*/  IMAD.WIDE R110, R147, 0x4, R110 ;  /* 0x00000004936e7825 */ /* 0x008fca00078e026e */
[----:B------:R3:W2:Y:S01]  /*0810*/  LDG.E R150, desc[UR4][R110.64] ;  /* 0x000000046e967981 */ /* 0x0006a2000c1e1900 */
[----:B------:R-:W-:-:S04]  /*0820*/  IADD3 R155, R153, 0x80, RZ ;  /* 0x00000080999b7810 */ /* 0x000fc80007ffe0ff */
[----:B------:R-:W-:Y:S02]  /*0830*/  SHF.L.U32 R142, R155, 0x4, RZ ;  /* 0x000000049b8e7819 */ /* 0x000fe400000006ff */
[----:B------:R-:W-:Y:S02]  /*0840*/  SHF.R.U32.HI R141, RZ, 0x1c, R155 ;  /* 0x0000001cff8d7819 */ /* 0x000fe4000001169b */
[----:B-1----:R-:W-:Y:S01]  /*0850*/  IADD3 R64, P1, R142, UR14, RZ ;  /* 0x0000000e8e407c10 */ /* 0x002fe2000ff3e0ff */
[----:B---3--:R-:W1:Y:S03]  /*0860*/  @P0 LDC.64 R110, c[0x0][0x2c8] ;  /* 0x0000b200ff6e0b82 */ /* 0x008e660000000a00 */
[----:B------:R-:W-:Y:S01]  /*0870*/  IADD3.X R65, R141, UR15, RZ, P1, !PT ;  /* 0x0000000f8d417c10 */ /* 0x000fe20008ffe4ff */
[----:B------:R-:W-:-:S05]  /*0880*/  IMAD.WIDE.U32 R68, R155, 0x10, R68 ;  /* 0x000000109b447825 */ /* 0x000fca00078e0044 */
[----:B------:R-:W3:Y:S04]  /*0890*/  LDG.E.128 R64, desc[UR4][R64.64] ;  /* 0x0000000440407981 */ /* 0x000ee8000c1e1d00 */
[----:B------:R-:W3:Y:S01]  /*08a0*/  LDG.E.128 R68, desc[UR4][R68.64] ;  /* 0x0000000444447981 */ /* 0x000ee2000c1e1d00 */
[----:B------:R-:W-:-:S06]  /*08b0*/  IMAD.WIDE.U32 R72, R155, 0x10, R72 ;  /* 0x000000109b487825 */ /* 0x000fcc00078e0048 */
[----:B------:R-:W3:Y:S01]  /*08c0*/  LDG.E.128 R72, desc[UR4][R72.64] ;  /* 0x0000000448487981 */ /* 0x000ee2000c1e1d00 */
[C---:B-1----:R-:W-:Y:S02]  /*08d0*/  @P0 LEA R152, P1, R153.reuse, R110, 0x4 ;  /* 0x0000006e99980211 */ /* 0x042fe400078220ff */
[----:B------:R-:W-:Y:S02]  /*08e0*/  ISETP.NE.AND P2, PT, RZ, UR11, PT ;  /* 0x0000000bff007c0c */ /* 0x000fe4000bf45270 */
        /* <DEDUP_REMOVED lines=8> */
[----:B------:R-:W-:Y:S01]  /*0970*/  ISETP.GE.AND P3, PT, R147, UR13, PT ;  /* 0x0000000d93007c0c */ /* 0x000fe2000bf66270 */
[--C-:B----4-:R-:W-:Y:S02]  /*0980*/  HADD2.F32 R155, -RZ, R56.reuse.H0_H0 ;  /* 0x20000038ff9b7230 */ /* 0x110fe40000004100 */
[----:B------:R-:W-:Y:S02]  /*0990*/  HADD2.F32 R56, -RZ, R56.H1_H1 ;  /* 0x30000038ff387230 */ /* 0x000fe40000004100 */
[--C-:B------:R-:W-:Y:S02]  /*09a0*/  HADD2.F32 R110, -RZ, R52.reuse.H0_H0 ;  /* 0x20000034ff6e7230 */ /* 0x100fe40000004100 */
[----:B------:R-:W-:Y:S01]  /*09b0*/  HADD2.F32 R52, -RZ, R52.H1_H1 ;  /* 0x30000034ff347230 */ /* 0x000fe20000004100 */
[----:B--2---:R-:W-:Y:S01]  /*09c0*/  FSEL R159, R159, RZ, !P2 ;  /* 0x000000ff9f9f7208 */ /* 0x004fe20005000000 */
[----:B------:R-:W-:-:S04]  /*09d0*/  HADD2.F32 R151, -RZ, R60.H0_H0 ;  /* 0x2000003cff977230 */ /* 0x000fc80000004100 */
[----:B0-----:R-:W-:Y:S01]  /*09e0*/  FADD.FTZ R113, -R159, R52 ;  /* 0x000000349f717221 */ /* 0x001fe20000010100 */
[----:B------:R-:W-:Y:S02]  /*09f0*/  HADD2.F32 R60, -RZ, R60.H1_H1 ;  /* 0x3000003cff3c7230 */ /* 0x000fe40000004100 */
[----:B------:R-:W-:Y:S01]  /*0a00*/  FADD.FTZ R111, R110, -R159 ;  /* 0x8000009f6e6f7221 */ /* 0x000fe20000010000 */
[----:B------:R-:W-:Y:S01]  /*0a10*/  FMUL.FTZ R52, R17, R56 ;  /* 0x0000003811347220 */ /* 0x000fe20000410000 */
[C---:B------:R-:W-:Y:S02]  /*0a20*/  FMUL.FTZ R152, R150.reuse, R113 ;  /* 0x0000007196987220 */ /* 0x040fe40000410000 */
[----:B------:R-:W-:Y:S01]  /*0a30*/  FMUL.FTZ R110, R150, R111 ;  /* 0x0000006f966e7220 */ /* 0x000fe20000410000 */
[----:B------:R-:W-:Y:S01]  /*0a40*/  FFMA.FTZ R113, R33, R60, R52 ;  /* 0x0000003c21717223 */ /* 0x000fe20000010034 */
[----:B------:R-:W-:Y:S01]  /*0a50*/  FMUL.FTZ R111, R16, R155 ;  /* 0x0000009b106f7220 */ /* 0x000fe20000410000 */
[----:B------:R-:W-:-:S02]  /*0a60*/  HADD2.F32 R52, -RZ, R53.H0_H0 ;  /* 0x20000035ff347230 */ /* 0x000fc40000004100 */
[----:B------:R-:W-:Y:S01]  /*0a70*/  FADD.FTZ R140, R151, R140 ;  /* 0x0000008c978c7221 */ /* 0x000fe20000010000 */
[-C--:B------:R-:W-:Y:S01]  /*0a80*/  FFMA.FTZ R145, R110, R151.reuse, R145 ;  /* 0x000000976e917223 */ /* 0x080fe20000010091 */
[----:B------:R-:W-:Y:S01]  /*0a90*/  FFMA.FTZ R111, R32, R151, R111 ;  /* 0x00000097206f7223 */ /* 0x000fe2000001006f */
[----:B------:R-:W-:Y:S01]  /*0aa0*/  FADD.FTZ R138, R155, R138 ;  /* 0x0000008a9b8a7221 */ /* 0x000fe20000010000 */
[----:B------:R-:W-:Y:S01]  /*0ab0*/  FFMA.FTZ R139, R110, R155, R139 ;  /* 0x0000009b6e8b7223 */ /* 0x000fe2000001008b */
[----:B------:R-:W-:Y:S01]  /*0ac0*/  FADD.FTZ R151, -R159, R52 ;  /* 0x000000349f977221 */ /* 0x000fe20000010100 */
[----:B------:R-:W-:Y:S02]  /*0ad0*/  HADD2.F32 R155, -RZ, R57.H0_H0 ;  /* 0x20000039ff9b7230 */ /* 0x000fe40000004100 */
[----:B------:R-:W-:Y:S02]  /*0ae0*/  HADD2.F32 R52, -RZ, R53.H1_H1 ;  /* 0x30000035ff347230 */ /* 0x000fe40000004100 */
[----:B------:R-:W-:-:S02]  /*0af0*/  HADD2.F32 R57, -RZ, R57.H1_H1 ;  /* 0x30000039ff397230 */ /* 0x000fc40000004100 */
[----:B------:R-:W-:Y:S01]  /*0b00*/  FMUL.FTZ R112, R150, R151 ;  /* 0x0000009796707220 */ /* 0x000fe20000410000 */
[--C-:B------:R-:W-:Y:S02]  /*0b10*/  HADD2.F32 R153, -RZ, R61.reuse.H0_H0 ;  /* 0x2000003dff997230 */ /* 0x100fe40000004100 */
[----:B------:R-:W-:Y:S01]  /*0b20*/  FMUL.FTZ R151, R18, R155 ;  /* 0x0000009b12977220 */ /* 0x000fe20000410000 */
[----:B------:R-:W-:Y:S01]  /*0b30*/  FADD.FTZ R53, -R159, R52 ;  /* 0x000000349f357221 */ /* 0x000fe20000010100 */
[----:B------:R-:W-:Y:S02]  /*0b40*/  HADD2.F32 R61, -RZ, R61.H1_H1 ;  /* 0x3000003dff3d7230 */ /* 0x000fe40000004100 */
[----:B------:R-:W-:Y:S01]  /*0b50*/  FMUL.FTZ R52, R19, R57 ;  /* 0x0000003913347220 */ /* 0x000fe20000410000 */
[----:B------:R-:W-:Y:S01]  /*0b60*/  FADD.FTZ R136, R60, R136 ;  /* 0x000000883c887221 */ /* 0x000fe20000010000 */
[----:B------:R-:W-:Y:S01]  /*0b70*/  FFMA.FTZ R137, R152, R60, R137 ;  /* 0x0000003c98897223 */ /* 0x000fe20000010089 */
[----:B------:R-:W-:Y:S01]  /*0b80*/  FFMA.FTZ R60, R34, R153, R151 ;  /* 0x00000099223c7223 */ /* 0x000fe20000010097 */
[----:B------:R-:W-:Y:S01]  /*0b90*/  FMUL.FTZ R156, R150, R53 ;  /* 0x00000035969c7220 */ /* 0x000fe20000410000 */
[----:B------:R-:W-:Y:S01]  /*0ba0*/  FFMA.FTZ R151, R35, R61, R52 ;  /* 0x0000003d23977223 */ /* 0x000fe20000010034 */
[----:B------:R-:W-:-:S02]  /*0bb0*/  HADD2.F32 R52, -RZ, R54.H0_H0 ;  /* 0x20000036ff347230 */ /* 0x000fc40000004100 */
[----:B------:R-:W-:Y:S01]  /*0bc0*/  FADD.FTZ R126, R57, R126 ;  /* 0x0000007e397e7221 */ /* 0x000fe20000010000 */
[C---:B------:R-:W-:Y:S01]  /*0bd0*/  FFMA.FTZ R127, R156.reuse, R57, R127 ;  /* 0x000000399c7f7223 */ /* 0x040fe2000001007f */
[--C-:B------:R-:W-:Y:S02]  /*0be0*/  HADD2.F32 R57, -RZ, R58.reuse.H0_H0 ;  /* 0x2000003aff397230 */ /* 0x100fe40000004100 */
[----:B------:R-:W-:Y:S01]  /*0bf0*/  FADD.FTZ R53, -R159, R52 ;  /* 0x000000349f357221 */ /* 0x000fe20000010100 */
[----:B------:R-:W-:Y:S02]  /*0c00*/  HADD2.F32 R58, -RZ, R58.H1_H1 ;  /* 0x3000003aff3a7230 */ /* 0x000fe40000004100 */
[----:B------:R-:W-:Y:S01]  /*0c10*/  FADD.FTZ R128, R61, R128 ;  /* 0x000000803d807221 */ /* 0x000fe20000010000 */
[----:B------:R-:W-:Y:S01]  /*0c20*/  FFMA.FTZ R129, R156, R61, R129 ;  /* 0x0000003d9c817223 */ /* 0x000fe20000010081 */
[--C-:B------:R-:W-:Y:S02]  /*0c30*/  HADD2.F32 R61, -RZ, R62.reuse.H0_H0 ;  /* 0x2000003eff3d7230 */ /* 0x100fe40000004100 */
[----:B------:R-:W-:Y:S01]  /*0c40*/  FMUL.FTZ R154, R150, R53 ;  /* 0x00000035969a7220 */ /* 0x000fe20000410000 */
[----:B------:R-:W-:-:S02]  /*0c50*/  HADD2.F32 R62, -RZ, R62.H1_H1 ;  /* 0x3000003eff3e7230 */ /* 0x000fc40000004100 */
[----:B------:R-:W-:Y:S01]  /*0c60*/  FMUL.FTZ R53, R12, R57 ;  /* 0x000000390c357220 */ /* 0x000fe20000410000 */
[----:B------:R-:W-:Y:S02]  /*0c70*/  HADD2.F32 R54, -RZ, R54.H1_H1 ;  /* 0x30000036ff367230 */ /* 0x000fe40000004100 */
[----:B------:R-:W-:Y:S01]  /*0c80*/  FMUL.FTZ R52, R13, R58 ;  /* 0x0000003a0d347220 */ /* 0x000fe20000410000 */
[----:B------:R-:W-:Y:S01]  /*0c90*/  FADD.FTZ R132, R153, R132 ;  /* 0x0000008499847221 */ /* 0x000fe20000010000 */
[----:B------:R-:W-:Y:S01]  /*0ca0*/  FFMA.FTZ R133, R112, R153, R133 ;  /* 0x0000009970857223 */ /* 0x000fe20000010085 */
[----:B------:R-:W-:Y:S01]  /*0cb0*/  FADD.FTZ R124, R61, R124 ;  /* 0x0000007c3d7c7221 */ /* 0x000fe20000010000 */
[-C--:B------:R-:W-:Y:S01]  /*0cc0*/  FFMA.FTZ R125, R154, R61.reuse, R125 ;  /* 0x0000003d9a7d7223 */ /* 0x080fe2000001007d */
[----:B------:R-:W-:Y:S01]  /*0cd0*/  FFMA.FTZ R61, R28, R61, R53 ;  /* 0x0000003d1c3d7223 */ /* 0x000fe20000010035 */
[----:B------:R-:W-:Y:S01]  /*0ce0*/  FFMA.FTZ R153, R29, R62, R52 ;  /* 0x0000003e1d997223 */ /* 0x000fe20000010034 */
[----:B------:R-:W-:Y:S01]  /*0cf0*/  FADD.FTZ R53, -R159, R54 ;  /* 0x000000369f357221 */ /* 0x000fe20000010100 */
[----:B------:R-:W-:-:S02]  /*0d00*/  HADD2.F32 R52, -RZ, R55.H0_H0 ;  /* 0x20000037ff347230 */ /* 0x000fc40000004100 */
[----:B------:R-:W-:Y:S01]  /*0d10*/  FADD.FTZ R130, R155, R130 ;  /* 0x000000829b827221 */ /* 0x000fe20000010000 */
[----:B------:R-:W-:Y:S01]  /*0d20*/  FFMA.FTZ R131, R112, R155, R131 ;  /* 0x0000009b70837223 */ /* 0x000fe20000010083 */
[----:B------:R-:W-:Y:S01]  /*0d30*/  FMUL.FTZ R158, R150, R53 ;  /* 0x00000035969e7220 */ /* 0x000fe20000410000 */
[----:B------:R-:W-:Y:S02]  /*0d40*/  HADD2.F32 R155, -RZ, R59.H0_H0 ;  /* 0x2000003bff9b7230 */ /* 0x000fe40000004100 */
[----:B------:R-:W-:Y:S01]  /*0d50*/  FADD.FTZ R53, -R159, R52 ;  /* 0x000000349f357221 */ /* 0x000fe20000010100 */
[----:B------:R-:W-:Y:S01]  /*0d60*/  FADD.FTZ R122, R57, R122 ;  /* 0x0000007a397a7221 */ /* 0x000fe20000010000 */
[----:B------:R-:W-:Y:S01]  /*0d70*/  FFMA.FTZ R123, R154, R57, R123 ;  /* 0x000000399a7b7223 */ /* 0x000fe2000001007b */
[----:B------:R-:W-:Y:S01]  /*0d80*/  FADD.FTZ R120, R62, R120 ;  /* 0x000000783e787221 */ /* 0x000fe20000010000 */
[----:B------:R-:W-:Y:S01]  /*0d90*/  FFMA.FTZ R121, R158, R62, R121 ;  /* 0x0000003e9e797223 */ /* 0x000fe20000010079 */
[----:B------:R-:W-:-:S02]  /*0da0*/  HADD2.F32 R57, -RZ, R63.H0_H0 ;  /* 0x2000003fff397230 */ /* 0x000fc40000004100 */
[----:B------:R-:W-:Y:S01]  /*0db0*/  FMUL.FTZ R62, R150, R53 ;  /* 0x00000035963e7220 */ /* 0x000fe20000410000 */
[----:B------:R-:W-:Y:S01]  /*0dc0*/  FMUL.FTZ R53, R14, R155 ;  /* 0x0000009b0e357220 */ /* 0x000fe20000410000 */
[----:B------:R-:W-:Y:S02]  /*0dd0*/  HADD2.F32 R52, -RZ, R55.H1_H1 ;  /* 0x30000037ff347230 */ /* 0x000fe40000004100 */
[----:B------:R-:W-:Y:S01]  /*0de0*/  FADD.FTZ R118, R58, R118 ;  /* 0x000000763a767221 */ /* 0x000fe20000010000 */
[----:B------:R-:W-:Y:S01]  /*0df0*/  FFMA.FTZ R119, R158, R58, R119 ;  /* 0x0000003a9e777223 */ /* 0x000fe20000010077 */
[----:B------:R-:W-:Y:S01]  /*0e00*/  FFMA.FTZ R58, R30, R57, R53 ;  /* 0x000000391e3a7223 */ /* 0x000fe20000010035 */
[----:B------:R-:W-:Y:S02]  /*0e10*/  HADD2.F32 R54, -RZ, R59.H1_H1 ;  /* 0x3000003bff367230 */ /* 0x000fe40000004100 */
[----:B------:R-:W-:Y:S01]  /*0e20*/  FADD.FTZ R53, -R159, R52 ;  /* 0x000000349f357221 */ /* 0x000fe20000010100 */
[----:B------:R-:W-:-:S03]  /*0e30*/  HADD2.F32 R59, -RZ, R63.H1_H1 ;  /* 0x3000003fff3b7230 */ /* 0x000fc60000004100 */
[----:B------:R-:W-:Y:S01]  /*0e40*/  FMUL.FTZ R160, R150, R53 ;  /* 0x0000003596a07220 */ /* 0x000fe20000410000 */
[----:B------:R-:W-:Y:S01]  /*0e50*/  FMUL.FTZ R52, R15, R54 ;  /* 0x000000360f347220 */ /* 0x000fe20000410000 */
[----:B------:R-:W-:Y:S02]  /*0e60*/  FADD.FTZ R108, R59, R108 ;  /* 0x0000006c3b6c7221 */ /* 0x000fe40000010000 */
[-C--:B------:R-:W-:Y:S01]  /*0e70*/  FFMA.FTZ R109, R160, R59.reuse, R109 ;  /* 0x0000003ba06d7223 */ /* 0x080fe2000001006d */
[----:B------:R-:W-:Y:S01]  /*0e80*/  FFMA.FTZ R59, R31, R59, R52 ;  /* 0x0000003b1f3b7223 */ /* 0x000fe20000010034 */
[--C-:B---3--:R-:W-:Y:S02]  /*0e90*/  HADD2.F32 R52, -RZ, R64.reuse.H0_H0 ;  /* 0x20000040ff347230 */ /* 0x108fe40000004100 */
[----:B------:R-:W-:-:S03]  /*0ea0*/  HADD2.F32 R64, -RZ, R64.H1_H1 ;  /* 0x30000040ff407230 */ /* 0x000fc60000004100 */
[C---:B------:R-:W-:Y:S01]  /*0eb0*/  FADD.FTZ R63, -R159.reuse, R52 ;  /* 0x000000349f3f7221 */ /* 0x040fe20000010100 */
[--C-:B------:R-:W-:Y:S02]  /*0ec0*/  HADD2.F32 R164, -RZ, R67.reuse.H0_H0 ;  /* 0x20000043ffa47230 */ /* 0x100fe40000004100 */
[----:B------:R-:W-:Y:S02]  /*0ed0*/  HADD2.F32 R53, -RZ, R67.H1_H1 ;  /* 0x30000043ff357230 */ /* 0x000fe40000004100 */
[----:B------:R-:W-:Y:S01]  /*0ee0*/  FADD.FTZ R67, -R159, R64 ;  /* 0x000000409f437221 */ /* 0x000fe20000010100 */
[----:B------:R-:W-:Y:S02]  /*0ef0*/  HADD2.F32 R52, -RZ, R68.H0_H0 ;  /* 0x20000044ff347230 */ /* 0x000fe40000004100 */
[----:B------:R-:W-:Y:S01]  /*0f00*/  FMUL.FTZ R64, R150, R63 ;  /* 0x0000003f96407220 */ /* 0x000fe20000410000 */
[----:B------:R-:W-:Y:S01]  /*0f10*/  FADD.FTZ R106, R54, R106 ;  /* 0x0000006a366a7221 */ /* 0x000fe20000010000 */
[----:B------:R-:W-:Y:S01]  /*0f20*/  FFMA.FTZ R107, R160, R54, R107 ;  /* 0x00000036a06b7223 */ /* 0x000fe2000001006b */
[----:B------:R-:W-:-:S02]  /*0f30*/  HADD2.F32 R54, -RZ, R65.H0_H0 ;  /* 0x20000041ff367230 */ /* 0x000fc40000004100 */
[-C--:B------:R-:W-:Y:S01]  /*0f40*/  FMUL.FTZ R63, R8, R52.reuse ;  /* 0x00000034083f7220 */ /* 0x080fe20000410000 */
[----:B------:R-:W-:Y:S01]  /*0f50*/  FADD.FTZ R102, R52, R102 ;  /* 0x0000006634667221 */ /* 0x000fe20000010000 */
[----:B------:R-:W-:Y:S01]  /*0f60*/  FFMA.FTZ R103, R64, R52, R103 ;  /* 0x0000003440677223 */ /* 0x000fe20000010067 */
[----:B------:R-:W-:Y:S02]  /*0f70*/  HADD2.F32 R162, -RZ, R66.H0_H0 ;  /* 0x20000042ffa27230 */ /* 0x000fe40000004100 */
[----:B------:R-:W-:Y:S01]  /*0f80*/  FADD.FTZ R134, R56, R134 ;  /* 0x0000008638867221 */ /* 0x000fe20000010000 */
[----:B------:R-:W-:Y:S02]  /*0f90*/  HADD2.F32 R52, -RZ, R68.H1_H1 ;  /* 0x30000044ff347230 */ /* 0x000fe40000004100 */
[----:B------:R-:W-:Y:S01]  /*0fa0*/  FFMA.FTZ R135, R152, R56, R135 ;  /* 0x0000003898877223 */ /* 0x000fe20000010087 */
[----:B------:R-:W-:Y:S02]  /*0fb0*/  HADD2.F32 R66, -RZ, R66.H1_H1 ;  /* 0x30000042ff427230 */ /* 0x000fe40000004100 */
[----:B------:R-:W-:Y:S01]  /*0fc0*/  FMUL.FTZ R68, R150, R67 ;  /* 0x0000004396447220 */ /* 0x000fe20000410000 */
[----:B------:R-:W-:-:S02]  /*0fd0*/  HADD2.F32 R56, -RZ, R65.H1_H1 ;  /* 0x30000041ff387230 */ /* 0x000fc40000004100 */
[----:B------:R-:W-:Y:S01]  /*0fe0*/  FADD.FTZ R65, -R159, R54 ;  /* 0x000000369f417221 */ /* 0x000fe20000010100 */
[-C--:B------:R-:W-:Y:S01]  /*0ff0*/  FMUL.FTZ R54, R9, R52.reuse ;  /* 0x0000003409367220 */ /* 0x080fe20000410000 */
[----:B------:R-:W-:Y:S01]  /*1000*/  FADD.FTZ R98, R52, R98 ;  /* 0x0000006234627221 */ /* 0x000fe20000010000 */
[----:B------:R-:W-:Y:S01]  /*1010*/  FFMA.FTZ R99, R68, R52, R99 ;  /* 0x0000003444637223 */ /* 0x000fe20000010063 */
[----:B------:R-:W-:Y:S01]  /*1020*/  FADD.FTZ R116, R57, R116 ;  /* 0x0000007439747221 */ /* 0x000fe20000010000 */
[C---:B------:R-:W-:Y:S01]  /*1030*/  FFMA.FTZ R117, R62.reuse, R57, R117 ;  /* 0x000000393e757223 */ /* 0x040fe20000010075 */
[----:B------:R-:W-:Y:S01]  /*1040*/  FADD.FTZ R114, R155, R114 ;  /* 0x000000729b727221 */ /* 0x000fe20000010000 */
[----:B------:R-:W-:Y:S01]  /*1050*/  FFMA.FTZ R115, R62, R155, R115 ;  /* 0x0000009b3e737223 */ /* 0x000fe20000010073 */
[C---:B------:R-:W-:Y:S01]  /*1060*/  FADD.FTZ R55, -R159.reuse, R66 ;  /* 0x000000429f377221 */ /* 0x040fe20000010100 */
[----:B------:R-:W-:Y:S02]  /*1070*/  HADD2.F32 R52, -RZ, R69.H0_H0 ;  /* 0x20000045ff347230 */ /* 0x000fe40000004100 */
[C---:B------:R-:W-:Y:S01]  /*1080*/  FADD.FTZ R157, -R159.reuse, R56 ;  /* 0x000000389f9d7221 */ /* 0x040fe20000010100 */
[C---:B------:R-:W-:Y:S01]  /*1090*/  FADD.FTZ R57, -R159.reuse, R162 ;  /* 0x000000a29f397221 */ /* 0x040fe20000010100 */
[C---:B------:R-:W-:Y:S01]  /*10a0*/  FADD.FTZ R155, -R159.reuse, R164 ;  /* 0x000000a49f9b7221 */ /* 0x040fe20000010100 */
[----:B------:R-:W-:Y:S01]  /*10b0*/  FADD.FTZ R53, -R159, R53 ;  /* 0x000000359f357221 */ /* 0x000fe20000010100 */
[----:B------:R-:W-:Y:S01]  /*10c0*/  FMUL.FTZ R66, R150, R65 ;  /* 0x0000004196427220 */ /* 0x000fe20000410000 */
[----:B------:R-:W-:-:S02]  /*10d0*/  HADD2.F32 R159, -RZ, R72.H0_H0 ;  /* 0x20000048ff9f7230 */ /* 0x000fc40000004100 */
[----:B------:R-:W-:Y:S02]  /*10e0*/  HADD2.F32 R72, -RZ, R72.H1_H1 ;  /* 0x30000048ff487230 */ /* 0x000fe40000004100 */
[-C--:B------:R-:W-:Y:S01]  /*10f0*/  FMUL.FTZ R65, R10, R52.reuse ;  /* 0x000000340a417220 */ /* 0x080fe20000410000 */
[----:B------:R-:W-:Y:S01]  /*1100*/  FADD.FTZ R94, R52, R94 ;  /* 0x0000005e345e7221 */ /* 0x000fe20000010000 */
[----:B------:R-:W-:Y:S01]  /*1110*/  FFMA.FTZ R95, R66, R52, R95 ;  /* 0x00000034425f7223 */ /* 0x000fe2000001005f */
[----:B------:R-:W-:Y:S02]  /*1120*/  HADD2.F32 R52, -RZ, R69.H1_H1 ;  /* 0x30000045ff347230 */ /* 0x000fe40000004100 */
[----:B------:R-:W-:Y:S01]  /*1130*/  FADD.FTZ R100, R72, R100 ;  /* 0x0000006448647221 */ /* 0x000fe20000010000 */
[-C--:B------:R-:W-:Y:S01]  /*1140*/  FFMA.FTZ R101, R68, R72.reuse, R101 ;  /* 0x0000004844657223 */ /* 0x080fe20000010065 */
[----:B------:R-:W-:Y:S01]  /*1150*/  FFMA.FTZ R67, R25, R72, R54 ;  /* 0x0000004819437223 */ /* 0x000fe20000010036 */
[----:B------:R-:W-:Y:S01]  /*1160*/  FMUL.FTZ R162, R150, R157 ;  /* 0x0000009d96a27220 */ /* 0x000fe20000410000 */
[----:B------:R-:W-:-:S02]  /*1170*/  HADD2.F32 R72, -RZ, R73.H1_H1 ;  /* 0x30000049ff487230 */ /* 0x000fc40000004100 */
[--C-:B------:R-:W-:Y:S02]  /*1180*/  HADD2.F32 R157, -RZ, R70.reuse.H0_H0 ;  /* 0x20000046ff9d7230 */ /* 0x100fe40000004100 */
[----:B------:R-:W-:Y:S01]  /*1190*/  FMUL.FTZ R54, R11, R52 ;  /* 0x000000340b367220 */ /* 0x000fe20000410000 */
[----:B------:R-:W-:Y:S02]  /*11a0*/  HADD2.F32 R70, -RZ, R70.H1_H1 ;  /* 0x30000046ff467230 */ /* 0x000fe40000004100 */
[----:B------:R-:W-:Y:S01]  /*11b0*/  FADD.FTZ R104, R159, R104 ;  /* 0x000000689f687221 */ /* 0x000fe20000010000 */
[-C--:B------:R-:W-:Y:S01]  /*11c0*/  FFMA.FTZ R105, R64, R159.reuse, R105 ;  /* 0x0000009f40697223 */ /* 0x080fe20000010069 */
[----:B------:R-:W-:Y:S01]  /*11d0*/  FFMA.FTZ R63, R24, R159, R63 ;  /* 0x0000009f183f7223 */ /* 0x000fe2000001003f */
[----:B------:R-:W-:Y:S02]  /*11e0*/  HADD2.F32 R69, -RZ, R74.H0_H0 ;  /* 0x2000004aff457230 */ /* 0x000fe40000004100 */
[----:B------:R-:W-:Y:S01]  /*11f0*/  FADD.FTZ R92, R72, R92 ;  /* 0x0000005c485c7221 */ /* 0x000fe20000010000 */
[----:B------:R-:W-:-:S02]  /*1200*/  HADD2.F32 R159, -RZ, R73.H0_H0 ;  /* 0x20000049ff9f7230 */ /* 0x000fc40000004100 */
[----:B------:R-:W-:Y:S01]  /*1210*/  FFMA.FTZ R93, R162, R72, R93 ;  /* 0x00000048a25d7223 */ /* 0x000fe2000001005d */
[----:B------:R-:W-:Y:S02]  /*1220*/  HADD2.F32 R74, -RZ, R74.H1_H1 ;  /* 0x3000004aff4a7230 */ /* 0x000fe40000004100 */
[----:B------:R-:W-:Y:S01]  /*1230*/  FADD.FTZ R90, R52, R90 ;  /* 0x0000005a345a7221 */ /* 0x000fe20000010000 */
[----:B------:R-:W-:Y:S01]  /*1240*/  FFMA.FTZ R91, R162, R52, R91 ;  /* 0x00000034a25b7223 */ /* 0x000fe2000001005b */
[C---:B------:R-:W-:Y:S01]  /*1250*/  FMUL.FTZ R73, R150.reuse, R57 ;  /* 0x0000003996497220 */ /* 0x040fe20000410000 */
[----:B------:R-:W-:Y:S01]  /*1260*/  FMUL.FTZ R164, R150, R55 ;  /* 0x0000003796a47220 */ /* 0x000fe20000410000 */
[----:B------:R-:W-:Y:S01]  /*1270*/  FFMA.FTZ R72, R27, R72, R54 ;  /* 0x000000481b487223 */ /* 0x000fe20000010036 */
[----:B------:R-:W-:Y:S01]  /*1280*/  FMUL.FTZ R57, R4, R157 ;  /* 0x0000009d04397220 */ /* 0x000fe20000410000 */
[----:B------:R-:W-:Y:S01]  /*1290*/  FMUL.FTZ R52, R5, R70 ;  /* 0x0000004605347220 */ /* 0x000fe20000410000 */
[----:B------:R-:W-:-:S02]  /*12a0*/  HADD2.F32 R54, -RZ, R71.H1_H1 ;  /* 0x30000047ff367230 */ /* 0x000fc40000004100 */
[----:B------:R-:W-:Y:S01]  /*12b0*/  FADD.FTZ R84, R69, R84 ;  /* 0x0000005445547221 */ /* 0x000fe20000010000 */
[-C--:B------:R-:W-:Y:S01]  /*12c0*/  FFMA.FTZ R88, R73, R69.reuse, R88 ;  /* 0x0000004549587223 */ /* 0x080fe20000010058 */
[----:B------:R-:W-:Y:S01]  /*12d0*/  FADD.FTZ R85, R74, R85 ;  /* 0x000000554a557221 */ /* 0x000fe20000010000 */
[-C--:B------:R-:W-:Y:S01]  /*12e0*/  FFMA.FTZ R89, R164, R74.reuse, R89 ;  /* 0x0000004aa4597223 */ /* 0x080fe20000010059 */
[----:B------:R-:W-:Y:S01]  /*12f0*/  FFMA.FTZ R69, R20, R69, R57 ;  /* 0x0000004514457223 */ /* 0x000fe20000010039 */
[----:B------:R-:W-:Y:S01]  /*1300*/  FFMA.FTZ R74, R21, R74, R52 ;  /* 0x0000004a154a7223 */ /* 0x000fe20000010034 */
[----:B------:R-:W-:Y:S02]  /*1310*/  HADD2.F32 R57, -RZ, R71.H0_H0 ;  /* 0x20000047ff397230 */ /* 0x000fe40000004100 */
[----:B------:R-:W-:Y:S01]  /*1320*/  FMUL.FTZ R71, R150, R53 ;  /* 0x0000003596477220 */ /* 0x000fe20000410000 */
[--C-:B------:R-:W-:Y:S02]  /*1330*/  HADD2.F32 R52, -RZ, R75.reuse.H1_H1 ;  /* 0x3000004bff347230 */ /* 0x100fe40000004100 */
[----:B------:R-:W-:Y:S01]  /*1340*/  FMUL.FTZ R56, R7, R54 ;  /* 0x0000003607387220 */ /* 0x000fe20000410000 */
[----:B------:R-:W-:Y:S01]  /*1350*/  FADD.FTZ R2, R157, R2 ;  /* 0x000000029d027221 */ /* 0x000fe20000010000 */
[----:B------:R-:W-:Y:S01]  /*1360*/  FFMA.FTZ R80, R73, R157, R80 ;  /* 0x0000009d49507223 */ /* 0x000fe20000010050 */
[----:B------:R-:W-:-:S02]  /*1370*/  HADD2.F32 R55, -RZ, R75.H0_H0 ;  /* 0x2000004bff377230 */ /* 0x000fc40000004100 */
[----:B------:R-:W-:Y:S01]  /*1380*/  FMUL.FTZ R155, R150, R155 ;  /* 0x0000009b969b7220 */ /* 0x000fe20000410000 */
[----:B------:R-:W-:Y:S01]  /*1390*/  FMUL.FTZ R157, R6, R57 ;  /* 0x00000039069d7220 */ /* 0x000fe20000410000 */
[----:B------:R-:W-:Y:S01]  /*13a0*/  FADD.FTZ R83, R52, R83 ;  /* 0x0000005334537221 */ /* 0x000fe20000010000 */
[-C--:B------:R-:W-:Y:S01]  /*13b0*/  FFMA.FTZ R87, R71, R52.reuse, R87 ;  /* 0x0000003447577223 */ /* 0x080fe20000010057 */
[----:B------:R-:W-:Y:S01]  /*13c0*/  FFMA.FTZ R75, R23, R52, R56 ;  /* 0x00000034174b7223 */ /* 0x000fe20000010038 */
[----:B------:R-:W-:Y:S01]  /*13d0*/  FADD.FTZ R52, RZ, R111 ;  /* 0x0000006fff347221 */ /* 0x000fe20000010000 */
[----:B------:R-:W-:Y:S01]  /*13e0*/  FFMA.FTZ R53, R110, R111, RZ ;  /* 0x0000006f6e357223 */ /* 0x000fe200000100ff */
        /* <DEDUP_REMOVED lines=21> */
[----:B------:R-:W-:Y:S02]  /*1540*/  FFMA.FTZ R65, R26, R159, R65 ;  /* 0x0000009f1a417223 */ /* 0x000fe40000010041 */
        /* <DEDUP_REMOVED lines=12> */
[----:B------:R-:W-:Y:S01]  /*1610*/  SHF.R.U32.HI R54, RZ, 0x7, R77 ;  /* 0x00000007ff367819 */ /* 0x000fe2000001164d */
[----:B------:R-:W-:Y:S01]  /*1620*/  FADD.FTZ R57, R53, R74 ;  /* 0x0000004a35397221 */ /* 0x000fe20000010000 */
[----:B------:R-:W-:Y:S02]  /*1630*/  FFMA.FTZ R52, R164, R74, R55 ;  /* 0x0000004aa4347223 */ /* 0x000fe40000010037 */
[----:B------:R-:W-:Y:S01]  /*1640*/  SHF.L.U32 R53, R54, 0x2, RZ ;  /* 0x0000000236357819 */ /* 0x000fe200000006ff */
        /* <DEDUP_REMOVED lines=26> */
.L_x_1455:
[----:B------:R-:W3:Y:S01]  /*17f0*/  S2R R54, SR_CgaCtaId ;  /* 0x0000000000367919 */ /* 0x000ee20000008800 */
[----:B------:R-:W-:Y:S01]  /*1800*/  LOP3.LUT P1, RZ, R77, 0x1f, RZ, 0xc0, !PT ;  /* 0x0000001f4dff7812 */ /* 0x000fe2000782c0ff */
[----:B01----:R-:W-:Y:S01]  /*1810*/  FADD.FTZ R56, R56, R53 ;  /* 0x0000003538387221 */ /* 0x003fe20000010000 */
[----:B------:R-:W-:Y:S01]  /*1820*/  MOV R53, 0x400 ;  /* 0x0000040000357802 */ /* 0x000fe20000000f00 */
[----:B--2---:R-:W-:Y:S01]  /*1830*/  FADD.FTZ R57, R57, R161 ;  /* 0x000000a139397221 */ /* 0x004fe20000010000 */
[----:B------:R-:W-:Y:S05]  /*1840*/  WARPSYNC.ALL ;  /* 0x0000000000007948 */ /* 0x000fea0003800000 */
[----:B---3--:R-:W-:-:S04]  /*1850*/  LEA R54, R54, R53, 0x18 ;  /* 0x0000003536367211 */ /* 0x008fc800078ec0ff */
[----:B------:R-:W-:Y:S02]  /*1860*/  @!P1 IADD3 R53, R143, R52, RZ ;  /* 0x000000348f359210 */ /* 0x000fe40007ffe0ff */
[-C--:B------:R-:W-:Y:S02]  /*1870*/  LEA R159, R52, R54.reuse, 0x3 ;  /* 0x00000036349f7211 */ /* 0x080fe400078e18ff */
        /* <DEDUP_REMOVED lines=24> */
[----:B------:R-:W-:Y:S01]  /*1a00*/  FADD.FTZ R61, R61, -R154 ;  /* 0x8000009a3d3d7221 */ /* 0x000fe20000010000 */
        /* <DEDUP_REMOVED lines=14> */
[----:B-----5:R-:W-:-:S02]  /*1af0*/  @P0 HADD2.F32 R60, -RZ, R39.H0_H0 ;  /* 0x20000027ff3c0230 */ /* 0x020fc40000004100 */
[C---:B------:R-:W-:Y:S01]  /*1b00*/  FMUL.FTZ R53, R150.reuse, R55 ;  /* 0x0000003796357220 */ /* 0x040fe20000410000 */
[----:B------:R-:W-:Y:S02]  /*1b10*/  @P0 HADD2.F32 R71, -RZ, R38.H0_H0 ;  /* 0x20000026ff470230 */ /* 0x000fe40000004100 */
[C---:B------:R-:W-:Y:S01]  /*1b20*/  FMUL.FTZ R54, R150.reuse, R61 ;  /* 0x0000003d96367220 */ /* 0x040fe20000410000 */
[----:B------:R-:W-:Y:S01]  /*1b30*/  FMUL.FTZ R55, R150, R159 ;  /* 0x0000009f96377220 */ /* 0x000fe20000410000 */
[----:B------:R-:W-:Y:S01]  /*1b40*/  FADD.FTZ R113, R113, -R152 ;  /* 0x8000009871717221 */ /* 0x000fe20000010000 */
[----:B------:R-:W-:Y:S01]  /*1b50*/  FADD.FTZ R151, R151, -R156 ;  /* 0x8000009c97977221 */ /* 0x000fe20000010000 */
[----:B------:R-:W-:Y:S01]  /*1b60*/  @P0 FADD.FTZ R54, R54, R71 ;  /* 0x0000004736360221 */ /* 0x000fe20000010000 */
[----:B------:R-:W-:Y:S01]  /*1b70*/  @P0 FADD.FTZ R55, R55, R60 ;  /* 0x0000003c37370221 */ /* 0x000fe20000010000 */
[----:B------:R-:W-:Y:S02]  /*1b80*/  @P0 HADD2.F32 R71, -RZ, R37.H1_H1 ;  /* 0x30000025ff470230 */ /* 0x000fe40000004100 */
[----:B------:R-:W-:Y:S01]  /*1b90*/  FADD.FTZ R111, R111, -R110 ;  /* 0x8000006e6f6f7221 */ /* 0x000fe20000010000 */
[----:B------:R-:W-:-:S02]  /*1ba0*/  @P0 HADD2.F32 R60, -RZ, R36.H1_H1 ;  /* 0x30000024ff3c0230 */ /* 0x000fc40000004100 */
[C---:B------:R-:W-:Y:S01]  /*1bb0*/  FMUL.FTZ R57, R150.reuse, R113 ;  /* 0x0000007196397220 */ /* 0x040fe20000410000 */
[C---:B------:R-:W-:Y:S01]  /*1bc0*/  FMUL.FTZ R56, R150.reuse, R151 ;  /* 0x0000009796387220 */ /* 0x040fe20000410000 */
[----:B------:R-:W-:Y:S01]  /*1bd0*/  FADD.FTZ R63, R63, -R64 ;  /* 0x800000403f3f7221 */ /* 0x000fe20000010000 */
[----:B------:R-:W-:Y:S01]  /*1be0*/  FADD.FTZ R65, R65, -R66 ;  /* 0x8000004241417221 */ /* 0x000fe20000010000 */
[----:B------:R-:W-:Y:S01]  /*1bf0*/  FADD.FTZ R75, R75, -R52 ;  /* 0x800000344b4b7221 */ /* 0x000fe20000010000 */
[----:B------:R-:W-:Y:S01]  /*1c00*/  @P0 HADD2.F32 R61, -RZ, R36.H0_H0 ;  /* 0x20000024ff3d0230 */ /* 0x000fe20000004100 */
[----:B------:R-:W-:Y:S01]  /*1c10*/  ISETP.NE.AND.EX P2, PT, RZ, UR21, PT, P2 ;  /* 0x00000015ff007c0c */ /* 0x000fe2000bf45320 */
[----:B------:R-:W-:Y:S01]  /*1c20*/  FADD.FTZ R161, R59, -R160 ;  /* 0x800000a03ba17221 */ /* 0x000fe20000010000 */
[----:B------:R-:W-:Y:S01]  /*1c30*/  FADD.FTZ R67, R67, -R68 ;  /* 0x8000004443437221 */ /* 0x000fe20000010000 */
[----:B------:R-:W-:Y:S01]  /*1c40*/  FMUL.FTZ R52, R150, R111 ;  /* 0x0000006f96347220 */ /* 0x000fe20000410000 */
[----:B------:R-:W-:Y:S01]  /*1c50*/  @P0 FADD.FTZ R56, R56, R71 ;  /* 0x0000004738380221 */ /* 0x000fe20000010000 */
[----:B------:R-:W-:Y:S01]  /*1c60*/  @P0 FADD.FTZ R57, R57, R60 ;  /* 0x0000003c39390221 */ /* 0x000fe20000010000 */
[----:B------:R-:W-:-:S02]  /*1c70*/  @P0 HADD2.F32 R68, -RZ, R37.H0_H0 ;  /* 0x20000025ff440230 */ /* 0x000fc40000004100 */
[----:B------:R-:W-:Y:S01]  /*1c80*/  FADD.FTZ R153, R153, -R158 ;  /* 0x8000009e99997221 */ /* 0x000fe20000010000 */
[----:B------:R-:W-:Y:S02]  /*1c90*/  @P0 HADD2.F32 R60, -RZ, R40.H0_H0 ;  /* 0x20000028ff3c0230 */ /* 0x000fe40000004100 */
[----:B------:R-:W-:Y:S01]  /*1ca0*/  FADD.FTZ R163, R74, -R73 ;  /* 0x800000494aa37221 */ /* 0x000fe20000010000 */
[----:B------:R-:W-:Y:S02]  /*1cb0*/  @P0 HADD2.F32 R71, -RZ, R41.H0_H0 ;  /* 0x20000029ff470230 */ /* 0x000fe40000004100 */
[C---:B------:R-:W-:Y:S01]  /*1cc0*/  FMUL.FTZ R63, R150.reuse, R63 ;  /* 0x0000003f963f7220 */ /* 0x040fe20000410000 */
[----:B------:R-:W-:Y:S01]  /*1cd0*/  FMUL.FTZ R64, R150, R65 ;  /* 0x0000004196407220 */ /* 0x000fe20000410000 */
[----:B------:R-:W-:Y:S01]  /*1ce0*/  FADD.FTZ R157, R72, -R157 ;  /* 0x8000009d489d7221 */ /* 0x000fe20000010000 */
[----:B------:R-:W-:Y:S01]  /*1cf0*/  FADD.FTZ R155, R70, -R155 ;  /* 0x8000009b469b7221 */ /* 0x000fe20000010000 */
[----:B------:R-:W-:-:S02]  /*1d00*/  @P0 HADD2.F32 R73, -RZ, R39.H1_H1 ;  /* 0x30000027ff490230 */ /* 0x000fc40000004100 */
[----:B------:R-:W-:Y:S01]  /*1d10*/  FMUL.FTZ R58, R150, R161 ;  /* 0x000000a1963a7220 */ /* 0x000fe20000410000 */
[----:B------:R-:W-:Y:S01]  /*1d20*/  @P0 FADD.FTZ R52, R52, R61 ;  /* 0x0000003d34340221 */ /* 0x000fe20000010000 */
[----:B------:R-:W-:Y:S02]  /*1d30*/  @P0 HADD2.F32 R70, -RZ, R38.H1_H1 ;  /* 0x30000026ff460230 */ /* 0x000fe40000004100 */
[C---:B------:R-:W-:Y:S01]  /*1d40*/  FMUL.FTZ R59, R150.reuse, R153 ;  /* 0x00000099963b7220 */ /* 0x040fe20000410000 */
[----:B------:R-:W-:Y:S02]  /*1d50*/  @P0 HADD2.F32 R61, -RZ, R40.H1_H1 ;  /* 0x30000028ff3d0230 */ /* 0x000fe40000004100 */
[----:B------:R-:W-:Y:S01]  /*1d60*/  FMUL.FTZ R66, R150, R67 ;  /* 0x0000004396427220 */ /* 0x000fe20000410000 */
[----:B------:R-:W-:Y:S01]  /*1d70*/  @P0 FADD.FTZ R53, R53, R68 ;  /* 0x0000004435350221 */ /* 0x000fe20000010000 */
[----:B------:R-:W-:Y:S01]  /*1d80*/  @P0 FADD.FTZ R63, R63, R60 ;  /* 0x0000003c3f3f0221 */ /* 0x000fe20000010000 */
[----:B------:R-:W-:Y:S01]  /*1d90*/  @P0 FADD.FTZ R64, R64, R71 ;  /* 0x0000004740400221 */ /* 0x000fe20000010000 */
[C---:B------:R-:W-:Y:S01]  /*1da0*/  FMUL.FTZ R67, R150.reuse, R157 ;  /* 0x0000009d96437220 */ /* 0x040fe20000410000 */
[C---:B------:R-:W-:Y:S01]  /*1db0*/  FMUL.FTZ R69, R150.reuse, R69 ;  /* 0x0000004596457220 */ /* 0x040fe20000410000 */
[C---:B------:R-:W-:Y:S01]  /*1dc0*/  FMUL.FTZ R62, R150.reuse, R163 ;  /* 0x000000a3963e7220 */ /* 0x040fe20000410000 */
[----:B------:R-:W-:Y:S01]  /*1dd0*/  FMUL.FTZ R65, R150, R155 ;  /* 0x0000009b96417220 */ /* 0x000fe20000410000 */
[----:B------:R-:W-:-:S02]  /*1de0*/  @P0 HADD2.F32 R60, -RZ, R41.H1_H1 ;  /* 0x30000029ff3c0230 */ /* 0x000fc40000004100 */
[----:B------:R-:W-:Y:S01]  /*1df0*/  FMUL.FTZ R150, R150, R75 ;  /* 0x0000004b96967220 */ /* 0x000fe20000410000 */
[--C-:B------:R-:W-:Y:S02]  /*1e00*/  @P0 HADD2.F32 R68, -RZ, R42.reuse.H0_H0 ;  /* 0x2000002aff440230 */ /* 0x100fe40000004100 */
[----:B------:R-:W-:Y:S01]  /*1e10*/  @P0 FADD.FTZ R58, R58, R73 ;  /* 0x000000493a3a0221 */ /* 0x000fe20000010000 */
[--C-:B------:R-:W-:Y:S02]  /*1e20*/  @P0 HADD2.F32 R71, -RZ, R43.reuse.H1_H1 ;  /* 0x3000002bff470230 */ /* 0x100fe40000004100 */
[----:B------:R-:W-:Y:S01]  /*1e30*/  @P0 FADD.FTZ R59, R59, R70 ;  /* 0x000000463b3b0221 */ /* 0x000fe20000010000 */
[----:B------:R-:W-:Y:S01]  /*1e40*/  @P0 FADD.FTZ R66, R66, R61 ;  /* 0x0000003d42420221 */ /* 0x000fe20000010000 */
[----:B------:R-:W-:Y:S02]  /*1e50*/  @P0 HADD2.F32 R61, -RZ, R42.H1_H1 ;  /* 0x3000002aff3d0230 */ /* 0x000fe40000004100 */
[----:B------:R-:W-:Y:S01]  /*1e60*/  @P0 FADD.FTZ R67, R67, R60 ;  /* 0x0000003c43430221 */ /* 0x000fe20000010000 */
[----:B------:R-:W-:-:S02]  /*1e70*/  @P0 HADD2.F32 R70, -RZ, R43.H0_H0 ;  /* 0x2000002bff460230 */ /* 0x000fc40000004100 */
[----:B------:R-:W-:Y:S01]  /*1e80*/  @P0 FADD.FTZ R69, R69, R68 ;  /* 0x0000004445450221 */ /* 0x000fe20000010000 */
[----:B------:R-:W-:Y:S01]  /*1e90*/  @P0 FADD.FTZ R150, R150, R71 ;  /* 0x0000004796960221 */ /* 0x000fe20000010000 */
[-C--:B------:R-:W-:Y:S01]  /*1ea0*/  @P1 F2FP.F16.F32.PACK_AB R73, RZ, R55.reuse ;  /* 0x00000037ff49123e */ /* 0x080fe200000000ff */
[----:B------:R-:W-:Y:S01]  /*1eb0*/  @P0 FADD.FTZ R62, R62, R61 ;  /* 0x0000003d3e3e0221 */ /* 0x000fe20000010000 */
[----:B------:R-:W-:Y:S01]  /*1ec0*/  @P2 F2FP.F16.F32.PACK_AB R152, RZ, R55 ;  /* 0x00000037ff98223e */ /* 0x000fe200000000ff */
[----:B------:R-:W-:Y:S01]  /*1ed0*/  @P0 FADD.FTZ R65, R65, R70 ;  /* 0x0000004641410221 */ /* 0x000fe20000010000 */
[-C--:B------:R-:W-:Y:S02]  /*1ee0*/  @P1 F2FP.F16.F32.PACK_AB R74, RZ, R58.reuse ;  /* 0x0000003aff4a123e */ /* 0x080fe400000000ff */
[----:B------:R-:W-:Y:S02]  /*1ef0*/  @P2 F2FP.F16.F32.PACK_AB R153, RZ, R58 ;  /* 0x0000003aff99223e */ /* 0x000fe400000000ff */
[----:B------:R-:W-:-:S02]  /*1f00*/  @P1 F2FP.F16.F32.PACK_AB R71, RZ, R54 ;  /* 0x00000036ff47123e */ /* 0x000fc400000000ff */
[----:B------:R-:W-:Y:S02]  /*1f10*/  @P1 F2FP.F16.F32.PACK_AB R68, RZ, R53 ;  /* 0x00000035ff44123e */ /* 0x000fe400000000ff */
[----:B------:R-:W-:Y:S02]  /*1f20*/  @P1 F2FP.F16.F32.PACK_AB R60, RZ, R52 ;  /* 0x00000034ff3c123e */ /* 0x000fe400000000ff */
[----:B------:R-:W-:Y:S02]  /*1f30*/  F2FP.F16.F32.PACK_AB R55, R58, R55 ;  /* 0x000000373a37723e */ /* 0x000fe400000000ff */
[----:B------:R-:W-:Y:S02]  /*1f40*/  @P1 IADD3 R58, P6, R149, UR18, RZ ;  /* 0x00000012953a1c10 */ /* 0x000fe4000ffde0ff */
[----:B------:R-:W-:Y:S02]  /*1f50*/  @P2 F2FP.F16.F32.PACK_AB R113, RZ, R54 ;  /* 0x00000036ff71223e */ /* 0x000fe400000000ff */
[----:B------:R-:W-:-:S02]  /*1f60*/  @P2 F2FP.F16.F32.PACK_AB R111, RZ, R53 ;  /* 0x00000035ff6f223e */ /* 0x000fc400000000ff */
[----:B------:R-:W-:Y:S02]  /*1f70*/  @P2 F2FP.F16.F32.PACK_AB R75, RZ, R52 ;  /* 0x00000034ff4b223e */ /* 0x000fe400000000ff */
[-C--:B------:R-:W-:Y:S02]  /*1f80*/  @P1 F2FP.F16.F32.PACK_AB R72, RZ, R59.reuse ;  /* 0x0000003bff48123e */ /* 0x080fe400000000ff */
[----:B------:R-:W-:Y:S02]  /*1f90*/  @P2 F2FP.F16.F32.PACK_AB R151, RZ, R59 ;  /* 0x0000003bff97223e */ /* 0x000fe400000000ff */
[-C--:B------:R-:W-:Y:S02]  /*1fa0*/  @P1 F2FP.F16.F32.PACK_AB R70, RZ, R56.reuse ;  /* 0x00000038ff46123e */ /* 0x080fe400000000ff */
[----:B------:R-:W-:Y:S02]  /*1fb0*/  @P2 F2FP.F16.F32.PACK_AB R112, RZ, R56 ;  /* 0x00000038ff70223e */ /* 0x000fe400000000ff */
[----:B------:R-:W-:-:S02]  /*1fc0*/  @P1 F2FP.F16.F32.PACK_AB R61, RZ, R57 ;  /* 0x00000039ff3d123e */ /* 0x000fc400000000ff */
[----:B------:R-:W-:Y:S02]  /*1fd0*/  F2FP.F16.F32.PACK_AB R54, R59, R54 ;  /* 0x000000363b36723e */ /* 0x000fe400000000ff */
[----:B------:R-:W-:Y:S02]  /*1fe0*/  F2FP.F16.F32.PACK_AB R53, R56, R53 ;  /* 0x000000353835723e */ /* 0x000fe400000000ff */
[----:B------:R-:W-:Y:S02]  /*1ff0*/  @P1 PRMT R47, R73, 0x7610, R47 ;  /* 0x00007610492f1816 */ /* 0x000fe4000000002f */
[----:B------:R-:W-:Y:S02]  /*2000*/  @P1 PRMT R46, R71, 0x7610, R46 ;  /* 0x00007610472e1816 */ /* 0x000fe4000000002e */
[----:B------:R-:W-:Y:S02]  /*2010*/  @P1 PRMT R45, R68, 0x7610, R45 ;  /* 0x00007610442d1816 */ /* 0x000fe4000000002d */
[----:B------:R-:W-:-:S02]  /*2020*/  @P1 PRMT R44, R60, 0x7610, R44 ;  /* 0x000076103c2c1816 */ /* 0x000fc4000000002c */
[----:B------:R-:W-:Y:S02]  /*2030*/  IADD3 R56, P5, R149, UR22, RZ ;  /* 0x0000001695387c10 */ /* 0x000fe4000ffbe0ff */
[----:B------:R-:W-:Y:S02]  /*2040*/  @P1 IADD3.X R59, R148, UR19, RZ, P6, !PT ;  /* 0x00000013943b1c10 */ /* 0x000fe4000b7fe4ff */
[----:B------:R-:W-:Y:S02]  /*2050*/  @P2 F2FP.F16.F32.PACK_AB R110, RZ, R57 ;  /* 0x00000039ff6e223e */ /* 0x000fe400000000ff */
[----:B------:R-:W-:Y:S02]  /*2060*/  @P2 PRMT R51, R152, 0x7610, R51 ;  /* 0x0000761098332816 */ /* 0x000fe40000000033 */
[----:B------:R-:W-:Y:S02]  /*2070*/  @P2 PRMT R50, R113, 0x7610, R50 ;  /* 0x0000761071322816 */ /* 0x000fe40000000032 */
[----:B------:R-:W-:-:S02]  /*2080*/  @P2 PRMT R49, R111, 0x7610, R49 ;  /* 0x000076106f312816 */ /* 0x000fc40000000031 */
[----:B------:R-:W-:Y:S02]  /*2090*/  @P2 PRMT R48, R75, 0x7610, R48 ;  /* 0x000076104b302816 */ /* 0x000fe40000000030 */
[----:B------:R-:W-:Y:S02]  /*20a0*/  @P2 IADD3 R60, P6, R149, UR20, RZ ;  /* 0x00000014953c2c10 */ /* 0x000fe4000ffde0ff */
[----:B------:R-:W-:Y:S02]  /*20b0*/  F2FP.F16.F32.PACK_AB R52, R57, R52 ;  /* 0x000000343934723e */ /* 0x000fe400000000ff */
        /* <DEDUP_REMOVED lines=12> */
[----:B------:R-:W-:Y:S02]  /*2180*/  @P1 F2FP.F16.F32.PACK_AB R70, RZ, R69 ;  /* 0x00000045ff46123e */ /* 0x000fe400000000ff */
[----:B------:R-:W-:Y:S01]  /*2190*/  @P1 F2FP.F16.F32.PACK_AB R72, RZ, R65 ;  /* 0x00000041ff48123e */ /* 0x000fe200000000ff */
[----:B------:R2:W-:Y:S01]  /*21a0*/  @P2 STG.E.128 desc[UR4][R60.64], R48 ;  /* 0x000000303c002986 */ /* 0x0005e2000c101d04 */
[----:B------:R-:W-:Y:S02]  /*21b0*/  @P1 F2FP.F16.F32.PACK_AB R68, RZ, R67 ;  /* 0x00000043ff44123e */ /* 0x000fe400000000ff */
[----:B------:R-:W-:Y:S02]  /*21c0*/  @P1 F2FP.F16.F32.PACK_AB R71, RZ, R62 ;  /* 0x0000003eff47123e */ /* 0x000fe400000000ff */
[----:B------:R-:W-:-:S02]  /*21d0*/  @P1 F2FP.F16.F32.PACK_AB R73, RZ, R150 ;  /* 0x00000096ff49123e */ /* 0x000fc400000000ff */
[----:B0-----:R-:W-:Y:S02]  /*21e0*/  @P1 F2FP.F16.F32.PACK_AB R59, RZ, R66 ;  /* 0x00000042ff3b123e */ /* 0x001fe400000000ff */
[----:B------:R-:W-:Y:S02]  /*21f0*/  @P1 PRMT R46, R70, 0x7610, R46 ;  /* 0x00007610462e1816 */ /* 0x000fe4000000002e */
[----:B-1----:R-:W-:Y:S02]  /*2200*/  @P1 F2FP.F16.F32.PACK_AB R57, RZ, R63 ;  /* 0x0000003fff39123e */ /* 0x002fe400000000ff */
[----:B------:R-:W-:Y:S02]  /*2210*/  @P1 IADD3 R58, P5, R142, UR18, RZ ;  /* 0x000000128e3a1c10 */ /* 0x000fe4000ffbe0ff */
[----:B------:R-:W-:Y:S02]  /*2220*/  @P1 PRMT R44, R57, 0x7610, R44 ;  /* 0x00007610392c1816 */ /* 0x000fe4000000002c */
[----:B------:R-:W-:-:S02]  /*2230*/  @P1 PRMT R47, R72, 0x7610, R47 ;  /* 0x00007610482f1816 */ /* 0x000fc4000000002f */
[----:B--2---:R-:W-:Y:S02]  /*2240*/  @P1 F2FP.F16.F32.PACK_AB R61, RZ, R64 ;  /* 0x00000040ff3d123e */ /* 0x004fe400000000ff */
[----:B------:R-:W-:Y:S02]  /*2250*/  @P1 PRMT R44, R44, 0x5410, R59 ;  /* 0x000054102c2c1816 */ /* 0x000fe4000000003b */
[----:B------:R-:W-:Y:S02]  /*2260*/  @P1 PRMT R45, R61, 0x7610, R45 ;  /* 0x000076103d2d1816 */ /* 0x000fe4000000002d */
[----:B------:R-:W-:Y:S02]  /*2270*/  @P1 IADD3.X R59, R141, UR19, RZ, P5, !PT ;  /* 0x000000138d3b1c10 */ /* 0x000fe4000affe4ff */
[----:B------:R-:W-:Y:S02]  /*2280*/  @P1 PRMT R45, R45, 0x5410, R68 ;  /* 0x000054102d2d1816 */ /* 0x000fe40000000044 */
[----:B------:R-:W-:-:S02]  /*2290*/  @P1 PRMT R46, R46, 0x5410, R71 ;  /* 0x000054102e2e1816 */ /* 0x000fc40000000047 */
[----:B------:R-:W-:Y:S02]  /*22a0*/  @P1 PRMT R47, R47, 0x5410, R73 ;  /* 0x000054102f2f1816 */ /* 0x000fe40000000049 */
[----:B------:R-:W-:Y:S02]  /*22b0*/  F2FP.F16.F32.PACK_AB R55, R150, R65 ;  /* 0x000000419637723e */ /* 0x000fe400000000ff */
[----:B------:R-:W-:Y:S01]  /*22c0*/  F2FP.F16.F32.PACK_AB R54, R62, R69 ;  /* 0x000000453e36723e */ /* 0x000fe200000000ff */
[----:B------:R0:W-:Y:S01]  /*22d0*/  @P1 STG.E.128 desc[UR4][R58.64], R44 ;  /* 0x0000002c3a001986 */ /* 0x0001e2000c101d04 */
[----:B------:R-:W-:Y:S02]  /*22e0*/  F2FP.F16.F32.PACK_AB R53, R67, R64 ;  /* 0x000000404335723e */ /* 0x000fe400000000ff */
[----:B------:R-:W-:Y:S02]  /*22f0*/  F2FP.F16.F32.PACK_AB R52, R66, R63 ;  /* 0x0000003f4234723e */ /* 0x000fe400000000ff */
[----:B------:R-:W-:-:S02]  /*2300*/  @P2 F2FP.F16.F32.PACK_AB R65, RZ, R65 ;  /* 0x00000041ff41223e */ /* 0x000fc400000000ff */
[----:B------:R-:W-:Y:S02]  /*2310*/  @P2 F2FP.F16.F32.PACK_AB R69, RZ, R69 ;  /* 0x00000045ff45223e */ /* 0x000fe400000000ff */
[----:B------:R-:W-:Y:S02]  /*2320*/  @P2 F2FP.F16.F32.PACK_AB R64, RZ, R64 ;  /* 0x00000040ff40223e */ /* 0x000fe400000000ff */
[----:B------:R-:W-:Y:S02]  /*2330*/  @P2 F2FP.F16.F32.PACK_AB R63, RZ, R63 ;  /* 0x0000003fff3f223e */ /* 0x000fe400000000ff */
[----:B------:R-:W-:Y:S02]  /*2340*/  IADD3 R56, P6, R142, UR22, RZ ;  /* 0x000000168e387c10 */ /* 0x000fe4000ffde0ff */
[----:B------:R-:W-:Y:S02]  /*2350*/  @P2 F2FP.F16.F32.PACK_AB R150, RZ, R150 ;  /* 0x00000096ff96223e */ /* 0x000fe400000000ff */
[----:B------:R-:W-:-:S02]  /*2360*/  @P2 F2FP.F16.F32.PACK_AB R62, RZ, R62 ;  /* 0x0000003eff3e223e */ /* 0x000fc400000000ff */
[----:B------:R-:W-:Y:S02]  /*2370*/  @P2 F2FP.F16.F32.PACK_AB R67, RZ, R67 ;  /* 0x00000043ff43223e */ /* 0x000fe400000000ff */
[----:B------:R-:W-:Y:S02]  /*2380*/  @P2 F2FP.F16.F32.PACK_AB R66, RZ, R66 ;  /* 0x00000042ff42223e */ /* 0x000fe400000000ff */
        /* <DEDUP_REMOVED lines=73> */
.L_x_1442:
        /* <DEDUP_REMOVED lines=31> */
.L_x_1443:
[----:B------:R-:W-:Y:S01]  /*2a10*/  HFMA2.MMA R55, -RZ, RZ, 0, 9.5367431640625e-07 ;  /* 0x00000010ff377435 */ /* 0x000fe200000001ff */
[----:B------:R-:W-:Y:S02]  /*2a20*/  MOV R54, 0x1f ;  /* 0x0000001f00367802 */ /* 0x000fe40000000f00 */
[----:B------:R-:W-:-:S08]  /*2a30*/  MOV R159, 0xffffffff ;  /* 0xffffffff009f7802 */ /* 0x000fd00000000f00 */
[----:B-----5:R-:W-:Y:S05]  /*2a40*/  WARPSYNC.COLLECTIVE R159, `(.L_x_1445) ;  /* 0x000000009f087348 */ /* 0x020fea0003c00000 */
[----:B------:R0:W1:Y:S02]  /*2a50*/  SHFL.DOWN P1, R161, R157, R55, R54 ;  /* 0x080000379da17389 */ /* 0x0000640000020036 */
[----:B01---5:R-:W-:Y:S01]  /*2a60*/  ENDCOLLECTIVE ;  /* 0x000000000000791b */ /* 0x023fe20003800000 */
.L_x_1445:
[----:B------:R-:W-:Y:S01]  /*2a70*/  FADD.FTZ R53, R157, R161 ;  /* 0x000000a19d357221 */ /* 0x000fe20000010000 */
[----:B------:R-:W-:-:S07]  /*2a80*/  MOV R157, R56 ;  /* 0x00000038009d7202 */ /* 0x000fce0000000f00 */
[----:B------:R-:W-:Y:S05]  /*2a90*/  WARPSYNC.COLLECTIVE R159, `(.L_x_1446) ;  /* 0x000000009f087348 */ /* 0x000fea0003c00000 */
[----:B------:R0:W1:Y:S02]  /*2aa0*/  SHFL.DOWN P1, R161, R157, R55, R54 ;  /* 0x080000379da17389 */ /* 0x0000640000020036 */
[----:B01----:R-:W-:Y:S01]  /*2ab0*/  ENDCOLLECTIVE ;  /* 0x000000000000791b */ /* 0x003fe20003800000 */
.L_x_1446:
[----:B------:R-:W-:Y:S01]  /*2ac0*/  HFMA2.MMA R55, -RZ, RZ, 0, 4.76837158203125e-07 ;  /* 0x00000008ff377435 */ /* 0x000fe200000001ff */
[----:B------:R-:W-:Y:S02]  /*2ad0*/  MOV R157, R53 ;  /* 0x00000035009d7202 */ /* 0x000fe40000000f00 */
[----:B------:R-:W-:-:S08]  /*2ae0*/  MOV R57, R161 ;  /* 0x000000a100397202 */ /* 0x000fd00000000f00 */
[----:B------:R-:W-:Y:S05]  /*2af0*/  WARPSYNC.COLLECTIVE R159, `(.L_x_1447) ;  /* 0x000000009f087348 */ /* 0x000fea0003c00000 */
[----:B------:R0:W1:Y:S02]  /*2b00*/  SHFL.DOWN P1, R161, R157, R55, R54 ;  /* 0x080000379da17389 */ /* 0x0000640000020036 */
[----:B01----:R-:W-:Y:S01]  /*2b10*/  ENDCOLLECTIVE ;  /* 0x000000000000791b */ /* 0x003fe20003800000 */
.L_x_1447:
[----:B------:R-:W-:-:S05]  /*2b20*/  FADD.FTZ R57, R56, R57 ;  /* 0x0000003938397221 */ /* 0x000fca0000010000 */
[----:B------:R-:W-:Y:S01]  /*2b30*/  MOV R157, R57 ;  /* 0x00000039009d7202 */ /* 0x000fe20000000f00 */
[----:B------:R-:W-:-:S07]  /*2b40*/  FADD.FTZ R163, R53, R161 ;  /* 0x000000a135a37221 */ /* 0x000fce0000010000 */
[----:B------:R-:W-:Y:S05]  /*2b50*/  WARPSYNC.COLLECTIVE R159, `(.L_x_1448) ;  /* 0x000000009f087348 */ /* 0x000fea0003c00000 */
[----:B------:R0:W1:Y:S02]  /*2b60*/  SHFL.DOWN P1, R161, R157, R55, R54 ;  /* 0x080000379da17389 */ /* 0x0000640000020036 */
[----:B01----:R-:W-:Y:S01]  /*2b70*/  ENDCOLLECTIVE ;  /* 0x000000000000791b */ /* 0x003fe20003800000 */
.L_x_1448:
[----:B------:R-:W-:Y:S01]  /*2b80*/  HFMA2.MMA R55, -RZ, RZ, 0, 2.384185791015625e-07 ;  /* 0x00000004ff377435 */ /* 0x000fe200000001ff */
[----:B------:R-:W-:Y:S02]  /*2b90*/  MOV R157, R163 ;  /* 0x000000a3009d7202 */ /* 0x000fe40000000f00 */
[----:B------:R-:W-:-:S08]  /*2ba0*/  MOV R165, R161 ;  /* 0x000000a100a57202 */ /* 0x000fd00000000f00 */
[----:B------:R-:W-:Y:S05]  /*2bb0*/  WARPSYNC.COLLECTIVE R159, `(.L_x_1449) ;  /* 0x000000009f087348 */ /* 0x000fea0003c00000 */
[----:B------:R0:W1:Y:S02]  /*2bc0*/  SHFL.DOWN P1, R161, R157, R55, R54 ;  /* 0x080000379da17389 */ /* 0x0000640000020036 */
[----:B01----:R-:W-:Y:S01]  /*2bd0*/  ENDCOLLECTIVE ;  /* 0x000000000000791b */ /* 0x003fe20003800000 */
.L_x_1449:
[----:B------:R-:W-:-:S05]  /*2be0*/  FADD.FTZ R53, R57, R165 ;  /* 0x000000a539357221 */ /* 0x000fca0000010000 */
[----:B------:R-:W-:Y:S01]  /*2bf0*/  MOV R157, R53 ;  /* 0x00000035009d7202 */ /* 0x000fe20000000f00 */
[----:B------:R-:W-:-:S07]  /*2c00*/  FADD.FTZ R165, R163, R161 ;  /* 0x000000a1a3a57221 */ /* 0x000fce0000010000 */
[----:B------:R-:W-:Y:S05]  /*2c10*/  WARPSYNC.COLLECTIVE R159, `(.L_x_1450) ;  /* 0x000000009f087348 */ /* 0x000fea0003c00000 */
[----:B------:R0:W1:Y:S02]  /*2c20*/  SHFL.DOWN P1, R161, R157, R55, R54 ;  /* 0x080000379da17389 */ /* 0x0000640000020036 */
[----:B01----:R-:W-:Y:S01]  /*2c30*/  ENDCOLLECTIVE ;  /* 0x000000000000791b */ /* 0x003fe20003800000 */
.L_x_1450:
[----:B------:R-:W-:Y:S01]  /*2c40*/  HFMA2.MMA R55, -RZ, RZ, 0, 1.1920928955078125e-07 ;  /* 0x00000002ff377435 */ /* 0x000fe200000001ff */
[----:B------:R-:W-:Y:S02]  /*2c50*/  MOV R157, R165 ;  /* 0x000000a5009d7202 */ /* 0x000fe40000000f00 */
[----:B------:R-:W-:-:S08]  /*2c60*/  MOV R56, R161 ;  /* 0x000000a100387202 */ /* 0x000fd00000000f00 */
[----:B------:R-:W-:Y:S05]  /*2c70*/  WARPSYNC.COLLECTIVE R159, `(.L_x_1451) ;  /* 0x000000009f087348 */ /* 0x000fea0003c00000 */
[----:B------:R0:W1:Y:S02]  /*2c80*/  SHFL.DOWN P1, R161, R157, R55, R54 ;  /* 0x080000379da17389 */ /* 0x0000640000020036 */
[----:B01----:R-:W-:Y:S01]  /*2c90*/  ENDCOLLECTIVE ;  /* 0x000000000000791b */ /* 0x003fe20003800000 */
.L_x_1451:
[----:B------:R-:W-:-:S05]  /*2ca0*/  FADD.FTZ R163, R53, R56 ;  /* 0x0000003835a37221 */ /* 0x000fca0000010000 */
[----:B------:R-:W-:Y:S01]  /*2cb0*/  MOV R157, R163 ;  /* 0x000000a3009d7202 */ /* 0x000fe20000000f00 */
[----:B------:R-:W-:-:S07]  /*2cc0*/  FADD.FTZ R56, R165, R161 ;  /* 0x000000a1a5387221 */ /* 0x000fce0000010000 */
[----:B------:R-:W-:Y:S05]  /*2cd0*/  WARPSYNC.COLLECTIVE R159, `(.L_x_1452) ;  /* 0x000000009f087348 */ /* 0x000fea0003c00000 */
[----:B------:R0:W1:Y:S02]  /*2ce0*/  SHFL.DOWN P1, R161, R157, R55, R54 ;  /* 0x080000379da17389 */ /* 0x0000640000020036 */
[----:B01----:R-:W-:Y:S01]  /*2cf0*/  ENDCOLLECTIVE ;  /* 0x000000000000791b */ /* 0x003fe20003800000 */
.L_x_1452:
[----:B------:R-:W-:Y:S01]  /*2d00*/  HFMA2.MMA R55, -RZ, RZ, 0, 5.9604644775390625e-08 ;  /* 0x00000001ff377435 */ /* 0x000fe200000001ff */
[----:B------:R-:W-:Y:S02]  /*2d10*/  MOV R157, R56 ;  /* 0x00000038009d7202 */ /* 0x000fe40000000f00 */
[----:B------:R-:W-:-:S08]  /*2d20*/  MOV R57, R161 ;  /* 0x000000a100397202 */ /* 0x000fd00000000f00 */
[----:B------:R-:W-:Y:S05]  /*2d30*/  WARPSYNC.COLLECTIVE R159, `(.L_x_1453) ;  /* 0x000000009f087348 */ /* 0x000fea0003c00000 */
[----:B------:R0:W1:Y:S02]  /*2d40*/  SHFL.DOWN P1, R161, R157, R55, R54 ;  /* 0x080000379da17389 */ /* 0x0000640000020036 */
[----:B01----:R-:W-:Y:S01]  /*2d50*/  ENDCOLLECTIVE ;  /* 0x000000000000791b */ /* 0x003fe20003800000 */
.L_x_1453:
[----:B------:R-:W-:-:S05]  /*2d60*/  FADD.FTZ R57, R163, R57 ;  /* 0x00000039a3397221 */ /* 0x000fca0000010000 */
[----:B------:R-:W-:Y:S02]  /*2d70*/  MOV R157, R57 ;  /* 0x00000039009d7202 */ /* 0x000fe40000000f00 */
[----:B------:R-:W-:-:S07]  /*2d80*/  MOV R53, R161 ;  /* 0x000000a100357202 */ /* 0x000fce0000000f00 */
[----:B------:R-:W-:Y:S05]  /*2d90*/  WARPSYNC.COLLECTIVE R159, `(.L_x_1454) ;  /* 0x000000009f087348 */ /* 0x000fea0003c00000 */
[----:B------:R0:W1:Y:S02]  /*2da0*/  SHFL.DOWN P1, R161, R157, R55, R54 ;  /* 0x080000379da17389 */ /* 0x0000640000020036 */
[----:B01----:R-:W-:Y:S01]  /*2db0*/  ENDCOLLECTIVE ;  /* 0x000000000000791b */ /* 0x003fe20003800000 */
.L_x_1454:
[----:B------:R-:W-:Y:S05]  /*2dc0*/  BRA `(.L_x_1455) ;  /* 0xffffffe800887947 */ /* 0x000fea000383ffff */
.L_x_1456:
        /* <DEDUP_REMOVED lines=11> */
.L_x_2985:


//--------------------- .text._ZN10layer_norm31ln_parallel_residual_bwd_kernelINS_13Kernel_traitsIf6__halfS2_S2_fjLj2048ELj1ELj1ELj4ELj16ENS_18Kernel_traits_baseILj2048EfS2_S2_S2_fjLj128EEEEELb0ELb1ELb0EEEvNS_9BwdParamsE --------------------------
	.section	.text._ZN10layer_norm31ln_parallel_residual_bwd_kernelINS_13Kernel_traitsIf6__halfS2_S2_fjLj2048ELj1ELj1ELj4ELj16ENS_18Kernel_traits_baseILj2048EfS2_S2_S2_fjLj128EEEEELb0ELb1ELb0EEEvNS_9BwdParamsE,"ax",@progbits
	.align	128
        .global         _ZN10layer_norm31ln_parallel_residual_bwd_kernelINS_13Kernel_traitsIf6__halfS2_S2_fjLj2048ELj1ELj1ELj4ELj16ENS_18Kernel_traits_baseILj2048EfS2_S2_S2_fjLj128EEEEELb0ELb1ELb0EEEvNS_9BwdParamsE
        .type           _ZN10layer_norm31ln_parallel_residual_bwd_kernelINS_13Kernel_traitsIf6__halfS2_S2_fjLj2048ELj1ELj1ELj4ELj16ENS_18Kernel_traits_baseILj2048EfS2_S2_S2_fjLj128EEEEELb0ELb1ELb0EEEvNS_9BwdParamsE,@function
        .size           _ZN10layer_norm31ln_parallel_residual_bwd_kernelINS_13Kernel_traitsIf6__halfS2_S2_fjLj2048ELj1ELj1ELj4ELj16ENS_18Kernel_traits_baseILj2048EfS2_S2_S2_fjLj128EEEEELb0ELb1ELb0EEEvNS_9BwdParamsE,(.L_x_2986 - _ZN10layer_norm31ln_parallel_residual_bwd_kernelINS_13Kernel_traitsIf6__halfS2_S2_fjLj2048ELj1ELj1ELj4ELj16ENS_18Kernel_traits_baseILj2048EfS2_S2_S2_fjLj128EEEEELb0ELb1ELb0EEEvNS_9BwdParamsE)
        .other          _ZN10layer_norm31ln_parallel_residual_bwd_kernelINS_13Kernel_traitsIf6__halfS2_S2_fjLj2048ELj1ELj1ELj4ELj16ENS_18Kernel_traits_baseILj2048EfS2_S2_S2_fjLj128EEEEELb0ELb1ELb0EEEvNS_9BwdParamsE,@"STO_CUDA_ENTRY STV_DEFAULT"
_ZN10layer_norm31ln_parallel_residual_bwd_kernelINS_13Kernel_traitsIf6__halfS2_S2_fjLj2048ELj1ELj1ELj4ELj16ENS_18Kernel_traits_baseILj2048EfS2_S2_S2_fjLj128EEEEELb0ELb1ELb0EEEvNS_9BwdParamsE:
.text._ZN10layer_norm31ln_parallel_residual_bwd_kernelINS_13Kernel_traitsIf6__halfS2_S2_fjLj2048ELj1ELj1ELj4ELj16ENS_18Kernel_traits_baseILj2048EfS2_S2_S2_fjLj128EEEEELb0ELb1ELb0EEEvNS_9BwdParamsE:
        /* <DEDUP_REMOVED lines=54> */
[----:B------:R-:W-:-:S05]  /*0360*/  MOV R33, RZ ;  /* 0x000000ff00217202 */ /* 0x000fca0000000f00 */
[----:B------:R-:W-:-:S13]  /*0370*/  PLOP3.LUT P3, PT, PT, PT, UP0, 0x80, 0x0 ;  /* 0x000000000000781c */ /* 0x000fda0003f6f008 */
.L_x_1467:
        /* <DEDUP_REMOVED lines=35> */
[--C-:B--2---:R-:W-:Y:S02]  /*05b0*/  HADD2.F32 R86, -RZ, R12.reuse.H0_H0 ;  /* 0x2000000cff567230 */ /* 0x104fe40000004100 */
[----:B------:R-:W-:Y:S02]  /*05c0*/  HADD2.F32 R88, -RZ, R12.H1_H1 ;  /* 0x3000000cff587230 */ /* 0x000fe40000004100 */
[--C-:B------:R-:W-:Y:S02]  /*05d0*/  HADD2.F32 R116, -RZ, R13.reuse.H1_H1 ;  /* 0x3000000dff747230 */ /* 0x100fe40000004100 */
[----:B------:R-:W-:Y:S02]  /*05e0*/  HADD2.F32 R90, -RZ, R13.H0_H0 ;  /* 0x2000000dff5a7230 */ /* 0x000fe40000004100 */
[----:B------:R-:W-:Y:S01]  /*05f0*/  FADD.FTZ R88, -R111, R88 ;  /* 0x000000586f587221 */ /* 0x000fe20000010100 */
[----:B------:R-:W-:-:S02]  /*0600*/  HADD2.F32 R118, -RZ, R14.H0_H0 ;  /* 0x2000000eff767230 */ /* 0x000fc40000004100 */
[----:B------:R-:W-:Y:S02]  /*0610*/  HADD2.F32 R120, -RZ, R14.H1_H1 ;  /* 0x3000000eff787230 */ /* 0x000fe40000004100 */
[C---:B------:R-:W-:Y:S01]  /*0620*/  FADD.FTZ R90, -R111.reuse, R90 ;  /* 0x0000005a6f5a7221 */ /* 0x040fe20000010100 */
[--C-:B------:R-:W-:Y:S02]  /*0630*/  HADD2.F32 R84, -RZ, R15.reuse.H0_H0 ;  /* 0x2000000fff547230 */ /* 0x100fe40000004100 */
[----:B------:R-:W-:Y:S01]  /*0640*/  FADD.FTZ R118, -R111, R118 ;  /* 0x000000766f767221 */ /* 0x000fe20000010100 */
[----:B------:R-:W-:Y:S02]  /*0650*/  HADD2.F32 R80, -RZ, R15.H1_H1 ;  /* 0x3000000fff507230 */ /* 0x000fe40000004100 */
[----:B-----5:R-:W-:Y:S01]  /*0660*/  FMUL.FTZ R112, R91, R88 ;  /* 0x000000585b707220 */ /* 0x020fe20000410000 */
[--C-:B---3--:R-:W-:Y:S02]  /*0670*/  HADD2.F32 R7, -RZ, R8.reuse.H0_H0 ;  /* 0x20000008ff077230 */ /* 0x108fe40000004100 */
[----:B------:R-:W-:-:S02]  /*0680*/  HADD2.F32 R12, -RZ, R8.H1_H1 ;  /* 0x30000008ff0c7230 */ /* 0x000fc40000004100 */
[----:B------:R-:W-:Y:S01]  /*0690*/  FADD.FTZ R8, -R111, R86 ;  /* 0x000000566f087221 */ /* 0x000fe20000010100 */
[--C-:B------:R-:W-:Y:S02]  /*06a0*/  HADD2.F32 R14, -RZ, R9.reuse.H1_H1 ;  /* 0x30000009ff0e7230 */ /* 0x100fe40000004100 */
[----:B------:R-:W-:Y:S01]  /*06b0*/  FADD.FTZ R48, R48, R7 ;  /* 0x0000000730307221 */ /* 0x000fe20000010000 */
[----:B------:R-:W-:Y:S02]  /*06c0*/  HADD2.F32 R13, -RZ, R9.H0_H0 ;  /* 0x20000009ff0d7230 */ /* 0x000fe40000004100 */
[----:B------:R-:W-:Y:S01]  /*06d0*/  FMUL.FTZ R3, R91, R8 ;  /* 0x000000085b037220 */ /* 0x000fe20000410000 */
[----:B------:R-:W-:Y:S01]  /*06e0*/  FADD.FTZ R8, -R111, R116 ;  /* 0x000000746f087221 */ /* 0x000fe20000010100 */
[-C--:B------:R-:W-:Y:S01]  /*06f0*/  FMUL.FTZ R114, R16, R7.reuse ;  /* 0x0000000710727220 */ /* 0x080fe20000410000 */
[--C-:B------:R-:W-:Y:S02]  /*0700*/  HADD2.F32 R81, -RZ, R11.reuse.H0_H0 ;  /* 0x2000000bff517230 */ /* 0x100fe40000004100 */
[----:B------:R-:W-:Y:S01]  /*0710*/  FFMA.FTZ R32, R3, R7, R32 ;  /* 0x0000000703207223 */ /* 0x000fe20000010020 */
[C---:B------:R-:W-:Y:S01]  /*0720*/  FMUL.FTZ R8, R91.reuse, R8 ;  /* 0x000000085b087220 */ /* 0x040fe20000410000 */
[----:B------:R-:W-:Y:S01]  /*0730*/  FMUL.FTZ R7, R91, R90 ;  /* 0x0000005a5b077220 */ /* 0x000fe20000410000 */
[----:B0-----:R-:W-:-:S02]  /*0740*/  HADD2.F32 R82, -RZ, R11.H1_H1 ;  /* 0x3000000bff527230 */ /* 0x001fc40000004100 */
[----:B------:R-:W-:Y:S01]  /*0750*/  FADD.FTZ R51, R51, R14 ;  /* 0x0000000e33337221 */ /* 0x000fe20000010000 */
[--C-:B------:R-:W-:Y:S02]  /*0760*/  HADD2.F32 R15, -RZ, R10.reuse.H0_H0 ;  /* 0x2000000aff0f7230 */ /* 0x100fe40000004100 */
[-C--:B------:R-:W-:Y:S01]  /*0770*/  FFMA.FTZ R35, R8, R14.reuse, R35 ;  /* 0x0000000e08237223 */ /* 0x080fe20000010023 */
[----:B------:R-:W-:Y:S02]  /*0780*/  HADD2.F32 R86, -RZ, R10.H1_H1 ;  /* 0x3000000aff567230 */ /* 0x000fe40000004100 */
[----:B------:R-:W-:Y:S01]  /*0790*/  FMUL.FTZ R11, R19, R14 ;  /* 0x0000000e130b7220 */ /* 0x000fe20000410000 */
[----:B------:R-:W-:Y:S01]  /*07a0*/  FADD.FTZ R50, R50, R13 ;  /* 0x0000000d32327221 */ /* 0x000fe20000010000 */
[-C--:B------:R-:W-:Y:S01]  /*07b0*/  FFMA.FTZ R34, R7, R13.reuse, R34 ;  /* 0x0000000d07227223 */ /* 0x080fe20000010022 */
[----:B------:R-:W-:Y:S01]  /*07c0*/  FMUL.FTZ R10, R18, R13 ;  /* 0x0000000d120a7220 */ /* 0x000fe20000410000 */
[----:B------:R-:W-:Y:S01]  /*07d0*/  FMUL.FTZ R9, R91, R118 ;  /* 0x000000765b097220 */ /* 0x000fe20000410000 */
[----:B------:R-:W-:Y:S01]  /*07e0*/  FADD.FTZ R14, -R111, R120 ;  /* 0x000000786f0e7221 */ /* 0x000fe20000010100 */
[----:B------:R-:W-:Y:S01]  /*07f0*/  FMUL.FTZ R109, R17, R12 ;  /* 0x0000000c116d7220 */ /* 0x000fe20000410000 */
[----:B------:R-:W-:Y:S01]  /*0800*/  FADD.FTZ R88, RZ, R114 ;  /* 0x00000072ff587221 */ /* 0x000fe20000010000 */
[----:B------:R-:W-:Y:S01]  /*0810*/  FFMA.FTZ R13, R3, R114, RZ ;  /* 0x00000072030d7223 */ /* 0x000fe200000100ff */
[----:B------:R-:W-:Y:S01]  /*0820*/  FADD.FTZ R49, R49, R12 ;  /* 0x0000000c31317221 */ /* 0x000fe20000010000 */
[----:B------:R-:W-:Y:S01]  /*0830*/  FFMA.FTZ R33, R112, R12, R33 ;  /* 0x0000000c70217223 */ /* 0x000fe20000010021 */
[----:B------:R-:W-:Y:S01]  /*0840*/  FADD.FTZ R52, R52, R15 ;  /* 0x0000000f34347221 */ /* 0x000fe20000010000 */
[-C--:B------:R-:W-:Y:S01]  /*0850*/  FFMA.FTZ R36, R9, R15.reuse, R36 ;  /* 0x0000000f09247223 */ /* 0x080fe20000010024 */
[----:B------:R-:W-:Y:S01]  /*0860*/  FMUL.FTZ R12, R20, R15 ;  /* 0x0000000f140c7220 */ /* 0x000fe20000410000 */
[----:B------:R-:W-:Y:S01]  /*0870*/  FMUL.FTZ R14, R91, R14 ;  /* 0x0000000e5b0e7220 */ /* 0x000fe20000410000 */
[----:B------:R-:W-:Y:S01]  /*0880*/  FADD.FTZ R90, -R111, R84 ;  /* 0x000000546f5a7221 */ /* 0x000fe20000010100 */
        /* <DEDUP_REMOVED lines=26> */
.L_x_1459:
[----:B------:R-:W-:Y:S05]  /*0a30*/  BSYNC B0 ;  /* 0x0000000000007941 */ /* 0x000fea0003800000 */
.L_x_1458:
        /* <DEDUP_REMOVED lines=15> */
[----:B------:R-:W-:Y:S02]  /*0b30*/  HADD2.F32 R80, -RZ, R81.H1_H1 ;  /* 0x30000051ff507230 */ /* 0x000fe40000004100 */
[C---:B------:R-:W-:Y:S01]  /*0b40*/  FADD.FTZ R94, -R111.reuse, R94 ;  /* 0x0000005e6f5e7221 */ /* 0x040fe20000010100 */
[----:B------:R-:W-:Y:S02]  /*0b50*/  HADD2.F32 R104, -RZ, R82.H0_H0 ;  /* 0x20000052ff687230 */ /* 0x000fe40000004100 */
[----:B------:R-:W-:Y:S01]  /*0b60*/  FADD.FTZ R96, -R111, R96 ;  /* 0x000000606f607221 */ /* 0x000fe20000010100 */
[----:B------:R-:W-:-:S02]  /*0b70*/  HADD2.F32 R106, -RZ, R83.H0_H0 ;  /* 0x20000053ff6a7230 */ /* 0x000fc40000004100 */
[C---:B------:R-:W-:Y:S01]  /*0b80*/  FADD.FTZ R100, -R111.reuse, R80 ;  /* 0x000000506f647221 */ /* 0x040fe20000010100 */
[----:B------:R-:W-:Y:S02]  /*0b90*/  HADD2.F32 R110, -RZ, R83.H1_H1 ;  /* 0x30000053ff6e7230 */ /* 0x000fe40000004100 */
[----:B------:R-:W-:Y:S01]  /*0ba0*/  FADD.FTZ R108, -R111, R104 ;  /* 0x000000686f6c7221 */ /* 0x000fe20000010100 */
[----:B------:R-:W-:Y:S02]  /*0bb0*/  HADD2.F32 R98, -RZ, R81.H0_H0 ;  /* 0x20000051ff627230 */ /* 0x000fe40000004100 */
[C---:B0----5:R-:W-:Y:S01]  /*0bc0*/  FMUL.FTZ R93, R91.reuse, R94 ;  /* 0x0000005e5b5d7220 */ /* 0x061fe20000410000 */
[----:B------:R-:W-:Y:S01]  /*0bd0*/  FMUL.FTZ R92, R91, R96 ;  /* 0x000000605b5c7220 */ /* 0x000fe20000410000 */
[----:B------:R-:W-:Y:S01]  /*0be0*/  FADD.FTZ R80, -R111, R106 ;  /* 0x0000006a6f507221 */ /* 0x000fe20000010100 */
[----:B------:R-:W-:Y:S01]  /*0bf0*/  FMUL.FTZ R101, R91, R108 ;  /* 0x0000006c5b657220 */ /* 0x000fe20000410000 */
[----:B------:R-:W-:Y:S01]  /*0c00*/  FADD.FTZ R98, -R111, R98 ;  /* 0x000000626f627221 */ /* 0x000fe20000010100 */
[----:B------:R-:W-:Y:S01]  /*0c10*/  FMUL.FTZ R96, R91, R100 ;  /* 0x000000645b607220 */ /* 0x000fe20000410000 */
[----:B---3--:R-:W-:-:S02]  /*0c20*/  HADD2.F32 R83, -RZ, R84.H0_H0 ;  /* 0x20000054ff537230 */ /* 0x008fc40000004100 */
[C---:B------:R-:W-:Y:S01]  /*0c30*/  FMUL.FTZ R107, R91.reuse, R80 ;  /* 0x000000505b6b7220 */ /* 0x040fe20000410000 */
[----:B------:R-:W-:Y:S02]  /*0c40*/  HADD2.F32 R84, -RZ, R84.H1_H1 ;  /* 0x30000054ff547230 */ /* 0x000fe40000004100 */
[----:B------:R-:W-:Y:S01]  /*0c50*/  FMUL.FTZ R95, R91, R98 ;  /* 0x000000625b5f7220 */ /* 0x000fe20000410000 */
[--C-:B------:R-:W-:Y:S02]  /*0c60*/  HADD2.F32 R99, -RZ, R85.reuse.H0_H0 ;  /* 0x20000055ff637230 */ /* 0x100fe40000004100 */
[----:B------:R-:W-:Y:S01]  /*0c70*/  FMUL.FTZ R94, R24, R83 ;  /* 0x00000053185e7220 */ /* 0x000fe20000410000 */
[----:B------:R-:W-:Y:S02]  /*0c80*/  HADD2.F32 R106, -RZ, R85.H1_H1 ;  /* 0x30000055ff6a7230 */ /* 0x000fe40000004100 */
[----:B------:R-:W-:Y:S01]  /*0c90*/  FADD.FTZ R57, R57, R84 ;  /* 0x0000005439397221 */ /* 0x000fe20000010000 */
[----:B------:R-:W-:-:S02]  /*0ca0*/  HADD2.F32 R85, -RZ, R86.H0_H0 ;  /* 0x20000056ff557230 */ /* 0x000fc40000004100 */
[-C--:B------:R-:W-:Y:S01]  /*0cb0*/  FFMA.FTZ R41, R92, R84.reuse, R41 ;  /* 0x000000545c297223 */ /* 0x080fe20000010029 */
        /* <DEDUP_REMOVED lines=11> */
[----:B------:R-:W-:-:S02]  /*0d70*/  HADD2.F32 R118, -RZ, R86.H1_H1 ;  /* 0x30000056ff767230 */ /* 0x000fc40000004100 */
[----:B------:R-:W-:Y:S01]  /*0d80*/  FADD.FTZ R58, R58, R99 ;  /* 0x000000633a3a7221 */ /* 0x000fe20000010000 */
[----:B------:R-:W-:Y:S01]  /*0d90*/  FFMA.FTZ R42, R95, R99, R42 ;  /* 0x000000635f2a7223 */ /* 0x000fe2000001002a */
[----:B------:R-:W-:Y:S02]  /*0da0*/  HADD2.F32 R82, -RZ, R82.H1_H1 ;  /* 0x30000052ff527230 */ /* 0x000fe40000004100 */
[----:B------:R-:W-:Y:S01]  /*0db0*/  FMUL.FTZ R99, R27, R106 ;  /* 0x0000006a1b637220 */ /* 0x000fe20000410000 */
[----:B------:R-:W-:Y:S01]  /*0dc0*/  FADD.FTZ R86, R85, R98 ;  /* 0x0000006255567221 */ /* 0x000fe20000010000 */
[----:B------:R-:W-:Y:S01]  /*0dd0*/  FFMA.FTZ R83, R95, R98, R84 ;  /* 0x000000625f537223 */ /* 0x000fe20000010054 */
[--C-:B------:R-:W-:Y:S02]  /*0de0*/  HADD2.F32 R81, -RZ, R87.reuse.H0_H0 ;  /* 0x20000057ff517230 */ /* 0x100fe40000004100 */
        /* <DEDUP_REMOVED lines=12> */
[----:B------:R-:W-:-:S02]  /*0eb0*/  HADD2.F32 R82, -RZ, R87.H1_H1 ;  /* 0x30000057ff527230 */ /* 0x000fc40000004100 */
[----:B------:R-:W-:Y:S01]  /*0ec0*/  FADD.FTZ R81, R80, R105 ;  /* 0x0000006950517221 */ /* 0x000fe20000010000 */
[----:B------:R-:W-:Y:S01]  /*0ed0*/  FADD.FTZ R110, -R111, R110 ;  /* 0x0000006e6f6e7221 */ /* 0x000fe20000010100 */
[C---:B------:R-:W-:Y:S01]  /*0ee0*/  FFMA.FTZ R80, R104.reuse, R105, R83 ;  /* 0x0000006968507223 */ /* 0x040fe20000010053 */
[----:B------:R-:W-:Y:S01]  /*0ef0*/  FADD.FTZ R61, R61, R118 ;  /* 0x000000763d3d7221 */ /* 0x000fe20000010000 */
[----:B------:R-:W-:Y:S01]  /*0f00*/  FMUL.FTZ R108, R31, R82 ;  /* 0x000000521f6c7220 */ /* 0x000fe20000410000 */
[----:B------:R-:W-:Y:S01]  /*0f10*/  FMUL.FTZ R110, R91, R110 ;  /* 0x0000006e5b6e7220 */ /* 0x000fe20000410000 */
[----:B------:R-:W-:Y:S01]  /*0f20*/  FADD.FTZ R81, R81, R106 ;  /* 0x0000006a51517221 */ /* 0x000fe20000010000 */
[----:B------:R-:W-:Y:S01]  /*0f30*/  FFMA.FTZ R83, R107, R106, R80 ;  /* 0x0000006a6b537223 */ /* 0x000fe20000010050 */
[----:B------:R-:W-:Y:S01]  /*0f40*/  FFMA.FTZ R45, R104, R118, R45 ;  /* 0x00000076682d7223 */ /* 0x000fe2000001002d */
[----:B------:R-:W-:Y:S01]  /*0f50*/  FADD.FTZ R63, R63, R82 ;  /* 0x000000523f3f7221 */ /* 0x000fe20000010000 */
[C---:B------:R-:W-:Y:S01]  /*0f60*/  FFMA.FTZ R47, R110.reuse, R82, R47 ;  /* 0x000000526e2f7223 */ /* 0x040fe2000001002f */
[----:B------:R-:W-:Y:S01]  /*0f70*/  FADD.FTZ R113, R81, R108 ;  /* 0x0000006c51717221 */ /* 0x000fe20000010000 */
[----:B------:R-:W-:-:S07]  /*0f80*/  FFMA.FTZ R116, R110, R108, R83 ;  /* 0x0000006c6e747223 */ /* 0x000fce0000010053 */
.L_x_1461:
[----:B------:R-:W-:Y:S05]  /*0f90*/  BSYNC B0 ;  /* 0x0000000000007941 */ /* 0x000fea0003800000 */
.L_x_1460:
        /* <DEDUP_REMOVED lines=21> */
.L_x_1480:
        /* <DEDUP_REMOVED lines=36> */
[----:B------:R-:W-:Y:S01]  /*1330*/  FFMA.FTZ R86, R90, R102, R103 ;  /* 0x000000665a567223 */ /* 0x000fe20000010067 */
[----:B------:R-:W-:Y:S01]  /*1340*/  ISETP.NE.U32.AND P0, PT, RZ, UR16, PT ;  /* 0x00000010ff007c0c */ /* 0x000fe2000bf05070 */
[C---:B-----5:R-:W-:Y:S01]  /*1350*/  FMUL.FTZ R113, R91.reuse, R80 ;  /* 0x000000505b717220 */ /* 0x060fe20000410000 */
[----:B------:R-:W-:Y:S01]  /*1360*/  FADD.FTZ R80, R10, -R83 ;  /* 0x800000530a507221 */ /* 0x000fe20000010000 */
[----:B------:R-:W-:Y:S01]  /*1370*/  FMUL.FTZ R118, R91, R118 ;  /* 0x000000765b767220 */ /* 0x000fe20000410000 */
[--C-:B------:R-:W-:Y:S01]  /*1380*/  FFMA.FTZ R83, R9, R102, R103.reuse ;  /* 0x0000006609537223 */ /* 0x100fe20000010067 */
[----:B------:R-:W-:Y:S01]  /*1390*/  FADD.FTZ R86, R89, -R86 ;  /* 0x8000005659567221 */ /* 0x000fe20000010000 */
[----:B------:R-:W-:Y:S01]  /*13a0*/  FMUL.FTZ R115, R91, R80 ;  /* 0x000000505b737220 */ /* 0x000fe20000410000 */
[----:B------:R-:W-:Y:S01]  /*13b0*/  FFMA.FTZ R80, R14, R102, R103 ;  /* 0x000000660e507223 */ /* 0x000fe20000010067 */
[----:B------:R-:W-:Y:S01]  /*13c0*/  ISETP.NE.AND.EX P0, PT, RZ, UR17, PT, P0 ;  /* 0x00000011ff007c0c */ /* 0x000fe2000bf05300 */
[----:B------:R-:W-:-:S02]  /*13d0*/  @P6 HADD2.F32 R82, -RZ, R64.H0_H0 ;  /* 0x20000040ff526230 */ /* 0x000fc40000004100 */
[----:B------:R-:W-:Y:S01]  /*13e0*/  FMUL.FTZ R116, R91, R86 ;  /* 0x000000565b747220 */ /* 0x000fe20000410000 */
[----:B------:R-:W-:Y:S02]  /*13f0*/  @P6 HADD2.F32 R81, -RZ, R64.H1_H1 ;  /* 0x30000040ff516230 */ /* 0x000fe40000004100 */
[----:B------:R-:W-:Y:S01]  /*1400*/  FADD.FTZ R80, R13, -R80 ;  /* 0x800000500d507221 */ /* 0x000fe20000010000 */
[----:B------:R-:W-:Y:S02]  /*1410*/  @P6 HADD2.F32 R84, -RZ, R66.H1_H1 ;  /* 0x30000042ff546230 */ /* 0x000fe40000004100 */
[----:B------:R-:W-:Y:S01]  /*1420*/  @P6 FADD.FTZ R113, R113, R82 ;  /* 0x0000005271716221 */ /* 0x000fe20000010000 */
[----:B------:R-:W-:Y:S01]  /*1430*/  FFMA.FTZ R82, R8, R102, R103 ;  /* 0x0000006608527223 */ /* 0x000fe20000010067 */
[----:B------:R-:W-:Y:S01]  /*1440*/  @P6 FADD.FTZ R118, R118, R81 ;  /* 0x0000005176766221 */ /* 0x000fe20000010000 */
[--C-:B------:R-:W-:Y:S02]  /*1450*/  @P6 HADD2.F32 R81, -RZ, R65.reuse.H1_H1 ;  /* 0x30000041ff516230 */ /* 0x100fe40000004100 */
[----:B------:R-:W-:Y:S01]  /*1460*/  FMUL.FTZ R111, R91, R80 ;  /* 0x000000505b6f7220 */ /* 0x000fe20000410000 */
[----:B------:R-:W-:Y:S01]  /*1470*/  FADD.FTZ R120, R11, -R82 ;  /* 0x800000520b787221 */ /* 0x000fe20000010000 */
[----:B------:R-:W-:-:S02]  /*1480*/  @P6 HADD2.F32 R82, -RZ, R65.H0_H0 ;  /* 0x20000041ff526230 */ /* 0x000fc40000004100 */
[----:B------:R-:W-:Y:S01]  /*1490*/  @P6 FADD.FTZ R111, R111, R84 ;  /* 0x000000546f6f6221 */ /* 0x000fe20000010000 */
[----:B------:R-:W-:Y:S02]  /*14a0*/  FMUL.FTZ R120, R91, R120 ;  /* 0x000000785b787220 */ /* 0x000fe40000410000 */
[----:B------:R-:W-:Y:S01]  /*14b0*/  @P6 FADD.FTZ R115, R115, R82 ;  /* 0x0000005273736221 */ /* 0x000fe20000010000 */
[----:B------:R-:W-:Y:S01]  /*14c0*/  FADD.FTZ R82, R12, -R83 ;  /* 0x800000530c527221 */ /* 0x000fe20000010000 */
[----:B------:R-:W-:Y:S01]  /*14d0*/  FFMA.FTZ R83, R15, R102, R103 ;  /* 0x000000660f537223 */ /* 0x000fe20000010067 */
[----:B------:R-:W-:Y:S01]  /*14e0*/  @P6 FADD.FTZ R120, R120, R81 ;  /* 0x0000005178786221 */ /* 0x000fe20000010000 */
[----:B------:R-:W-:Y:S02]  /*14f0*/  @P6 HADD2.F32 R81, -RZ, R66.H0_H0 ;  /* 0x20000042ff516230 */ /* 0x000fe40000004100 */
[----:B------:R-:W-:Y:S01]  /*1500*/  FMUL.FTZ R82, R91, R82 ;  /* 0x000000525b527220 */ /* 0x000fe20000410000 */
[----:B------:R-:W-:Y:S01]  /*1510*/  FADD.FTZ R80, R88, -R83 ;  /* 0x8000005358507221 */ /* 0x000fe20000010000 */
[----:B------:R-:W-:-:S02]  /*1520*/  @P0 F2FP.F16.F32.PACK_AB R84, RZ, R115 ;  /* 0x00000073ff54023e */ /* 0x000fc400000000ff */
[----:B------:R-:W-:Y:S01]  /*1530*/  @P6 FADD.FTZ R82, R82, R81 ;  /* 0x0000005152526221 */ /* 0x000fe20000010000 */
[----:B------:R-:W-:Y:S01]  /*1540*/  FMUL.FTZ R83, R91, R80 ;  /* 0x000000505b537220 */ /* 0x000fe20000410000 */
[--C-:B------:R-:W-:Y:S01]  /*1550*/  @P6 HADD2.F32 R80, -RZ, R67.reuse.H0_H0 ;  /* 0x20000043ff506230 */ /* 0x100fe20000004100 */
[----:B------:R-:W-:Y:S01]  /*1560*/  @P0 PRMT R73, R84, 0x7610, R73 ;  /* 0x0000761054490816 */ /* 0x000fe20000000049 */
[----:B------:R-:W-:Y:S01]  /*1570*/  @P6 HADD2.F32 R81, -RZ, R67.H1_H1 ;  /* 0x30000043ff516230 */ /* 0x000fe20000004100 */
[----:B------:R-:W-:Y:S02]  /*1580*/  @P0 F2FP.F16.F32.PACK_AB R85, RZ, R82 ;  /* 0x00000052ff55023e */ /* 0x000fe400000000ff */
[----:B------:R-:W-:Y:S01]  /*1590*/  @P6 FADD.FTZ R83, R83, R80 ;  /* 0x0000005053536221 */ /* 0x000fe20000010000 */
[----:B------:R-:W-:Y:S01]  /*15a0*/  @P0 F2FP.F16.F32.PACK_AB R80, RZ, R113 ;  /* 0x00000071ff50023e */ /* 0x000fe200000000ff */
[----:B------:R-:W-:Y:S01]  /*15b0*/  @P6 FADD.FTZ R116, R116, R81 ;  /* 0x0000005174746221 */ /* 0x000fe20000010000 */
[----:B------:R-:W-:-:S02]  /*15c0*/  ISETP.NE.U32.AND P6, PT, RZ, UR16, PT ;  /* 0x00000010ff007c0c */ /* 0x000fc4000bfc5070 */
[----:B------:R-:W-:Y:S02]  /*15d0*/  @P0 PRMT R72, R80, 0x7610, R72 ;  /* 0x0000761050480816 */ /* 0x000fe40000000048 */
[----:B------:R-:W-:Y:S02]  /*15e0*/  ISETP.NE.AND.EX P6, PT, RZ, UR17, PT, P6 ;  /* 0x00000011ff007c0c */ /* 0x000fe4000bfc5360 */
[----:B------:R-:W-:Y:S02]  /*15f0*/  @P0 F2FP.F16.F32.PACK_AB R87, RZ, R83 ;  /* 0x00000053ff57023e */ /* 0x000fe400000000ff */
[----:B------:R-:W-:Y:S02]  /*1600*/  @P0 PRMT R74, R85, 0x7610, R74 ;  /* 0x00007610554a0816 */ /* 0x000fe4000000004a */
[----:B------:R-:W-:Y:S02]  /*1610*/  @P0 F2FP.F16.F32.PACK_AB R84, RZ, R118 ;  /* 0x00000076ff54023e */ /* 0x000fe400000000ff */
[----:B------:R-:W-:-:S02]  /*1620*/  @P0 F2FP.F16.F32.PACK_AB R85, RZ, R120 ;  /* 0x00000078ff55023e */ /* 0x000fc400000000ff */
[----:B------:R-:W-:Y:S02]  /*1630*/  @P0 F2FP.F16.F32.PACK_AB R86, RZ, R111 ;  /* 0x0000006fff56023e */ /* 0x000fe400000000ff */
[----:B------:R-:W-:Y:S01]  /*1640*/  @P0 F2FP.F16.F32.PACK_AB R117, RZ, R116 ;  /* 0x00000074ff75023e */ /* 0x000fe200000000ff */
[----:B------:R-:W0:Y:S01]  /*1650*/  @P6 LDC.64 R80, c[0x0][0x308] ;  /* 0x0000c200ff506b82 */ /* 0x000e220000000a00 */
[----:B------:R-:W-:Y:S02]  /*1660*/  @P0 PRMT R75, R87, 0x7610, R75 ;  /* 0x00007610574b0816 */ /* 0x000fe4000000004b */
[----:B------:R-:W-:Y:S02]  /*1670*/  @P0 PRMT R72, R72, 0x5410, R84 ;  /* 0x0000541048480816 */ /* 0x000fe40000000054 */
[----:B------:R-:W-:Y:S02]  /*1680*/  @P0 PRMT R73, R73, 0x5410, R85 ;  /* 0x0000541049490816 */ /* 0x000fe40000000055 */
[----:B------:R-:W-:Y:S01]  /*1690*/  @P0 PRMT R74, R74, 0x5410, R86 ;  /* 0x000054104a4a0816 */ /* 0x000fe20000000056 */
[----:B------:R-:W1:Y:S01]  /*16a0*/  LDC.64 R84, c[0x0][0x2f8] ;  /* 0x0000be00ff547b82 */ /* 0x000e620000000a00 */
[----:B------:R-:W-:-:S02]  /*16b0*/  @P0 PRMT R75, R75, 0x5410, R117 ;  /* 0x000054104b4b0816 */ /* 0x000fc40000000075 */
        /* <DEDUP_REMOVED lines=30> */
.L_x_1464:
[----:B------:R-:W-:Y:S05]  /*18a0*/  BSYNC B0 ;  /* 0x0000000000007941 */ /* 0x000fea0003800000 */
.L_x_1463:
        /* <DEDUP_REMOVED lines=27> */
[C---:B------:R-:W-:Y:S01]  /*1a60*/  FMUL.FTZ R111, R91.reuse, R84 ;  /* 0x000000545b6f7220 */ /* 0x040fe20000410000 */
        /* <DEDUP_REMOVED lines=67> */
.L_x_1466:
[----:B------:R-:W-:Y:S05]  /*1ea0*/  BSYNC B0 ;  /* 0x0000000000007941 */ /* 0x000fea0003800000 */
.L_x_1465:
[----:B------:R-:W-:Y:S01]  /*1eb0*/  SEL R6, RZ, 0x1, P4 ;  /* 0x00000001ff067807 */ /* 0x000fe20002000000 */
[----:B------:R-:W-:Y:S06]  /*1ec0*/  @!P5 BRA `(.L_x_1467) ;  /* 0xffffffe4002cd947 */ /* 0x000fec000383ffff */
.L_x_1457:
        /* <DEDUP_REMOVED lines=16> */
.L_x_1469:
[----:B------:R-:W-:Y:S05]  /*1fd0*/  BSYNC B0 ;  /* 0x0000000000007941 */ /* 0x000fea0003800000 */
.L_x_1468:
        /* <DEDUP_REMOVED lines=10> */
.L_x_1462:
[----:B------:R-:W-:Y:S01]  /*2080*/  HFMA2.MMA R117, -RZ, RZ, 0, 9.5367431640625e-07 ;  /* 0x00000010ff757435 */ /* 0x000fe200000001ff */
[----:B------:R-:W-:Y:S02]  /*2090*/  MOV R118, R113 ;  /* 0x0000007100767202 */ /* 0x000fe40000000f00 */
[----:B------:R-:W-:Y:S02]  /*20a0*/  MOV R120, 0x1f ;  /* 0x0000001f00787802 */ /* 0x000fe40000000f00 */
[----:B------:R-:W-:-:S07]  /*20b0*/  MOV R111, 0xffffffff ;  /* 0xffffffff006f7802 */ /* 0x000fce0000000f00 */
[----:B-----5:R-:W-:Y:S05]  /*20c0*/  WARPSYNC.COLLECTIVE R111, `(.L_x_1470) ;  /* 0x000000006f087348 */ /* 0x020fea0003c00000 */
[----:B------:R0:W1:Y:S02]  /*20d0*/  SHFL.DOWN P0, R115, R118, R117, R120 ;  /* 0x0800007576737389 */ /* 0x0000640000000078 */
[----:B01---5:R-:W-:Y:S01]  /*20e0*/  ENDCOLLECTIVE ;  /* 0x000000000000791b */ /* 0x023fe20003800000 */
.L_x_1470:
[----:B------:R-:W-:Y:S02]  /*20f0*/  MOV R118, R116 ;  /* 0x0000007400767202 */ /* 0x000fe40000000f00 */
[----:B------:R-:W-:-:S07]  /*2100*/  MOV R80, R115 ;  /* 0x0000007300507202 */ /* 0x000fce0000000f00 */
[----:B------:R-:W-:Y:S05]  /*2110*/  WARPSYNC.COLLECTIVE R111, `(.L_x_1471) ;  /* 0x000000006f087348 */ /* 0x000fea0003c00000 */
[----:B------:R0:W1:Y:S02]  /*2120*/  SHFL.DOWN P0, R115, R118, R117, R120 ;  /* 0x0800007576737389 */ /* 0x0000640000000078 */
[----:B01----:R-:W-:Y:S01]  /*2130*/  ENDCOLLECTIVE ;  /* 0x000000000000791b */ /* 0x003fe20003800000 */
.L_x_1471:
[----:B------:R-:W-:Y:S01]  /*2140*/  FADD.FTZ R80, R80, R113 ;  /* 0x0000007150507221 */ /* 0x000fe20000010000 */
[----:B------:R-:W-:-:S04]  /*2150*/  HFMA2.MMA R117, -RZ, RZ, 0, 4.76837158203125e-07 ;  /* 0x00000008ff757435 */ /* 0x000fc800000001ff */
[----:B------:R-:W-:Y:S02]  /*2160*/  MOV R118, R80 ;  /* 0x0000005000767202 */ /* 0x000fe40000000f00 */
[----:B------:R-:W-:-:S07]  /*2170*/  MOV R81, R115 ;  /* 0x0000007300517202 */ /* 0x000fce0000000f00 */
[----:B------:R-:W-:Y:S05]  /*2180*/  WARPSYNC.COLLECTIVE R111, `(.L_x_1472) ;  /* 0x000000006f087348 */ /* 0x000fea0003c00000 */
[----:B------:R0:W1:Y:S02]  /*2190*/  SHFL.DOWN P0, R115, R118, R117, R120 ;  /* 0x0800007576737389 */ /* 0x0000640000000078 */
[----:B01----:R-:W-:Y:S01]  /*21a0*/  ENDCOLLECTIVE ;  /* 0x000000000000791b */ /* 0x003fe20003800000 */
.L_x_1472:
[----:B------:R-:W-:-:S05]  /*21b0*/  FADD.FTZ R81, R81, R116 ;  /* 0x0000007451517221 */ /* 0x000fca0000010000 */
[----:B------:R-:W-:Y:S02]  /*21c0*/  MOV R118, R81 ;  /* 0x0000005100767202 */ /* 0x000fe40000000f00 */
[----:B------:R-:W-:-:S07]  /*21d0*/  MOV R83, R115 ;  /* 0x0000007300537202 */ /* 0x000fce0000000f00 */
[----:B------:R-:W-:Y:S05]  /*21e0*/  WARPSYNC.COLLECTIVE R111, `(.L_x_1473) ;  /* 0x000000006f087348 */ /* 0x000fea0003c00000 */
[----:B------:R0:W1:Y:S02]  /*21f0*/  SHFL.DOWN P0, R115, R118, R117, R120 ;  /* 0x0800007576737389 */ /* 0x0000640000000078 */
[----:B01----:R-:W-:Y:S01]  /*2200*/  ENDCOLLECTIVE ;  /* 0x000000000000791b */ /* 0x003fe20003800000 */
.L_x_1473:
[----:B------:R-:W-:Y:S01]  /*2210*/  FADD.FTZ R83, R80, R83 ;  /* 0x0000005350537221 */ /* 0x000fe20000010000 */
[----:B------:R-:W-:-:S04]  /*2220*/  HFMA2.MMA R117, -RZ, RZ, 0, 2.384185791015625e-07 ;  /* 0x00000004ff757435 */ /* 0x000fc800000001ff */
[----:B------:R-:W-:Y:S02]  /*2230*/  MOV R118, R83 ;  /* 0x0000005300767202 */ /* 0x000fe40000000f00 */
[----:B------:R-:W-:-:S07]  /*2240*/  MOV R82, R115 ;  /* 0x0000007300527202 */ /* 0x000fce0000000f00 */
[----:B------:R-:W-:Y:S05]  /*2250*/  WARPSYNC.COLLECTIVE R111, `(.L_x_1474) ;  /* 0x000000006f087348 */ /* 0x000fea0003c00000 */
[----:B------:R0:W1:Y:S02]  /*2260*/  SHFL.DOWN P0, R115, R118, R117, R120 ;  /* 0x0800007576737389 */ /* 0x0000640000000078 */
[----:B01----:R-:W-:Y:S01]  /*2270*/  ENDCOLLECTIVE ;  /* 0x000000000000791b */ /* 0x003fe20003800000 */
.L_x_1474:
[----:B------:R-:W-:-:S05]  /*2280*/  FADD.FTZ R82, R81, R82 ;  /* 0x0000005251527221 */ /* 0x000fca0000010000 */
[----:B------:R-:W-:Y:S02]  /*2290*/  MOV R118, R82 ;  /* 0x0000005200767202 */ /* 0x000fe40000000f00 */
[----:B------:R-:W-:-:S07]  /*22a0*/  MOV R84, R115 ;  /* 0x0000007300547202 */ /* 0x000fce0000000f00 */
[----:B------:R-:W-:Y:S05]  /*22b0*/  WARPSYNC.COLLECTIVE R111, `(.L_x_1475) ;  /* 0x000000006f087348 */ /* 0x000fea0003c00000 */
[----:B------:R0:W1:Y:S02]  /*22c0*/  SHFL.DOWN P0, R115, R118, R117, R120 ;  /* 0x0800007576737389 */ /* 0x0000640000000078 */
[----:B01----:R-:W-:Y:S01]  /*22d0*/  ENDCOLLECTIVE ;  /* 0x000000000000791b */ /* 0x003fe20003800000 */
.L_x_1475:
[----:B------:R-:W-:Y:S01]  /*22e0*/  FADD.FTZ R84, R83, R84 ;  /* 0x0000005453547221 */ /* 0x000fe20000010000 */
[----:B------:R-:W-:-:S04]  /*22f0*/  HFMA2.MMA R117, -RZ, RZ, 0, 1.1920928955078125e-07 ;  /* 0x00000002ff757435 */ /* 0x000fc800000001ff */
[----:B------:R-:W-:Y:S02]  /*2300*/  MOV R118, R84 ;  /* 0x0000005400767202 */ /* 0x000fe40000000f00 */
[----:B------:R-:W-:-:S07]  /*2310*/  MOV R85, R115 ;  /* 0x0000007300557202 */ /* 0x000fce0000000f00 */
[----:B------:R-:W-:Y:S05]  /*2320*/  WARPSYNC.COLLECTIVE R111, `(.L_x_1476) ;  /* 0x000000006f087348 */ /* 0x000fea0003c00000 */
[----:B------:R0:W1:Y:S02]  /*2330*/  SHFL.DOWN P0, R115, R118, R117, R120 ;  /* 0x0800007576737389 */ /* 0x0000640000000078 */
[----:B01----:R-:W-:Y:S01]  /*2340*/  ENDCOLLECTIVE ;  /* 0x000000000000791b */ /* 0x003fe20003800000 */
.L_x_1476:
[----:B------:R-:W-:-:S05]  /*2350*/  FADD.FTZ R85, R82, R85 ;  /* 0x0000005552557221 */ /* 0x000fca0000010000 */
[----:B------:R-:W-:Y:S02]  /*2360*/  MOV R118, R85 ;  /* 0x0000005500767202 */ /* 0x000fe40000000f00 */
[----:B------:R-:W-:-:S07]  /*2370*/  MOV R87, R115 ;  /* 0x0000007300577202 */ /* 0x000fce0000000f00 */
[----:B------:R-:W-:Y:S05]  /*2380*/  WARPSYNC.COLLECTIVE R111, `(.L_x_1477) ;  /* 0x000000006f087348 */ /* 0x000fea0003c00000 */
[----:B------:R0:W1:Y:S02]  /*2390*/  SHFL.DOWN P0, R115, R118, R117, R120 ;  /* 0x0800007576737389 */ /* 0x0000640000000078 */
[----:B01----:R-:W-:Y:S01]  /*23a0*/  ENDCOLLECTIVE ;  /* 0x000000000000791b */ /* 0x003fe20003800000 */
.L_x_1477:
[----:B------:R-:W-:Y:S01]  /*23b0*/  FADD.FTZ R87, R84, R87 ;  /* 0x0000005754577221 */ /* 0x000fe20000010000 */
[----:B------:R-:W-:-:S04]  /*23c0*/  HFMA2.MMA R117, -RZ, RZ, 0, 5.9604644775390625e-08 ;  /* 0x00000001ff757435 */ /* 0x000fc800000001ff */
[----:B------:R-:W-:Y:S02]  /*23d0*/  MOV R118, R87 ;  /* 0x0000005700767202 */ /* 0x000fe40000000f00 */
[----:B------:R-:W-:-:S07]  /*23e0*/  MOV R86, R115 ;  /* 0x0000007300567202 */ /* 0x000fce0000000f00 */
[----:B------:R-:W-:Y:S05]  /*23f0*/  WARPSYNC.COLLECTIVE R111, `(.L_x_1478) ;  /* 0x000000006f087348 */ /* 0x000fea0003c00000 */
[----:B------:R0:W1:Y:S02]  /*2400*/  SHFL.DOWN P0, R115, R118, R117, R120 ;  /* 0x0800007576737389 */ /* 0x0000640000000078 */
[----:B01----:R-:W-:Y:S01]  /*2410*/  ENDCOLLECTIVE ;  /* 0x000000000000791b */ /* 0x003fe20003800000 */
.L_x_1478:
[----:B------:R-:W-:-:S05]  /*2420*/  FADD.FTZ R86, R85, R86 ;  /* 0x0000005655567221 */ /* 0x000fca0000010000 */
[----:B------:R-:W-:Y:S02]  /*2430*/  MOV R118, R86 ;  /* 0x0000005600767202 */ /* 0x000fe40000000f00 */
[----:B------:R-:W-:-:S07]  /*2440*/  MOV R80, R115 ;  /* 0x0000007300507202 */ /* 0x000fce0000000f00 */
[----:B------:R-:W-:Y:S05]  /*2450*/  WARPSYNC.COLLECTIVE R111, `(.L_x_1479) ;  /* 0x000000006f087348 */ /* 0x000fea0003c00000 */
[----:B------:R0:W1:Y:S02]  /*2460*/  SHFL.DOWN P0, R115, R118, R117, R120 ;  /* 0x0800007576737389 */ /* 0x0000640000000078 */
[----:B01----:R-:W-:Y:S01]  /*2470*/  ENDCOLLECTIVE ;  /* 0x000000000000791b */ /* 0x003fe20003800000 */
.L_x_1479:
[----:B------:R-:W-:Y:S01]  /*2480*/  MOV R81, R115 ;  /* 0x0000007300517202 */ /* 0x000fe20000000f00 */
[----:B------:R-:W-:Y:S06]  /*2490*/  BRA `(.L_x_1480) ;  /* 0xffffffec00147947 */ /* 0x000fec000383ffff */
.L_x_1481:
        /* <DEDUP_REMOVED lines=14> */
.L_x_2986:


//--------------------- .text._ZN10layer_norm31ln_parallel_residual_bwd_kernelINS_13Kernel_traitsIf6__halfS2_S2_fjLj2048ELj1ELj1ELj4ELj16ENS_18Kernel_traits_baseILj2048EfS2_S2_S2_fjLj128EEEEELb0ELb1ELb1EEEvNS_9BwdParamsE --------------------------
	.section	.text._ZN10layer_norm31ln_parallel_residual_bwd_kernelINS_13Kernel_traitsIf6__halfS2_S2_fjLj2048ELj1ELj1ELj4ELj16ENS_18Kernel_traits_baseILj2048EfS2_S2_S2_fjLj128EEEEELb0ELb1ELb1EEEvNS_9BwdParamsE,"ax",@progbits
	.align	128
        .global         _ZN10layer_norm31ln_parallel_residual_bwd_kernelINS_13Kernel_traitsIf6__halfS2_S2_fjLj2048ELj1ELj1ELj4ELj16ENS_18Kernel_traits_baseILj2048EfS2_S2_S2_fjLj128EEEEELb0ELb1ELb1EEEvNS_9BwdParamsE
        .type           _ZN10layer_norm31ln_parallel_residual_bwd_kernelINS_13Kernel_traitsIf6__halfS2_S2_fjLj2048ELj1ELj1ELj4ELj16ENS_18Kernel_traits_baseILj2048EfS2_S2_S2_fjLj128EEEEELb0ELb1ELb1EEEvNS_9BwdParamsE,@function
        .size           _ZN10layer_norm31ln_parallel_residual_bwd_kernelINS_13Kernel_traitsIf6__halfS2_S2_fjLj2048ELj1ELj1ELj4ELj16ENS_18Kernel_traits_baseILj2048EfS2_S2_S2_fjLj128EEEEELb0ELb1ELb1EEEvNS_9BwdParamsE,(.L_x_2987 - _ZN10layer_norm31ln_parallel_residual_bwd_kernelINS_13Kernel_traitsIf6__halfS2_S2_fjLj2048ELj1ELj1ELj4ELj16ENS_18Kernel_traits_baseILj2048EfS2_S2_S2_fjLj128EEEEELb0ELb1ELb1EEEvNS_9BwdParamsE)
        .other          _ZN10layer_norm31ln_parallel_residual_bwd_kernelINS_13Kernel_traitsIf6__halfS2_S2_fjLj2048ELj1ELj1ELj4ELj16ENS_18Kernel_traits_baseILj2048EfS2_S2_S2_fjLj128EEEEELb0ELb1ELb1EEEvNS_9BwdParamsE,@"STO_CUDA_ENTRY STV_DEFAULT"
_ZN10layer_norm31ln_parallel_residual_bwd_kernelINS_13Kernel_traitsIf6__halfS2_S2_fjLj2048ELj1ELj1ELj4ELj16ENS_18Kernel_traits_baseILj2048EfS2_S2_S2_fjLj128EEEEELb0ELb1ELb1EEEvNS_9BwdParamsE:
.text._ZN10layer_norm31ln_parallel_residual_bwd_kernelINS_13Kernel_traitsIf6__halfS2_S2_fjLj2048ELj1ELj1ELj4ELj16ENS_18Kernel_traits_baseILj2048EfS2_S2_S2_fjLj128EEEEELb0ELb1ELb1EEEvNS_9BwdParamsE:
        /* <DEDUP_REMOVED lines=32> */
.L_x_1482:
        /* <DEDUP_REMOVED lines=30> */
.L_x_1486:
[----:B0-----:R-:W0:Y:S01]  /*03e0*/  LDC.64 R44, c[0x0][0x250] ;  /* 0x00009400ff2c7b82 */ /* 0x001e220000000a00 */
[----:B------:R-:W-:-:S05]  /*03f0*/  IMAD R0, R95, UR8, RZ ;  /* 0x000000085f007c24 */ /* 0x000fca000f8e02ff */
[----:B------:R-:W-:Y:S02]  /*0400*/  SHF.R.S32.HI R37, RZ, 0x1f, R0 ;  /* 0x0000001fff257819 */ /* 0x000fe40000011400 */
[----:B------:R-:W1:Y:S02]  /*0410*/  LDC.64 R2, c[0x0][0x238] ;  /* 0x00008e00ff027b82 */ /* 0x000e640000000a00 */
[----:B------:R-:W-:-:S04]  /*0420*/  LEA.HI R0, R37, R0, RZ, 0x3 ;  /* 0x0000000025007211 */ /* 0x000fc800078f18ff */
[----:B------:R-:W-:Y:S02]  /*0430*/  LEA.HI.SX32 R91, R0, R55, 0x1d ;  /* 0x00000037005b7211 */ /* 0x000fe400078feaff */
[----:B------:R-:W2:Y:S02]  /*0440*/  LDC.64 R48, c[0x0][0x2b8] ;  /* 0x0000ae00ff307b82 */ /* 0x000ea40000000a00 */
[----:B------:R-:W-:Y:S01]  /*0450*/  IADD3 R89, R91, 0x80, RZ ;  /* 0x000000805b597810 */ /* 0x000fe20007ffe0ff */
[----:B0-----:R-:W-:-:S05]  /*0460*/  IMAD.WIDE R96, R95, 0x4, R44 ;  /* 0x000000045f607825 */ /* 0x001fca00078e022c */
[----:B------:R-:W0:Y:S01]  /*0470*/  @P0 LDC.64 R52, c[0x0][0x2c8] ;  /* 0x0000b200ff340b82 */ /* 0x000e220000000a00 */
[----:B------:R-:W3:Y:S01]  /*0480*/  LDG.E R96, desc[UR6][R96.64] ;  /* 0x0000000660607981 */ /* 0x000ee2000c1e1900 */
[----:B-1----:R-:W-:-:S04]  /*0490*/  IMAD.WIDE.U32 R36, R91, 0x10, R2 ;  /* 0x000000105b247825 */ /* 0x002fc800078e0002 */
[----:B------:R-:W-:Y:S02]  /*04a0*/  IMAD.WIDE.U32 R44, R89, 0x10, R2 ;  /* 0x00000010592c7825 */ /* 0x000fe400078e0002 */
[----:B------:R-:W1:Y:S01]  /*04b0*/  LDC.64 R2, c[0x0][0x258] ;  /* 0x00009600ff027b82 */ /* 0x000e620000000a00 */
[----:B------:R-:W4:Y:S01]  /*04c0*/  LDG.E.128 R36, desc[UR6][R36.64] ;  /* 0x0000000624247981 */ /* 0x000f22000c1e1d00 */
[----:B--2---:R-:W-:-:S03]  /*04d0*/  IMAD.WIDE.U32 R40, R91, 0x10, R48 ;  /* 0x000000105b287825 */ /* 0x004fc600078e0030 */
[----:B------:R-:W2:Y:S01]  /*04e0*/  LDG.E.128 R44, desc[UR6][R44.64] ;  /* 0x000000062c2c7981 */ /* 0x000ea2000c1e1d00 */
[----:B------:R-:W-:-:S03]  /*04f0*/  IMAD.WIDE.U32 R48, R89, 0x10, R48 ;  /* 0x0000001059307825 */ /* 0x000fc600078e0030 */
[----:B------:R-:W2:Y:S04]  /*0500*/  LDG.E.128 R40, desc[UR6][R40.64] ;  /* 0x0000000628287981 */ /* 0x000ea8000c1e1d00 */
[----:B------:R-:W2:Y:S01]  /*0510*/  LDG.E.128 R48, desc[UR6][R48.64] ;  /* 0x0000000630307981 */ /* 0x000ea2000c1e1d00 */
[----:B-1----:R-:W-:Y:S02]  /*0520*/  IMAD.WIDE R80, R95, 0x4, R2 ;  /* 0x000000045f507825 */ /* 0x002fe400078e0202 */
[----:B------:R-:W1:Y:S04]  /*0530*/  @P0 LDC.64 R2, c[0x0][0x2c8] ;  /* 0x0000b200ff020b82 */ /* 0x000e680000000a00 */
[----:B------:R-:W2:Y:S01]  /*0540*/  LDG.E R80, desc[UR6][R80.64] ;  /* 0x0000000650507981 */ /* 0x000ea2000c1e1900 */
[----:B0-----:R-:W-:-:S05]  /*0550*/  @P0 IMAD.WIDE.U32 R52, R91, 0x10, R52 ;  /* 0x000000105b340825 */ /* 0x001fca00078e0034 */
[----:B-----5:R0:W5:Y:S01]  /*0560*/  @P0 LDG.E.128 R20, desc[UR6][R52.64] ;  /* 0x0000000634140981 */ /* 0x020162000c1e1d00 */
[----:B-1----:R-:W-:-:S05]  /*0570*/  @P0 IMAD.WIDE.U32 R2, R89, 0x10, R2 ;  /* 0x0000001059020825 */ /* 0x002fca00078e0002 */
[----:B------:R1:W5:Y:S01]  /*0580*/  @P0 LDG.E.128 R24, desc[UR6][R2.64] ;  /* 0x0000000602180981 */ /* 0x000362000c1e1d00 */
[----:B------:R-:W-:Y:S01]  /*0590*/  UMOV UR4, 0xffffffff ;  /* 0xffffffff00047882 */ /* 0x000fe20000000000 */
[----:B------:R-:W-:Y:S02]  /*05a0*/  IADD3 R95, R95, UR10, RZ ;  /* 0x0000000a5f5f7c10 */ /* 0x000fe4000fffe0ff */
[----:B------:R-:W-:Y:S02]  /*05b0*/  LOP3.LUT P1, RZ, R54, 0x1f, RZ, 0xc0, !PT ;  /* 0x0000001f36ff7812 */ /* 0x000fe4000782c0ff */
[----:B------:R-:W-:Y:S02]  /*05c0*/  ISETP.GE.AND P4, PT, R95, UR11, PT ;  /* 0x0000000b5f007c0c */ /* 0x000fe4000bf86270 */
[----:B---3--:R-:W-:Y:S01]  /*05d0*/  FSEL R96, R96, RZ, !P3 ;  /* 0x000000ff60607208 */ /* 0x008fe20005800000 */
[----:B----4-:R-:W-:Y:S02]  /*05e0*/  HADD2.F32 R0, -RZ, R36.H0_H0 ;  /* 0x20000024ff007230 */ /* 0x010fe40000004100 */
[----:B------:R-:W-:-:S03]  /*05f0*/  HADD2.F32 R113, -RZ, R39.H0_H0 ;  /* 0x20000027ff717230 */ /* 0x000fc60000004100 */
[C---:B------:R-:W-:Y:S01]  /*0600*/  FADD.FTZ R97, -R96.reuse, R0 ;  /* 0x0000000060617221 */ /* 0x040fe20000010100 */
[--C-:B------:R-:W-:Y:S02]  /*0610*/  HADD2.F32 R94, -RZ, R37.reuse.H0_H0 ;  /* 0x20000025ff5e7230 */ /* 0x100fe40000004100 */
[----:B------:R-:W-:Y:S01]  /*0620*/  FADD.FTZ R113, -R96, R113 ;  /* 0x0000007160717221 */ /* 0x000fe20000010100 */
[----:B--2---:R-:W-:Y:S02]  /*0630*/  HADD2.F32 R99, -RZ, R40.H0_H0 ;  /* 0x20000028ff637230 */ /* 0x004fe40000004100 */
[----:B------:R-:W-:Y:S02]  /*0640*/  HADD2.F32 R111, -RZ, R44.H0_H0 ;  /* 0x2000002cff6f7230 */ /* 0x000fe40000004100 */
[----:B------:R-:W-:Y:S02]  /*0650*/  HADD2.F32 R92, -RZ, R36.H1_H1 ;  /* 0x30000024ff5c7230 */ /* 0x000fe40000004100 */
[----:B------:R-:W-:-:S02]  /*0660*/  HADD2.F32 R37, -RZ, R37.H1_H1 ;  /* 0x30000025ff257230 */ /* 0x000fc40000004100 */
[--C-:B0-----:R-:W-:Y:S02]  /*0670*/  HADD2.F32 R53, -RZ, R41.reuse.H0_H0 ;  /* 0x20000029ff357230 */ /* 0x101fe40000004100 */
[----:B------:R-:W-:Y:S02]  /*0680*/  HADD2.F32 R81, -RZ, R41.H1_H1 ;  /* 0x30000029ff517230 */ /* 0x000fe40000004100 */
[----:B------:R-:W-:Y:S02]  /*0690*/  HADD2.F32 R44, -RZ, R44.H1_H1 ;  /* 0x3000002cff2c7230 */ /* 0x000fe40000004100 */
[--C-:B------:R-:W-:Y:S02]  /*06a0*/  HADD2.F32 R41, -RZ, R46.reuse.H0_H0 ;  /* 0x2000002eff297230 */ /* 0x100fe40000004100 */
[----:B------:R-:W-:Y:S02]  /*06b0*/  HADD2.F32 R107, -RZ, R46.H1_H1 ;  /* 0x3000002eff6b7230 */ /* 0x000fe40000004100 */
[----:B-1----:R-:W-:-:S02]  /*06c0*/  HADD2.F32 R3, -RZ, R47.H0_H0 ;  /* 0x2000002fff037230 */ /* 0x002fc40000004100 */
[----:B------:R-:W-:Y:S01]  /*06d0*/  FMUL.FTZ R0, R80, R97 ;  /* 0x0000006150007220 */ /* 0x000fe20000410000 */
        /* <DEDUP_REMOVED lines=8> */
[--C-:B------:R-:W-:Y:S02]  /*0760*/  HADD2.F32 R43, -RZ, R45.reuse.H0_H0 ;  /* 0x2000002dff2b7230 */ /* 0x100fe40000004100 */
[----:B------:R-:W-:Y:S01]  /*0770*/  FMUL.FTZ R99, R16, R99 ;  /* 0x0000006310637220 */ /* 0x000fe20000410000 */
[----:B------:R-:W-:Y:S02]  /*0780*/  HADD2.F32 R103, -RZ, R45.H1_H1 ;  /* 0x3000002dff677230 */ /* 0x000fe40000004100 */
[C---:B------:R-:W-:Y:S01]  /*0790*/  FADD.FTZ R119, -R96.reuse, R92 ;  /* 0x0000005c60777221 */ /* 0x040fe20000010100 */
[--C-:B------:R-:W-:Y:S02]  /*07a0*/  HADD2.F32 R117, -RZ, R38.reuse.H0_H0 ;  /* 0x20000026ff757230 */ /* 0x100fe40000004100 */
[----:B------:R-:W-:Y:S01]  /*07b0*/  FADD.FTZ R123, -R96, R37 ;  /* 0x00000025607b7221 */ /* 0x000fe20000010100 */
[----:B------:R-:W-:-:S02]  /*07c0*/  HADD2.F32 R115, -RZ, R38.H1_H1 ;  /* 0x30000026ff737230 */ /* 0x000fc40000004100 */
[C---:B------:R-:W-:Y:S01]  /*07d0*/  FADD.FTZ R45, -R96.reuse, R44 ;  /* 0x0000002c602d7221 */ /* 0x040fe20000010100 */
[----:B------:R-:W-:Y:S02]  /*07e0*/  HADD2.F32 R39, -RZ, R39.H1_H1 ;  /* 0x30000027ff277230 */ /* 0x000fe40000004100 */
[C---:B------:R-:W-:Y:S01]  /*07f0*/  FADD.FTZ R37, -R96.reuse, R3 ;  /* 0x0000000360257221 */ /* 0x040fe20000010100 */
[--C-:B------:R-:W-:Y:S02]  /*0800*/  HADD2.F32 R44, -RZ, R48.reuse.H0_H0 ;  /* 0x20000030ff2c7230 */ /* 0x100fe40000004100 */
[----:B------:R-:W-:Y:S01]  /*0810*/  FADD.FTZ R3, -R96, R46 ;  /* 0x0000002e60037221 */ /* 0x000fe20000010100 */
[----:B------:R-:W-:Y:S02]  /*0820*/  HADD2.F32 R102, -RZ, R48.H1_H1 ;  /* 0x30000030ff667230 */ /* 0x000fe40000004100 */
[----:B------:R-:W-:Y:S01]  /*0830*/  FADD.FTZ R71, R2, R71 ;  /* 0x0000004702477221 */ /* 0x000fe20000010000 */
[-C--:B------:R-:W-:Y:S01]  /*0840*/  FFMA.FTZ R59, R52, R2.reuse, R59 ;  /* 0x00000002343b7223 */ /* 0x080fe2000001003b */
[----:B------:R-:W-:Y:S01]  /*0850*/  FMUL.FTZ R48, R14, R2 ;  /* 0x000000020e307220 */ /* 0x000fe20000410000 */
[----:B------:R-:W-:Y:S01]  /*0860*/  FMUL.FTZ R97, R17, R40 ;  /* 0x0000002811617220 */ /* 0x000fe20000410000 */
[----:B------:R-:W-:Y:S01]  /*0870*/  FMUL.FTZ R46, R80, R111 ;  /* 0x0000006f502e7220 */ /* 0x000fe20000410000 */
[----:B------:R-:W-:Y:S01]  /*0880*/  FADD.FTZ R2, RZ, R99 ;  /* 0x00000063ff027221 */ /* 0x000fe20000010000 */
[----:B------:R-:W-:Y:S01]  /*0890*/  FADD.FTZ R121, -R96, R94 ;  /* 0x0000005e60797221 */ /* 0x000fe20000010100 */
[----:B------:R-:W-:Y:S01]  /*08a0*/  FMUL.FTZ R100, R80, R119 ;  /* 0x0000007750647220 */ /* 0x000fe20000410000 */
[----:B------:R-:W-:Y:S01]  /*08b0*/  FFMA.FTZ R111, R0, R99, RZ ;  /* 0x00000063006f7223 */ /* 0x000fe200000100ff */
[C---:B------:R-:W-:Y:S01]  /*08c0*/  FADD.FTZ R117, -R96.reuse, R117 ;  /* 0x0000007560757221 */ /* 0x040fe20000010100 */
[C---:B------:R-:W-:Y:S01]  /*08d0*/  FADD.FTZ R115, -R96.reuse, R115 ;  /* 0x0000007360737221 */ /* 0x040fe20000010100 */
[C---:B------:R-:W-:Y:S01]  /*08e0*/  FADD.FTZ R47, -R96.reuse, R39 ;  /* 0x00000027602f7221 */ /* 0x040fe20000010100 */
[C---:B------:R-:W-:Y:S01]  /*08f0*/  FADD.FTZ R43, -R96.reuse, R43 ;  /* 0x0000002b602b7221 */ /* 0x040fe20000010100 */
[C---:B------:R-:W-:Y:S01]  /*0900*/  FADD.FTZ R103, -R96.reuse, R103 ;  /* 0x0000006760677221 */ /* 0x040fe20000010100 */
[C---:B------:R-:W-:Y:S01]  /*0910*/  FADD.FTZ R41, -R96.reuse, R41 ;  /* 0x0000002960297221 */ /* 0x040fe20000010100 */
[----:B------:R-:W-:Y:S01]  /*0920*/  FADD.FTZ R107, -R96, R107 ;  /* 0x0000006b606b7221 */ /* 0x000fe20000010100 */
[----:B------:R-:W-:Y:S01]  /*0930*/  FMUL.FTZ R96, R80, R123 ;  /* 0x0000007b50607220 */ /* 0x000fe20000410000 */
[----:B------:R-:W-:Y:S01]  /*0940*/  FMUL.FTZ R94, R18, R53 ;  /* 0x00000035125e7220 */ /* 0x000fe20000410000 */
[----:B------:R-:W-:Y:S01]  /*0950*/  FADD.FTZ R113, R2, R97 ;  /* 0x0000006102717221 */ /* 0x000fe20000010000 */
[----:B------:R-:W-:Y:S01]  /*0960*/  FMUL.FTZ R98, R80, R121 ;  /* 0x0000007950627220 */ /* 0x000fe20000410000 */
[----:B------:R-:W-:Y:S01]  /*0970*/  FFMA.FTZ R111, R100, R97, R111 ;  /* 0x00000061646f7223 */ /* 0x000fe2000001006f */
[----:B------:R-:W-:-:S02]  /*0980*/  HADD2.F32 R38, -RZ, R42.H0_H0 ;  /* 0x2000002aff267230 */ /* 0x000fc40000004100 */
[----:B------:R-:W-:Y:S01]  /*0990*/  FADD.FTZ R82, R81, R82 ;  /* 0x0000005251527221 */ /* 0x000fe20000010000 */
[-C--:B------:R-:W-:Y:S01]  /*09a0*/  FFMA.FTZ R83, R96, R81.reuse, R83 ;  /* 0x0000005160537223 */ /* 0x080fe20000010053 */
[----:B------:R-:W-:Y:S01]  /*09b0*/  FMUL.FTZ R81, R19, R81 ;  /* 0x0000005113517220 */ /* 0x000fe20000410000 */
[----:B------:R-:W-:Y:S01]  /*09c0*/  FADD.FTZ R2, R113, R94 ;  /* 0x0000005e71027221 */ /* 0x000fe20000010000 */
[----:B------:R-:W-:Y:S01]  /*09d0*/  FFMA.FTZ R111, R98, R94, R111 ;  /* 0x0000005e626f7223 */ /* 0x000fe2000001006f */
[----:B------:R-:W-:Y:S02]  /*09e0*/  HADD2.F32 R42, -RZ, R42.H1_H1 ;  /* 0x3000002aff2a7230 */ /* 0x000fe40000004100 */
[--C-:B------:R-:W-:Y:S02]  /*09f0*/  HADD2.F32 R109, -RZ, R51.reuse.H0_H0 ;  /* 0x20000033ff6d7230 */ /* 0x100fe40000004100 */
[----:B------:R-:W-:Y:S01]  /*0a00*/  FADD.FTZ R2, R2, R81 ;  /* 0x0000005102027221 */ /* 0x000fe20000010000 */
[----:B------:R-:W-:-:S02]  /*0a10*/  HADD2.F32 R39, -RZ, R51.H1_H1 ;  /* 0x30000033ff277230 */ /* 0x000fc40000004100 */
[----:B------:R-:W-:Y:S01]  /*0a20*/  FMUL.FTZ R51, R12, R38 ;  /* 0x000000260c337220 */ /* 0x000fe20000410000 */
[----:B------:R-:W-:Y:S01]  /*0a30*/  FMUL.FTZ R92, R80, R117 ;  /* 0x00000075505c7220 */ /* 0x000fe20000410000 */
[----:B------:R-:W-:Y:S01]  /*0a40*/  FFMA.FTZ R111, R96, R81, R111 ;  /* 0x00000051606f7223 */ /* 0x000fe2000001006f */
[--C-:B------:R-:W-:Y:S02]  /*0a50*/  HADD2.F32 R105, -RZ, R50.reuse.H0_H0 ;  /* 0x20000032ff697230 */ /* 0x100fe40000004100 */
[----:B------:R-:W-:Y:S01]  /*0a60*/  FMUL.FTZ R104, R80, R43 ;  /* 0x0000002b50687220 */ /* 0x000fe20000410000 */
[----:B------:R-:W-:Y:S02]  /*0a70*/  HADD2.F32 R110, -RZ, R50.H1_H1 ;  /* 0x30000032ff6e7230 */ /* 0x000fe40000004100 */
[----:B------:R-:W-:Y:S01]  /*0a80*/  FADD.FTZ R84, R53, R84 ;  /* 0x0000005435547221 */ /* 0x000fe20000010000 */
[----:B------:R-:W-:Y:S01]  /*0a90*/  FFMA.FTZ R85, R98, R53, R85 ;  /* 0x0000003562557223 */ /* 0x000fe20000010055 */
[----:B------:R-:W-:Y:S01]  /*0aa0*/  FMUL.FTZ R50, R13, R42 ;  /* 0x0000002a0d327220 */ /* 0x000fe20000410000 */
[----:B------:R-:W-:Y:S01]  /*0ab0*/  FADD.FTZ R43, R2, R51 ;  /* 0x00000033022b7221 */ /* 0x000fe20000010000 */
[----:B------:R-:W-:Y:S01]  /*0ac0*/  FMUL.FTZ R53, R80, R115 ;  /* 0x0000007350357220 */ /* 0x000fe20000410000 */
[----:B------:R-:W-:Y:S01]  /*0ad0*/  FFMA.FTZ R2, R92, R51, R111 ;  /* 0x000000335c027223 */ /* 0x000fe2000001006f */
[----:B------:R-:W-:-:S02]  /*0ae0*/  HADD2.F32 R101, -RZ, R49.H0_H0 ;  /* 0x20000031ff657230 */ /* 0x000fc40000004100 */
[----:B------:R-:W-:Y:S01]  /*0af0*/  FADD.FTZ R43, R43, R50 ;  /* 0x000000322b2b7221 */ /* 0x000fe20000010000 */
[----:B------:R-:W-:Y:S02]  /*0b00*/  HADD2.F32 R106, -RZ, R49.H1_H1 ;  /* 0x30000031ff6a7230 */ /* 0x000fe40000004100 */
[----:B------:R-:W-:Y:S01]  /*0b10*/  FMUL.FTZ R49, R80, R47 ;  /* 0x0000002f50317220 */ /* 0x000fe20000410000 */
[----:B------:R-:W-:Y:S01]  /*0b20*/  FFMA.FTZ R111, R53, R50, R2 ;  /* 0x00000032356f7223 */ /* 0x000fe20000010002 */
[----:B------:R-:W-:Y:S01]  /*0b30*/  FADD.FTZ R70, R36, R70 ;  /* 0x0000004624467221 */ /* 0x000fe20000010000 */
[-C--:B------:R-:W-:Y:S01]  /*0b40*/  FMUL.FTZ R47, R15, R36.reuse ;  /* 0x000000240f2f7220 */ /* 0x080fe20000410000 */
        /* <DEDUP_REMOVED lines=76> */
.L_x_1497:
        /* <DEDUP_REMOVED lines=13> */
.L_x_1485:
        /* <DEDUP_REMOVED lines=48> */
[C---:B------:R-:W-:Y:S01]  /*13e0*/  FMUL.FTZ R39, R80.reuse, R39 ;  /* 0x0000002750277220 */ /* 0x040fe20000410000 */
[----:B------:R-:W-:Y:S01]  /*13f0*/  FADD.FTZ R81, R81, -R96 ;  /* 0x8000006051517221 */ /* 0x000fe20000010000 */
[----:B------:R-:W-:Y:S01]  /*1400*/  FADD.FTZ R99, R99, -R0 ;  /* 0x8000000063637221 */ /* 0x000fe20000010000 */
[C---:B------:R-:W-:Y:S01]  /*1410*/  FMUL.FTZ R37, R80.reuse, R3 ;  /* 0x0000000350257220 */ /* 0x040fe20000410000 */
[----:B------:R-:W-:Y:S01]  /*1420*/  @P0 FADD.FTZ R39, R39, R2 ;  /* 0x0000000227270221 */ /* 0x000fe20000010000 */
[--C-:B------:R-:W-:Y:S02]  /*1430*/  @P0 HADD2.F32 R2, -RZ, R21.reuse.H0_H0 ;  /* 0x20000015ff020230 */ /* 0x100fe40000004100 */
[----:B------:R-:W-:Y:S01]  /*1440*/  FMUL.FTZ R0, R80, R81 ;  /* 0x0000005150007220 */ /* 0x000fe20000410000 */
[----:B------:R-:W-:Y:S02]  /*1450*/  @P0 HADD2.F32 R3, -RZ, R21.H1_H1 ;  /* 0x30000015ff030230 */ /* 0x000fe40000004100 */
[----:B------:R-:W-:Y:S01]  /*1460*/  FADD.FTZ R41, R97, -R100 ;  /* 0x8000006461297221 */ /* 0x000fe20000010000 */
[----:B------:R-:W-:Y:S01]  /*1470*/  FADD.FTZ R97, R102, -R45 ;  /* 0x8000002d66617221 */ /* 0x000fe20000010000 */
[----:B------:R-:W-:Y:S01]  /*1480*/  FADD.FTZ R49, R44, -R43 ;  /* 0x8000002b2c317221 */ /* 0x000fe20000010000 */
[----:B------:R-:W-:-:S02]  /*1490*/  @P0 HADD2.F32 R45, -RZ, R23.H1_H1 ;  /* 0x30000017ff2d0230 */ /* 0x000fc40000004100 */
[----:B------:R-:W-:Y:S01]  /*14a0*/  FMUL.FTZ R44, R80, R47 ;  /* 0x0000002f502c7220 */ /* 0x000fe20000410000 */
[----:B------:R-:W-:Y:S01]  /*14b0*/  @P0 FADD.FTZ R37, R37, R2 ;  /* 0x0000000225250221 */ /* 0x000fe20000010000 */
[----:B------:R-:W-:Y:S01]  /*14c0*/  @P0 FADD.FTZ R0, R0, R3 ;  /* 0x0000000300000221 */ /* 0x000fe20000010000 */
[----:B------:R-:W-:Y:S01]  /*14d0*/  FADD.FTZ R111, R111, -R36 ;  /* 0x800000246f6f7221 */ /* 0x000fe20000010000 */
[--C-:B------:R-:W-:Y:S02]  /*14e0*/  @P0 HADD2.F32 R3, -RZ, R20.reuse.H0_H0 ;  /* 0x20000014ff030230 */ /* 0x100fe40000004100 */
[----:B------:R-:W-:Y:S01]  /*14f0*/  FADD.FTZ R51, R51, -R92 ;  /* 0x8000005c33337221 */ /* 0x000fe20000010000 */
[----:B------:R-:W-:Y:S02]  /*1500*/  @P0 HADD2.F32 R2, -RZ, R20.H1_H1 ;  /* 0x30000014ff020230 */ /* 0x000fe40000004100 */
[C---:B------:R-:W-:Y:S01]  /*1510*/  FMUL.FTZ R36, R80.reuse, R99 ;  /* 0x0000006350247220 */ /* 0x040fe20000410000 */
[----:B------:R-:W-:Y:S01]  /*1520*/  FMUL.FTZ R41, R80, R41 ;  /* 0x0000002950297220 */ /* 0x000fe20000410000 */
[----:B------:R-:W-:Y:S01]  /*1530*/  @P0 FADD.FTZ R44, R44, R45 ;  /* 0x0000002d2c2c0221 */ /* 0x000fe20000010000 */
[----:B------:R-:W-:-:S02]  /*1540*/  @P0 HADD2.F32 R45, -RZ, R22.H0_H0 ;  /* 0x20000016ff2d0230 */ /* 0x000fc40000004100 */
[----:B------:R-:W-:Y:S01]  /*1550*/  FADD.FTZ R53, R50, -R53 ;  /* 0x8000003532357221 */ /* 0x000fe20000010000 */
[----:B------:R-:W-:Y:S01]  /*1560*/  FMUL.FTZ R38, R80, R51 ;  /* 0x0000003350267220 */ /* 0x000fe20000410000 */
[----:B------:R-:W-:Y:S01]  /*1570*/  @P0 FADD.FTZ R36, R36, R3 ;  /* 0x0000000324240221 */ /* 0x000fe20000010000 */
[----:B------:R-:W-:Y:S01]  /*1580*/  @P0 FADD.FTZ R41, R41, R2 ;  /* 0x0000000229290221 */ /* 0x000fe20000010000 */
[----:B------:R-:W-:Y:S01]  /*1590*/  FADD.FTZ R105, R105, -R108 ;  /* 0x8000006c69697221 */ /* 0x000fe20000010000 */
[----:B------:R-:W0:Y:S01]  /*15a0*/  @P1 LDC.64 R2, c[0x0][0x308] ;  /* 0x0000c200ff021b82 */ /* 0x000e220000000a00 */
[----:B------:R-:W-:Y:S01]  /*15b0*/  FADD.FTZ R109, R109, -R112 ;  /* 0x800000706d6d7221 */ /* 0x000fe20000010000 */
[----:B------:R-:W-:Y:S02]  /*15c0*/  @P0 HADD2.F32 R50, -RZ, R22.H1_H1 ;  /* 0x30000016ff320230 */ /* 0x000fe40000004100 */
[----:B------:R-:W-:Y:S01]  /*15d0*/  FMUL.FTZ R43, R80, R53 ;  /* 0x00000035502b7220 */ /* 0x000fe20000410000 */
[----:B------:R-:W-:Y:S01]  /*15e0*/  @P0 FADD.FTZ R38, R38, R45 ;  /* 0x0000002d26260221 */ /* 0x000fe20000010000 */
[----:B------:R-:W-:-:S02]  /*15f0*/  @P0 HADD2.F32 R51, -RZ, R27.H0_H0 ;  /* 0x2000001bff330230 */ /* 0x000fc40000004100 */
[----:B------:R-:W-:Y:S01]  /*1600*/  FADD.FTZ R101, R101, -R104 ;  /* 0x8000006865657221 */ /* 0x000fe20000010000 */
[--C-:B------:R-:W-:Y:S02]  /*1610*/  @P0 HADD2.F32 R45, -RZ, R26.reuse.H0_H0 ;  /* 0x2000001aff2d0230 */ /* 0x100fe40000004100 */
[----:B------:R-:W-:Y:S01]  /*1620*/  FADD.FTZ R103, R106, -R103 ;  /* 0x800000676a677221 */ /* 0x000fe20000010000 */
[----:B------:R-:W-:Y:S01]  /*1630*/  FADD.FTZ R107, R110, -R107 ;  /* 0x8000006b6e6b7221 */ /* 0x000fe20000010000 */
[C---:B------:R-:W-:Y:S01]  /*1640*/  FMUL.FTZ R42, R80.reuse, R105 ;  /* 0x00000069502a7220 */ /* 0x040fe20000410000 */
[C---:B------:R-:W-:Y:S01]  /*1650*/  FMUL.FTZ R48, R80.reuse, R109 ;  /* 0x0000006d50307220 */ /* 0x040fe20000410000 */
[----:B------:R-:W-:Y:S01]  /*1660*/  @P0 FADD.FTZ R43, R43, R50 ;  /* 0x000000322b2b0221 */ /* 0x000fe20000010000 */
[C---:B------:R-:W-:Y:S01]  /*1670*/  FMUL.FTZ R47, R80.reuse, R49 ;  /* 0x00000031502f7220 */ /* 0x040fe20000410000 */
[----:B------:R-:W-:Y:S02]  /*1680*/  @P0 HADD2.F32 R50, -RZ, R27.H1_H1 ;  /* 0x3000001bff320230 */ /* 0x000fe40000004100 */
[C---:B------:R-:W-:Y:S01]  /*1690*/  FMUL.FTZ R40, R80.reuse, R97 ;  /* 0x0000006150287220 */ /* 0x040fe20000410000 */
[C---:B------:R-:W-:Y:S01]  /*16a0*/  FMUL.FTZ R46, R80.reuse, R101 ;  /* 0x00000065502e7220 */ /* 0x040fe20000410000 */
[C---:B------:R-:W-:Y:S01]  /*16b0*/  FMUL.FTZ R49, R80.reuse, R103 ;  /* 0x0000006750317220 */ /* 0x040fe20000410000 */
[C---:B------:R-:W-:Y:S01]  /*16c0*/  FMUL.FTZ R53, R80.reuse, R107 ;  /* 0x0000006b50357220 */ /* 0x040fe20000410000 */
[----:B------:R-:W-:Y:S01]  /*16d0*/  FMUL.FTZ R81, R80, R111 ;  /* 0x0000006f50517220 */ /* 0x000fe20000410000 */
[----:B------:R-:W-:Y:S01]  /*16e0*/  @P0 FADD.FTZ R48, R48, R51 ;  /* 0x0000003330300221 */ /* 0x000fe20000010000 */
[----:B------:R-:W-:Y:S01]  /*16f0*/  @P0 FADD.FTZ R42, R42, R45 ;  /* 0x0000002d2a2a0221 */ /* 0x000fe20000010000 */
[----:B------:R-:W-:-:S02]  /*1700*/  @P0 HADD2.F32 R80, -RZ, R26.H1_H1 ;  /* 0x3000001aff500230 */ /* 0x000fc40000004100 */
[----:B------:R-:W-:Y:S01]  /*1710*/  @P0 FADD.FTZ R81, R81, R50 ;  /* 0x0000003251510221 */ /* 0x000fe20000010000 */
[--C-:B------:R-:W-:Y:S01]  /*1720*/  @P0 HADD2.F32 R51, -RZ, R25.reuse.H0_H0 ;  /* 0x20000019ff330230 */ /* 0x100fe20000004100 */
[----:B------:R-:W-:Y:S01]  /*1730*/  @P1 F2FP.F16.F32.PACK_AB R92, RZ, R39 ;  /* 0x00000027ff5c123e */ /* 0x000fe200000000ff */
[--C-:B------:R-:W-:Y:S02]  /*1740*/  @P0 HADD2.F32 R45, -RZ, R24.reuse.H1_H1 ;  /* 0x30000018ff2d0230 */ /* 0x100fe40000004100 */
[----:B------:R-:W-:Y:S01]  /*1750*/  @P0 FADD.FTZ R53, R53, R80 ;  /* 0x0000005035350221 */ /* 0x000fe20000010000 */
[----:B------:R-:W-:Y:S02]  /*1760*/  @P0 HADD2.F32 R52, -RZ, R25.H1_H1 ;  /* 0x30000019ff340230 */ /* 0x000fe40000004100 */
[----:B------:R-:W-:Y:S01]  /*1770*/  @P0 FADD.FTZ R46, R46, R51 ;  /* 0x000000332e2e0221 */ /* 0x000fe20000010000 */
[----:B------:R-:W-:Y:S02]  /*1780*/  @P0 HADD2.F32 R50, -RZ, R24.H0_H0 ;  /* 0x20000018ff320230 */ /* 0x000fe40000004100 */
[----:B------:R-:W-:Y:S01]  /*1790*/  @P0 FADD.FTZ R40, R40, R45 ;  /* 0x0000002d28280221 */ /* 0x000fe20000010000 */
[----:B------:R-:W-:Y:S01]  /*17a0*/  @P1 F2FP.F16.F32.PACK_AB R80, RZ, R38 ;  /* 0x00000026ff50123e */ /* 0x000fe200000000ff */
[----:B------:R-:W-:Y:S01]  /*17b0*/  @P0 FADD.FTZ R49, R49, R52 ;  /* 0x0000003431310221 */ /* 0x000fe20000010000 */
[----:B------:R-:W-:Y:S01]  /*17c0*/  @P1 F2FP.F16.F32.PACK_AB R51, RZ, R37 ;  /* 0x00000025ff33123e */ /* 0x000fe200000000ff */
[----:B------:R-:W-:Y:S01]  /*17d0*/  @P0 FADD.FTZ R47, R47, R50 ;  /* 0x000000322f2f0221 */ /* 0x000fe20000010000 */
[----:B------:R-:W-:Y:S01]  /*17e0*/  @P1 F2FP.F16.F32.PACK_AB R45, RZ, R36 ;  /* 0x00000024ff2d123e */ /* 0x000fe200000000ff */
[----:B0-----:R-:W-:Y:S01]  /*17f0*/  @P1 IMAD.WIDE.U32 R2, R91, 0x10, R2 ;  /* 0x000000105b021825 */ /* 0x001fe200078e0002 */
[----:B------:R-:W-:-:S02]  /*1800*/  @P1 F2FP.F16.F32.PACK_AB R94, RZ, R44 ;  /* 0x0000002cff5e123e */ /* 0x000fc400000000ff */
[----:B------:R-:W-:Y:S02]  /*1810*/  @P1 F2FP.F16.F32.PACK_AB R90, RZ, R43 ;  /* 0x0000002bff5a123e */ /* 0x000fe400000000ff */
[----:B------:R-:W-:Y:S02]  /*1820*/  @P1 F2FP.F16.F32.PACK_AB R52, RZ, R0 ;  /* 0x00000000ff34123e */ /* 0x000fe400000000ff */
[----:B------:R-:W-:Y:S02]  /*1830*/  @P1 F2FP.F16.F32.PACK_AB R50, RZ, R41 ;  /* 0x00000029ff32123e */ /* 0x000fe400000000ff */
[----:B------:R-:W-:Y:S02]  /*1840*/  @P1 PRMT R31, R92, 0x7610, R31 ;  /* 0x000076105c1f1816 */ /* 0x000fe4000000001f */
[----:B------:R-:W-:Y:S02]  /*1850*/  @P1 PRMT R30, R80, 0x7610, R30 ;  /* 0x00007610501e1816 */ /* 0x000fe4000000001e */
[----:B------:R-:W-:-:S02]  /*1860*/  @P1 PRMT R29, R51, 0x7610, R29 ;  /* 0x00007610331d1816 */ /* 0x000fc4000000001d */
[----:B------:R-:W-:Y:S02]  /*1870*/  @P1 PRMT R28, R45, 0x7610, R28 ;  /* 0x000076102d1c1816 */ /* 0x000fe4000000001c */
[----:B------:R-:W-:Y:S02]  /*1880*/  @P2 F2FP.F16.F32.PACK_AB R112, RZ, R39 ;  /* 0x00000027ff70223e */ /* 0x000fe400000000ff */
[----:B------:R-:W-:Y:S02]  /*1890*/  @P1 PRMT R31, R31, 0x5410, R94 ;  /* 0x000054101f1f1816 */ /* 0x000fe4000000005e */
[----:B------:R-:W-:Y:S02]  /*18a0*/  @P1 PRMT R30, R30, 0x5410, R90 ;  /* 0x000054101e1e1816 */ /* 0x000fe4000000005a */
[----:B------:R-:W-:Y:S02]  /*18b0*/  @P1 PRMT R29, R29, 0x5410, R52 ;  /* 0x000054101d1d1816 */ /* 0x000fe40000000034 */
[----:B------:R-:W-:-:S02]  /*18c0*/  @P1 PRMT R28, R28, 0x5410, R50 ;  /* 0x000054101c1c1816 */ /* 0x000fc40000000032 */
[----:B------:R-:W-:Y:S01]  /*18d0*/  @P2 F2FP.F16.F32.PACK_AB R113, RZ, R44 ;  /* 0x0000002cff71223e */ /* 0x000fe200000000ff */
[----:B------:R-:W0:Y:S01]  /*18e0*/  @P2 LDC.64 R50, c[0x0][0x300] ;  /* 0x0000c000ff322b82 */ /* 0x000e220000000a00 */
[----:B------:R-:W-:Y:S01]  /*18f0*/  F2FP.F16.F32.PACK_AB R39, R44, R39 ;  /* 0x000000272c27723e */ /* 0x000fe200000000ff */
[----:B------:R1:W-:Y:S01]  /*1900*/  @P1 STG.E.128 desc[UR6][R2.64], R28 ;  /* 0x0000001c02001986 */ /* 0x0003e2000c101d06 */
[----:B------:R-:W-:Y:S02]  /*1910*/  @P2 F2FP.F16.F32.PACK_AB R107, RZ, R41 ;  /* 0x00000029ff6b223e */ /* 0x000fe400000000ff */
[-C--:B------:R-:W-:Y:S02]  /*1920*/  @P1 F2FP.F16.F32.PACK_AB R101, RZ, R40.reuse ;  /* 0x00000028ff65123e */ /* 0x080fe400000000ff */
[----:B------:R-:W-:Y:S01]  /*1930*/  @P2 F2FP.F16.F32.PACK_AB R80, RZ, R40 ;  /* 0x00000028ff50223e */ /* 0x000fe200000000ff */
[----:B------:R-:W2:Y:S01]  /*1940*/  LDC.64 R44, c[0x0][0x2f8] ;  /* 0x0000be00ff2c7b82 */ /* 0x000ea20000000a00 */
[----:B------:R-:W-:-:S02]  /*1950*/  @P1 F2FP.F16.F32.PACK_AB R103, RZ, R46 ;  /* 0x0000002eff67123e */ /* 0x000fc400000000ff */
[----:B------:R-:W-:Y:S02]  /*1960*/  @P2 F2FP.F16.F32.PACK_AB R98, RZ, R46 ;  /* 0x0000002eff62223e */ /* 0x000fe400000000ff */
[-C--:B------:R-:W-:Y:S02]  /*1970*/  @P1 F2FP.F16.F32.PACK_AB R102, RZ, R47.reuse ;  /* 0x0000002fff66123e */ /* 0x080fe400000000ff */
[-C--:B------:R-:W-:Y:S02]  /*1980*/  @P2 F2FP.F16.F32.PACK_AB R100, RZ, R47.reuse ;  /* 0x0000002fff64223e */ /* 0x080fe400000000ff */
[----:B------:R-:W-:Y:S02]  /*1990*/  F2FP.F16.F32.PACK_AB R40, R40, R47 ;  /* 0x0000002f2828723e */ /* 0x000fe400000000ff */
[----:B------:R-:W-:Y:S02]  /*19a0*/  @P2 F2FP.F16.F32.PACK_AB R110, RZ, R38 ;  /* 0x00000026ff6e223e */ /* 0x000fe400000000ff */
[----:B-1----:R-:W-:-:S02]  /*19b0*/  @P2 F2FP.F16.F32.PACK_AB R3, RZ, R36 ;  /* 0x00000024ff03223e */ /* 0x002fc400000000ff */
[----:B------:R-:W-:Y:S01]  /*19c0*/  F2FP.F16.F32.PACK_AB R36, R41, R36 ;  /* 0x000000242924723e */ /* 0x000fe200000000ff */
[----:B0-----:R-:W-:Y:S01]  /*19d0*/  @P2 IMAD.WIDE.U32 R50, R91, 0x10, R50 ;  /* 0x000000105b322825 */ /* 0x001fe200078e0032 */
[----:B------:R-:W-:Y:S02]  /*19e0*/  F2FP.F16.F32.PACK_AB R41, R49, R46 ;  /* 0x0000002e3129723e */ /* 0x000fe400000000ff */
[----:B------:R-:W0:Y:S01]  /*19f0*/  @P1 LDC.64 R46, c[0x0][0x308] ;  /* 0x0000c200ff2e1b82 */ /* 0x000e220000000a00 */
[----:B------:R-:W-:Y:S02]  /*1a00*/  @P2 PRMT R32, R3, 0x7610, R32 ;  /* 0x0000761003202816 */ /* 0x000fe40000000020 */
[----:B------:R-:W-:Y:S02]  /*1a10*/  @P2 F2FP.F16.F32.PACK_AB R108, RZ, R37 ;  /* 0x00000025ff6c223e */ /* 0x000fe400000000ff */
[----:B------:R-:W-:Y:S02]  /*1a20*/  @P2 F2FP.F16.F32.PACK_AB R111, RZ, R43 ;  /* 0x0000002bff6f223e */ /* 0x000fe400000000ff */
[----:B------:R-:W-:Y:S01]  /*1a30*/  @P2 F2FP.F16.F32.PACK_AB R109, RZ, R0 ;  /* 0x00000000ff6d223e */ /* 0x000fe200000000ff */
[----:B------:R-:W1:Y:S01]  /*1a40*/  @P2 LDC.64 R2, c[0x0][0x300] ;  /* 0x0000c000ff022b82 */ /* 0x000e620000000a00 */
[----:B------:R-:W-:-:S02]  /*1a50*/  @P2 PRMT R35, R112, 0x7610, R35 ;  /* 0x0000761070232816 */ /* 0x000fc40000000023 */
[----:B------:R-:W-:Y:S02]  /*1a60*/  @P2 PRMT R34, R110, 0x7610, R34 ;  /* 0x000076106e222816 */ /* 0x000fe40000000022 */
[----:B------:R-:W-:Y:S02]  /*1a70*/  @P2 PRMT R33, R108, 0x7610, R33 ;  /* 0x000076106c212816 */ /* 0x000fe40000000021 */
[----:B------:R-:W-:Y:S02]  /*1a80*/  F2FP.F16.F32.PACK_AB R38, R43, R38 ;  /* 0x000000262b26723e */ /* 0x000fe400000000ff */
[-C--:B------:R-:W-:Y:S02]  /*1a90*/  @P1 F2FP.F16.F32.PACK_AB R105, RZ, R48.reuse ;  /* 0x00000030ff69123e */ /* 0x080fe400000000ff */
[----:B------:R-:W-:Y:S02]  /*1aa0*/  @P2 F2FP.F16.F32.PACK_AB R90, RZ, R48 ;  /* 0x00000030ff5a223e */ /* 0x000fe400000000ff */
[----:B------:R-:W-:-:S02]  /*1ab0*/  @P1 F2FP.F16.F32.PACK_AB R99, RZ, R49 ;  /* 0x00000031ff63123e */ /* 0x000fc400000000ff */
[----:B------:R-:W-:Y:S01]  /*1ac0*/  @P2 F2FP.F16.F32.PACK_AB R52, RZ, R49 ;  /* 0x00000031ff34223e */ /* 0x000fe200000000ff */
[----:B0-----:R-:W-:Y:S01]  /*1ad0*/  @P1 IMAD.WIDE.U32 R46, R89, 0x10, R46 ;  /* 0x00000010592e1825 */ /* 0x001fe200078e002e */
[----:B------:R-:W-:Y:S02]  /*1ae0*/  F2FP.F16.F32.PACK_AB R43, R81, R48 ;  /* 0x00000030512b723e */ /* 0x000fe400000000ff */
[----:B------:R-:W-:Y:S01]  /*1af0*/  F2FP.F16.F32.PACK_AB R37, R0, R37 ;  /* 0x000000250025723e */ /* 0x000fe200000000ff */
[----:B--2---:R-:W-:Y:S01]  /*1b00*/  IMAD.WIDE.U32 R48, R91, 0x10, R44 ;  /* 0x000000105b307825 */ /* 0x004fe200078e002c */
[----:B------:R-:W-:Y:S02]  /*1b10*/  @P1 F2FP.F16.F32.PACK_AB R104, RZ, R42 ;  /* 0x0000002aff68123e */ /* 0x000fe400000000ff */
[----:B------:R-:W-:Y:S01]  /*1b20*/  @P2 PRMT R35, R35, 0x5410, R113 ;  /* 0x0000541023232816 */ /* 0x000fe20000000071 */
[----:B------:R-:W-:Y:S01]  /*1b30*/  IMAD.WIDE.U32 R44, R89, 0x10, R44 ;  /* 0x00000010592c7825 */ /* 0x000fe200078e002c */
[----:B------:R-:W-:Y:S01]  /*1b40*/  @P2 PRMT R34, R34, 0x5410, R111 ;  /* 0x0000541022222816 */ /* 0x000fe2000000006f */
[----:B------:R-:W-:Y:S01]  /*1b50*/  STG.E.128 desc[UR6][R48.64], R36 ;  /* 0x0000002430007986 */ /* 0x000fe2000c101d06 */
[----:B------:R-:W-:Y:S01]  /*1b60*/  @P2 PRMT R33, R33, 0x5410, R109 ;  /* 0x0000541021212816 */ /* 0x000fe2000000006d */
[----:B-1----:R-:W-:Y:S01]  /*1b70*/  @P2 IMAD.WIDE.U32 R2, R89, 0x10, R2 ;  /* 0x0000001059022825 */ /* 0x002fe200078e0002 */
[----:B------:R-:W-:-:S02]  /*1b80*/  @P2 PRMT R32, R32, 0x5410, R107 ;  /* 0x0000541020202816 */ /* 0x000fc4000000006b */
[----:B------:R-:W-:Y:S02]  /*1b90*/  @P2 F2FP.F16.F32.PACK_AB R94, RZ, R42 ;  /* 0x0000002aff5e223e */ /* 0x000fe400000000ff */
[----:B------:R-:W-:Y:S01]  /*1ba0*/  @P1 F2FP.F16.F32.PACK_AB R106, RZ, R81 ;  /* 0x00000051ff6a123e */ /* 0x000fe200000000ff */
[----:B------:R0:W-:Y:S01]  /*1bb0*/  @P2 STG.E.128 desc[UR6][R50.64], R32 ;  /* 0x0000002032002986 */ /* 0x0001e2000c101d06 */
[----:B------:R-:W-:Y:S02]  /*1bc0*/  @P1 F2FP.F16.F32.PACK_AB R96, RZ, R53 ;  /* 0x00000035ff60123e */ /* 0x000fe400000000ff */
[----:B------:R-:W-:Y:S02]  /*1bd0*/  @P1 PRMT R31, R105, 0x7610, R31 ;  /* 0x00007610691f1816 */ /* 0x000fe4000000001f */
[----:B------:R-:W-:Y:S02]  /*1be0*/  @P1 PRMT R30, R104, 0x7610, R30 ;  /* 0x00007610681e1816 */ /* 0x000fe4000000001e */
[----:B------:R-:W-:-:S02]  /*1bf0*/  @P1 PRMT R29, R103, 0x7610, R29 ;  /* 0x00007610671d1816 */ /* 0x000fc4000000001d */
[----:B------:R-:W-:Y:S02]  /*1c00*/  @P1 PRMT R28, R102, 0x7610, R28 ;  /* 0x00007610661c1816 */ /* 0x000fe4000000001c */
[----:B------:R-:W-:Y:S02]  /*1c10*/  @P2 F2FP.F16.F32.PACK_AB R92, RZ, R81 ;  /* 0x00000051ff5c223e */ /* 0x000fe400000000ff */
[----:B------:R-:W-:Y:S02]  /*1c20*/  @P2 F2FP.F16.F32.PACK_AB R97, RZ, R53 ;  /* 0x00000035ff61223e */ /* 0x000fe400000000ff */
[----:B------:R-:W-:Y:S02]  /*1c30*/  @P1 PRMT R31, R31, 0x5410, R106 ;  /* 0x000054101f1f1816 */ /* 0x000fe4000000006a */
[----:B------:R-:W-:Y:S02]  /*1c40*/  @P1 PRMT R30, R30, 0x5410, R96 ;  /* 0x000054101e1e1816 */ /* 0x000fe40000000060 */
[----:B0-----:R-:W-:-:S02]  /*1c50*/  @P2 PRMT R35, R90, 0x7610, R35 ;  /* 0x000076105a232816 */ /* 0x001fc40000000023 */
[----:B------:R-:W-:Y:S02]  /*1c60*/  @P2 PRMT R34, R94, 0x7610, R34 ;  /* 0x000076105e222816 */ /* 0x000fe40000000022 */
[----:B------:R-:W-:Y:S02]  /*1c70*/  @P2 PRMT R33, R98, 0x7610, R33 ;  /* 0x0000761062212816 */ /* 0x000fe40000000021 */
[----:B------:R-:W-:Y:S02]  /*1c80*/  @P2 PRMT R32, R100, 0x7610, R32 ;  /* 0x0000761064202816 */ /* 0x000fe40000000020 */
[----:B------:R-:W-:Y:S02]  /*1c90*/  @P1 PRMT R29, R29, 0x5410, R99 ;  /* 0x000054101d1d1816 */ /* 0x000fe40000000063 */
[----:B------:R-:W-:Y:S02]  /*1ca0*/  @P1 PRMT R28, R28, 0x5410, R101 ;  /* 0x000054101c1c1816 */ /* 0x000fe40000000065 */
[----:B------:R-:W-:-:S02]  /*1cb0*/  F2FP.F16.F32.PACK_AB R42, R53, R42 ;  /* 0x0000002a352a723e */ /* 0x000fc400000000ff */
        /* <DEDUP_REMOVED lines=33> */
[----:B0-----:R-:W-:Y:S02]  /*1ed0*/  MOV R32, R65 ;  /* 0x0000004100207202 */ /* 0x001fe40000000f00 */
[----:B------:R-:W-:Y:S02]  /*1ee0*/  MOV R36, R77 ;  /* 0x0000004d00247202 */ /* 0x000fe40000000f00 */
[----:B------:R-:W-:Y:S02]  /*1ef0*/  MOV R33, R64 ;  /* 0x0000004000217202 */ /* 0x000fe40000000f00 */
[----:B------:R-:W-:Y:S02]  /*1f00*/  MOV R37, R76 ;  /* 0x0000004c00257202 */ /* 0x000fe40000000f00 */
[----:B------:R-:W-:Y:S02]  /*1f10*/  MOV R34, R67 ;  /* 0x0000004300227202 */ /* 0x000fe40000000f00 */
[----:B------:R-:W-:-:S02]  /*1f20*/  MOV R38, R79 ;  /* 0x0000004f00267202 */ /* 0x000fc40000000f00 */
[----:B------:R-:W-:Y:S02]  /*1f30*/  MOV R35, R66 ;  /* 0x0000004200237202 */ /* 0x000fe40000000f00 */
[----:B------:R-:W-:-:S07]  /*1f40*/  MOV R39, R78 ;  /* 0x0000004e00277202 */ /* 0x000fce0000000f00 */
.L_x_1483:
        /* <DEDUP_REMOVED lines=18> */
.L_x_1484:
[----:B------:R-:W-:Y:S01]  /*2070*/  HFMA2.MMA R114, -RZ, RZ, 0, 9.5367431640625e-07 ;  /* 0x00000010ff727435 */ /* 0x000fe200000001ff */
[----:B------:R-:W-:Y:S02]  /*2080*/  MOV R115, R36 ;  /* 0x0000002400737202 */ /* 0x000fe40000000f00 */
[----:B------:R-:W-:Y:S02]  /*2090*/  MOV R117, 0x1f ;  /* 0x0000001f00757802 */ /* 0x000fe40000000f00 */
[----:B------:R-:W-:-:S07]  /*20a0*/  MOV R42, 0xffffffff ;  /* 0xffffffff002a7802 */ /* 0x000fce0000000f00 */
[----:B-----5:R-:W-:Y:S05]  /*20b0*/  WARPSYNC.COLLECTIVE R42, `(.L_x_1487) ;  /* 0x000000002a087348 */ /* 0x020fea0003c00000 */
[----:B------:R0:W1:Y:S02]  /*20c0*/  SHFL.DOWN P2, R43, R115, R114, R117 ;  /* 0x08000072732b7389 */ /* 0x0000640000040075 */
[----:B01---5:R-:W-:Y:S01]  /*20d0*/  ENDCOLLECTIVE ;  /* 0x000000000000791b */ /* 0x023fe20003800000 */
.L_x_1487:
[----:B------:R-:W-:Y:S02]  /*20e0*/  MOV R115, R2 ;  /* 0x0000000200737202 */ /* 0x000fe40000000f00 */
[----:B------:R-:W-:-:S07]  /*20f0*/  MOV R3, R43 ;  /* 0x0000002b00037202 */ /* 0x000fce0000000f00 */
[----:B------:R-:W-:Y:S05]  /*2100*/  WARPSYNC.COLLECTIVE R42, `(.L_x_1488) ;  /* 0x000000002a087348 */ /* 0x000fea0003c00000 */
[----:B------:R0:W1:Y:S02]  /*2110*/  SHFL.DOWN P2, R43, R115, R114, R117 ;  /* 0x08000072732b7389 */ /* 0x0000640000040075 */
[----:B01----:R-:W-:Y:S01]  /*2120*/  ENDCOLLECTIVE ;  /* 0x000000000000791b */ /* 0x003fe20003800000 */
.L_x_1488:
[----:B------:R-:W-:Y:S01]  /*2130*/  FADD.FTZ R3, R36, R3 ;  /* 0x0000000324037221 */ /* 0x000fe20000010000 */
[----:B------:R-:W-:-:S04]  /*2140*/  HFMA2.MMA R114, -RZ, RZ, 0, 4.76837158203125e-07 ;  /* 0x00000008ff727435 */ /* 0x000fc800000001ff */
[----:B------:R-:W-:Y:S02]  /*2150*/  MOV R115, R3 ;  /* 0x0000000300737202 */ /* 0x000fe40000000f00 */
[----:B------:R-:W-:-:S07]  /*2160*/  MOV R37, R43 ;  /* 0x0000002b00257202 */ /* 0x000fce0000000f00 */
[----:B------:R-:W-:Y:S05]  /*2170*/  WARPSYNC.COLLECTIVE R42, `(.L_x_1489) ;  /* 0x000000002a087348 */ /* 0x000fea0003c00000 */
[----:B------:R0:W1:Y:S02]  /*2180*/  SHFL.DOWN P2, R43, R115, R114, R117 ;  /* 0x08000072732b7389 */ /* 0x0000640000040075 */
[----:B01----:R-:W-:Y:S01]  /*2190*/  ENDCOLLECTIVE ;  /* 0x000000000000791b */ /* 0x003fe20003800000 */
.L_x_1489:
[----:B------:R-:W-:-:S05]  /*21a0*/  FADD.FTZ R37, R2, R37 ;  /* 0x0000002502257221 */ /* 0x000fca0000010000 */
[----:B------:R-:W-:Y:S02]  /*21b0*/  MOV R115, R37 ;  /* 0x0000002500737202 */ /* 0x000fe40000000f00 */
[----:B------:R-:W-:-:S07]  /*21c0*/  MOV R38, R43 ;  /* 0x0000002b00267202 */ /* 0x000fce0000000f00 */
[----:B------:R-:W-:Y:S05]  /*21d0*/  WARPSYNC.COLLECTIVE R42, `(.L_x_1490) ;  /* 0x000000002a087348 */ /* 0x000fea0003c00000 */
[----:B------:R0:W1:Y:S02]  /*21e0*/  SHFL.DOWN P2, R43, R115, R114, R117 ;  /* 0x08000072732b7389 */ /* 0x0000640000040075 */
[----:B01----:R-:W-:Y:S01]  /*21f0*/  ENDCOLLECTIVE ;  /* 0x000000000000791b */ /* 0x003fe20003800000 */
.L_x_1490:
[----:B------:R-:W-:Y:S01]  /*2200*/  FADD.FTZ R38, R3, R38 ;  /* 0x0000002603267221 */ /* 0x000fe20000010000 */
[----:B------:R-:W-:-:S04]  /*2210*/  HFMA2.MMA R114, -RZ, RZ, 0, 2.384185791015625e-07 ;  /* 0x00000004ff727435 */ /* 0x000fc800000001ff */
[----:B------:R-:W-:Y:S02]  /*2220*/  MOV R115, R38 ;  /* 0x0000002600737202 */ /* 0x000fe40000000f00 */
[----:B------:R-:W-:-:S07]  /*2230*/  MOV R40, R43 ;  /* 0x0000002b00287202 */ /* 0x000fce0000000f00 */
[----:B------:R-:W-:Y:S05]  /*2240*/  WARPSYNC.COLLECTIVE R42, `(.L_x_1491) ;  /* 0x000000002a087348 */ /* 0x000fea0003c00000 */
[----:B------:R0:W1:Y:S02]  /*2250*/  SHFL.DOWN P2, R43, R115, R114, R117 ;  /* 0x08000072732b7389 */ /* 0x0000640000040075 */
[----:B01----:R-:W-:Y:S01]  /*2260*/  ENDCOLLECTIVE ;  /* 0x000000000000791b */ /* 0x003fe20003800000 */
.L_x_1491:
[----:B------:R-:W-:-:S05]  /*2270*/  FADD.FTZ R40, R37, R40 ;  /* 0x0000002825287221 */ /* 0x000fca0000010000 */
[----:B------:R-:W-:Y:S02]  /*2280*/  MOV R115, R40 ;  /* 0x0000002800737202 */ /* 0x000fe40000000f00 */
[----:B------:R-:W-:-:S07]  /*2290*/  MOV R39, R43 ;  /* 0x0000002b00277202 */ /* 0x000fce0000000f00 */
[----:B------:R-:W-:Y:S05]  /*22a0*/  WARPSYNC.COLLECTIVE R42, `(.L_x_1492) ;  /* 0x000000002a087348 */ /* 0x000fea0003c00000 */
[----:B------:R0:W1:Y:S02]  /*22b0*/  SHFL.DOWN P2, R43, R115, R114, R117 ;  /* 0x08000072732b7389 */ /* 0x0000640000040075 */
[----:B01----:R-:W-:Y:S01]  /*22c0*/  ENDCOLLECTIVE ;  /* 0x000000000000791b */ /* 0x003fe20003800000 */
.L_x_1492:
[----:B------:R-:W-:Y:S01]  /*22d0*/  FADD.FTZ R39, R38, R39 ;  /* 0x0000002726277221 */ /* 0x000fe20000010000 */
[----:B------:R-:W-:-:S04]  /*22e0*/  HFMA2.MMA R114, -RZ, RZ, 0, 1.1920928955078125e-07 ;  /* 0x00000002ff727435 */ /* 0x000fc800000001ff */
[----:B------:R-:W-:Y:S02]  /*22f0*/  MOV R115, R39 ;  /* 0x0000002700737202 */ /* 0x000fe40000000f00 */
[----:B------:R-:W-:-:S07]  /*2300*/  MOV R41, R43 ;  /* 0x0000002b00297202 */ /* 0x000fce0000000f00 */
[----:B------:R-:W-:Y:S05]  /*2310*/  WARPSYNC.COLLECTIVE R42, `(.L_x_1493) ;  /* 0x000000002a087348 */ /* 0x000fea0003c00000 */
[----:B------:R0:W1:Y:S02]  /*2320*/  SHFL.DOWN P2, R43, R115, R114, R117 ;  /* 0x08000072732b7389 */ /* 0x0000640000040075 */
[----:B01----:R-:W-:Y:S01]  /*2330*/  ENDCOLLECTIVE ;  /* 0x000000000000791b */ /* 0x003fe20003800000 */
.L_x_1493:
[----:B------:R-:W-:-:S05]  /*2340*/  FADD.FTZ R41, R40, R41 ;  /* 0x0000002928297221 */ /* 0x000fca0000010000 */
[----:B------:R-:W-:Y:S02]  /*2350*/  MOV R115, R41 ;  /* 0x0000002900737202 */ /* 0x000fe40000000f00 */
[----:B------:R-:W-:-:S07]  /*2360*/  MOV R2, R43 ;  /* 0x0000002b00027202 */ /* 0x000fce0000000f00 */
[----:B------:R-:W-:Y:S05]  /*2370*/  WARPSYNC.COLLECTIVE R42, `(.L_x_1494) ;  /* 0x000000002a087348 */ /* 0x000fea0003c00000 */
[----:B------:R0:W1:Y:S02]  /*2380*/  SHFL.DOWN P2, R43, R115, R114, R117 ;  /* 0x08000072732b7389 */ /* 0x0000640000040075 */
[----:B01----:R-:W-:Y:S01]  /*2390*/  ENDCOLLECTIVE ;  /* 0x000000000000791b */ /* 0x003fe20003800000 */
.L_x_1494:
[----:B------:R-:W-:Y:S01]  /*23a0*/  FADD.FTZ R2, R39, R2 ;  /* 0x0000000227027221 */ /* 0x000fe20000010000 */
[----:B------:R-:W-:-:S04]  /*23b0*/  HFMA2.MMA R114, -RZ, RZ, 0, 5.9604644775390625e-08 ;  /* 0x00000001ff727435 */ /* 0x000fc800000001ff */
[----:B------:R-:W-:Y:S02]  /*23c0*/  MOV R115, R2 ;  /* 0x0000000200737202 */ /* 0x000fe40000000f00 */
[----:B------:R-:W-:-:S07]  /*23d0*/  MOV R36, R43 ;  /* 0x0000002b00247202 */ /* 0x000fce0000000f00 */
[----:B------:R-:W-:Y:S05]  /*23e0*/  WARPSYNC.COLLECTIVE R42, `(.L_x_1495) ;  /* 0x000000002a087348 */ /* 0x000fea0003c00000 */
[----:B------:R0:W1:Y:S02]  /*23f0*/  SHFL.DOWN P2, R43, R115, R114, R117 ;  /* 0x08000072732b7389 */ /* 0x0000640000040075 */
[----:B01----:R-:W-:Y:S01]  /*2400*/  ENDCOLLECTIVE ;  /* 0x000000000000791b */ /* 0x003fe20003800000 */
.L_x_1495:
[----:B------:R-:W-:-:S05]  /*2410*/  FADD.FTZ R3, R41, R36 ;  /* 0x0000002429037221 */ /* 0x000fca0000010000 */
[----:B------:R-:W-:Y:S02]  /*2420*/  MOV R115, R3 ;  /* 0x0000000300737202 */ /* 0x000fe40000000f00 */
[----:B------:R-:W-:-:S07]  /*2430*/  MOV R37, R43 ;  /* 0x0000002b00257202 */ /* 0x000fce0000000f00 */
[----:B------:R-:W-:Y:S05]  /*2440*/  WARPSYNC.COLLECTIVE R42, `(.L_x_1496) ;  /* 0x000000002a087348 */ /* 0x000fea0003c00000 */
[----:B------:R0:W1:Y:S02]  /*2450*/  SHFL.DOWN P2, R43, R115, R114, R117 ;  /* 0x08000072732b7389 */ /* 0x0000640000040075 */
[----:B01----:R-:W-:Y:S01]  /*2460*/  ENDCOLLECTIVE ;  /* 0x000000000000791b */ /* 0x003fe20003800000 */
.L_x_1496:
[----:B------:R-:W-:Y:S01]  /*2470*/  MOV R36, R43 ;  /* 0x0000002b00247202 */ /* 0x000fe20000000f00 */
[----:B------:R-:W-:Y:S06]  /*2480*/  BRA `(.L_x_1497) ;  /* 0xffffffe800e07947 */ /* 0x000fec000383ffff */
.L_x_1498:
        /* <DEDUP_REMOVED lines=15> */
.L_x_2987:


//--------------------- .text._ZN10layer_norm31ln_parallel_residual_bwd_kernelINS_13Kernel_traitsIf6__halfS2_S2_fjLj2048ELj1ELj1ELj4ELj16ENS_18Kernel_traits_baseILj2048EfS2_S2_S2_fjLj128EEEEELb1ELb0ELb0EEEvNS_9BwdParamsE --------------------------
	.section	.text._ZN10layer_norm31ln_parallel_residual_bwd_kernelINS_13Kernel_traitsIf6__halfS2_S2_fjLj2048ELj1ELj1ELj4ELj16ENS_18Kernel_traits_baseILj2048EfS2_S2_S2_fjLj128EEEEELb1ELb0ELb0EEEvNS_9BwdParamsE,"ax",@progbits
	.align	128
        .global         _ZN10layer_norm31ln_parallel_residual_bwd_kernelINS_13Kernel_traitsIf6__halfS2_S2_fjLj2048ELj1ELj1ELj4ELj16ENS_18Kernel_traits_baseILj2048EfS2_S2_S2_fjLj128EEEEELb1ELb0ELb0EEEvNS_9BwdParamsE
        .type           _ZN10layer_norm31ln_parallel_residual_bwd_kernelINS_13Kernel_traitsIf6__halfS2_S2_fjLj2048ELj1ELj1ELj4ELj16ENS_18Kernel_traits_baseILj2048EfS2_S2_S2_fjLj128EEEEELb1ELb0ELb0EEEvNS_9BwdParamsE,@function
        .size           _ZN10layer_norm31ln_parallel_residual_bwd_kernelINS_13Kernel_traitsIf6__halfS2_S2_fjLj2048ELj1ELj1ELj4ELj16ENS_18Kernel_traits_baseILj2048EfS2_S2_S2_fjLj128EEEEELb1ELb0ELb0EEEvNS_9BwdParamsE,(.L_x_2988 - _ZN10layer_norm31ln_parallel_residual_bwd_kernelINS_13Kernel_traitsIf6__halfS2_S2_fjLj2048ELj1ELj1ELj4ELj16ENS_18Kernel_traits_baseILj2048EfS2_S2_S2_fjLj128EEEEELb1ELb0ELb0EEEvNS_9BwdParamsE)
        .other          _ZN10layer_norm31ln_parallel_residual_bwd_kernelINS_13Kernel_traitsIf6__halfS2_S2_fjLj2048ELj1ELj1ELj4ELj16ENS_18Kernel_traits_baseILj2048EfS2_S2_S2_fjLj128EEEEELb1ELb0ELb0EEEvNS_9BwdParamsE,@"STO_CUDA_ENTRY STV_DEFAULT"
_ZN10layer_norm31ln_parallel_residual_bwd_kernelINS_13Kernel_traitsIf6__halfS2_S2_fjLj2048ELj1ELj1ELj4ELj16ENS_18Kernel_traits_baseILj2048EfS2_S2_S2_fjLj128EEEEELb1ELb0ELb0EEEvNS_9BwdParamsE:
.text._ZN10layer_norm31ln_parallel_residual_bwd_kernelINS_13Kernel_traitsIf6__halfS2_S2_fjLj2048ELj1ELj1ELj4ELj16ENS_18Kernel_traits_baseILj2048EfS2_S2_S2_fjLj128EEEEELb1ELb0ELb0EEEvNS_9BwdParamsE:
        /* <DEDUP_REMOVED lines=79> */
.L_x_1509:
[----:B-1----:R-:W1:Y:S08]  /*04f0*/  LDC.64 R118, c[0x0][0x258] ;  /* 0x00009600ff767b82 */ /* 0x002e700000000a00 */
[----:B------:R-:W2:Y:S01]  /*0500*/  LDC.64 R116, c[0x0][0x250] ;  /* 0x00009400ff747b82 */ /* 0x000ea20000000a00 */
[----:B-1----:R-:W-:-:S05]  /*0510*/  IMAD.WIDE R118, R137, 0x4, R118 ;  /* 0x0000000489767825 */ /* 0x002fca00078e0276 */
[----:B-----5:R-:W5:Y:S01]  /*0520*/  LDG.E R139, desc[UR4][R118.64] ;  /* 0x00000004768b7981 */ /* 0x020f62000c1e1900 */
[----:B------:R-:W-:Y:S01]  /*0530*/  MOV R136, UR21 ;  /* 0x0000001500887c02 */ /* 0x000fe20008000f00 */
[----:B--2---:R-:W-:-:S04]  /*0540*/  IMAD.WIDE R116, R137, 0x4, R116 ;  /* 0x0000000489747825 */ /* 0x004fc800078e0274 */
        /* <DEDUP_REMOVED lines=11> */
[----:B-1----:R-:W-:-:S02]  /*0600*/  P2R R116, PR, RZ, 0x1 ;  /* 0x00000001ff747803 */ /* 0x002fc40000000000 */
[----:B------:R-:W-:Y:S02]  /*0610*/  MOV R175, RZ ;  /* 0x000000ff00af7202 */ /* 0x000fe40000000f00 */
[----:B------:R-:W-:Y:S02]  /*0620*/  MOV R177, RZ ;  /* 0x000000ff00b17202 */ /* 0x000fe40000000f00 */
[----:B------:R-:W-:Y:S02]  /*0630*/  LOP3.LUT R173, R172, 0x7fffffc, RZ, 0xc0, !PT ;  /* 0x07fffffcacad7812 */ /* 0x000fe400078ec0ff */
[----:B------:R-:W-:Y:S01]  /*0640*/  MOV R135, R138 ;  /* 0x0000008a00877202 */ /* 0x000fe20000000f00 */
        /* <DEDUP_REMOVED lines=10> */
[C---:B------:R-:W-:Y:S02]  /*06f0*/  SHF.L.U32 R157, R138.reuse, 0x3, RZ ;  /* 0x000000038a9d7819 */ /* 0x040fe400000006ff */
[----:B------:R-:W-:Y:S02]  /*0700*/  SHF.L.U64.HI R0, R138, 0x3, RZ ;  /* 0x000000038a007819 */ /* 0x000fe400000102ff */
[----:B------:R-:W-:-:S04]  /*0710*/  IADD3 R124, P1, R157, UR12, RZ ;  /* 0x0000000c9d7c7c10 */ /* 0x000fc8000ff3e0ff */
[----:B------:R-:W-:-:S06]  /*0720*/  IADD3.X R125, R0, UR13, RZ, P1, !PT ;  /* 0x0000000d007d7c10 */ /* 0x000fcc0008ffe4ff */
[----:B------:R-:W5:Y:S01]  /*0730*/  LDG.E.64 R124, desc[UR4][R124.64] ;  /* 0x000000047c7c7981 */ /* 0x000f62000c1e1b00 */
[----:B------:R-:W-:-:S04]  /*0740*/  ISETP.NE.U32.AND P0, PT, RZ, UR14, PT ;  /* 0x0000000eff007c0c */ /* 0x000fc8000bf05070 */
[----:B------:R-:W-:-:S13]  /*0750*/  ISETP.NE.AND.EX P0, PT, RZ, UR15, PT, P0 ;  /* 0x0000000fff007c0c */ /* 0x000fda000bf05300 */
[----:B------:R-:W1:Y:S02]  /*0760*/  @P0 LDC.64 R158, c[0x0][0x248] ;  /* 0x00009200ff9e0b82 */ /* 0x000e640000000a00 */
[----:B-1----:R-:W-:-:S04]  /*0770*/  @P0 IADD3 R158, P1, R157, R158, RZ ;  /* 0x0000009e9d9e0210 */ /* 0x002fc80007f3e0ff */
[----:B------:R-:W-:Y:S02]  /*0780*/  @P0 IADD3.X R159, R0, R159, RZ, P1, !PT ;  /* 0x0000009f009f0210 */ /* 0x000fe40000ffe4ff */
[----:B------:R-:W-:-:S03]  /*0790*/  ISETP.NE.U32.AND P1, PT, RZ, UR8, PT ;  /* 0x00000008ff007c0c */ /* 0x000fc6000bf25070 */
[----:B------:R-:W5:Y:S01]  /*07a0*/  @P0 LDG.E.64 R2, desc[UR4][R158.64] ;  /* 0x000000049e020981 */ /* 0x000f62000c1e1b00 */
[----:B------:R-:W-:-:S13]  /*07b0*/  ISETP.NE.AND.EX P1, PT, RZ, UR9, PT, P1 ;  /* 0x00000009ff007c0c */ /* 0x000fda000bf25310 */
[----:B------:R-:W-:-:S04]  /*07c0*/  @P1 LEA R156, P0, R138, UR8, 0x4 ;  /* 0x000000088a9c1c11 */ /* 0x000fc8000f8020ff */
[----:B------:R-:W-:Y:S02]  /*07d0*/  @P1 LEA.HI.X R157, R138, UR9, RZ, 0x4, P0 ;  /* 0x000000098a9d1c11 */ /* 0x000fe400080f24ff */
[----:B0-----:R-:W-:-:S03]  /*07e0*/  ISETP.NE.AND P0, PT, R174, RZ, PT ;  /* 0x000000ffae00720c */ /* 0x001fc60003f05270 */
[----:B------:R0:W5:Y:S02]  /*07f0*/  @P1 LDG.E.128 R8, desc[UR4][R156.64] ;  /* 0x000000049c081981 */ /* 0x000164000c1e1d00 */
[----:B-----5:R-:W-:Y:S01]  /*0800*/  FSEL R161, R162, RZ, !P0 ;  /* 0x000000ffa2a17208 */ /* 0x020fe20004000000 */
[--C-:B---3--:R-:W-:Y:S02]  /*0810*/  HADD2.F32 R0, -RZ, R116.reuse.H0_H0 ;  /* 0x20000074ff007230 */ /* 0x108fe40000004100 */
        /* <DEDUP_REMOVED lines=10> */
[----:B----4-:R-:W-:-:S02]  /*08c0*/  HADD2.F32 R119, -RZ, R132.H0_H0 ;  /* 0x20000084ff777230 */ /* 0x010fc40000004100 */
[C---:B------:R-:W-:Y:S01]  /*08d0*/  FADD.FTZ R116, -R161.reuse, R116 ;  /* 0x00000074a1747221 */ /* 0x040fe20000010100 */
[C---:B------:R-:W-:Y:S01]  /*08e0*/  FADD.FTZ R160, -R161.reuse, R160 ;  /* 0x000000a0a1a07221 */ /* 0x040fe20000010100 */
[----:B------:R-:W-:Y:S01]  /*08f0*/  FADD.FTZ R164, -R161, R164 ;  /* 0x000000a4a1a47221 */ /* 0x000fe20000010100 */
[----:B--2---:R-:W-:Y:S02]  /*0900*/  HADD2.F32 R117, -RZ, R120.H0_H0 ;  /* 0x20000078ff757230 */ /* 0x004fe40000004100 */
        /* <DEDUP_REMOVED lines=89> */
.L_x_1501:
[----:B------:R-:W-:Y:S05]  /*0ea0*/  BSYNC B0 ;  /* 0x0000000000007941 */ /* 0x000fea0003800000 */
.L_x_1500:
        /* <DEDUP_REMOVED lines=13> */
[----:B--2---:R-:W-:-:S04]  /*0f80*/  @P0 IADD3 R142, P1, R143, R120, RZ ;  /* 0x000000788f8e0210 */ /* 0x004fc80007f3e0ff */
[----:B------:R-:W-:Y:S02]  /*0f90*/  @P0 IADD3.X R143, R118, R121, RZ, P1, !PT ;  /* 0x00000079768f0210 */ /* 0x000fe40000ffe4ff */
[----:B------:R-:W2:Y:S01]  /*0fa0*/  LDC.64 R120, c[0x0][0x2b8] ;  /* 0x0000ae00ff787b82 */ /* 0x000ea20000000a00 */
[----:B------:R-:W-:Y:S01]  /*0fb0*/  ISETP.NE.U32.AND P1, PT, RZ, UR8, PT ;  /* 0x00000008ff007c0c */ /* 0x000fe2000bf25070 */
[----:B------:R-:W3:Y:S03]  /*0fc0*/  LDG.E.128 R116, desc[UR4][R116.64] ;  /* 0x0000000474747981 */ /* 0x000ee6000c1e1d00 */
[----:B------:R-:W-:Y:S01]  /*0fd0*/  ISETP.NE.AND.EX P1, PT, RZ, UR9, PT, P1 ;  /* 0x00000009ff007c0c */ /* 0x000fe2000bf25310 */
[C---:B-1----:R-:W-:Y:S01]  /*0fe0*/  IMAD.WIDE.U32 R132, R135.reuse, 0x10, R132 ;  /* 0x0000001087847825 */ /* 0x042fe200078e0084 */
[----:B------:R3:W5:Y:S11]  /*0ff0*/  @P0 LDG.E.64 R126, desc[UR4][R142.64] ;  /* 0x000000048e7e0981 */ /* 0x000776000c1e1b00 */
[----:B------:R-:W-:-:S04]  /*1000*/  @P1 LEA R140, P6, R135, UR8, 0x4 ;  /* 0x00000008878c1c11 */ /* 0x000fc8000f8c20ff */
[C---:B------:R-:W-:Y:S01]  /*1010*/  @P1 LEA.HI.X R141, R135.reuse, UR9, RZ, 0x4, P6 ;  /* 0x00000009878d1c11 */ /* 0x040fe2000b0f24ff */
[----:B--2---:R-:W-:Y:S02]  /*1020*/  IMAD.WIDE.U32 R120, R135, 0x10, R120 ;  /* 0x0000001087787825 */ /* 0x004fe400078e0078 */
[----:B------:R-:W2:Y:S04]  /*1030*/  LDG.E.128 R132, desc[UR4][R132.64] ;  /* 0x0000000484847981 */ /* 0x000ea8000c1e1d00 */
[----:B------:R-:W4:Y:S01]  /*1040*/  LDG.E.128 R120, desc[UR4][R120.64] ;  /* 0x0000000478787981 */ /* 0x000f22000c1e1d00 */
[----:B0-----:R-:W-:-:S03]  /*1050*/  ISETP.NE.AND P0, PT, R174, RZ, PT ;  /* 0x000000ffae00720c */ /* 0x001fc60003f05270 */
[----:B------:R0:W5:Y:S02]  /*1060*/  @P1 LDG.E.128 R4, desc[UR4][R140.64] ;  /* 0x000000048c041981 */ /* 0x000164000c1e1d00 */
[----:B-----5:R-:W-:Y:S01]  /*1070*/  FSEL R162, R162, RZ, !P0 ;  /* 0x000000ffa2a27208 */ /* 0x020fe20004000000 */
[--C-:B---3--:R-:W-:Y:S02]  /*1080*/  HADD2.F32 R142, -RZ, R119.reuse.H0_H0 ;  /* 0x20000077ff8e7230 */ /* 0x108fe40000004100 */
        /* <DEDUP_REMOVED lines=14> */
[----:B--2---:R-:W-:-:S02]  /*1170*/  HADD2.F32 R119, -RZ, R132.H0_H0 ;  /* 0x20000084ff777230 */ /* 0x004fc40000004100 */
        /* <DEDUP_REMOVED lines=88> */
.L_x_1503:
[----:B------:R-:W-:Y:S05]  /*1700*/  BSYNC B0 ;  /* 0x0000000000007941 */ /* 0x000fea0003800000 */
.L_x_1502:
        /* <DEDUP_REMOVED lines=21> */
.L_x_1522:
[----:B------:R-:W4:Y:S01]  /*1860*/  S2R R120, SR_CgaCtaId ;  /* 0x0000000000787919 */ /* 0x000f220000008800 */
[----:B------:R-:W-:Y:S01]  /*1870*/  LOP3.LUT P0, RZ, R130, 0x1f, RZ, 0xc0, !PT ;  /* 0x0000001f82ff7812 */ /* 0x000fe2000780c0ff */
[----:B--2---:R-:W-:Y:S01]  /*1880*/  FADD.FTZ R134, R121, R116 ;  /* 0x0000007479867221 */ /* 0x004fe20000010000 */
[----:B------:R-:W-:Y:S01]  /*1890*/  MOV R117, 0x400 ;  /* 0x0000040000757802 */ /* 0x000fe20000000f00 */
[----:B---3--:R-:W-:Y:S01]  /*18a0*/  FADD.FTZ R135, R123, R118 ;  /* 0x000000767b877221 */ /* 0x008fe20000010000 */
[----:B------:R-:W-:Y:S05]  /*18b0*/  WARPSYNC.ALL ;  /* 0x0000000000007948 */ /* 0x000fea0003800000 */
[----:B------:R-:W-:Y:S04]  /*18c0*/  BSSY B0, `(.L_x_1505) ;  /* 0x000009f000007945 */ /* 0x000fe80003800000 */
[----:B------:R-:W-:-:S04]  /*18d0*/  @!P0 LOP3.LUT R172, R172, 0x3, RZ, 0xc0, !PT ;  /* 0x00000003acac8812 */ /* 0x000fc800078ec0ff */
[----:B------:R-:W-:Y:S02]  /*18e0*/  @!P0 IADD3 R172, R173, R172, RZ ;  /* 0x000000acadac8210 */ /* 0x000fe40007ffe0ff */
        /* <DEDUP_REMOVED lines=18> */
[----:B------:R-:W-:Y:S02]  /*1a10*/  ISETP.NE.U32.AND P1, PT, RZ, UR8, PT ;  /* 0x00000008ff007c0c */ /* 0x000fe4000bf25070 */
[----:B0-----:R-:W-:Y:S02]  /*1a20*/  ISETP.NE.AND P0, PT, R174, RZ, PT ;  /* 0x000000ffae00720c */ /* 0x001fe40003f05270 */
        /* <DEDUP_REMOVED lines=22> */
[----:B------:R-:W-:Y:S01]  /*1b90*/  FFMA.FTZ R134, R160, R120, R135 ;  /* 0x00000078a0867223 */ /* 0x000fe20000010087 */
[----:B------:R-:W-:Y:S01]  /*1ba0*/  FMUL.FTZ R118, R122, UR17 ;  /* 0x000000117a767c20 */ /* 0x000fe20008410000 */
[----:B------:R-:W-:Y:S01]  /*1bb0*/  @P1 HADD2.F32 R172, -RZ, R10.H1_H1 ;  /* 0x3000000affac1230 */ /* 0x000fe20000004100 */
[----:B------:R-:W-:Y:S01]  /*1bc0*/  FSEL R182, R123, RZ, P6 ;  /* 0x000000ff7bb67208 */ /* 0x000fe20003000000 */
[----:B------:R-:W-:Y:S01]  /*1bd0*/  @P1 FADD.FTZ R119, R119, R132 ;  /* 0x0000008477771221 */ /* 0x000fe20000010000 */
[----:B------:R-:W-:Y:S01]  /*1be0*/  @P0 LOP3.LUT P6, RZ, R117, 0xff, RZ, 0xc0, !PT ;  /* 0x000000ff75ff0812 */ /* 0x000fe200078cc0ff */
[----:B------:R-:W-:Y:S01]  /*1bf0*/  FADD.FTZ R134, R163, -R134 ;  /* 0x80000086a3867221 */ /* 0x000fe20000010000 */
[----:B------:R-:W-:-:S02]  /*1c00*/  @P1 HADD2.F32 R132, -RZ, R9.H1_H1 ;  /* 0x30000009ff841230 */ /* 0x000fc40000004100 */
[----:B------:R-:W-:Y:S01]  /*1c10*/  FMUL.FTZ R162, R119, UR17 ;  /* 0x0000001177a27c20 */ /* 0x000fe20008410000 */
[----:B------:R-:W-:Y:S01]  /*1c20*/  @P0 FSEL R117, R123, RZ, P6 ;  /* 0x000000ff7b750208 */ /* 0x000fe20003000000 */
[----:B------:R-:W-:Y:S01]  /*1c30*/  FMUL.FTZ R121, R139, R134 ;  /* 0x000000868b797220 */ /* 0x000fe20000410000 */
        /* <DEDUP_REMOVED lines=8> */
[----:B------:R-:W-:-:S02]  /*1cc0*/  @P1 HADD2.F32 R123, -RZ, R10.H0_H0 ;  /* 0x2000000aff7b1230 */ /* 0x000fc40000004100 */
[----:B------:R-:W-:Y:S01]  /*1cd0*/  FMUL.FTZ R132, R139, R132 ;  /* 0x000000848b847220 */ /* 0x000fe20000410000 */
[----:B------:R-:W-:Y:S01]  /*1ce0*/  @P0 FSEL R118, R118, RZ, P6 ;  /* 0x000000ff76760208 */ /* 0x000fe20003000000 */
[----:B------:R-:W-:Y:S01]  /*1cf0*/  FADD.FTZ R134, R167, -R134 ;  /* 0x80000086a7867221 */ /* 0x000fe20000010000 */
[----:B------:R-:W-:Y:S01]  /*1d00*/  LOP3.LUT P6, RZ, R124, 0xff0000, RZ, 0xc0, !PT ;  /* 0x00ff00007cff7812 */ /* 0x000fe200078cc0ff */
[----:B------:R-:W-:Y:S01]  /*1d10*/  @P1 FADD.FTZ R132, R132, R123 ;  /* 0x0000007b84841221 */ /* 0x000fe20000010000 */
[----:B------:R-:W-:Y:S01]  /*1d20*/  FFMA.FTZ R133, R169, R120, R135 ;  /* 0x00000078a9857223 */ /* 0x000fe20000010087 */
[----:B------:R-:W-:Y:S01]  /*1d30*/  FMUL.FTZ R123, R139, R134 ;  /* 0x000000868b7b7220 */ /* 0x000fe20000410000 */
        /* <DEDUP_REMOVED lines=61> */
[----:B------:R-:W-:Y:S02]  /*2110*/  @P0 F2FP.F16.F32.PACK_AB R135, RZ, R118 ;  /* 0x00000076ff87023e */ /* 0x000fe400000000ff */
[----:B------:R-:W-:Y:S02]  /*2120*/  @P1 PRMT R108, R108, 0x5410, R134 ;  /* 0x000054106c6c1816 */ /* 0x000fe40000000086 */
[----:B------:R-:W-:-:S02]  /*2130*/  @P1 PRMT R109, R109, 0x5410, R172 ;  /* 0x000054106d6d1816 */ /* 0x000fc400000000ac */
[----:B------:R-:W-:Y:S01]  /*2140*/  @P1 PRMT R110, R110, 0x5410, R176 ;  /* 0x000054106e6e1816 */ /* 0x000fe200000000b0 */
[----:B0-----:R-:W-:Y:S01]  /*2150*/  IMAD.WIDE.U32 R122, R138, 0x10, R122 ;  /* 0x000000108a7a7825 */ /* 0x001fe200078e007a */
[----:B------:R-:W-:Y:S02]  /*2160*/  @P1 PRMT R111, R111, 0x5410, R179 ;  /* 0x000054106f6f1816 */ /* 0x000fe400000000b3 */
[----:B------:R-:W-:Y:S02]  /*2170*/  @P0 PRMT R112, R121, 0x7610, R112 ;  /* 0x0000761079700816 */ /* 0x000fe40000000070 */
        /* <DEDUP_REMOVED lines=19> */
.L_x_1506:
[----:B------:R-:W-:Y:S05]  /*22b0*/  BSYNC B0 ;  /* 0x0000000000007941 */ /* 0x000fea0003800000 */
.L_x_1505:
        /* <DEDUP_REMOVED lines=96> */
[C---:B------:R-:W-:Y:S02]  /*28c0*/  FSEL R186, R178.reuse, RZ, P6 ;  /* 0x000000ffb2ba7208 */ /* 0x040fe40003000000 */
[----:B------:R-:W-:Y:S02]  /*28d0*/  @P0 LOP3.LUT P6, RZ, R127, 0xff000000, RZ, 0xc0, !PT ;  /* 0xff0000007fff0812 */ /* 0x000fe400078cc0ff */
[----:B------:R-:W-:Y:S02]  /*28e0*/  @P1 PRMT R111, R123, 0x7610, R111 ;  /* 0x000076107b6f1816 */ /* 0x000fe4000000006f */
[----:B------:R-:W-:Y:S02]  /*28f0*/  @P0 FSEL R178, R178, RZ, P6 ;  /* 0x000000ffb2b20208 */ /* 0x000fe40003000000 */
[----:B------:R-:W-:Y:S02]  /*2900*/  ISETP.NE.U32.AND P6, PT, RZ, UR18, PT ;  /* 0x00000012ff007c0c */ /* 0x000fe4000bfc5070 */
[----:B------:R-:W-:-:S02]  /*2910*/  @P1 F2FP.F16.F32.PACK_AB R173, RZ, R121 ;  /* 0x00000079ffad123e */ /* 0x000fc400000000ff */
[----:B------:R-:W-:Y:S02]  /*2920*/  ISETP.NE.AND.EX P6, PT, RZ, UR19, PT, P6 ;  /* 0x00000013ff007c0c */ /* 0x000fe4000bfc5360 */
[----:B------:R-:W-:Y:S02]  /*2930*/  @P1 F2FP.F16.F32.PACK_AB R177, RZ, R120 ;  /* 0x00000078ffb1123e */ /* 0x000fe400000000ff */
[----:B------:R-:W0:Y:S01]  /*2940*/  LDC.64 R120, c[0x0][0x2f8] ;  /* 0x0000be00ff787b82 */ /* 0x000e220000000a00 */
[----:B------:R-:W-:Y:S02]  /*2950*/  @P1 F2FP.F16.F32.PACK_AB R132, RZ, R132 ;  /* 0x00000084ff84123e */ /* 0x000fe400000000ff */
[----:B------:R-:W-:Y:S02]  /*2960*/  @P1 F2FP.F16.F32.PACK_AB R116, RZ, R116 ;  /* 0x00000074ff74123e */ /* 0x000fe400000000ff */
[----:B------:R-:W-:Y:S02]  /*2970*/  @P1 F2FP.F16.F32.PACK_AB R119, RZ, R119 ;  /* 0x00000077ff77123e */ /* 0x000fe400000000ff */
[----:B------:R-:W-:-:S02]  /*2980*/  @P1 PRMT R110, R132, 0x7610, R110 ;  /* 0x00007610846e1816 */ /* 0x000fc4000000006e */
[----:B------:R-:W1:Y:S01]  /*2990*/  @P6 LDC.64 R122, c[0x0][0x308] ;  /* 0x0000c200ff7a6b82 */ /* 0x000e620000000a00 */
[----:B------:R-:W-:Y:S02]  /*29a0*/  @P1 F2FP.F16.F32.PACK_AB R139, RZ, R134 ;  /* 0x00000086ff8b123e */ /* 0x000fe400000000ff */
[----:B------:R-:W-:Y:S02]  /*29b0*/  @P1 PRMT R108, R116, 0x7610, R108 ;  /* 0x00007610746c1816 */ /* 0x000fe4000000006c */
[----:B------:R-:W-:Y:S02]  /*29c0*/  @P1 PRMT R109, R119, 0x7610, R109 ;  /* 0x00007610776d1816 */ /* 0x000fe4000000006d */
[----:B------:R-:W-:Y:S02]  /*29d0*/  @P0 F2FP.F16.F32.PACK_AB R132, RZ, R117 ;  /* 0x00000075ff84023e */ /* 0x000fe400000000ff */
[----:B------:R-:W-:Y:S02]  /*29e0*/  @P0 F2FP.F16.F32.PACK_AB R176, RZ, R176 ;  /* 0x000000b0ffb0023e */ /* 0x000fe400000000ff */
[----:B------:R-:W-:-:S02]  /*29f0*/  @P1 PRMT R108, R108, 0x5410, R133 ;  /* 0x000054106c6c1816 */ /* 0x000fc40000000085 */
[----:B------:R-:W-:Y:S02]  /*2a00*/  @P1 PRMT R109, R109, 0x5410, R139 ;  /* 0x000054106d6d1816 */ /* 0x000fe4000000008b */
[----:B------:R-:W-:Y:S01]  /*2a10*/  @P1 PRMT R110, R110, 0x5410, R173 ;  /* 0x000054106e6e1816 */ /* 0x000fe200000000ad */
[----:B0-----:R-:W-:Y:S01]  /*2a20*/  IMAD.WIDE.U32 R120, R138, 0x10, R120 ;  /* 0x000000108a787825 */ /* 0x001fe200078e0078 */
[----:B------:R-:W-:Y:S02]  /*2a30*/  @P1 PRMT R111, R111, 0x5410, R177 ;  /* 0x000054106f6f1816 */ /* 0x000fe400000000b1 */
[----:B------:R-:W-:Y:S02]  /*2a40*/  @P0 PRMT R112, R132, 0x7610, R112 ;  /* 0x0000761084700816 */ /* 0x000fe40000000070 */
[----:B------:R-:W-:Y:S02]  /*2a50*/  @P0 F2FP.F16.F32.PACK_AB R134, RZ, R118 ;  /* 0x00000076ff86023e */ /* 0x000fe400000000ff */
[----:B------:R-:W-:Y:S01]  /*2a60*/  @P0 F2FP.F16.F32.PACK_AB R178, RZ, R178 ;  /* 0x000000b2ffb2023e */ /* 0x000fe200000000ff */
        /* <DEDUP_REMOVED lines=14> */
[----:B------:R-:W-:-:S05]  /*2b50*/  @P0 PRMT R115, R115, 0x5410, R178 ;  /* 0x0000541073730816 */ /* 0x000fca00000000b2 */
[----:B------:R2:W-:Y:S02]  /*2b60*/  @P0 STG.E.128 desc[UR4][R132.64], R112 ;  /* 0x0000007084000986 */ /* 0x0005e4000c101d04 */
.L_x_1508:
[----:B------:R-:W-:Y:S05]  /*2b70*/  BSYNC B0 ;  /* 0x0000000000007941 */ /* 0x000fea0003800000 */
.L_x_1507:
[----:B--2---:R-:W-:Y:S01]  /*2b80*/  SEL R120, RZ, 0x1, P2 ;  /* 0x00000001ff787807 */ /* 0x004fe20001000000 */
[----:B------:R-:W-:Y:S06]  /*2b90*/  @!P5 BRA `(.L_x_1509) ;  /* 0xffffffd80054d947 */ /* 0x000fec000383ffff */
.L_x_1499:
        /* <DEDUP_REMOVED lines=24> */
.L_x_1511:
[----:B------:R-:W-:Y:S05]  /*2d20*/  BSYNC B0 ;  /* 0x0000000000007941 */ /* 0x000fea0003800000 */
.L_x_1510:
        /* <DEDUP_REMOVED lines=18> */
.L_x_1504:
[----:B------:R-:W-:Y:S01]  /*2e50*/  HFMA2.MMA R134, -RZ, RZ, 0, 9.5367431640625e-07 ;  /* 0x00000010ff867435 */ /* 0x000fe200000001ff */
[----:B------:R-:W-:Y:S02]  /*2e60*/  MOV R135, R175 ;  /* 0x000000af00877202 */ /* 0x000fe40000000f00 */
[----:B------:R-:W-:Y:S02]  /*2e70*/  MOV R179, 0x1f ;  /* 0x0000001f00b37802 */ /* 0x000fe40000000f00 */
[----:B------:R-:W-:-:S07]  /*2e80*/  MOV R132, 0xffffffff ;  /* 0xffffffff00847802 */ /* 0x000fce0000000f00 */
[----:B0----5:R-:W-:Y:S05]  /*2e90*/  WARPSYNC.COLLECTIVE R132, `(.L_x_1512) ;  /* 0x0000000084087348 */ /* 0x021fea0003c00000 */
[----:B------:R1:W2:Y:S02]  /*2ea0*/  SHFL.DOWN P0, R133, R135, R134, R179 ;  /* 0x0800008687857389 */ /* 0x0002a400000000b3 */
[----:B012--5:R-:W-:Y:S01]  /*2eb0*/  ENDCOLLECTIVE ;  /* 0x000000000000791b */ /* 0x027fe20003800000 */
.L_x_1512:
[----:B------:R-:W-:Y:S02]  /*2ec0*/  MOV R135, R177 ;  /* 0x000000b100877202 */ /* 0x000fe40000000f00 */
[----:B------:R-:W-:-:S07]  /*2ed0*/  MOV R116, R133 ;  /* 0x0000008500747202 */ /* 0x000fce0000000f00 */
[----:B------:R-:W-:Y:S05]  /*2ee0*/  WARPSYNC.COLLECTIVE R132, `(.L_x_1513) ;  /* 0x0000000084087348 */ /* 0x000fea0003c00000 */
[----:B------:R0:W1:Y:S02]  /*2ef0*/  SHFL.DOWN P0, R133, R135, R134, R179 ;  /* 0x0800008687857389 */ /* 0x00006400000000b3 */
[----:B01----:R-:W-:Y:S01]  /*2f00*/  ENDCOLLECTIVE ;  /* 0x000000000000791b */ /* 0x003fe20003800000 */
.L_x_1513:
[----:B------:R-:W-:Y:S01]  /*2f10*/  FADD.FTZ R116, R116, R175 ;  /* 0x000000af74747221 */ /* 0x000fe20000010000 */
[----:B------:R-:W-:-:S04]  /*2f20*/  HFMA2.MMA R134, -RZ, RZ, 0, 4.76837158203125e-07 ;  /* 0x00000008ff867435 */ /* 0x000fc800000001ff */
[----:B------:R-:W-:Y:S02]  /*2f30*/  MOV R135, R116 ;  /* 0x0000007400877202 */ /* 0x000fe40000000f00 */
[----:B------:R-:W-:-:S07]  /*2f40*/  MOV R118, R133 ;  /* 0x0000008500767202 */ /* 0x000fce0000000f00 */
[----:B------:R-:W-:Y:S05]  /*2f50*/  WARPSYNC.COLLECTIVE R132, `(.L_x_1514) ;  /* 0x0000000084087348 */ /* 0x000fea0003c00000 */
[----:B------:R0:W1:Y:S02]  /*2f60*/  SHFL.DOWN P0, R133, R135, R134, R179 ;  /* 0x0800008687857389 */ /* 0x00006400000000b3 */
[----:B01----:R-:W-:Y:S01]  /*2f70*/  ENDCOLLECTIVE ;  /* 0x000000000000791b */ /* 0x003fe20003800000 */
.L_x_1514:
[----:B------:R-:W-:-:S05]  /*2f80*/  FADD.FTZ R118, R118, R177 ;  /* 0x000000b176767221 */ /* 0x000fca0000010000 */
[----:B------:R-:W-:Y:S02]  /*2f90*/  MOV R135, R118 ;  /* 0x0000007600877202 */ /* 0x000fe40000000f00 */
[----:B------:R-:W-:-:S07]  /*2fa0*/  MOV R117, R133 ;  /* 0x0000008500757202 */ /* 0x000fce0000000f00 */
[----:B------:R-:W-:Y:S05]  /*2fb0*/  WARPSYNC.COLLECTIVE R132, `(.L_x_1515) ;  /* 0x0000000084087348 */ /* 0x000fea0003c00000 */
[----:B------:R0:W1:Y:S02]  /*2fc0*/  SHFL.DOWN P0, R133, R135, R134, R179 ;  /* 0x0800008687857389 */ /* 0x00006400000000b3 */
[----:B01----:R-:W-:Y:S01]  /*2fd0*/  ENDCOLLECTIVE ;  /* 0x000000000000791b */ /* 0x003fe20003800000 */
.L_x_1515:
[----:B------:R-:W-:Y:S01]  /*2fe0*/  FADD.FTZ R117, R116, R117 ;  /* 0x0000007574757221 */ /* 0x000fe20000010000 */
[----:B------:R-:W-:-:S04]  /*2ff0*/  HFMA2.MMA R134, -RZ, RZ, 0, 2.384185791015625e-07 ;  /* 0x00000004ff867435 */ /* 0x000fc800000001ff */
[----:B------:R-:W-:Y:S02]  /*3000*/  MOV R135, R117 ;  /* 0x0000007500877202 */ /* 0x000fe40000000f00 */
[----:B------:R-:W-:-:S07]  /*3010*/  MOV R119, R133 ;  /* 0x0000008500777202 */ /* 0x000fce0000000f00 */
[----:B------:R-:W-:Y:S05]  /*3020*/  WARPSYNC.COLLECTIVE R132, `(.L_x_1516) ;  /* 0x0000000084087348 */ /* 0x000fea0003c00000 */
[----:B------:R0:W1:Y:S02]  /*3030*/  SHFL.DOWN P0, R133, R135, R134, R179 ;  /* 0x0800008687857389 */ /* 0x00006400000000b3 */
[----:B01----:R-:W-:Y:S01]  /*3040*/  ENDCOLLECTIVE ;  /* 0x000000000000791b */ /* 0x003fe20003800000 */
.L_x_1516:
[----:B------:R-:W-:-:S05]  /*3050*/  FADD.FTZ R119, R118, R119 ;  /* 0x0000007776777221 */ /* 0x000fca0000010000 */
[----:B------:R-:W-:Y:S02]  /*3060*/  MOV R135, R119 ;  /* 0x0000007700877202 */ /* 0x000fe40000000f00 */
[----:B------:R-:W-:-:S07]  /*3070*/  MOV R120, R133 ;  /* 0x0000008500787202 */ /* 0x000fce0000000f00 */
[----:B------:R-:W-:Y:S05]  /*3080*/  WARPSYNC.COLLECTIVE R132, `(.L_x_1517) ;  /* 0x0000000084087348 */ /* 0x000fea0003c00000 */
[----:B------:R0:W1:Y:S02]  /*3090*/  SHFL.DOWN P0, R133, R135, R134, R179 ;  /* 0x0800008687857389 */ /* 0x00006400000000b3 */
[----:B01----:R-:W-:Y:S01]  /*30a0*/  ENDCOLLECTIVE ;  /* 0x000000000000791b */ /* 0x003fe20003800000 */
.L_x_1517:
[----:B------:R-:W-:Y:S01]  /*30b0*/  FADD.FTZ R120, R117, R120 ;  /* 0x0000007875787221 */ /* 0x000fe20000010000 */
[----:B------:R-:W-:-:S04]  /*30c0*/  HFMA2.MMA R134, -RZ, RZ, 0, 1.1920928955078125e-07 ;  /* 0x00000002ff867435 */ /* 0x000fc800000001ff */
[----:B------:R-:W-:Y:S02]  /*30d0*/  MOV R135, R120 ;  /* 0x0000007800877202 */ /* 0x000fe40000000f00 */
[----:B------:R-:W-:-:S07]  /*30e0*/  MOV R122, R133 ;  /* 0x00000085007a7202 */ /* 0x000fce0000000f00 */
[----:B------:R-:W-:Y:S05]  /*30f0*/  WARPSYNC.COLLECTIVE R132, `(.L_x_1518) ;  /* 0x0000000084087348 */ /* 0x000fea0003c00000 */
[----:B------:R0:W1:Y:S02]  /*3100*/  SHFL.DOWN P0, R133, R135, R134, R179 ;  /* 0x0800008687857389 */ /* 0x00006400000000b3 */
[----:B01----:R-:W-:Y:S01]  /*3110*/  ENDCOLLECTIVE ;  /* 0x000000000000791b */ /* 0x003fe20003800000 */
.L_x_1518:
[----:B------:R-:W-:-:S05]  /*3120*/  FADD.FTZ R122, R119, R122 ;  /* 0x0000007a777a7221 */ /* 0x000fca0000010000 */
[----:B------:R-:W-:Y:S02]  /*3130*/  MOV R135, R122 ;  /* 0x0000007a00877202 */ /* 0x000fe40000000f00 */
[----:B------:R-:W-:-:S07]  /*3140*/  MOV R121, R133 ;  /* 0x0000008500797202 */ /* 0x000fce0000000f00 */
[----:B------:R-:W-:Y:S05]  /*3150*/  WARPSYNC.COLLECTIVE R132, `(.L_x_1519) ;  /* 0x0000000084087348 */ /* 0x000fea0003c00000 */
[----:B------:R0:W1:Y:S02]  /*3160*/  SHFL.DOWN P0, R133, R135, R134, R179 ;  /* 0x0800008687857389 */ /* 0x00006400000000b3 */
[----:B01----:R-:W-:Y:S01]  /*3170*/  ENDCOLLECTIVE ;  /* 0x000000000000791b */ /* 0x003fe20003800000 */
.L_x_1519:
[----:B------:R-:W-:Y:S01]  /*3180*/  FADD.FTZ R121, R120, R121 ;  /* 0x0000007978797221 */ /* 0x000fe20000010000 */
[----:B------:R-:W-:-:S04]  /*3190*/  HFMA2.MMA R134, -RZ, RZ, 0, 5.9604644775390625e-08 ;  /* 0x00000001ff867435 */ /* 0x000fc800000001ff */
[----:B------:R-:W-:Y:S02]  /*31a0*/  MOV R135, R121 ;  /* 0x0000007900877202 */ /* 0x000fe40000000f00 */
[----:B------:R-:W-:-:S07]  /*31b0*/  MOV R123, R133 ;  /* 0x00000085007b7202 */ /* 0x000fce0000000f00 */
[----:B------:R-:W-:Y:S05]  /*31c0*/  WARPSYNC.COLLECTIVE R132, `(.L_x_1520) ;  /* 0x0000000084087348 */ /* 0x000fea0003c00000 */
[----:B------:R0:W1:Y:S02]  /*31d0*/  SHFL.DOWN P0, R133, R135, R134, R179 ;  /* 0x0800008687857389 */ /* 0x00006400000000b3 */
[----:B01----:R-:W-:Y:S01]  /*31e0*/  ENDCOLLECTIVE ;  /* 0x000000000000791b */ /* 0x003fe20003800000 */
.L_x_1520:
[----:B------:R-:W-:-:S05]  /*31f0*/  FADD.FTZ R123, R122, R123 ;  /* 0x0000007b7a7b7221 */ /* 0x000fca0000010000 */
[----:B------:R-:W-:Y:S02]  /*3200*/  MOV R135, R123 ;  /* 0x0000007b00877202 */ /* 0x000fe40000000f00 */
[----:B------:R-:W-:-:S07]  /*3210*/  MOV R116, R133 ;  /* 0x0000008500747202 */ /* 0x000fce0000000f00 */
[----:B------:R-:W-:Y:S05]  /*3220*/  WARPSYNC.COLLECTIVE R132, `(.L_x_1521) ;  /* 0x0000000084087348 */ /* 0x000fea0003c00000 */
[----:B------:R0:W1:Y:S02]  /*3230*/  SHFL.DOWN P0, R133, R135, R134, R179 ;  /* 0x0800008687857389 */ /* 0x00006400000000b3 */
[----:B01----:R-:W-:Y:S01]  /*3240*/  ENDCOLLECTIVE ;  /* 0x000000000000791b */ /* 0x003fe20003800000 */
.L_x_1521:
[----:B------:R-:W-:Y:S01]  /*3250*/  MOV R118, R133 ;  /* 0x0000008500767202 */ /* 0x000fe20000000f00 */
[----:B------:R-:W-:Y:S06]  /*3260*/  BRA `(.L_x_1522) ;  /* 0xffffffe4007c7947 */ /* 0x000fec000383ffff */
.L_x_1523:
        /* <DEDUP_REMOVED lines=9> */
.L_x_2988:


//--------------------- .text._ZN10layer_norm31ln_parallel_residual_bwd_kernelINS_13Kernel_traitsIf6__halfS2_S2_fjLj2048ELj1ELj1ELj4ELj16ENS_18Kernel_traits_baseILj2048EfS2_S2_S2_fjLj128EEEEELb1ELb0ELb1EEEvNS_9BwdParamsE --------------------------
	.section	.text._ZN10layer_norm31ln_parallel_residual_bwd_kernelINS_13Kernel_traitsIf6__halfS2_S2_fjLj2048ELj1ELj1ELj4ELj16ENS_18Kernel_traits_baseILj2048EfS2_S2_S2_fjLj128EEEEELb1ELb0ELb1EEEvNS_9BwdParamsE,"ax",@progbits
	.align	128
        .global         _ZN10layer_norm31ln_parallel_residual_bwd_kernelINS_13Kernel_traitsIf6__halfS2_S2_fjLj2048ELj1ELj1ELj4ELj16ENS_18Kernel_traits_baseILj2048EfS2_S2_S2_fjLj128EEEEELb1ELb0ELb1EEEvNS_9BwdParamsE
        .type           _ZN10layer_norm31ln_parallel_residual_bwd_kernelINS_13Kernel_traitsIf6__halfS2_S2_fjLj2048ELj1ELj1ELj4ELj16ENS_18Kernel_traits_baseILj2048EfS2_S2_S2_fjLj128EEEEELb1ELb0ELb1EEEvNS_9BwdParamsE,@function
        .size           _ZN10layer_norm31ln_parallel_residual_bwd_kernelINS_13Kernel_traitsIf6__halfS2_S2_fjLj2048ELj1ELj1ELj4ELj16ENS_18Kernel_traits_baseILj2048EfS2_S2_S2_fjLj128EEEEELb1ELb0ELb1EEEvNS_9BwdParamsE,(.L_x_2989 - _ZN10layer_norm31ln_parallel_residual_bwd_kernelINS_13Kernel_traitsIf6__halfS2_S2_fjLj2048ELj1ELj1ELj4ELj16ENS_18Kernel_traits_baseILj2048EfS2_S2_S2_fjLj128EEEEELb1ELb0ELb1EEEvNS_9BwdParamsE)
        .other          _ZN10layer_norm31ln_parallel_residual_bwd_kernelINS_13Kernel_traitsIf6__halfS2_S2_fjLj2048ELj1ELj1ELj4ELj16ENS_18Kernel_traits_baseILj2048EfS2_S2_S2_fjLj128EEEEELb1ELb0ELb1EEEvNS_9BwdParamsE,@"STO_CUDA_ENTRY STV_DEFAULT"
_ZN10layer_norm31ln_parallel_residual_bwd_kernelINS_13Kernel_traitsIf6__halfS2_S2_fjLj2048ELj1ELj1ELj4ELj16ENS_18Kernel_traits_baseILj2048EfS2_S2_S2_fjLj128EEEEELb1ELb0ELb1EEEvNS_9BwdParamsE:
.text._ZN10layer_norm31ln_parallel_residual_bwd_kernelINS_13Kernel_traitsIf6__halfS2_S2_fjLj2048ELj1ELj1ELj4ELj16ENS_18Kernel_traits_baseILj2048EfS2_S2_S2_fjLj128EEEEELb1ELb0ELb1EEEvNS_9BwdParamsE:
        /* <DEDUP_REMOVED lines=51> */
.L_x_1524:
        /* <DEDUP_REMOVED lines=19> */
[----:B------:R-:W-:Y:S01]  /*0460*/  SHF.R.U32.HI R151, RZ, 0x5, R84 ;  /* 0x00000005ff977819 */ /* 0x000fe20000011654 */
[----:B------:R-:W-:Y:S01]  /*0470*/  HFMA2.MMA R152, -RZ, RZ, 0, 0 ;  /* 0x00000000ff987435 */ /* 0x000fe200000001ff */
[----:B------:R-:W-:-:S02]  /*0480*/  ISETP.NE.AND.EX P0, PT, RZ, UR7, PT, P0 ;  /* 0x00000007ff007c0c */ /* 0x000fc4000bf05300 */
[----:B------:R-:W-:Y:S02]  /*0490*/  CS2R R86, SRZ ;  /* 0x0000000000567805 */ /* 0x000fe4000001ff00 */
[----:B------:R-:W-:Y:S02]  /*04a0*/  LEA R148, R148, 0x4, 0x2 ;  /* 0x0000000494947811 */ /* 0x000fe400078e10ff */
[----:B------:R-:W-:Y:S02]  /*04b0*/  CS2R R88, SRZ ;  /* 0x0000000000587805 */ /* 0x000fe4000001ff00 */
[----:B------:R-:W-:Y:S02]  /*04c0*/  MOV R85, RZ ;  /* 0x000000ff00557202 */ /* 0x000fe40000000f00 */
        /* <DEDUP_REMOVED lines=29> */
[----:B------:R-:W-:Y:S02]  /*06a0*/  MOV R149, RZ ;  /* 0x000000ff00957202 */ /* 0x000fe40000000f00 */
[----:B------:R-:W-:Y:S02]  /*06b0*/  LOP3.LUT R150, R84, 0x7f, RZ, 0xc0, !PT ;  /* 0x0000007f54967812 */ /* 0x000fe400078ec0ff */
[----:B0-----:R-:W-:-:S07]  /*06c0*/  LOP3.LUT R151, R151, 0x3, RZ, 0xc0, !PT ;  /* 0x0000000397977812 */ /* 0x001fce00078ec0ff */
.L_x_1527:
        /* <DEDUP_REMOVED lines=12> */
[----:B0-----:R-:W-:-:S05]  /*0790*/  IMAD.WIDE R56, R145, 0x4, R56 ;  /* 0x0000000491387825 */ /* 0x001fca00078e0238 */
[----:B------:R-:W4:Y:S01]  /*07a0*/  LDG.E.128 R64, desc[UR4][R64.64] ;  /* 0x0000000440407981 */ /* 0x000f22000c1e1d00 */
[C---:B-1----:R-:W-:Y:S01]  /*07b0*/  IMAD.WIDE.U32 R72, R163.reuse, 0x10, R60 ;  /* 0x00000010a3487825 */ /* 0x042fe200078e003c */
[----:B------:R-:W0:Y:S02]  /*07c0*/  LDC.64 R80, c[0x0][0x300] ;  /* 0x0000c000ff507b82 */ /* 0x000e240000000a00 */
[----:B------:R-:W4:Y:S01]  /*07d0*/  LDG.E R167, desc[UR4][R56.64] ;  /* 0x0000000438a77981 */ /* 0x000f22000c1e1900 */
[----:B------:R-:W-:-:S03]  /*07e0*/  IADD3 R165, R163, 0x80, RZ ;  /* 0x00000080a3a57810 */ /* 0x000fc60007ffe0ff */
[----:B------:R-:W4:Y:S01]  /*07f0*/  LDG.E.128 R72, desc[UR4][R72.64] ;  /* 0x0000000448487981 */ /* 0x000f22000c1e1d00 */
[----:B--2---:R-:W-:Y:S01]  /*0800*/  IMAD.WIDE.U32 R68, R163, 0x10, R58 ;  /* 0x00000010a3447825 */ /* 0x004fe200078e003a */
[----:B------:R-:W-:Y:S01]  /*0810*/  SHF.L.U32 R155, R165, 0x4, RZ ;  /* 0x00000004a59b7819 */ /* 0x000fe200000006ff */
[----:B------:R-:W1:Y:S04]  /*0820*/  @P0 LDC.64 R82, c[0x0][0x2c8] ;  /* 0x0000b200ff520b82 */ /* 0x000e680000000a00 */
[----:B------:R-:W2:Y:S01]  /*0830*/  LDG.E.128 R68, desc[UR4][R68.64] ;  /* 0x0000000444447981 */ /* 0x000ea2000c1e1d00 */
[----:B---3--:R-:W-:-:S05]  /*0840*/  IMAD.WIDE R78, R145, 0x4, R78 ;  /* 0x00000004914e7825 */ /* 0x008fca00078e024e */
[----:B------:R3:W2:Y:S01]  /*0850*/  LDG.E R157, desc[UR4][R78.64] ;  /* 0x000000044e9d7981 */ /* 0x0006a2000c1e1900 */
[----:B------:R-:W-:Y:S02]  /*0860*/  SHF.R.U32.HI R156, RZ, 0x1c, R165 ;  /* 0x0000001cff9c7819 */ /* 0x000fe400000116a5 */
[----:B------:R-:W-:-:S04]  /*0870*/  IADD3 R52, P1, R155, UR14, RZ ;  /* 0x0000000e9b347c10 */ /* 0x000fc8000ff3e0ff */
[----:B------:R-:W-:Y:S01]  /*0880*/  IADD3.X R53, R156, UR15, RZ, P1, !PT ;  /* 0x0000000f9c357c10 */ /* 0x000fe20008ffe4ff */
[C---:B------:R-:W-:Y:S01]  /*0890*/  IMAD.WIDE.U32 R60, R165.reuse, 0x10, R60 ;  /* 0x00000010a53c7825 */ /* 0x040fe200078e003c */
[----:B---3--:R-:W3:Y:S04]  /*08a0*/  @P0 LDC.64 R78, c[0x0][0x2c8] ;  /* 0x0000b200ff4e0b82 */ /* 0x008ee80000000a00 */
        /* <DEDUP_REMOVED lines=8> */
[----:B------:R-:W-:Y:S02]  /*0930*/  SHF.L.U32 R169, R163, 0x3, RZ ;  /* 0x00000003a3a97819 */ /* 0x000fe400000006ff */
[----:B------:R-:W-:-:S02]  /*0940*/  SHF.L.U32 R171, R165, 0x3, RZ ;  /* 0x00000003a5ab7819 */ /* 0x000fc400000006ff */
[----:B------:R-:W-:Y:S02]  /*0950*/  SHF.R.U32.HI R166, RZ, 0x1d, R163 ;  /* 0x0000001dffa67819 */ /* 0x000fe400000116a3 */
[----:B------:R-:W-:Y:S02]  /*0960*/  SHF.R.U32.HI R168, RZ, 0x1d, R165 ;  /* 0x0000001dffa87819 */ /* 0x000fe400000116a5 */
[----:B0-----:R-:W-:Y:S02]  /*0970*/  @P1 IADD3 R160, P2, R169, R160, RZ ;  /* 0x000000a0a9a01210 */ /* 0x001fe40007f5e0ff */
[----:B-1----:R-:W-:-:S03]  /*0980*/  @P1 IADD3 R158, P3, R171, R158, RZ ;  /* 0x0000009eab9e1210 */ /* 0x002fc60007f7e0ff */
[----:B------:R-:W-:Y:S01]  /*0990*/  @P1 IMAD.X R161, R166, 0x1, R161, P2 ;  /* 0x00000001a6a11824 */ /* 0x000fe200010e06a1 */
[----:B------:R-:W-:Y:S02]  /*09a0*/  @P0 LEA R162, P2, R163, R82, 0x4 ;  /* 0x00000052a3a20211 */ /* 0x000fe400078420ff */
[----:B------:R-:W-:Y:S02]  /*09b0*/  @P1 IADD3.X R159, R168, R159, RZ, P3, !PT ;  /* 0x0000009fa89f1210 */ /* 0x000fe40001ffe4ff */
[----:B---3--:R-:W-:Y:S01]  /*09c0*/  @P0 LEA R164, P3, R165, R78, 0x4 ;  /* 0x0000004ea5a40211 */ /* 0x008fe200078620ff */
        /* <DEDUP_REMOVED lines=14> */
[----:B------:R-:W-:Y:S01]  /*0ab0*/  UMOV UR6, 0xffffffff ;  /* 0xffffffff00067882 */ /* 0x000fe20000000000 */
[----:B------:R-:W-:-:S04]  /*0ac0*/  IADD3 R145, R145, UR12, RZ ;  /* 0x0000000c91917c10 */ /* 0x000fc8000fffe0ff */
[----:B------:R-:W-:Y:S01]  /*0ad0*/  ISETP.GE.AND P3, PT, R145, UR13, PT ;  /* 0x0000000d91007c0c */ /* 0x000fe2000bf66270 */
[--C-:B----4-:R-:W-:Y:S02]  /*0ae0*/  HADD2.F32 R0, -RZ, R64.reuse.H0_H0 ;  /* 0x20000040ff007230 */ /* 0x110fe40000004100 */
[----:B------:R-:W-:Y:S01]  /*0af0*/  HADD2.F32 R64, -RZ, R64.H1_H1 ;  /* 0x30000040ff407230 */ /* 0x000fe20000004100 */
[----:B------:R-:W-:Y:S01]  /*0b00*/  FSEL R177, R167, RZ, !P5 ;  /* 0x000000ffa7b17208 */ /* 0x000fe20006800000 */
[----:B0-----:R-:W-:Y:S02]  /*0b10*/  HADD2.F32 R158, -RZ, R65.H0_H0 ;  /* 0x20000041ff9e7230 */ /* 0x001fe40000004100 */
[--C-:B-1----:R-:W-:Y:S02]  /*0b20*/  HADD2.F32 R163, -RZ, R72.reuse.H0_H0 ;  /* 0x20000048ffa37230 */ /* 0x102fe40000004100 */
[----:B------:R-:W-:Y:S01]  /*0b30*/  FADD.FTZ R0, R0, -R177 ;  /* 0x800000b100007221 */ /* 0x000fe20000010000 */
[----:B---3--:R-:W-:-:S02]  /*0b40*/  HADD2.F32 R165, -RZ, R72.H1_H1 ;  /* 0x30000048ffa57230 */ /* 0x008fc40000004100 */
[----:B------:R-:W-:Y:S01]  /*0b50*/  FADD.FTZ R64, -R177, R64 ;  /* 0x00000040b1407221 */ /* 0x000fe20000010100 */
[----:B------:R-:W-:Y:S02]  /*0b60*/  HADD2.F32 R160, -RZ, R65.H1_H1 ;  /* 0x30000041ffa07230 */ /* 0x000fe40000004100 */
[--C-:B------:R-:W-:Y:S02]  /*0b70*/  HADD2.F32 R172, -RZ, R67.reuse.H0_H0 ;  /* 0x20000043ffac7230 */ /* 0x100fe40000004100 */
[----:B--2---:R-:W-:Y:S02]  /*0b80*/  HADD2.F32 R65, -RZ, R68.H0_H0 ;  /* 0x20000044ff417230 */ /* 0x004fe40000004100 */
[----:B------:R-:W-:Y:S02]  /*0b90*/  HADD2.F32 R175, -RZ, R67.H1_H1 ;  /* 0x30000043ffaf7230 */ /* 0x000fe40000004100 */
[----:B------:R-:W-:Y:S01]  /*0ba0*/  FMUL.FTZ R67, R16, R163 ;  /* 0x000000a310437220 */ /* 0x000fe20000410000 */
[----:B------:R-:W-:-:S02]  /*0bb0*/  HADD2.F32 R166, -RZ, R66.H0_H0 ;  /* 0x20000042ffa67230 */ /* 0x000fc40000004100 */
[C---:B------:R-:W-:Y:S01]  /*0bc0*/  FMUL.FTZ R0, R157.reuse, R0 ;  /* 0x000000009d007220 */ /* 0x040fe20000410000 */
[----:B------:R-:W-:Y:S02]  /*0bd0*/  HADD2.F32 R168, -RZ, R66.H1_H1 ;  /* 0x30000042ffa87230 */ /* 0x000fe40000004100 */
[----:B------:R-:W-:Y:S01]  /*0be0*/  FMUL.FTZ R64, R157, R64 ;  /* 0x000000409d407220 */ /* 0x000fe20000410000 */
[----:B------:R-:W-:Y:S02]  /*0bf0*/  HADD2.F32 R68, -RZ, R68.H1_H1 ;  /* 0x30000044ff447230 */ /* 0x000fe40000004100 */
[----:B------:R-:W-:Y:S01]  /*0c00*/  FMUL.FTZ R66, R17, R165 ;  /* 0x000000a511427220 */ /* 0x000fe20000410000 */
[----:B------:R-:W-:Y:S01]  /*0c10*/  FADD.FTZ R152, R65, R152 ;  /* 0x0000009841987221 */ /* 0x000fe20000010000 */
[-C--:B------:R-:W-:Y:S01]  /*0c20*/  FFMA.FTZ R149, R0, R65.reuse, R149 ;  /* 0x0000004100957223 */ /* 0x080fe20000010095 */
[----:B------:R-:W-:Y:S01]  /*0c30*/  FFMA.FTZ R65, R32, R65, R67 ;  /* 0x0000004120417223 */ /* 0x000fe20000010043 */
[----:B------:R-:W-:-:S02]  /*0c40*/  HADD2.F32 R162, -RZ, R73.H1_H1 ;  /* 0x30000049ffa27230 */ /* 0x000fc40000004100 */
[----:B------:R-:W-:Y:S01]  /*0c50*/  FADD.FTZ R144, R68, R144 ;  /* 0x0000009044907221 */ /* 0x000fe20000010000 */
[-C--:B------:R-:W-:Y:S01]  /*0c60*/  FFMA.FTZ R143, R64, R68.reuse, R143 ;  /* 0x00000044408f7223 */ /* 0x080fe2000001008f */
[----:B------:R-:W-:Y:S01]  /*0c70*/  FFMA.FTZ R67, R33, R68, R66 ;  /* 0x0000004421437223 */ /* 0x000fe20000010042 */
[C---:B------:R-:W-:Y:S01]  /*0c80*/  FADD.FTZ R68, -R177.reuse, R160 ;  /* 0x000000a0b1447221 */ /* 0x040fe20000010100 */
[----:B------:R-:W-:Y:S02]  /*0c90*/  HADD2.F32 R161, -RZ, R69.H1_H1 ;  /* 0x30000045ffa17230 */ /* 0x000fe40000004100 */
[----:B------:R-:W-:Y:S01]  /*0ca0*/  FADD.FTZ R168, -R177, R168 ;  /* 0x000000a8b1a87221 */ /* 0x000fe20000010100 */
[--C-:B------:R-:W-:Y:S02]  /*0cb0*/  HADD2.F32 R169, -RZ, R70.reuse.H0_H0 ;  /* 0x20000046ffa97230 */ /* 0x100fe40000004100 */
[----:B------:R-:W-:Y:S01]  /*0cc0*/  FMUL.FTZ R68, R157, R68 ;  /* 0x000000449d447220 */ /* 0x000fe20000410000 */
[----:B------:R-:W-:-:S02]  /*0cd0*/  HADD2.F32 R164, -RZ, R70.H1_H1 ;  /* 0x30000046ffa47230 */ /* 0x000fc40000004100 */
[----:B------:R-:W-:Y:S01]  /*0ce0*/  FMUL.FTZ R70, R19, R162 ;  /* 0x000000a213467220 */ /* 0x000fe20000410000 */
[--C-:B------:R-:W-:Y:S02]  /*0cf0*/  HADD2.F32 R170, -RZ, R74.reuse.H1_H1 ;  /* 0x3000004affaa7230 */ /* 0x100fe40000004100 */
[C---:B------:R-:W-:Y:S01]  /*0d00*/  FADD.FTZ R166, -R177.reuse, R166 ;  /* 0x000000a6b1a67221 */ /* 0x040fe20000010100 */
[----:B------:R-:W-:Y:S02]  /*0d10*/  HADD2.F32 R171, -RZ, R74.H0_H0 ;  /* 0x2000004affab7230 */ /* 0x000fe40000004100 */
[----:B------:R-:W-:Y:S01]  /*0d20*/  FADD.FTZ R74, -R177, R175 ;  /* 0x000000afb14a7221 */ /* 0x000fe20000010100 */
[--C-:B------:R-:W-:Y:S02]  /*0d30*/  HADD2.F32 R173, -RZ, R71.reuse.H0_H0 ;  /* 0x20000047ffad7230 */ /* 0x100fe40000004100 */
[----:B------:R-:W-:Y:S01]  /*0d40*/  FADD.FTZ R140, R165, R140 ;  /* 0x0000008ca58c7221 */ /* 0x000fe20000010000 */
[----:B------:R-:W-:-:S02]  /*0d50*/  HADD2.F32 R176, -RZ, R71.H1_H1 ;  /* 0x30000047ffb07230 */ /* 0x000fc40000004100 */
[----:B------:R-:W-:Y:S01]  /*0d60*/  FFMA.FTZ R142, R64, R165, R142 ;  /* 0x000000a5408e7223 */ /* 0x000fe2000001008e */
[----:B------:R-:W-:Y:S02]  /*0d70*/  HADD2.F32 R167, -RZ, R73.H0_H0 ;  /* 0x20000049ffa77230 */ /* 0x000fe40000004100 */
[----:B------:R-:W-:Y:S01]  /*0d80*/  FADD.FTZ R158, -R177, R158 ;  /* 0x0000009eb19e7221 */ /* 0x000fe20000010100 */
[--C-:B------:R-:W-:Y:S02]  /*0d90*/  HADD2.F32 R174, -RZ, R75.reuse.H0_H0 ;  /* 0x2000004bffae7230 */ /* 0x100fe40000004100 */
[----:B------:R-:W-:Y:S01]  /*0da0*/  FADD.FTZ R135, R161, R135 ;  /* 0x00000087a1877221 */ /* 0x000fe20000010000 */
[----:B------:R-:W-:Y:S02]  /*0db0*/  HADD2.F32 R178, -RZ, R75.H1_H1 ;  /* 0x3000004bffb27230 */ /* 0x000fe40000004100 */
[-C--:B------:R-:W-:Y:S01]  /*0dc0*/  FFMA.FTZ R136, R68, R161.reuse, R136 ;  /* 0x000000a144887223 */ /* 0x080fe20000010088 */
[----:B------:R-:W-:Y:S01]  /*0dd0*/  FFMA.FTZ R71, R35, R161, R70 ;  /* 0x000000a123477223 */ /* 0x000fe20000010046 */
[----:B------:R-:W-:Y:S01]  /*0de0*/  FMUL.FTZ R75, R157, R168 ;  /* 0x000000a89d4b7220 */ /* 0x000fe20000410000 */
[----:B------:R-:W-:Y:S01]  /*0df0*/  FMUL.FTZ R72, R13, R170 ;  /* 0x000000aa0d487220 */ /* 0x000fe20000410000 */
[----:B------:R-:W-:-:S02]  /*0e00*/  HADD2.F32 R165, -RZ, R55.H0_H0 ;  /* 0x20000037ffa57230 */ /* 0x000fc40000004100 */
[C---:B------:R-:W-:Y:S01]  /*0e10*/  FMUL.FTZ R70, R157.reuse, R166 ;  /* 0x000000a69d467220 */ /* 0x040fe20000410000 */
[----:B------:R-:W-:Y:S01]  /*0e20*/  FMUL.FTZ R73, R12, R171 ;  /* 0x000000ab0c497220 */ /* 0x000fe20000410000 */
[C---:B------:R-:W-:Y:S01]  /*0e30*/  FMUL.FTZ R161, R157.reuse, R74 ;  /* 0x0000004a9da17220 */ /* 0x040fe20000410000 */
[----:B------:R-:W-:Y:S02]  /*0e40*/  HADD2.F32 R55, -RZ, R55.H1_H1 ;  /* 0x30000037ff377230 */ /* 0x000fe40000004100 */
[----:B------:R-:W-:Y:S01]  /*0e50*/  FADD.FTZ R134, R162, R134 ;  /* 0x00000086a2867221 */ /* 0x000fe20000010000 */
[----:B------:R-:W-:Y:S02]  /*0e60*/  HADD2.F32 R159, -RZ, R69.H0_H0 ;  /* 0x20000045ff9f7230 */ /* 0x000fe40000004100 */
[----:B------:R-:W-:Y:S01]  /*0e70*/  FFMA.FTZ R133, R68, R162, R133 ;  /* 0x000000a244857223 */ /* 0x000fe20000010085 */
[----:B------:R-:W-:Y:S02]  /*0e80*/  HADD2.F32 R160, -RZ, R52.H0_H0 ;  /* 0x20000034ffa07230 */ /* 0x000fe40000004100 */
[----:B------:R-:W-:Y:S01]  /*0e90*/  FMUL.FTZ R66, R157, R158 ;  /* 0x0000009e9d427220 */ /* 0x000fe20000410000 */
[----:B------:R-:W-:Y:S01]  /*0ea0*/  FMUL.FTZ R69, R18, R167 ;  /* 0x000000a712457220 */ /* 0x000fe20000410000 */
[----:B------:R-:W-:Y:S01]  /*0eb0*/  FADD.FTZ R127, R164, R127 ;  /* 0x0000007fa47f7221 */ /* 0x000fe20000010000 */
[-C--:B------:R-:W-:Y:S01]  /*0ec0*/  FFMA.FTZ R128, R75, R164.reuse, R128 ;  /* 0x000000a44b807223 */ /* 0x080fe20000010080 */
[----:B------:R-:W-:Y:S01]  /*0ed0*/  FFMA.FTZ R72, R29, R164, R72 ;  /* 0x000000a41d487223 */ /* 0x000fe20000010048 */
[----:B------:R-:W-:-:S02]  /*0ee0*/  HADD2.F32 R162, -RZ, R53.H0_H0 ;  /* 0x20000035ffa27230 */ /* 0x000fc40000004100 */
[----:B------:R-:W-:Y:S01]  /*0ef0*/  FADD.FTZ R132, R169, R132 ;  /* 0x00000084a9847221 */ /* 0x000fe20000010000 */
[-C--:B------:R-:W-:Y:S01]  /*0f00*/  FFMA.FTZ R131, R70, R169.reuse, R131 ;  /* 0x000000a946837223 */ /* 0x080fe20000010083 */
[----:B------:R-:W-:Y:S01]  /*0f10*/  FFMA.FTZ R73, R28, R169, R73 ;  /* 0x000000a91c497223 */ /* 0x000fe20000010049 */
[----:B------:R-:W-:Y:S01]  /*0f20*/  FADD.FTZ R172, -R177, R172 ;  /* 0x000000acb1ac7221 */ /* 0x000fe20000010100 */
[-C--:B------:R-:W-:Y:S01]  /*0f30*/  FMUL.FTZ R158, R15, R178.reuse ;  /* 0x000000b20f9e7220 */ /* 0x080fe20000410000 */
[----:B------:R-:W-:Y:S01]  /*0f40*/  FADD.FTZ R146, R163, R146 ;  /* 0x00000092a3927221 */ /* 0x000fe20000010000 */
[----:B------:R-:W-:Y:S01]  /*0f50*/  FFMA.FTZ R147, R0, R163, R147 ;  /* 0x000000a300937223 */ /* 0x000fe20000010093 */
[----:B------:R-:W-:Y:S01]  /*0f60*/  FADD.FTZ R93, R178, R93 ;  /* 0x0000005db25d7221 */ /* 0x000fe20000010000 */
[----:B------:R-:W-:Y:S01]  /*0f70*/  FFMA.FTZ R104, R161, R178, R104 ;  /* 0x000000b2a1687223 */ /* 0x000fe20000010068 */
[----:B------:R-:W-:Y:S02]  /*0f80*/  HADD2.F32 R53, -RZ, R53.H1_H1 ;  /* 0x30000035ff357230 */ /* 0x000fe40000004100 */
[----:B------:R-:W-:Y:S01]  /*0f90*/  FMUL.FTZ R169, R14, R174 ;  /* 0x000000ae0ea97220 */ /* 0x000fe20000410000 */
[----:B------:R-:W-:-:S02]  /*0fa0*/  HADD2.F32 R164, -RZ, R54.H1_H1 ;  /* 0x30000036ffa47230 */ /* 0x000fc40000004100 */
[----:B------:R-:W-:Y:S01]  /*0fb0*/  FADD.FTZ R178, -R177, R55 ;  /* 0x00000037b1b27221 */ /* 0x000fe20000010100 */
[----:B------:R-:W-:Y:S02]  /*0fc0*/  HADD2.F32 R163, -RZ, R54.H0_H0 ;  /* 0x20000036ffa37230 */ /* 0x000fe40000004100 */
[----:B------:R-:W-:Y:S01]  /*0fd0*/  FADD.FTZ R139, R159, R139 ;  /* 0x0000008b9f8b7221 */ /* 0x000fe20000010000 */
[----:B------:R-:W-:Y:S02]  /*0fe0*/  HADD2.F32 R55, -RZ, R60.H0_H0 ;  /* 0x2000003cff377230 */ /* 0x000fe40000004100 */
[-C--:B------:R-:W-:Y:S01]  /*0ff0*/  FFMA.FTZ R141, R66, R159.reuse, R141 ;  /* 0x0000009f428d7223 */ /* 0x080fe2000001008d */
[----:B------:R-:W-:Y:S01]  /*1000*/  FFMA.FTZ R69, R34, R159, R69 ;  /* 0x0000009f22457223 */ /* 0x000fe20000010045 */
[----:B------:R-:W-:Y:S02]  /*1010*/  HADD2.F32 R52, -RZ, R52.H1_H1 ;  /* 0x30000034ff347230 */ /* 0x000fe40000004100 */
[----:B------:R-:W-:Y:S01]  /*1020*/  FADD.FTZ R160, -R177, R160 ;  /* 0x000000a0b1a07221 */ /* 0x000fe20000010100 */
[----:B------:R-:W-:Y:S01]  /*1030*/  FMUL.FTZ R159, R157, R172 ;  /* 0x000000ac9d9f7220 */ /* 0x000fe20000410000 */
[----:B------:R-:W-:Y:S01]  /*1040*/  FFMA.FTZ R74, R30, R173, R169 ;  /* 0x000000ad1e4a7223 */ /* 0x000fe200000100a9 */
[----:B------:R-:W-:Y:S01]  /*1050*/  FADD.FTZ R130, R171, R130 ;  /* 0x00000082ab827221 */ /* 0x000fe20000010000 */
[----:B------:R-:W-:Y:S01]  /*1060*/  FFMA.FTZ R129, R70, R171, R129 ;  /* 0x000000ab46817223 */ /* 0x000fe20000010081 */
[----:B------:R-:W-:Y:S01]  /*1070*/  FADD.FTZ R125, R170, R125 ;  /* 0x0000007daa7d7221 */ /* 0x000fe20000010000 */
[----:B------:R-:W-:Y:S01]  /*1080*/  FFMA.FTZ R126, R75, R170, R126 ;  /* 0x000000aa4b7e7223 */ /* 0x000fe2000001007e */
[C---:B------:R-:W-:Y:S01]  /*1090*/  FADD.FTZ R166, -R177.reuse, R53 ;  /* 0x00000035b1a67221 */ /* 0x040fe20000010100 */
[C---:B------:R-:W-:Y:S01]  /*10a0*/  FADD.FTZ R172, -R177.reuse, R164 ;  /* 0x000000a4b1ac7221 */ /* 0x040fe20000010100 */
[----:B------:R-:W-:Y:S01]  /*10b0*/  FADD.FTZ R168, -R177, R163 ;  /* 0x000000a3b1a87221 */ /* 0x000fe20000010100 */
[----:B------:R-:W-:-:S02]  /*10c0*/  HADD2.F32 R53, -RZ, R56.H0_H0 ;  /* 0x20000038ff357230 */ /* 0x000fc40000004100 */
[----:B------:R-:W-:Y:S01]  /*10d0*/  FMUL.FTZ R163, R157, R160 ;  /* 0x000000a09da37220 */ /* 0x000fe20000410000 */
[--C-:B------:R-:W-:Y:S02]  /*10e0*/  HADD2.F32 R164, -RZ, R57.reuse.H0_H0 ;  /* 0x20000039ffa47230 */ /* 0x100fe40000004100 */
[----:B------:R-:W-:Y:S02]  /*10f0*/  HADD2.F32 R169, -RZ, R57.H1_H1 ;  /* 0x30000039ffa97230 */ /* 0x000fe40000004100 */
[----:B------:R-:W-:Y:S01]  /*1100*/  FMUL.FTZ R57, R8, R55 ;  /* 0x0000003708397220 */ /* 0x000fe20000410000 */
[--C-:B------:R-:W-:Y:S02]  /*1110*/  HADD2.F32 R170, -RZ, R58.reuse.H0_H0 ;  /* 0x2000003affaa7230 */ /* 0x100fe40000004100 */
[----:B------:R-:W-:Y:S02]  /*1120*/  HADD2.F32 R171, -RZ, R58.H1_H1 ;  /* 0x3000003affab7230 */ /* 0x000fe40000004100 */
[----:B------:R-:W-:Y:S01]  /*1130*/  FADD.FTZ R123, R173, R123 ;  /* 0x0000007bad7b7221 */ /* 0x000fe20000010000 */
[----:B------:R-:W-:-:S02]  /*1140*/  HADD2.F32 R58, -RZ, R61.H0_H0 ;  /* 0x2000003dff3a7230 */ /* 0x000fc40000004100 */
[----:B------:R-:W-:Y:S01]  /*1150*/  FFMA.FTZ R124, R159, R173, R124 ;  /* 0x000000ad9f7c7223 */ /* 0x000fe2000001007c */
[C---:B------:R-:W-:Y:S01]  /*1160*/  FADD.FTZ R54, -R177.reuse, R52 ;  /* 0x00000034b1367221 */ /* 0x040fe20000010100 */
[----:B------:R-:W-:Y:S01]  /*1170*/  FADD.FTZ R162, -R177, R162 ;  /* 0x000000a2b1a27221 */ /* 0x000fe20000010100 */
[----:B------:R-:W-:Y:S02]  /*1180*/  HADD2.F32 R60, -RZ, R60.H1_H1 ;  /* 0x3000003cff3c7230 */ /* 0x000fe40000004100 */
[----:B------:R-:W-:Y:S01]  /*1190*/  FADD.FTZ R119, R176, R119 ;  /* 0x00000077b0777221 */ /* 0x000fe20000010000 */
[-C--:B------:R-:W-:Y:S01]  /*11a0*/  FFMA.FTZ R120, R161, R176.reuse, R120 ;  /* 0x000000b0a1787223 */ /* 0x080fe20000010078 */
[----:B------:R-:W-:Y:S01]  /*11b0*/  FFMA.FTZ R158, R31, R176, R158 ;  /* 0x000000b01f9e7223 */ /* 0x000fe2000001009e */
[----:B------:R-:W-:Y:S01]  /*11c0*/  FADD.FTZ R121, R174, R121 ;  /* 0x00000079ae797221 */ /* 0x000fe20000010000 */
[----:B------:R-:W-:Y:S01]  /*11d0*/  FFMA.FTZ R122, R159, R174, R122 ;  /* 0x000000ae9f7a7223 */ /* 0x000fe2000001007a */
[----:B------:R-:W-:-:S02]  /*11e0*/  HADD2.F32 R173, -RZ, R59.H0_H0 ;  /* 0x2000003bffad7230 */ /* 0x000fc40000004100 */
[----:B------:R-:W-:Y:S01]  /*11f0*/  FADD.FTZ R176, -R177, R165 ;  /* 0x000000a5b1b07221 */ /* 0x000fe20000010100 */
[----:B------:R-:W-:Y:S02]  /*1200*/  HADD2.F32 R175, -RZ, R59.H1_H1 ;  /* 0x3000003bffaf7230 */ /* 0x000fe40000004100 */
[----:B------:R-:W-:Y:S01]  /*1210*/  FADD.FTZ R117, R53, R117 ;  /* 0x0000007535757221 */ /* 0x000fe20000010000 */
[--C-:B------:R-:W-:Y:S02]  /*1220*/  HADD2.F32 R59, -RZ, R62.reuse.H0_H0 ;  /* 0x2000003eff3b7230 */ /* 0x100fe40000004100 */
[-C--:B------:R-:W-:Y:S01]  /*1230*/  FFMA.FTZ R110, R163, R53.reuse, R110 ;  /* 0x00000035a36e7223 */ /* 0x080fe2000001006e */
[----:B------:R-:W-:Y:S02]  /*1240*/  HADD2.F32 R174, -RZ, R62.H1_H1 ;  /* 0x3000003effae7230 */ /* 0x000fe40000004100 */
[----:B------:R-:W-:Y:S01]  /*1250*/  FFMA.FTZ R62, R24, R53, R57 ;  /* 0x00000035183e7223 */ /* 0x000fe20000010039 */
[----:B------:R-:W-:-:S02]  /*1260*/  HADD2.F32 R177, -RZ, R63.H0_H0 ;  /* 0x2000003fffb17230 */ /* 0x000fc40000004100 */
[C---:B------:R-:W-:Y:S01]  /*1270*/  FMUL.FTZ R160, R157.reuse, R54 ;  /* 0x000000369da07220 */ /* 0x040fe20000410000 */
[----:B------:R-:W-:Y:S02]  /*1280*/  HADD2.F32 R52, -RZ, R63.H1_H1 ;  /* 0x3000003fff347230 */ /* 0x000fe40000004100 */
[----:B------:R-:W-:Y:S01]  /*1290*/  FMUL.FTZ R53, R10, R58 ;  /* 0x0000003a0a357220 */ /* 0x000fe20000410000 */
[----:B------:R-:W-:Y:S02]  /*12a0*/  HADD2.F32 R56, -RZ, R56.H1_H1 ;  /* 0x30000038ff387230 */ /* 0x000fe40000004100 */
[----:B------:R-:W-:Y:S01]  /*12b0*/  FMUL.FTZ R63, R157, R162 ;  /* 0x000000a29d3f7220 */ /* 0x000fe20000410000 */
[----:B------:R-:W-:Y:S02]  /*12c0*/  HADD2.F32 R61, -RZ, R61.H1_H1 ;  /* 0x3000003dff3d7230 */ /* 0x000fe40000004100 */
[----:B------:R-:W-:Y:S01]  /*12d0*/  FMUL.FTZ R54, R9, R60 ;  /* 0x0000003c09367220 */ /* 0x000fe20000410000 */
[----:B------:R-:W-:Y:S01]  /*12e0*/  FADD.FTZ R115, R164, R115 ;  /* 0x00000073a4737221 */ /* 0x000fe20000010000 */
[-C--:B------:R-:W-:Y:S01]  /*12f0*/  FFMA.FTZ R108, R63, R164.reuse, R108 ;  /* 0x000000a43f6c7223 */ /* 0x080fe2000001006c */
[----:B------:R-:W-:Y:S01]  /*1300*/  FFMA.FTZ R162, R26, R164, R53 ;  /* 0x000000a41aa27223 */ /* 0x000fe20000010035 */
[----:B------:R-:W-:Y:S01]  /*1310*/  FFMA.FTZ R165, R25, R56, R54 ;  /* 0x0000003819a57223 */ /* 0x000fe20000010036 */
[----:B------:R-:W-:Y:S01]  /*1320*/  FMUL.FTZ R164, R157, R166 ;  /* 0x000000a69da47220 */ /* 0x000fe20000410000 */
[----:B------:R-:W-:Y:S01]  /*1330*/  FMUL.FTZ R54, R11, R61 ;  /* 0x0000003d0b367220 */ /* 0x000fe20000410000 */
[----:B------:R-:W-:Y:S01]  /*1340*/  FMUL.FTZ R53, R4, R59 ;  /* 0x0000003b04357220 */ /* 0x000fe20000410000 */
        /* <DEDUP_REMOVED lines=96> */
.L_x_1538:
[----:B------:R-:W3:Y:S01]  /*1950*/  S2R R55, SR_CgaCtaId ;  /* 0x0000000000377919 */ /* 0x000ee20000008800 */
[----:B------:R-:W-:Y:S01]  /*1960*/  LOP3.LUT P2, RZ, R84, 0x1f, RZ, 0xc0, !PT ;  /* 0x0000001f54ff7812 */ /* 0x000fe2000784c0ff */
[----:B--2---:R-:W-:Y:S01]  /*1970*/  FADD.FTZ R61, R56, R61 ;  /* 0x0000003d383d7221 */ /* 0x004fe20000010000 */
[----:B------:R-:W-:Y:S01]  /*1980*/  MOV R52, 0x400 ;  /* 0x0000040000347802 */ /* 0x000fe20000000f00 */
[----:B-1----:R-:W-:Y:S01]  /*1990*/  FADD.FTZ R60, R54, R53 ;  /* 0x00000035363c7221 */ /* 0x002fe20000010000 */
[----:B------:R-:W-:Y:S05]  /*19a0*/  WARPSYNC.ALL ;  /* 0x0000000000007948 */ /* 0x000fea0003800000 */
[----:B---3--:R-:W-:-:S04]  /*19b0*/  LEA R55, R55, R52, 0x18 ;  /* 0x0000003437377211 */ /* 0x008fc800078ec0ff */
[----:B------:R-:W-:Y:S02]  /*19c0*/  @!P2 IADD3 R52, R151, R176, RZ ;  /* 0x000000b09734a210 */ /* 0x000fe40007ffe0ff */
[-C--:B------:R-:W-:Y:S02]  /*19d0*/  LEA R176, R176, R55.reuse, 0x3 ;  /* 0x00000037b0b07211 */ /* 0x080fe400078e18ff */
[----:B------:R-:W-:-:S05]  /*19e0*/  @!P2 LEA R174, R52, R55, 0x3 ;  /* 0x0000003734aea211 */ /* 0x000fca00078e18ff */
[----:B------:R-:W-:Y:S01]  /*19f0*/  @!P2 STS.64 [R174+0x2000], R60 ;  /* 0x0020003cae00a388 */ /* 0x000fe20000000a00 */
[----:B------:R-:W-:Y:S06]  /*1a00*/  BAR.SYNC.DEFER_BLOCKING 0x0 ;  /* 0x0000000000007b1d */ /* 0x000fec0000010000 */
[----:B0-----:R-:W0:Y:S04]  /*1a10*/  LDS.128 R52, [R176+0x2000] ;  /* 0x00200000b0347984 */ /* 0x001e280000000c00 */
[----:B------:R-:W1:Y:S01]  /*1a20*/  LDS.128 R56, [R176+0x2010] ;  /* 0x00201000b0387984 */ /* 0x000e620000000c00 */
[----:B0-----:R-:W-:Y:S01]  /*1a30*/  FADD.FTZ R177, RZ, R52 ;  /* 0x00000034ffb17221 */ /* 0x001fe20000010000 */
[----:B------:R-:W-:Y:S01]  /*1a40*/  FADD.FTZ R52, RZ, R53 ;  /* 0x00000035ff347221 */ /* 0x000fe20000010000 */
[----:B-----5:R-:W-:-:S02]  /*1a50*/  @P1 MOV R53, R76 ;  /* 0x0000004c00351202 */ /* 0x020fc40000000f00 */
[----:B------:R-:W-:Y:S01]  /*1a60*/  FADD.FTZ R177, R54, R177 ;  /* 0x000000b136b17221 */ /* 0x000fe20000010000 */
[----:B------:R-:W-:Y:S01]  /*1a70*/  FADD.FTZ R52, R55, R52 ;  /* 0x0000003437347221 */ /* 0x000fe20000010000 */
[----:B------:R-:W-:Y:S01]  /*1a80*/  @P1 LOP3.LUT P6, RZ, R53, 0xff, RZ, 0xc0, !PT ;  /* 0x000000ff35ff1812 */ /* 0x000fe200078cc0ff */
[----:B------:R-:W-:Y:S02]  /*1a90*/  @P0 HADD2.F32 R53, -RZ, R36.H0_H0 ;  /* 0x20000024ff350230 */ /* 0x000fe40000004100 */
[----:B-1----:R-:W-:Y:S01]  /*1aa0*/  FADD.FTZ R177, R177, R56 ;  /* 0x00000038b1b17221 */ /* 0x002fe20000010000 */
[----:B------:R-:W-:Y:S01]  /*1ab0*/  FADD.FTZ R52, R52, R57 ;  /* 0x0000003934347221 */ /* 0x000fe20000010000 */
[--C-:B------:R-:W-:Y:S01]  /*1ac0*/  @P0 HADD2.F32 R55, -RZ, R37.reuse.H0_H0 ;  /* 0x20000025ff370230 */ /* 0x100fe20000004100 */
[----:B------:R-:W-:Y:S01]  /*1ad0*/  @P1 MOV R54, R2 ;  /* 0x0000000200361202 */ /* 0x000fe20000000f00 */
[----:B------:R-:W-:Y:S01]  /*1ae0*/  FADD.FTZ R58, R58, R177 ;  /* 0x000000b13a3a7221 */ /* 0x000fe20000010000 */
[----:B------:R-:W-:Y:S01]  /*1af0*/  FADD.FTZ R52, R59, R52 ;  /* 0x000000343b347221 */ /* 0x000fe20000010000 */
[----:B------:R-:W-:-:S02]  /*1b00*/  @P0 HADD2.F32 R57, -RZ, R37.H1_H1 ;  /* 0x30000025ff390230 */ /* 0x000fc40000004100 */
[----:B------:R-:W-:Y:S01]  /*1b10*/  FMUL.FTZ R58, R58, UR18 ;  /* 0x000000123a3a7c20 */ /* 0x000fe20008410000 */
[----:B------:R-:W-:Y:S01]  /*1b20*/  FMUL.FTZ R177, R52, UR18 ;  /* 0x0000001234b17c20 */ /* 0x000fe20008410000 */
[----:B------:R-:W-:Y:S02]  /*1b30*/  IMAD.MOV.U32 R52, RZ, RZ, R82 ;  /* 0x000000ffff347224 */ /* 0x000fe400078e0052 */
[----:B------:R-:W-:Y:S01]  /*1b40*/  @P0 HADD2.F32 R59, -RZ, R38.H0_H0 ;  /* 0x20000026ff3b0230 */ /* 0x000fe20000004100 */
[----:B------:R-:W-:Y:S02]  /*1b50*/  FSEL R174, R58, RZ, !P5 ;  /* 0x000000ff3aae7208 */ /* 0x000fe40006800000 */
[----:B------:R-:W-:Y:S02]  /*1b60*/  LOP3.LUT P2, RZ, R52, 0xff, RZ, 0xc0, !PT ;  /* 0x000000ff34ff7812 */ /* 0x000fe4000784c0ff */
[----:B------:R-:W-:Y:S01]  /*1b70*/  LOP3.LUT P5, RZ, R82, 0xff00, RZ, 0xc0, !PT ;  /* 0x0000ff0052ff7812 */ /* 0x000fe200078ac0ff */
        /* <DEDUP_REMOVED lines=8> */
[C---:B------:R-:W-:Y:S01]  /*1c00*/  FMUL.FTZ R0, R157.reuse, R0 ;  /* 0x000000009d007220 */ /* 0x040fe20000410000 */
[----:B------:R-:W-:Y:S01]  /*1c10*/  FMUL.FTZ R52, R157, R64 ;  /* 0x000000409d347220 */ /* 0x000fe20000410000 */
[----:B------:R-:W-:Y:S01]  /*1c20*/  FADD.FTZ R68, R71, -R68 ;  /* 0x8000004447447221 */ /* 0x000fe20000010000 */
[----:B------:R-:W-:Y:S01]  /*1c30*/  FMUL.FTZ R66, R157, R66 ;  /* 0x000000429d427220 */ /* 0x000fe20000410000 */
[----:B------:R-:W-:Y:S01]  /*1c40*/  @P0 FADD.FTZ R0, R0, R53 ;  /* 0x0000003500000221 */ /* 0x000fe20000010000 */
[----:B------:R-:W-:-:S02]  /*1c50*/  @P0 HADD2.F32 R53, -RZ, R36.H1_H1 ;  /* 0x30000024ff350230 */ /* 0x000fc40000004100 */
[----:B------:R-:W-:Y:S01]  /*1c60*/  FADD.FTZ R70, R73, -R70 ;  /* 0x8000004649467221 */ /* 0x000fe20000010000 */
[-CC-:B------:R-:W-:Y:S01]  /*1c70*/  FFMA.FTZ R159, R159, R177.reuse, R174.reuse ;  /* 0x000000b19f9f7223 */ /* 0x180fe200000100ae */
[----:B------:R-:W-:Y:S01]  /*1c80*/  FMUL.FTZ R64, R0, UR19 ;  /* 0x0000001300407c20 */ /* 0x000fe20008410000 */
[-CC-:B------:R-:W-:Y:S01]  /*1c90*/  FFMA.FTZ R75, R75, R177.reuse, R174.reuse ;  /* 0x000000b14b4b7223 */ /* 0x180fe200000100ae */
[----:B------:R-:W-:Y:S01]  /*1ca0*/  @P0 FADD.FTZ R52, R52, R53 ;  /* 0x0000003534340221 */ /* 0x000fe20000010000 */
[C---:B------:R-:W-:Y:S01]  /*1cb0*/  FMUL.FTZ R68, R157.reuse, R68 ;  /* 0x000000449d447220 */ /* 0x040fe20000410000 */
[----:B------:R-:W-:Y:S01]  /*1cc0*/  @P0 FADD.FTZ R66, R66, R55 ;  /* 0x0000003742420221 */ /* 0x000fe20000010000 */
[----:B------:R-:W-:Y:S01]  /*1cd0*/  FADD.FTZ R74, R74, -R159 ;  /* 0x8000009f4a4a7221 */ /* 0x000fe20000010000 */
[----:B------:R-:W-:Y:S01]  /*1ce0*/  FMUL.FTZ R65, R52, UR19 ;  /* 0x0000001334417c20 */ /* 0x000fe20008410000 */
[----:B------:R-:W-:Y:S01]  /*1cf0*/  FMUL.FTZ R70, R157, R70 ;  /* 0x000000469d467220 */ /* 0x000fe20000410000 */
[----:B------:R-:W-:Y:S01]  /*1d00*/  FADD.FTZ R72, R72, -R75 ;  /* 0x8000004b48487221 */ /* 0x000fe20000010000 */
[----:B------:R-:W-:Y:S01]  /*1d10*/  FSEL R159, R64, RZ, P2 ;  /* 0x000000ff409f7208 */ /* 0x000fe20001000000 */
[-CC-:B------:R-:W-:Y:S01]  /*1d20*/  FFMA.FTZ R161, R161, R177.reuse, R174.reuse ;  /* 0x000000b1a1a17223 */ /* 0x180fe200000100ae */
[----:B------:R-:W-:Y:S01]  /*1d30*/  @P0 FADD.FTZ R68, R68, R57 ;  /* 0x0000003944440221 */ /* 0x000fe20000010000 */
[----:B------:R-:W-:Y:S01]  /*1d40*/  @P1 LOP3.LUT P2, RZ, R76, 0xff00, RZ, 0xc0, !PT ;  /* 0x0000ff004cff1812 */ /* 0x000fe2000784c0ff */
[----:B------:R-:W-:Y:S01]  /*1d50*/  FMUL.FTZ R67, R66, UR19 ;  /* 0x0000001342437c20 */ /* 0x000fe20008410000 */
[----:B------:R-:W-:Y:S01]  /*1d60*/  @P1 FSEL R64, R64, RZ, P6 ;  /* 0x000000ff40401208 */ /* 0x000fe20003000000 */
[----:B------:R-:W-:Y:S01]  /*1d70*/  @P0 FADD.FTZ R70, R70, R59 ;  /* 0x0000003b46460221 */ /* 0x000fe20000010000 */
[----:B------:R-:W-:Y:S01]  /*1d80*/  LOP3.LUT P6, RZ, R82, 0xff0000, RZ, 0xc0, !PT ;  /* 0x00ff000052ff7812 */ /* 0x000fe200078cc0ff */
[----:B------:R-:W-:Y:S01]  /*1d90*/  @P0 HADD2.F32 R53, -RZ, R38.H1_H1 ;  /* 0x30000026ff350230 */ /* 0x000fe20000004100 */
[----:B------:R-:W-:Y:S01]  /*1da0*/  FSEL R176, R65, RZ, P5 ;  /* 0x000000ff41b07208 */ /* 0x000fe20002800000 */
[----:B------:R-:W-:Y:S01]  /*1db0*/  FMUL.FTZ R72, R157, R72 ;  /* 0x000000489d487220 */ /* 0x000fe20000410000 */
[----:B------:R-:W-:Y:S01]  /*1dc0*/  @P1 LOP3.LUT P5, RZ, R76, 0xff0000, RZ, 0xc0, !PT ;  /* 0x00ff00004cff1812 */ /* 0x000fe200078ac0ff */
[----:B------:R-:W-:Y:S01]  /*1dd0*/  FADD.FTZ R158, R158, -R161 ;  /* 0x800000a19e9e7221 */ /* 0x000fe20000010000 */
[----:B------:R-:W-:Y:S01]  /*1de0*/  @P1 FSEL R65, R65, RZ, P2 ;  /* 0x000000ff41411208 */ /* 0x000fe20001000000 */
[----:B------:R-:W-:Y:S01]  /*1df0*/  FMUL.FTZ R69, R68, UR19 ;  /* 0x0000001344457c20 */ /* 0x000fe20008410000 */
[----:B------:R-:W-:Y:S01]  /*1e00*/  LOP3.LUT P2, RZ, R82, 0xff000000, RZ, 0xc0, !PT ;  /* 0xff00000052ff7812 */ /* 0x000fe2000784c0ff */
[----:B------:R-:W-:Y:S01]  /*1e10*/  FMUL.FTZ R71, R70, UR19 ;  /* 0x0000001346477c20 */ /* 0x000fe20008410000 */
[C---:B------:R-:W-:Y:S01]  /*1e20*/  FSEL R161, R67.reuse, RZ, P6 ;  /* 0x000000ff43a17208 */ /* 0x040fe20003000000 */
[--C-:B------:R-:W-:Y:S01]  /*1e30*/  @P0 HADD2.F32 R55, -RZ, R39.reuse.H0_H0 ;  /* 0x20000027ff370230 */ /* 0x100fe20000004100 */
[----:B------:R-:W-:Y:S01]  /*1e40*/  @P1 FSEL R67, R67, RZ, P5 ;  /* 0x000000ff43431208 */ /* 0x000fe20002800000 */
[----:B------:R-:W-:Y:S01]  /*1e50*/  @P0 FADD.FTZ R72, R72, R53 ;  /* 0x0000003548480221 */ /* 0x000fe20000010000 */
[----:B------:R-:W-:Y:S01]  /*1e60*/  LOP3.LUT P5, RZ, R83, 0xff, RZ, 0xc0, !PT ;  /* 0x000000ff53ff7812 */ /* 0x000fe200078ac0ff */
[----:B------:R-:W-:Y:S01]  /*1e70*/  FMUL.FTZ R74, R157, R74 ;  /* 0x0000004a9d4a7220 */ /* 0x000fe20000410000 */
[----:B------:R-:W-:Y:S01]  /*1e80*/  @P1 LOP3.LUT P6, RZ, R76, 0xff000000, RZ, 0xc0, !PT ;  /* 0xff0000004cff1812 */ /* 0x000fe200078cc0ff */
[----:B------:R-:W-:Y:S01]  /*1e90*/  FMUL.FTZ R73, R72, UR19 ;  /* 0x0000001348497c20 */ /* 0x000fe20008410000 */
[----:B------:R-:W-:Y:S01]  /*1ea0*/  FSEL R178, R69, RZ, P2 ;  /* 0x000000ff45b27208 */ /* 0x000fe20001000000 */
[----:B------:R-:W-:Y:S01]  /*1eb0*/  @P0 HADD2.F32 R57, -RZ, R39.H1_H1 ;  /* 0x30000027ff390230 */ /* 0x000fe20000004100 */
[----:B------:R-:W-:Y:S01]  /*1ec0*/  ISETP.NE.U32.AND P2, PT, RZ, UR20, PT ;  /* 0x00000014ff007c0c */ /* 0x000fe2000bf45070 */
        /* <DEDUP_REMOVED lines=8> */
[-CC-:B------:R-:W-:Y:S01]  /*1f50*/  FFMA.FTZ R163, R163, R177.reuse, R174.reuse ;  /* 0x000000b1a3a37223 */ /* 0x180fe200000100ae */
[----:B------:R-:W-:Y:S01]  /*1f60*/  ISETP.NE.AND.EX P2, PT, RZ, UR21, PT, P2 ;  /* 0x00000015ff007c0c */ /* 0x000fe2000bf45320 */
[----:B------:R-:W-:Y:S01]  /*1f70*/  FMUL.FTZ R82, R158, UR19 ;  /* 0x000000139e527c20 */ /* 0x000fe20008410000 */
[----:B------:R-:W-:Y:S01]  /*1f80*/  FSEL R180, R73, RZ, P5 ;  /* 0x000000ff49b47208 */ /* 0x000fe20002800000 */
[-CC-:B------:R-:W-:Y:S01]  /*1f90*/  FFMA.FTZ R160, R160, R177.reuse, R174.reuse ;  /* 0x000000b1a0a07223 */ /* 0x180fe200000100ae */
[----:B------:R-:W-:Y:S01]  /*1fa0*/  LOP3.LUT P5, RZ, R83, 0xff0000, RZ, 0xc0, !PT ;  /* 0x00ff000053ff7812 */ /* 0x000fe200078ac0ff */
[-C--:B------:R-:W-:Y:S01]  /*1fb0*/  FFMA.FTZ R63, R63, R177.reuse, R174 ;  /* 0x000000b13f3f7223 */ /* 0x080fe200000100ae */
[----:B------:R-:W-:Y:S01]  /*1fc0*/  @P1 FSEL R71, R71, RZ, P6 ;  /* 0x000000ff47471208 */ /* 0x000fe20003000000 */
[----:B------:R-:W-:Y:S01]  /*1fd0*/  FADD.FTZ R62, R62, -R163 ;  /* 0x800000a33e3e7221 */ /* 0x000fe20000010000 */
[----:B------:R-:W-:Y:S01]  /*1fe0*/  @P1 LOP3.LUT P6, RZ, R77, 0xff00, RZ, 0xc0, !PT ;  /* 0x0000ff004dff1812 */ /* 0x000fe200078cc0ff */
[----:B------:R-:W-:Y:S01]  /*1ff0*/  FADD.FTZ R160, R165, -R160 ;  /* 0x800000a0a5a07221 */ /* 0x000fe20000010000 */
[----:B------:R-:W-:Y:S01]  /*2000*/  FSEL R181, R75, RZ, P5 ;  /* 0x000000ff4bb57208 */ /* 0x000fe20002800000 */
[----:B------:R-:W-:Y:S01]  /*2010*/  FADD.FTZ R162, R162, -R63 ;  /* 0x8000003fa2a27221 */ /* 0x000fe20000010000 */
        /* <DEDUP_REMOVED lines=8> */
[----:B------:R-:W-:Y:S01]  /*20a0*/  @P2 IADD3 R56, P5, R153, UR20, RZ ;  /* 0x0000001499382c10 */ /* 0x000fe2000ffbe0ff */
[----:B------:R-:W-:Y:S01]  /*20b0*/  FFMA.FTZ R172, R172, R177, R174 ;  /* 0x000000b1acac7223 */ /* 0x000fe200000100ae */
[----:B------:R-:W-:Y:S01]  /*20c0*/  @P1 FSEL R75, R75, RZ, P6 ;  /* 0x000000ff4b4b1208 */ /* 0x000fe20003000000 */
[----:B------:R-:W-:Y:S01]  /*20d0*/  FMUL.FTZ R63, R157, R62 ;  /* 0x0000003e9d3f7220 */ /* 0x000fe20000410000 */
[----:B------:R-:W-:Y:S01]  /*20e0*/  @P1 LOP3.LUT P6, RZ, R77, 0xff000000, RZ, 0xc0, !PT ;  /* 0xff0000004dff1812 */ /* 0x000fe200078cc0ff */
[--C-:B------:R-:W-:Y:S01]  /*20f0*/  @P0 HADD2.F32 R55, -RZ, R41.reuse.H0_H0 ;  /* 0x20000029ff370230 */ /* 0x100fe20000004100 */
[----:B------:R-:W-:Y:S01]  /*2100*/  @P2 IADD3.X R57, R154, UR21, RZ, P5, !PT ;  /* 0x000000159a392c10 */ /* 0x000fe2000affe4ff */
[----:B------:R-:W-:Y:S01]  /*2110*/  FMUL.FTZ R160, R157, R160 ;  /* 0x000000a09da07220 */ /* 0x000fe20000410000 */
[----:B------:R-:W-:Y:S01]  /*2120*/  @P1 IADD3 R60, P5, R153, R80, RZ ;  /* 0x00000050993c1210 */ /* 0x000fe20007fbe0ff */
[----:B------:R-:W-:Y:S01]  /*2130*/  FMUL.FTZ R162, R157, R162 ;  /* 0x000000a29da27220 */ /* 0x000fe20000410000 */
[----:B------:R-:W-:Y:S01]  /*2140*/  @P1 FSEL R82, R82, RZ, P6 ;  /* 0x000000ff52521208 */ /* 0x000fe20003000000 */
[----:B------:R-:W-:Y:S01]  /*2150*/  FADD.FTZ R164, R169, -R164 ;  /* 0x800000a4a9a47221 */ /* 0x000fe20000010000 */
[----:B------:R-:W-:Y:S01]  /*2160*/  IADD3 R58, P6, R153, UR22, RZ ;  /* 0x00000016993a7c10 */ /* 0x000fe2000ffde0ff */
[----:B------:R-:W-:Y:S01]  /*2170*/  FADD.FTZ R166, R166, -R167 ;  /* 0x800000a7a6a67221 */ /* 0x000fe20000010000 */
[----:B------:R-:W-:Y:S01]  /*2180*/  MOV R53, R78 ;  /* 0x0000004e00357202 */ /* 0x000fe20000000f00 */
[----:B------:R-:W-:Y:S01]  /*2190*/  FADD.FTZ R168, R171, -R168 ;  /* 0x800000a8aba87221 */ /* 0x000fe20000010000 */
[----:B------:R-:W-:Y:S01]  /*21a0*/  @P1 IADD3.X R61, R154, R81, RZ, P5, !PT ;  /* 0x000000519a3d1210 */ /* 0x000fe20002ffe4ff */
[----:B------:R-:W-:Y:S01]  /*21b0*/  FADD.FTZ R170, R173, -R170 ;  /* 0x800000aaadaa7221 */ /* 0x000fe20000010000 */
[----:B------:R-:W-:Y:S01]  /*21c0*/  @P1 LOP3.LUT P5, RZ, R54, 0xff, RZ, 0xc0, !PT ;  /* 0x000000ff36ff1812 */ /* 0x000fe200078ac0ff */
[--C-:B------:R-:W-:Y:S01]  /*21d0*/  @P0 HADD2.F32 R54, -RZ, R40.reuse.H0_H0 ;  /* 0x20000028ff360230 */ /* 0x100fe20000004100 */
[----:B------:R-:W-:Y:S01]  /*21e0*/  IADD3.X R59, R154, UR23, RZ, P6, !PT ;  /* 0x000000179a3b7c10 */ /* 0x000fe2000b7fe4ff */
[----:B------:R-:W-:Y:S01]  /*21f0*/  FADD.FTZ R172, R175, -R172 ;  /* 0x800000acafac7221 */ /* 0x000fe20000010000 */
[----:B------:R-:W-:Y:S01]  /*2200*/  @P2 F2FP.F16.F32.PACK_AB R0, RZ, R0 ;  /* 0x00000000ff00223e */ /* 0x000fe200000000ff */
[----:B------:R-:W-:Y:S01]  /*2210*/  @P0 FADD.FTZ R162, R162, R55 ;  /* 0x00000037a2a20221 */ /* 0x000fe20000010000 */
[----:B------:R-:W-:Y:S01]  /*2220*/  @P2 F2FP.F16.F32.PACK_AB R66, RZ, R66 ;  /* 0x00000042ff42223e */ /* 0x000fe200000000ff */
[----:B------:R-:W-:Y:S01]  /*2230*/  @P0 FADD.FTZ R63, R63, R54 ;  /* 0x000000363f3f0221 */ /* 0x000fe20000010000 */
[----:B------:R-:W-:Y:S01]  /*2240*/  @P2 F2FP.F16.F32.PACK_AB R70, RZ, R70 ;  /* 0x00000046ff46223e */ /* 0x000fe200000000ff */
[C---:B------:R-:W-:Y:S01]  /*2250*/  FMUL.FTZ R164, R157.reuse, R164 ;  /* 0x000000a49da47220 */ /* 0x040fe20000410000 */
[----:B------:R-:W-:Y:S01]  /*2260*/  @P2 F2FP.F16.F32.PACK_AB R74, RZ, R74 ;  /* 0x0000004aff4a223e */ /* 0x000fe200000000ff */
[----:B------:R-:W-:Y:S01]  /*2270*/  FMUL.FTZ R166, R157, R166 ;  /* 0x000000a69da67220 */ /* 0x000fe20000410000 */
[----:B------:R-:W-:Y:S01]  /*2280*/  LOP3.LUT P6, RZ, R53, 0xff, RZ, 0xc0, !PT ;  /* 0x000000ff35ff7812 */ /* 0x000fe200078cc0ff */
[----:B------:R-:W-:Y:S01]  /*2290*/  @P0 HADD2.F32 R53, -RZ, R40.H1_H1 ;  /* 0x30000028ff350230 */ /* 0x000fe20000004100 */
[----:B------:R-:W-:Y:S01]  /*22a0*/  @P2 F2FP.F16.F32.PACK_AB R62, RZ, R52 ;  /* 0x00000034ff3e223e */ /* 0x000fe200000000ff */
[C---:B------:R-:W-:Y:S01]  /*22b0*/  FMUL.FTZ R168, R157.reuse, R168 ;  /* 0x000000a89da87220 */ /* 0x040fe20000410000 */
[----:B------:R-:W-:Y:S01]  /*22c0*/  @P2 F2FP.F16.F32.PACK_AB R68, RZ, R68 ;  /* 0x00000044ff44223e */ /* 0x000fe200000000ff */
[C---:B------:R-:W-:Y:S01]  /*22d0*/  FMUL.FTZ R170, R157.reuse, R170 ;  /* 0x000000aa9daa7220 */ /* 0x040fe20000410000 */
[----:B------:R-:W-:Y:S01]  /*22e0*/  @P2 F2FP.F16.F32.PACK_AB R72, RZ, R72 ;  /* 0x00000048ff48223e */ /* 0x000fe200000000ff */
[----:B------:R-:W-:Y:S01]  /*22f0*/  @P0 FADD.FTZ R160, R160, R53 ;  /* 0x00000035a0a00221 */ /* 0x000fe20000010000 */
[----:B------:R-:W-:Y:S01]  /*2300*/  @P2 F2FP.F16.F32.PACK_AB R158, RZ, R158 ;  /* 0x0000009eff9e223e */ /* 0x000fe200000000ff */
[----:B------:R-:W-:Y:S01]  /*2310*/  @P0 HADD2.F32 R53, -RZ, R41.H1_H1 ;  /* 0x30000029ff350230 */ /* 0x000fe20000004100 */
[----:B------:R-:W-:Y:S01]  /*2320*/  @P2 PRMT R44, R0, 0x7610, R44 ;  /* 0x00007610002c2816 */ /* 0x000fe2000000002c */
[--C-:B------:R-:W-:Y:S01]  /*2330*/  @P0 HADD2.F32 R55, -RZ, R42.reuse.H0_H0 ;  /* 0x2000002aff370230 */ /* 0x100fe20000004100 */
[----:B------:R-:W-:Y:S01]  /*2340*/  @P2 PRMT R45, R66, 0x7610, R45 ;  /* 0x00007610422d2816 */ /* 0x000fe2000000002d */
[--C-:B------:R-:W-:Y:S01]  /*2350*/  @P0 HADD2.F32 R54, -RZ, R43.reuse.H1_H1 ;  /* 0x3000002bff360230 */ /* 0x100fe20000004100 */
[----:B------:R-:W-:Y:S01]  /*2360*/  @P2 PRMT R46, R70, 0x7610, R46 ;  /* 0x00007610462e2816 */ /* 0x000fe2000000002e */
[----:B------:R-:W-:Y:S01]  /*2370*/  FMUL.FTZ R157, R157, R172 ;  /* 0x000000ac9d9d7220 */ /* 0x000fe20000410000 */
[----:B------:R-:W-:Y:S01]  /*2380*/  @P2 PRMT R47, R74, 0x7610, R47 ;  /* 0x000076104a2f2816 */ /* 0x000fe2000000002f */
[----:B------:R-:W-:Y:S01]  /*2390*/  @P0 FADD.FTZ R164, R164, R53 ;  /* 0x00000035a4a40221 */ /* 0x000fe20000010000 */
[----:B------:R-:W-:Y:S01]  /*23a0*/  @P2 PRMT R44, R44, 0x5410, R62 ;  /* 0x000054102c2c2816 */ /* 0x000fe2000000003e */
[----:B------:R-:W-:Y:S01]  /*23b0*/  @P0 FADD.FTZ R166, R166, R55 ;  /* 0x00000037a6a60221 */ /* 0x000fe20000010000 */
[----:B------:R-:W-:Y:S01]  /*23c0*/  @P2 PRMT R45, R45, 0x5410, R68 ;  /* 0x000054102d2d2816 */ /* 0x000fe20000000044 */
[----:B------:R-:W-:Y:S01]  /*23d0*/  @P0 FADD.FTZ R157, R157, R54 ;  /* 0x000000369d9d0221 */ /* 0x000fe20000010000 */
[----:B------:R-:W-:Y:S01]  /*23e0*/  @P2 PRMT R46, R46, 0x5410, R72 ;  /* 0x000054102e2e2816 */ /* 0x000fe20000000048 */
[----:B------:R-:W-:Y:S01]  /*23f0*/  @P0 HADD2.F32 R153, -RZ, R43.H0_H0 ;  /* 0x2000002bff990230 */ /* 0x000fe20000004100 */
[----:B------:R-:W-:Y:S01]  /*2400*/  @P2 PRMT R47, R47, 0x5410, R158 ;  /* 0x000054102f2f2816 */ /* 0x000fe2000000009e */
[----:B------:R-:W-:Y:S01]  /*2410*/  @P0 HADD2.F32 R83, -RZ, R42.H1_H1 ;  /* 0x3000002aff530230 */ /* 0x000fe20000004100 */
[----:B------:R-:W-:-:S02]  /*2420*/  @P2 F2FP.F16.F32.PACK_AB R0, RZ, R63 ;  /* 0x0000003fff00223e */ /* 0x000fc400000000ff */
[----:B------:R-:W-:Y:S01]  /*2430*/  @P1 F2FP.F16.F32.PACK_AB R64, RZ, R64 ;  /* 0x00000040ff40123e */ /* 0x000fe200000000ff */
[----:B------:R0:W-:Y:S01]  /*2440*/  @P2 STG.E.128 desc[UR4][R56.64], R44 ;  /* 0x0000002c38002986 */ /* 0x0001e2000c101d04 */
[----:B------:R-:W-:Y:S01]  /*2450*/  F2FP.F16.F32.PACK_AB R55, R182, R181 ;  /* 0x000000b5b637723e */ /* 0x000fe200000000ff */
[----:B------:R-:W-:Y:S01]  /*2460*/  @P0 FADD.FTZ R170, R170, R153 ;  /* 0x00000099aaaa0221 */ /* 0x000fe20000010000 */
[----:B------:R-:W-:Y:S01]  /*2470*/  F2FP.F16.F32.PACK_AB R54, R180, R179 ;  /* 0x000000b3b436723e */ /* 0x000fe200000000ff */
[----:B------:R-:W-:Y:S01]  /*2480*/  @P0 FADD.FTZ R168, R168, R83 ;  /* 0x00000053a8a80221 */ /* 0x000fe20000010000 */
[----:B------:R-:W-:Y:S02]  /*2490*/  F2FP.F16.F32.PACK_AB R53, R178, R161 ;  /* 0x000000a1b235723e */ /* 0x000fe400000000ff */
[----:B------:R-:W-:Y:S02]  /*24a0*/  F2FP.F16.F32.PACK_AB R52, R176, R159 ;  /* 0x0000009fb034723e */ /* 0x000fe400000000ff */
[----:B------:R-:W-:-:S02]  /*24b0*/  @P1 F2FP.F16.F32.PACK_AB R65, RZ, R65 ;  /* 0x00000041ff41123e */ /* 0x000fc400000000ff */
[----:B------:R-:W-:Y:S01]  /*24c0*/  @P1 PRMT R48, R64, 0x7610, R48 ;  /* 0x0000761040301816 */ /* 0x000fe20000000030 */
[----:B------:R1:W-:Y:S01]  /*24d0*/  STG.E.128 desc[UR4][R58.64], R52 ;  /* 0x000000343a007986 */ /* 0x0003e2000c101d04 */
[----:B------:R-:W-:Y:S01]  /*24e0*/  @P2 F2FP.F16.F32.PACK_AB R66, RZ, R166 ;  /* 0x000000a6ff42223e */ /* 0x000fe200000000ff */
[----:B------:R-:W-:Y:S01]  /*24f0*/  FMUL.FTZ R64, R157, UR19 ;  /* 0x000000139d407c20 */ /* 0x000fe20008410000 */
[----:B------:R-:W-:Y:S02]  /*2500*/  @P1 PRMT R48, R48, 0x5410, R65 ;  /* 0x0000541030301816 */ /* 0x000fe40000000041 */
[----:B------:R-:W-:Y:S02]  /*2510*/  @P1 F2FP.F16.F32.PACK_AB R67, RZ, R67 ;  /* 0x00000043ff43123e */ /* 0x000fe400000000ff */
[----:B0-----:R-:W-:Y:S01]  /*2520*/  @P2 PRMT R44, R0, 0x7610, R44 ;  /* 0x00007610002c2816 */ /* 0x001fe2000000002c */
[----:B------:R-:W-:Y:S01]  /*2530*/  FMUL.FTZ R0, R63, UR19 ;  /* 0x000000133f007c20 */ /* 0x000fe20008410000 */
[----:B------:R-:W-:Y:S01]  /*2540*/  @P2 F2FP.F16.F32.PACK_AB R57, RZ, R160 ;  /* 0x000000a0ff39223e */ /* 0x000fe200000000ff */
[----:B------:R-:W-:Y:S01]  /*2550*/  FMUL.FTZ R63, R168, UR19 ;  /* 0x00000013a83f7c20 */ /* 0x000fe20008410000 */
[----:B------:R-:W-:Y:S01]  /*2560*/  @P2 PRMT R46, R66, 0x7610, R46 ;  /* 0x00007610422e2816 */ /* 0x000fe2000000002e */
[----:B------:R-:W-:Y:S01]  /*2570*/  FMUL.FTZ R160, R160, UR19 ;  /* 0x00000013a0a07c20 */ /* 0x000fe20008410000 */
[----:B------:R-:W-:-:S02]  /*2580*/  FSEL R65, R0, RZ, P6 ;  /* 0x000000ff00417208 */ /* 0x000fc40003000000 */
[----:B------:R-:W-:Y:S02]  /*2590*/  LOP3.LUT P6, RZ, R78, 0xff0000, RZ, 0xc0, !PT ;  /* 0x00ff00004eff7812 */ /* 0x000fe400078cc0ff */
[----:B------:R-:W-:Y:S01]  /*25a0*/  @P2 PRMT R44, R44, 0x5410, R57 ;  /* 0x000054102c2c2816 */ /* 0x000fe20000000039 */
[----:B-1----:R-:W-:Y:S01]  /*25b0*/  FMUL.FTZ R55, R162, UR19 ;  /* 0x00000013a2377c20 */ /* 0x002fe20008410000 */
[----:B------:R-:W-:Y:S01]  /*25c0*/  @P1 FSEL R0, R0, RZ, P5 ;  /* 0x000000ff00001208 */ /* 0x000fe20002800000 */
[----:B------:R-:W-:Y:S01]  /*25d0*/  FMUL.FTZ R57, R166, UR19 ;  /* 0x00000013a6397c20 */ /* 0x000fe20008410000 */
[----:B------:R-:W-:Y:S02]  /*25e0*/  @P1 LOP3.LUT P5, RZ, R2, 0xff0000, RZ, 0xc0, !PT ;  /* 0x00ff000002ff1812 */ /* 0x000fe400078ac0ff */
[----:B------:R-:W-:Y:S02]  /*25f0*/  FSEL R66, R55, RZ, P6 ;  /* 0x000000ff37427208 */ /* 0x000fe40003000000 */
[----:B------:R-:W-:-:S02]  /*2600*/  LOP3.LUT P6, RZ, R79, 0xff, RZ, 0xc0, !PT ;  /* 0x000000ff4fff7812 */ /* 0x000fc400078cc0ff */
[----:B------:R-:W-:Y:S02]  /*2610*/  @P1 PRMT R49, R67, 0x7610, R49 ;  /* 0x0000761043311816 */ /* 0x000fe40000000031 */
[----:B------:R-:W-:Y:S02]  /*2620*/  @P1 FSEL R55, R55, RZ, P5 ;  /* 0x000000ff37371208 */ /* 0x000fe40002800000 */
[----:B------:R-:W-:Y:S01]  /*2630*/  @P2 F2FP.F16.F32.PACK_AB R70, RZ, R170 ;  /* 0x000000aaff46223e */ /* 0x000fe200000000ff */
[----:B------:R-:W-:Y:S01]  /*2640*/  FMUL.FTZ R170, R170, UR19 ;  /* 0x00000013aaaa7c20 */ /* 0x000fe20008410000 */
[----:B------:R-:W-:Y:S02]  /*2650*/  @P1 LOP3.LUT P5, RZ, R3, 0xff, RZ, 0xc0, !PT ;  /* 0x000000ff03ff1812 */ /* 0x000fe400078ac0ff */
[----:B------:R-:W-:Y:S02]  /*2660*/  FSEL R67, R57, RZ, P6 ;  /* 0x000000ff39437208 */ /* 0x000fe40003000000 */
[----:B------:R-:W-:-:S02]  /*2670*/  LOP3.LUT P6, RZ, R79, 0xff00, RZ, 0xc0, !PT ;  /* 0x0000ff004fff7812 */ /* 0x000fc400078cc0ff */
[----:B------:R-:W-:Y:S02]  /*2680*/  @P2 PRMT R47, R70, 0x7610, R47 ;  /* 0x00007610462f2816 */ /* 0x000fe4000000002f */
[----:B------:R-:W-:Y:S02]  /*2690*/  @P1 FSEL R57, R57, RZ, P5 ;  /* 0x000000ff39391208 */ /* 0x000fe40002800000 */
[----:B------:R-:W-:Y:S02]  /*26a0*/  @P2 F2FP.F16.F32.PACK_AB R59, RZ, R162 ;  /* 0x000000a2ff3b223e */ /* 0x000fe400000000ff */
[----:B------:R-:W-:Y:S02]  /*26b0*/  @P1 F2FP.F16.F32.PACK_AB R69, RZ, R69 ;  /* 0x00000045ff45123e */ /* 0x000fe400000000ff */
[----:B------:R-:W-:Y:S02]  /*26c0*/  @P1 LOP3.LUT P5, RZ, R3, 0xff00, RZ, 0xc0, !PT ;  /* 0x0000ff0003ff1812 */ /* 0x000fe400078ac0ff */
[----:B------:R-:W-:-:S02]  /*26d0*/  FSEL R70, R63, RZ, P6 ;  /* 0x000000ff3f467208 */ /* 0x000fc40003000000 */
[----:B------:R-:W-:Y:S02]  /*26e0*/  LOP3.LUT P6, RZ, R79, 0xff0000, RZ, 0xc0, !PT ;  /* 0x00ff00004fff7812 */ /* 0x000fe400078cc0ff */
[----:B------:R-:W-:Y:S01]  /*26f0*/  @P2 F2FP.F16.F32.PACK_AB R62, RZ, R164 ;  /* 0x000000a4ff3e223e */ /* 0x000fe200000000ff */
[----:B------:R-:W-:Y:S01]  /*2700*/  FMUL.FTZ R164, R164, UR19 ;  /* 0x00000013a4a47c20 */ /* 0x000fe20008410000 */
[----:B------:R-:W-:Y:S02]  /*2710*/  @P1 PRMT R49, R49, 0x5410, R69 ;  /* 0x0000541031311816 */ /* 0x000fe40000000045 */
[----:B------:R-:W-:Y:S02]  /*2720*/  @P2 PRMT R45, R59, 0x7610, R45 ;  /* 0x000076103b2d2816 */ /* 0x000fe4000000002d */
[----:B------:R-:W-:Y:S02]  /*2730*/  @P1 FSEL R63, R63, RZ, P5 ;  /* 0x000000ff3f3f1208 */ /* 0x000fe40002800000 */
[----:B------:R-:W-:-:S02]  /*2740*/  @P1 F2FP.F16.F32.PACK_AB R71, RZ, R71 ;  /* 0x00000047ff47123e */ /* 0x000fc400000000ff */
[----:B------:R-:W-:Y:S02]  /*2750*/  @P1 F2FP.F16.F32.PACK_AB R75, RZ, R75 ;  /* 0x0000004bff4b123e */ /* 0x000fe400000000ff */
[----:B------:R-:W-:Y:S02]  /*2760*/  @P1 LOP3.LUT P5, RZ, R3, 0xff0000, RZ, 0xc0, !PT ;  /* 0x00ff000003ff1812 */ /* 0x000fe400078ac0ff */
[----:B------:R-:W-:Y:S02]  /*2770*/  FSEL R69, R170, RZ, P6 ;  /* 0x000000ffaa457208 */ /* 0x000fe40003000000 */
[----:B------:R-:W-:Y:S02]  /*2780*/  LOP3.LUT P6, RZ, R79, 0xff000000, RZ, 0xc0, !PT ;  /* 0xff0000004fff7812 */ /* 0x000fe400078cc0ff */
[----:B------:R-:W-:Y:S02]  /*2790*/  @P2 PRMT R45, R45, 0x5410, R62 ;  /* 0x000054102d2d2816 */ /* 0x000fe4000000003e */
[----:B------:R-:W-:-:S02]  /*27a0*/  @P1 F2FP.F16.F32.PACK_AB R73, RZ, R73 ;  /* 0x00000049ff49123e */ /* 0x000fc400000000ff */
[----:B------:R-:W-:Y:S02]  /*27b0*/  @P1 F2FP.F16.F32.PACK_AB R82, RZ, R82 ;  /* 0x00000052ff52123e */ /* 0x000fe400000000ff */
[----:B------:R-:W-:Y:S02]  /*27c0*/  @P1 PRMT R50, R71, 0x7610, R50 ;  /* 0x0000761047321816 */ /* 0x000fe40000000032 */
[----:B------:R-:W-:Y:S02]  /*27d0*/  @P1 PRMT R51, R75, 0x7610, R51 ;  /* 0x000076104b331816 */ /* 0x000fe40000000033 */
[----:B------:R-:W-:Y:S02]  /*27e0*/  @P1 FSEL R62, R170, RZ, P5 ;  /* 0x000000ffaa3e1208 */ /* 0x000fe40002800000 */
[----:B------:R-:W-:Y:S02]  /*27f0*/  @P2 F2FP.F16.F32.PACK_AB R68, RZ, R168 ;  /* 0x000000a8ff44223e */ /* 0x000fe400000000ff */
[----:B------:R-:W-:-:S02]  /*2800*/  @P2 F2FP.F16.F32.PACK_AB R72, RZ, R157 ;  /* 0x0000009dff48223e */ /* 0x000fc400000000ff */
[----:B------:R-:W-:Y:S02]  /*2810*/  @P2 IADD3 R52, P5, R155, UR20, RZ ;  /* 0x000000149b342c10 */ /* 0x000fe4000ffbe0ff */
[----:B------:R-:W-:Y:S02]  /*2820*/  FSEL R74, R64, RZ, P6 ;  /* 0x000000ff404a7208 */ /* 0x000fe40003000000 */
[----:B------:R-:W-:Y:S02]  /*2830*/  @P1 LOP3.LUT P6, RZ, R3, 0xff000000, RZ, 0xc0, !PT ;  /* 0xff00000003ff1812 */ /* 0x000fe400078cc0ff */
[----:B------:R-:W-:Y:S02]  /*2840*/  @P1 PRMT R50, R50, 0x5410, R73 ;  /* 0x0000541032321816 */ /* 0x000fe40000000049 */
[----:B------:R-:W-:Y:S02]  /*2850*/  @P1 PRMT R51, R51, 0x5410, R82 ;  /* 0x0000541033331816 */ /* 0x000fe40000000052 */
        /* <DEDUP_REMOVED lines=10> */
[----:B------:R-:W-:Y:S02]  /*2900*/  @P1 FSEL R56, R164, RZ, P5 ;  /* 0x000000ffa4381208 */ /* 0x000fe40002800000 */
[C---:B------:R-:W-:Y:S02]  /*2910*/  LOP3.LUT P5, RZ, R78.reuse, 0xff00, RZ, 0xc0, !PT ;  /* 0x0000ff004eff7812 */ /* 0x040fe400078ac0ff */
[----:B------:R-:W-:Y:S02]  /*2920*/  LOP3.LUT P6, RZ, R78, 0xff000000, RZ, 0xc0, !PT ;  /* 0xff0000004eff7812 */ /* 0x000fe400078cc0ff */
[----:B------:R-:W-:Y:S02]  /*2930*/  @P1 F2FP.F16.F32.PACK_AB R0, RZ, R0 ;  /* 0x00000000ff00123e */ /* 0x000fe400000000ff */
[----:B------:R-:W-:-:S02]  /*2940*/  @P1 F2FP.F16.F32.PACK_AB R59, RZ, R55 ;  /* 0x00000037ff3b123e */ /* 0x000fc400000000ff */
[----:B0-----:R-:W-:Y:S02]  /*2950*/  @P1 F2FP.F16.F32.PACK_AB R61, RZ, R57 ;  /* 0x00000039ff3d123e */ /* 0x001fe400000000ff */
[----:B------:R-:W-:Y:S02]  /*2960*/  @P1 F2FP.F16.F32.PACK_AB R62, RZ, R62 ;  /* 0x0000003eff3e123e */ /* 0x000fe400000000ff */
[----:B------:R-:W-:Y:S02]  /*2970*/  @P1 IADD3.X R81, R156, R81, RZ, P2, !PT ;  /* 0x000000519c511210 */ /* 0x000fe400017fe4ff */
[----:B------:R-:W-:Y:S02]  /*2980*/  @P1 F2FP.F16.F32.PACK_AB R60, RZ, R56 ;  /* 0x00000038ff3c123e */ /* 0x000fe400000000ff */
[----:B-1----:R-:W-:Y:S02]  /*2990*/  FSEL R53, R164, RZ, P6 ;  /* 0x000000ffa4357208 */ /* 0x002fe40003000000 */
[----:B------:R-:W-:-:S02]  /*29a0*/  FSEL R52, R160, RZ, P5 ;  /* 0x000000ffa0347208 */ /* 0x000fc40002800000 */
[----:B------:R-:W-:Y:S02]  /*29b0*/  IADD3 R56, P2, R155, UR22, RZ ;  /* 0x000000169b387c10 */ /* 0x000fe4000ff5e0ff */
[----:B------:R-:W-:Y:S02]  /*29c0*/  @P1 F2FP.F16.F32.PACK_AB R58, RZ, R54 ;  /* 0x00000036ff3a123e */ /* 0x000fe400000000ff */
[----:B------:R-:W-:Y:S02]  /*29d0*/  @P1 F2FP.F16.F32.PACK_AB R63, RZ, R63 ;  /* 0x0000003fff3f123e */ /* 0x000fe400000000ff */
[----:B------:R-:W-:Y:S02]  /*29e0*/  @P1 F2FP.F16.F32.PACK_AB R64, RZ, R64 ;  /* 0x00000040ff40123e */ /* 0x000fe400000000ff */
[----:B------:R-:W-:Y:S02]  /*29f0*/  @P1 PRMT R48, R0, 0x7610, R48 ;  /* 0x0000761000301816 */ /* 0x000fe40000000030 */
[----:B------:R-:W-:-:S02]  /*2a00*/  @P1 PRMT R49, R59, 0x7610, R49 ;  /* 0x000076103b311816 */ /* 0x000fc40000000031 */
[----:B------:R-:W-:Y:S02]  /*2a10*/  @P1 PRMT R50, R61, 0x7610, R50 ;  /* 0x000076103d321816 */ /* 0x000fe40000000032 */
[----:B------:R-:W-:Y:S02]  /*2a20*/  @P1 PRMT R51, R62, 0x7610, R51 ;  /* 0x000076103e331816 */ /* 0x000fe40000000033 */
[----:B------:R-:W-:Y:S02]  /*2a30*/  F2FP.F16.F32.PACK_AB R55, R74, R69 ;  /* 0x000000454a37723e */ /* 0x000fe400000000ff */
[----:B------:R-:W-:Y:S02]  /*2a40*/  F2FP.F16.F32.PACK_AB R54, R70, R67 ;  /* 0x000000434636723e */ /* 0x000fe400000000ff */
[----:B------:R-:W-:Y:S02]  /*2a50*/  F2FP.F16.F32.PACK_AB R53, R53, R66 ;  /* 0x000000423535723e */ /* 0x000fe400000000ff */
[----:B------:R-:W-:-:S02]  /*2a60*/  F2FP.F16.F32.PACK_AB R52, R52, R65 ;  /* 0x000000413434723e */ /* 0x000fc400000000ff */
        /* <DEDUP_REMOVED lines=70> */
.L_x_1525:
        /* <DEDUP_REMOVED lines=31> */
.L_x_1526:
[----:B------:R-:W-:Y:S01]  /*30c0*/  HFMA2.MMA R174, -RZ, RZ, 0, 9.5367431640625e-07 ;  /* 0x00000010ffae7435 */ /* 0x000fe200000001ff */
[----:B------:R-:W-:Y:S01]  /*30d0*/  MOV R177, R56 ;  /* 0x0000003800b17202 */ /* 0x000fe20000000f00 */
[----:B------:R-:W-:Y:S01]  /*30e0*/  IMAD.MOV.U32 R179, RZ, RZ, 0x1f ;  /* 0x0000001fffb37424 */ /* 0x000fe200078e00ff */
[----:B------:R-:W-:-:S08]  /*30f0*/  MOV R60, 0xffffffff ;  /* 0xffffffff003c7802 */ /* 0x000fd00000000f00 */
[----:B-----5:R-:W-:Y:S05]  /*3100*/  WARPSYNC.COLLECTIVE R60, `(.L_x_1528) ;  /* 0x000000003c087348 */ /* 0x020fea0003c00000 */
[----:B------:R0:W1:Y:S02]  /*3110*/  SHFL.DOWN P2, R61, R177, R174, R179 ;  /* 0x080000aeb13d7389 */ /* 0x00006400000400b3 */
[----:B01---5:R-:W-:Y:S01]  /*3120*/  ENDCOLLECTIVE ;  /* 0x000000000000791b */ /* 0x023fe20003800000 */
.L_x_1528:
[----:B------:R-:W-:Y:S02]  /*3130*/  MOV R177, R54 ;  /* 0x0000003600b17202 */ /* 0x000fe40000000f00 */
[----:B------:R-:W-:-:S07]  /*3140*/  MOV R53, R61 ;  /* 0x0000003d00357202 */ /* 0x000fce0000000f00 */
[----:B------:R-:W-:Y:S05]  /*3150*/  WARPSYNC.COLLECTIVE R60, `(.L_x_1529) ;  /* 0x000000003c087348 */ /* 0x000fea0003c00000 */
[----:B------:R0:W1:Y:S02]  /*3160*/  SHFL.DOWN P2, R61, R177, R174, R179 ;  /* 0x080000aeb13d7389 */ /* 0x00006400000400b3 */
[----:B01----:R-:W-:Y:S01]  /*3170*/  ENDCOLLECTIVE ;  /* 0x000000000000791b */ /* 0x003fe20003800000 */
.L_x_1529:
[----:B------:R-:W-:Y:S01]  /*3180*/  FADD.FTZ R53, R56, R53 ;  /* 0x0000003538357221 */ /* 0x000fe20000010000 */
[----:B------:R-:W-:-:S04]  /*3190*/  HFMA2.MMA R174, -RZ, RZ, 0, 4.76837158203125e-07 ;  /* 0x00000008ffae7435 */ /* 0x000fc800000001ff */
[----:B------:R-:W-:Y:S02]  /*31a0*/  MOV R177, R53 ;  /* 0x0000003500b17202 */ /* 0x000fe40000000f00 */
[----:B------:R-:W-:-:S07]  /*31b0*/  MOV R55, R61 ;  /* 0x0000003d00377202 */ /* 0x000fce0000000f00 */
[----:B------:R-:W-:Y:S05]  /*31c0*/  WARPSYNC.COLLECTIVE R60, `(.L_x_1530) ;  /* 0x000000003c087348 */ /* 0x000fea0003c00000 */
[----:B------:R0:W1:Y:S02]  /*31d0*/  SHFL.DOWN P2, R61, R177, R174, R179 ;  /* 0x080000aeb13d7389 */ /* 0x00006400000400b3 */
[----:B01----:R-:W-:Y:S01]  /*31e0*/  ENDCOLLECTIVE ;  /* 0x000000000000791b */ /* 0x003fe20003800000 */
.L_x_1530:
[----:B------:R-:W-:-:S04]  /*31f0*/  FADD.FTZ R55, R54, R55 ;  /* 0x0000003736377221 */ /* 0x000fc80000010000 */
[----:B------:R-:W-:Y:S01]  /*3200*/  IMAD.MOV.U32 R177, RZ, RZ, R55 ;  /* 0x000000ffffb17224 */ /* 0x000fe200078e0037 */
[----:B------:R-:W-:-:S07]  /*3210*/  MOV R52, R61 ;  /* 0x0000003d00347202 */ /* 0x000fce0000000f00 */
[----:B------:R-:W-:Y:S05]  /*3220*/  WARPSYNC.COLLECTIVE R60, `(.L_x_1531) ;  /* 0x000000003c087348 */ /* 0x000fea0003c00000 */
[----:B------:R0:W1:Y:S02]  /*3230*/  SHFL.DOWN P2, R61, R177, R174, R179 ;  /* 0x080000aeb13d7389 */ /* 0x00006400000400b3 */
[----:B01----:R-:W-:Y:S01]  /*3240*/  ENDCOLLECTIVE ;  /* 0x000000000000791b */ /* 0x003fe20003800000 */
.L_x_1531:
[----:B------:R-:W-:Y:S01]  /*3250*/  FADD.FTZ R52, R53, R52 ;  /* 0x0000003435347221 */ /* 0x000fe20000010000 */
[----:B------:R-:W-:-:S04]  /*3260*/  HFMA2.MMA R174, -RZ, RZ, 0, 2.384185791015625e-07 ;  /* 0x00000004ffae7435 */ /* 0x000fc800000001ff */
[----:B------:R-:W-:Y:S02]  /*3270*/  MOV R177, R52 ;  /* 0x0000003400b17202 */ /* 0x000fe40000000f00 */
[----:B------:R-:W-:-:S07]  /*3280*/  MOV R58, R61 ;  /* 0x0000003d003a7202 */ /* 0x000fce0000000f00 */
[----:B------:R-:W-:Y:S05]  /*3290*/  WARPSYNC.COLLECTIVE R60, `(.L_x_1532) ;  /* 0x000000003c087348 */ /* 0x000fea0003c00000 */
[----:B------:R0:W1:Y:S02]  /*32a0*/  SHFL.DOWN P2, R61, R177, R174, R179 ;  /* 0x080000aeb13d7389 */ /* 0x00006400000400b3 */
[----:B01----:R-:W-:Y:S01]  /*32b0*/  ENDCOLLECTIVE ;  /* 0x000000000000791b */ /* 0x003fe20003800000 */
.L_x_1532:
[----:B------:R-:W-:-:S05]  /*32c0*/  FADD.FTZ R58, R55, R58 ;  /* 0x0000003a373a7221 */ /* 0x000fca0000010000 */
[----:B------:R-:W-:Y:S02]  /*32d0*/  MOV R177, R58 ;  /* 0x0000003a00b17202 */ /* 0x000fe40000000f00 */
[----:B------:R-:W-:-:S07]  /*32e0*/  MOV R57, R61 ;  /* 0x0000003d00397202 */ /* 0x000fce0000000f00 */
[----:B------:R-:W-:Y:S05]  /*32f0*/  WARPSYNC.COLLECTIVE R60, `(.L_x_1533) ;  /* 0x000000003c087348 */ /* 0x000fea0003c00000 */
[----:B------:R0:W1:Y:S02]  /*3300*/  SHFL.DOWN P2, R61, R177, R174, R179 ;  /* 0x080000aeb13d7389 */ /* 0x00006400000400b3 */
[----:B01----:R-:W-:Y:S01]  /*3310*/  ENDCOLLECTIVE ;  /* 0x000000000000791b */ /* 0x003fe20003800000 */
.L_x_1533:
[----:B------:R-:W-:-:S05]  /*3320*/  FADD.FTZ R57, R52, R57 ;  /* 0x0000003934397221 */ /* 0x000fca0000010000 */
[----:B------:R-:W-:Y:S01]  /*3330*/  MOV R177, R57 ;  /* 0x0000003900b17202 */ /* 0x000fe20000000f00 */
[----:B------:R-:W-:Y:S01]  /*3340*/  IMAD.MOV.U32 R174, RZ, RZ, 0x2 ;  /* 0x00000002ffae7424 */ /* 0x000fe200078e00ff */
[----:B------:R-:W-:-:S07]  /*3350*/  MOV R59, R61 ;  /* 0x0000003d003b7202 */ /* 0x000fce0000000f00 */
[----:B------:R-:W-:Y:S05]  /*3360*/  WARPSYNC.COLLECTIVE R60, `(.L_x_1534) ;  /* 0x000000003c087348 */ /* 0x000fea0003c00000 */
[----:B------:R0:W1:Y:S02]  /*3370*/  SHFL.DOWN P2, R61, R177, R174, R179 ;  /* 0x080000aeb13d7389 */ /* 0x00006400000400b3 */
[----:B01----:R-:W-:Y:S01]  /*3380*/  ENDCOLLECTIVE ;  /* 0x000000000000791b */ /* 0x003fe20003800000 */
.L_x_1534:
[----:B------:R-:W-:-:S05]  /*3390*/  FADD.FTZ R59, R58, R59 ;  /* 0x0000003b3a3b7221 */ /* 0x000fca0000010000 */
[----:B------:R-:W-:Y:S02]  /*33a0*/  MOV R177, R59 ;  /* 0x0000003b00b17202 */ /* 0x000fe40000000f00 */
[----:B------:R-:W-:-:S07]  /*33b0*/  MOV R54, R61 ;  /* 0x0000003d00367202 */ /* 0x000fce0000000f00 */
[----:B------:R-:W-:Y:S05]  /*33c0*/  WARPSYNC.COLLECTIVE R60, `(.L_x_1535) ;  /* 0x000000003c087348 */ /* 0x000fea0003c00000 */
[----:B------:R0:W1:Y:S02]  /*33d0*/  SHFL.DOWN P2, R61, R177, R174, R179 ;  /* 0x080000aeb13d7389 */ /* 0x00006400000400b3 */
[----:B01----:R-:W-:Y:S01]  /*33e0*/  ENDCOLLECTIVE ;  /* 0x000000000000791b */ /* 0x003fe20003800000 */
.L_x_1535:
[----:B------:R-:W-:Y:S01]  /*33f0*/  FADD.FTZ R54, R57, R54 ;  /* 0x0000003639367221 */ /* 0x000fe20000010000 */
[----:B------:R-:W-:-:S04]  /*3400*/  HFMA2.MMA R174, -RZ, RZ, 0, 5.9604644775390625e-08 ;  /* 0x00000001ffae7435 */ /* 0x000fc800000001ff */
[----:B------:R-:W-:Y:S02]  /*3410*/  MOV R177, R54 ;  /* 0x0000003600b17202 */ /* 0x000fe40000000f00 */
[----:B------:R-:W-:-:S07]  /*3420*/  MOV R56, R61 ;  /* 0x0000003d00387202 */ /* 0x000fce0000000f00 */
[----:B------:R-:W-:Y:S05]  /*3430*/  WARPSYNC.COLLECTIVE R60, `(.L_x_1536) ;  /* 0x000000003c087348 */ /* 0x000fea0003c00000 */
[----:B------:R0:W1:Y:S02]  /*3440*/  SHFL.DOWN P2, R61, R177, R174, R179 ;  /* 0x080000aeb13d7389 */ /* 0x00006400000400b3 */
[----:B01----:R-:W-:Y:S01]  /*3450*/  ENDCOLLECTIVE ;  /* 0x000000000000791b */ /* 0x003fe20003800000 */
.L_x_1536:
[----:B------:R-:W-:-:S05]  /*3460*/  FADD.FTZ R56, R59, R56 ;  /* 0x000000383b387221 */ /* 0x000fca0000010000 */
[----:B------:R-:W-:Y:S02]  /*3470*/  MOV R177, R56 ;  /* 0x0000003800b17202 */ /* 0x000fe40000000f00 */
[----:B------:R-:W-:-:S07]  /*3480*/  MOV R53, R61 ;  /* 0x0000003d00357202 */ /* 0x000fce0000000f00 */
[----:B------:R-:W-:Y:S05]  /*3490*/  WARPSYNC.COLLECTIVE R60, `(.L_x_1537) ;  /* 0x000000003c087348 */ /* 0x000fea0003c00000 */
[----:B------:R0:W1:Y:S02]  /*34a0*/  SHFL.DOWN P2, R61, R177, R174, R179 ;  /* 0x080000aeb13d7389 */ /* 0x00006400000400b3 */
[----:B01----:R-:W-:Y:S01]  /*34b0*/  ENDCOLLECTIVE ;  /* 0x000000000000791b */ /* 0x003fe20003800000 */
.L_x_1537:
[----:B------:R-:W-:Y:S05]  /*34c0*/  BRA `(.L_x_1538) ;  /* 0xffffffe400207947 */ /* 0x000fea000383ffff */
.L_x_1539:
        /* <DEDUP_REMOVED lines=11> */
.L_x_2989:


//--------------------- .text._ZN10layer_norm22ln_bwd_finalize_kernelINS_22Kernel_traits_finalizeILj2048Ef6__halfS2_S2_fjLb0ELj1024ELj4ENS_18Kernel_traits_baseILj2048EfS2_S2_S2_fjLj1024EEEEELb0ELb0EEEvNS_9BwdParamsE --------------------------
	.section	.text._ZN10layer_norm22ln_bwd_finalize_kernelINS_22Kernel_traits_finalizeILj2048Ef6__halfS2_S2_fjLb0ELj1024ELj4ENS_18Kernel_traits_baseILj2048EfS2_S2_S2_fjLj1024EEEEELb0ELb0EEEvNS_9BwdParamsE,"ax",@progbits
	.align	128
        .global         _ZN10layer_norm22ln_bwd_finalize_kernelINS_22Kernel_traits_finalizeILj2048Ef6__halfS2_S2_fjLb0ELj1024ELj4ENS_18Kernel_traits_baseILj2048EfS2_S2_S2_fjLj1024EEEEELb0ELb0EEEvNS_9BwdParamsE
        .type           _ZN10layer_norm22ln_bwd_finalize_kernelINS_22Kernel_traits_finalizeILj2048Ef6__halfS2_S2_fjLb0ELj1024ELj4ENS_18Kernel_traits_baseILj2048EfS2_S2_S2_fjLj1024EEEEELb0ELb0EEEvNS_9BwdParamsE,@function
        .size           _ZN10layer_norm22ln_bwd_finalize_kernelINS_22Kernel_traits_finalizeILj2048Ef6__halfS2_S2_fjLb0ELj1024ELj4ENS_18Kernel_traits_baseILj2048EfS2_S2_S2_fjLj1024EEEEELb0ELb0EEEvNS_9BwdParamsE,(.L_x_2990 - _ZN10layer_norm22ln_bwd_finalize_kernelINS_22Kernel_traits_finalizeILj2048Ef6__halfS2_S2_fjLb0ELj1024ELj4ENS_18Kernel_traits_baseILj2048EfS2_S2_S2_fjLj1024EEEEELb0ELb0EEEvNS_9BwdParamsE)
        .other          _ZN10layer_norm22ln_bwd_finalize_kernelINS_22Kernel_traits_finalizeILj2048Ef6__halfS2_S2_fjLb0ELj1024ELj4ENS_18Kernel_traits_baseILj2048EfS2_S2_S2_fjLj1024EEEEELb0ELb0EEEvNS_9BwdParamsE,@"STO_CUDA_ENTRY STV_DEFAULT"
_ZN10layer_norm22ln_bwd_finalize_kernelINS_22Kernel_traits_finalizeILj2048Ef6__halfS2_S2_fjLb0ELj1024ELj4ENS_18Kernel_traits_baseILj2048EfS2_S2_S2_fjLj1024EEEEELb0ELb0EEEvNS_9BwdParamsE:
.text._ZN10layer_norm22ln_bwd_finalize_kernelINS_22Kernel_traits_finalizeILj2048Ef6__halfS2_S2_fjLb0ELj1024ELj4ENS_18Kernel_traits_baseILj2048EfS2_S2_S2_fjLj1024EEEEELb0ELb0EEEvNS_9BwdParamsE:
        /* <DEDUP_REMOVED lines=25> */
.L_x_1552:
        /* <DEDUP_REMOVED lines=30> */
.L_x_1544:
        /* <DEDUP_REMOVED lines=36> */
.L_x_1543:
[----:B------:R-:W-:Y:S05]  /*05b0*/  BSYNC B1 ;  /* 0x0000000000017941 */ /* 0x000fea0003800000 */
.L_x_1542:
        /* <DEDUP_REMOVED lines=24> */
.L_x_1546:
[----:B------:R-:W-:Y:S05]  /*0740*/  BSYNC B1 ;  /* 0x0000000000017941 */ /* 0x000fea0003800000 */
.L_x_1545:
        /* <DEDUP_REMOVED lines=12> */
.L_x_1547:
[----:B------:R-:W-:Y:S05]  /*0810*/  BSYNC B1 ;  /* 0x0000000000017941 */ /* 0x000fea0003800000 */
.L_x_1541:
[----:B------:R-:W-:Y:S05]  /*0820*/  BSYNC B0 ;  /* 0x0000000000007941 */ /* 0x000fea0003800000 */
.L_x_1540:
        /* <DEDUP_REMOVED lines=29> */
.L_x_1563:
[----:B---3--:R-:W-:Y:S01]  /*0a00*/  FADD.FTZ R9, R18, R9 ;  /* 0x0000000912097221 */ /* 0x008fe20000010000 */
[----:B--2---:R-:W-:-:S04]  /*0a10*/  FADD.FTZ R11, R10, R11 ;  /* 0x0000000b0a0b7221 */ /* 0x004fc80000010000 */
[----:B------:R2:W-:Y:S04]  /*0a20*/  @!P1 STS [R6+0x2000], R9 ;  /* 0x0020000906009388 */ /* 0x0005e80000000800 */
[----:B------:R2:W-:Y:S02]  /*0a30*/  @!P1 STS [R6+0x2080], R11 ;  /* 0x0020800b06009388 */ /* 0x0005e40000000800 */
.L_x_1548:
        /* <DEDUP_REMOVED lines=16> */
.L_x_1551:
[----:B------:R-:W-:Y:S05]  /*0b40*/  BSYNC B0 ;  /* 0x0000000000007941 */ /* 0x000fea0003800000 */
.L_x_1550:
[C---:B------:R-:W-:Y:S01]  /*0b50*/  ISETP.GT.U32.AND P1, PT, R3.reuse, -0x801, PT ;  /* 0xfffff7ff0300780c */ /* 0x040fe20003f24070 */
[----:B------:R-:W-:Y:S01]  /*0b60*/  VIADD R4, R4, 0x400 ;  /* 0x0000040004047836 */ /* 0x000fe20000000000 */
[----:B------:R-:W-:-:S11]  /*0b70*/  IADD3 R3, R3, 0x800, RZ ;  /* 0x0000080003037810 */ /* 0x000fd60007ffe0ff */
[----:B------:R-:W-:Y:S05]  /*0b80*/  @P1 BRA `(.L_x_1552) ;  /* 0xfffffff400801947 */ /* 0x000fea000383ffff */
[----:B------:R-:W-:Y:S05]  /*0b90*/  EXIT ;  /* 0x000000000000794d */ /* 0x000fea0003800000 */
.L_x_1549:
[----:B------:R-:W-:Y:S01]  /*0ba0*/  HFMA2.MMA R21, -RZ, RZ, 0, 5.9604644775390625e-08 ;  /* 0x00000001ff157435 */ /* 0x000fe200000001ff */
[----:B0--3--:R-:W-:Y:S01]  /*0bb0*/  MOV R22, R10 ;  /* 0x0000000a00167202 */ /* 0x009fe20000000f00 */
[----:B------:R-:W-:Y:S01]  /*0bc0*/  IMAD.MOV.U32 R19, RZ, RZ, -0x1 ;  /* 0xffffffffff137424 */ /* 0x000fe200078e00ff */
[----:B------:R-:W-:-:S08]  /*0bd0*/  MOV R24, 0x1f ;  /* 0x0000001f00187802 */ /* 0x000fd00000000f00 */
[----:B-12---:R-:W-:Y:S05]  /*0be0*/  WARPSYNC.COLLECTIVE R19, `(.L_x_1553) ;  /* 0x0000000013087348 */ /* 0x006fea0003c00000 */
[----:B------:R0:W3:Y:S02]  /*0bf0*/  SHFL.BFLY P2, R20, R22, R21, R24 ;  /* 0x0c00001516147389 */ /* 0x0000e40000040018 */
[----:B0123--:R-:W-:Y:S01]  /*0c00*/  ENDCOLLECTIVE ;  /* 0x000000000000791b */ /* 0x00ffe20003800000 */
.L_x_1553:
[----:B------:R-:W-:Y:S01]  /*0c10*/  HFMA2.MMA R21, -RZ, RZ, 0, 1.1920928955078125e-07 ;  /* 0x00000002ff157435 */ /* 0x000fe200000001ff */
[----:B------:R-:W-:-:S05]  /*0c20*/  MOV R11, R20 ;  /* 0x00000014000b7202 */ /* 0x000fca0000000f00 */
[----:B------:R-:W-:-:S05]  /*0c30*/  FADD.FTZ R11, R10, R11 ;  /* 0x0000000b0a0b7221 */ /* 0x000fca0000010000 */
[----:B------:R-:W-:-:S07]  /*0c40*/  MOV R22, R11 ;  /* 0x0000000b00167202 */ /* 0x000fce0000000f00 */
[----:B------:R-:W-:Y:S05]  /*0c50*/  WARPSYNC.COLLECTIVE R19, `(.L_x_1554) ;  /* 0x0000000013087348 */ /* 0x000fea0003c00000 */
[----:B------:R0:W1:Y:S02]  /*0c60*/  SHFL.BFLY P2, R20, R22, R21, R24 ;  /* 0x0c00001516147389 */ /* 0x0000640000040018 */
[----:B01----:R-:W-:Y:S01]  /*0c70*/  ENDCOLLECTIVE ;  /* 0x000000000000791b */ /* 0x003fe20003800000 */
.L_x_1554:
[----:B------:R-:W-:Y:S01]  /*0c80*/  HFMA2.MMA R21, -RZ, RZ, 0, 2.384185791015625e-07 ;  /* 0x00000004ff157435 */ /* 0x000fe200000001ff */
[----:B------:R-:W-:-:S04]  /*0c90*/  IMAD.MOV.U32 R14, RZ, RZ, R20 ;  /* 0x000000ffff0e7224 */ /* 0x000fc800078e0014 */
[----:B------:R-:W-:-:S05]  /*0ca0*/  FADD.FTZ R14, R11, R14 ;  /* 0x0000000e0b0e7221 */ /* 0x000fca0000010000 */
[----:B------:R-:W-:-:S07]  /*0cb0*/  MOV R22, R14 ;  /* 0x0000000e00167202 */ /* 0x000fce0000000f00 */
[----:B------:R-:W-:Y:S05]  /*0cc0*/  WARPSYNC.COLLECTIVE R19, `(.L_x_1555) ;  /* 0x0000000013087348 */ /* 0x000fea0003c00000 */
[----:B------:R0:W1:Y:S02]  /*0cd0*/  SHFL.BFLY P2, R20, R22, R21, R24 ;  /* 0x0c00001516147389 */ /* 0x0000640000040018 */
[----:B01----:R-:W-:Y:S01]  /*0ce0*/  ENDCOLLECTIVE ;  /* 0x000000000000791b */ /* 0x003fe20003800000 */
.L_x_1555:
[----:B------:R-:W-:Y:S01]  /*0cf0*/  IMAD.MOV.U32 R21, RZ, RZ, 0x8 ;  /* 0x00000008ff157424 */ /* 0x000fe200078e00ff */
[----:B------:R-:W-:-:S05]  /*0d00*/  MOV R13, R20 ;  /* 0x00000014000d7202 */ /* 0x000fca0000000f00 */
[----:B------:R-:W-:-:S05]  /*0d10*/  FADD.FTZ R13, R14, R13 ;  /* 0x0000000d0e0d7221 */ /* 0x000fca0000010000 */
[----:B------:R-:W-:-:S07]  /*0d20*/  MOV R22, R13 ;  /* 0x0000000d00167202 */ /* 0x000fce0000000f00 */
[----:B------:R-:W-:Y:S05]  /*0d30*/  WARPSYNC.COLLECTIVE R19, `(.L_x_1556) ;  /* 0x0000000013087348 */ /* 0x000fea0003c00000 */
[----:B------:R0:W1:Y:S02]  /*0d40*/  SHFL.BFLY P2, R20, R22, R21, R24 ;  /* 0x0c00001516147389 */ /* 0x0000640000040018 */
[----:B01----:R-:W-:Y:S01]  /*0d50*/  ENDCOLLECTIVE ;  /* 0x000000000000791b */ /* 0x003fe20003800000 */
.L_x_1556:
[----:B------:R-:W-:Y:S01]  /*0d60*/  HFMA2.MMA R21, -RZ, RZ, 0, 9.5367431640625e-07 ;  /* 0x00000010ff157435 */ /* 0x000fe200000001ff */
[----:B------:R-:W-:-:S05]  /*0d70*/  MOV R10, R20 ;  /* 0x00000014000a7202 */ /* 0x000fca0000000f00 */
[----:B------:R-:W-:-:S05]  /*0d80*/  FADD.FTZ R10, R13, R10 ;  /* 0x0000000a0d0a7221 */ /* 0x000fca0000010000 */
[----:B------:R-:W-:-:S07]  /*0d90*/  MOV R22, R10 ;  /* 0x0000000a00167202 */ /* 0x000fce0000000f00 */
[----:B------:R-:W-:Y:S05]  /*0da0*/  WARPSYNC.COLLECTIVE R19, `(.L_x_1557) ;  /* 0x0000000013087348 */ /* 0x000fea0003c00000 */
[----:B------:R0:W1:Y:S02]  /*0db0*/  SHFL.BFLY P2, R20, R22, R21, R24 ;  /* 0x0c00001516147389 */ /* 0x0000640000040018 */
[----:B01----:R-:W-:Y:S01]  /*0dc0*/  ENDCOLLECTIVE ;  /* 0x000000000000791b */ /* 0x003fe20003800000 */
.L_x_1557:
[----:B------:R-:W-:Y:S01]  /*0dd0*/  HFMA2.MMA R21, -RZ, RZ, 0, 5.9604644775390625e-08 ;  /* 0x00000001ff157435 */ /* 0x000fe200000001ff */
[----:B------:R-:W-:Y:S01]  /*0de0*/  IMAD.MOV.U32 R22, RZ, RZ, R9 ;  /* 0x000000ffff167224 */ /* 0x000fe200078e0009 */
[----:B------:R-:W-:-:S09]  /*0df0*/  MOV R11, R20 ;  /* 0x00000014000b7202 */ /* 0x000fd20000000f00 */
[----:B------:R-:W-:Y:S05]  /*0e00*/  WARPSYNC.COLLECTIVE R19, `(.L_x_1558) ;  /* 0x0000000013087348 */ /* 0x000fea0003c00000 */
[----:B------:R0:W1:Y:S02]  /*0e10*/  SHFL.BFLY P2, R20, R22, R21, R24 ;  /* 0x0c00001516147389 */ /* 0x0000640000040018 */
[----:B01----:R-:W-:Y:S01]  /*0e20*/  ENDCOLLECTIVE ;  /* 0x000000000000791b */ /* 0x003fe20003800000 */
.L_x_1558:
[----:B------:R-:W-:Y:S01]  /*0e30*/  HFMA2.MMA R21, -RZ, RZ, 0, 1.1920928955078125e-07 ;  /* 0x00000002ff157435 */ /* 0x000fe200000001ff */
[----:B------:R-:W-:-:S05]  /*0e40*/  MOV R14, R20 ;  /* 0x00000014000e7202 */ /* 0x000fca0000000f00 */
[----:B------:R-:W-:-:S05]  /*0e50*/  FADD.FTZ R15, R9, R14 ;  /* 0x0000000e090f7221 */ /* 0x000fca0000010000 */
[----:B------:R-:W-:-:S07]  /*0e60*/  MOV R22, R15 ;  /* 0x0000000f00167202 */ /* 0x000fce0000000f00 */
[----:B------:R-:W-:Y:S05]  /*0e70*/  WARPSYNC.COLLECTIVE R19, `(.L_x_1559) ;  /* 0x0000000013087348 */ /* 0x000fea0003c00000 */
[----:B------:R0:W1:Y:S02]  /*0e80*/  SHFL.BFLY P2, R20, R22, R21, R24 ;  /* 0x0c00001516147389 */ /* 0x0000640000040018 */
[----:B01----:R-:W-:Y:S01]  /*0e90*/  ENDCOLLECTIVE ;  /* 0x000000000000791b */ /* 0x003fe20003800000 */
.L_x_1559:
[----:B------:R-:W-:Y:S01]  /*0ea0*/  HFMA2.MMA R21, -RZ, RZ, 0, 2.384185791015625e-07 ;  /* 0x00000004ff157435 */ /* 0x000fe200000001ff */
[----:B------:R-:W-:-:S04]  /*0eb0*/  IMAD.MOV.U32 R16, RZ, RZ, R20 ;  /* 0x000000ffff107224 */ /* 0x000fc800078e0014 */
[----:B------:R-:W-:-:S05]  /*0ec0*/  FADD.FTZ R16, R15, R16 ;  /* 0x000000100f107221 */ /* 0x000fca0000010000 */
[----:B------:R-:W-:-:S07]  /*0ed0*/  MOV R22, R16 ;  /* 0x0000001000167202 */ /* 0x000fce0000000f00 */
[----:B------:R-:W-:Y:S05]  /*0ee0*/  WARPSYNC.COLLECTIVE R19, `(.L_x_1560) ;  /* 0x0000000013087348 */ /* 0x000fea0003c00000 */
[----:B------:R0:W1:Y:S02]  /*0ef0*/  SHFL.BFLY P2, R20, R22, R21, R24 ;  /* 0x0c00001516147389 */ /* 0x0000640000040018 */
[----:B01----:R-:W-:Y:S01]  /*0f00*/  ENDCOLLECTIVE ;  /* 0x000000000000791b */ /* 0x003fe20003800000 */
.L_x_1560:
[----:B------:R-:W-:Y:S01]  /*0f10*/  IMAD.MOV.U32 R21, RZ, RZ, 0x8 ;  /* 0x00000008ff157424 */ /* 0x000fe200078e00ff */
[----:B------:R-:W-:-:S05]  /*0f20*/  MOV R17, R20 ;  /* 0x0000001400117202 */ /* 0x000fca0000000f00 */
[----:B------:R-:W-:-:S05]  /*0f30*/  FADD.FTZ R17, R16, R17 ;  /* 0x0000001110117221 */ /* 0x000fca0000010000 */
[----:B------:R-:W-:-:S07]  /*0f40*/  MOV R22, R17 ;  /* 0x0000001100167202 */ /* 0x000fce0000000f00 */
[----:B------:R-:W-:Y:S05]  /*0f50*/  WARPSYNC.COLLECTIVE R19, `(.L_x_1561) ;  /* 0x0000000013087348 */ /* 0x000fea0003c00000 */
[----:B------:R0:W1:Y:S02]  /*0f60*/  SHFL.BFLY P2, R20, R22, R21, R24 ;  /* 0x0c00001516147389 */ /* 0x0000640000040018 */
[----:B01----:R-:W-:Y:S01]  /*0f70*/  ENDCOLLECTIVE ;  /* 0x000000000000791b */ /* 0x003fe20003800000 */
.L_x_1561:
[----:B------:R-:W-:Y:S01]  /*0f80*/  HFMA2.MMA R21, -RZ, RZ, 0, 9.5367431640625e-07 ;  /* 0x00000010ff157435 */ /* 0x000fe200000001ff */
[----:B------:R-:W-:-:S05]  /*0f90*/  MOV R18, R20 ;  /* 0x0000001400127202 */ /* 0x000fca0000000f00 */
[----:B------:R-:W-:-:S05]  /*0fa0*/  FADD.FTZ R18, R17, R18 ;  /* 0x0000001211127221 */ /* 0x000fca0000010000 */
[----:B------:R-:W-:-:S07]  /*0fb0*/  MOV R22, R18 ;  /* 0x0000001200167202 */ /* 0x000fce0000000f00 */
[----:B------:R-:W-:Y:S05]  /*0fc0*/  WARPSYNC.COLLECTIVE R19, `(.L_x_1562) ;  /* 0x0000000013087348 */ /* 0x000fea0003c00000 */
[----:B------:R0:W1:Y:S02]  /*0fd0*/  SHFL.BFLY P2, R20, R22, R21, R24 ;  /* 0x0c00001516147389 */ /* 0x0000640000040018 */
[----:B01----:R-:W-:Y:S01]  /*0fe0*/  ENDCOLLECTIVE ;  /* 0x000000000000791b */ /* 0x003fe20003800000 */
.L_x_1562:
[----:B------:R-:W-:Y:S01]  /*0ff0*/  MOV R9, R20 ;  /* 0x0000001400097202 */ /* 0x000fe20000000f00 */
[----:B------:R-:W-:Y:S06]  /*1000*/  BRA `(.L_x_1563) ;  /* 0xfffffff8007c7947 */ /* 0x000fec000383ffff */
.L_x_1564:
        /* <DEDUP_REMOVED lines=15> */
.L_x_2990:


//--------------------- .text._ZN10layer_norm40ln_parallel_residual_bwd_finalize_kernelINS_22Kernel_traits_finalizeILj2048Ef6__halfS2_S2_fjLb0ELj1024ELj4ENS_18Kernel_traits_baseILj2048EfS2_S2_S2_fjLj1024EEEEELb0EEEvNS_9BwdParamsE --------------------------
	.section	.text._ZN10layer_norm40ln_parallel_residual_bwd_finalize_kernelINS_22Kernel_traits_finalizeILj2048Ef6__halfS2_S2_fjLb0ELj1024ELj4ENS_18Kernel_traits_baseILj2048EfS2_S2_S2_fjLj1024EEEEELb0EEEvNS_9BwdParamsE,"ax",@progbits
	.align	128
        .global         _ZN10layer_norm40ln_parallel_residual_bwd_finalize_kernelINS_22Kernel_traits_finalizeILj2048Ef6__halfS2_S2_fjLb0ELj1024ELj4ENS_18Kernel_traits_baseILj2048EfS2_S2_S2_fjLj1024EEEEELb0EEEvNS_9BwdParamsE
        .type           _ZN10layer_norm40ln_parallel_residual_bwd_finalize_kernelINS_22Kernel_traits_finalizeILj2048Ef6__halfS2_S2_fjLb0ELj1024ELj4ENS_18Kernel_traits_baseILj2048EfS2_S2_S2_fjLj1024EEEEELb0EEEvNS_9BwdParamsE,@function
        .size           _ZN10layer_norm40ln_parallel_residual_bwd_finalize_kernelINS_22Kernel_traits_finalizeILj2048Ef6__halfS2_S2_fjLb0ELj1024ELj4ENS_18Kernel_traits_baseILj2048EfS2_S2_S2_fjLj1024EEEEELb0EEEvNS_9BwdParamsE,(.L_x_2991 - _ZN10layer_norm40ln_parallel_residual_bwd_finalize_kernelINS_22Kernel_traits_finalizeILj2048Ef6__halfS2_S2_fjLb0ELj1024ELj4ENS_18Kernel_traits_baseILj2048EfS2_S2_S2_fjLj1024EEEEELb0EEEvNS_9BwdParamsE)
        .other          _ZN10layer_norm40ln_parallel_residual_bwd_finalize_kernelINS_22Kernel_traits_finalizeILj2048Ef6__halfS2_S2_fjLb0ELj1024ELj4ENS_18Kernel_traits_baseILj2048EfS2_S2_S2_fjLj1024EEEEELb0EEEvNS_9BwdParamsE,@"STO_CUDA_ENTRY STV_DEFAULT"
_ZN10layer_norm40ln_parallel_residual_bwd_finalize_kernelINS_22Kernel_traits_finalizeILj2048Ef6__halfS2_S2_fjLb0ELj1024ELj4ENS_18Kernel_traits_baseILj2048EfS2_S2_S2_fjLj1024EEEEELb0EEEvNS_9BwdParamsE:
.text._ZN10layer_norm40ln_parallel_residual_bwd_finalize_kernelINS_22Kernel_traits_finalizeILj2048Ef6__halfS2_S2_fjLb0ELj1024ELj4ENS_18Kernel_traits_baseILj2048EfS2_S2_S2_fjLj1024EEEEELb0EEEvNS_9BwdParamsE:
        /* <DEDUP_REMOVED lines=22> */
.L_x_1577:
        /* <DEDUP_REMOVED lines=42> */
.L_x_1569:
        /* <DEDUP_REMOVED lines=62> */
.L_x_1568:
[----:B------:R-:W-:Y:S05]  /*07e0*/  BSYNC B1 ;  /* 0x0000000000017941 */ /* 0x000fea0003800000 */
.L_x_1567:
        /* <DEDUP_REMOVED lines=38> */
.L_x_1571:
[----:B------:R-:W-:Y:S05]  /*0a50*/  BSYNC B1 ;  /* 0x0000000000017941 */ /* 0x000fea0003800000 */
.L_x_1570:
        /* <DEDUP_REMOVED lines=20> */
.L_x_1572:
[----:B------:R-:W-:Y:S05]  /*0ba0*/  BSYNC B1 ;  /* 0x0000000000017941 */ /* 0x000fea0003800000 */
.L_x_1566:
[----:B------:R-:W-:Y:S05]  /*0bb0*/  BSYNC B0 ;  /* 0x0000000000007941 */ /* 0x000fea0003800000 */
.L_x_1565:
        /* <DEDUP_REMOVED lines=54> */
.L_x_1598:
        /* <DEDUP_REMOVED lines=10> */
.L_x_1573:
        /* <DEDUP_REMOVED lines=24> */
.L_x_1576:
[----:B------:R-:W-:Y:S05]  /*1140*/  BSYNC B0 ;  /* 0x0000000000007941 */ /* 0x000fea0003800000 */
.L_x_1575:
[C---:B------:R-:W-:Y:S02]  /*1150*/  ISETP.GT.U32.AND P1, PT, R4.reuse, -0x801, PT ;  /* 0xfffff7ff0400780c */ /* 0x040fe40003f24070 */
[----:B------:R-:W-:Y:S02]  /*1160*/  IADD3 R4, R4, 0x800, RZ ;  /* 0x0000080004047810 */ /* 0x000fe40007ffe0ff */
[----:B------:R-:W-:-:S09]  /*1170*/  IADD3 R5, R5, 0x400, RZ ;  /* 0x0000040005057810 */ /* 0x000fd20007ffe0ff */
[----:B------:R-:W-:Y:S05]  /*1180*/  @P1 BRA `(.L_x_1577) ;  /* 0xffffffec00f41947 */ /* 0x000fea000383ffff */
[----:B------:R-:W-:Y:S05]  /*1190*/  EXIT ;  /* 0x000000000000794d */ /* 0x000fea0003800000 */
.L_x_1574:
[----:B------:R-:W-:Y:S01]  /*11a0*/  HFMA2.MMA R14, -RZ, RZ, 0, 5.9604644775390625e-08 ;  /* 0x00000001ff0e7435 */ /* 0x000fe200000001ff */
[----:B----4-:R-:W-:Y:S02]  /*11b0*/  MOV R27, R10 ;  /* 0x0000000a001b7202 */ /* 0x010fe40000000f00 */
[----:B------:R-:W-:Y:S02]  /*11c0*/  MOV R13, 0x1f ;  /* 0x0000001f000d7802 */ /* 0x000fe40000000f00 */
[----:B------:R-:W-:-:S07]  /*11d0*/  MOV R12, 0xffffffff ;  /* 0xffffffff000c7802 */ /* 0x000fce0000000f00 */
[----:B0123--:R-:W-:Y:S05]  /*11e0*/  WARPSYNC.COLLECTIVE R12, `(.L_x_1578) ;  /* 0x000000000c087348 */ /* 0x00ffea0003c00000 */
[----:B------:R4:W0:Y:S02]  /*11f0*/  SHFL.BFLY P2, R17, R27, R14, R13 ;  /* 0x0c00000e1b117389 */ /* 0x000824000004000d */
[----:B01234-:R-:W-:Y:S01]  /*1200*/  ENDCOLLECTIVE ;  /* 0x000000000000791b */ /* 0x01ffe20003800000 */
.L_x_1578:
[----:B------:R-:W-:Y:S01]  /*1210*/  HFMA2.MMA R14, -RZ, RZ, 0, 1.1920928955078125e-07 ;  /* 0x00000002ff0e7435 */ /* 0x000fe200000001ff */
[----:B------:R-:W-:-:S05]  /*1220*/  FADD.FTZ R11, R10, R17 ;  /* 0x000000110a0b7221 */ /* 0x000fca0000010000 */
[----:B------:R-:W-:-:S07]  /*1230*/  MOV R27, R11 ;  /* 0x0000000b001b7202 */ /* 0x000fce0000000f00 */
[----:B------:R-:W-:Y:S05]  /*1240*/  WARPSYNC.COLLECTIVE R12, `(.L_x_1579) ;  /* 0x000000000c087348 */ /* 0x000fea0003c00000 */
[----:B------:R0:W1:Y:S02]  /*1250*/  SHFL.BFLY P2, R17, R27, R14, R13 ;  /* 0x0c00000e1b117389 */ /* 0x000064000004000d */
[----:B01----:R-:W-:Y:S01]  /*1260*/  ENDCOLLECTIVE ;  /* 0x000000000000791b */ /* 0x003fe20003800000 */
.L_x_1579:
[----:B------:R-:W-:Y:S01]  /*1270*/  HFMA2.MMA R14, -RZ, RZ, 0, 2.384185791015625e-07 ;  /* 0x00000004ff0e7435 */ /* 0x000fe200000001ff */
[----:B------:R-:W-:-:S05]  /*1280*/  FADD.FTZ R10, R11, R17 ;  /* 0x000000110b0a7221 */ /* 0x000fca0000010000 */
[----:B------:R-:W-:-:S07]  /*1290*/  MOV R27, R10 ;  /* 0x0000000a001b7202 */ /* 0x000fce0000000f00 */
[----:B------:R-:W-:Y:S05]  /*12a0*/  WARPSYNC.COLLECTIVE R12, `(.L_x_1580) ;  /* 0x000000000c087348 */ /* 0x000fea0003c00000 */
[----:B------:R0:W1:Y:S02]  /*12b0*/  SHFL.BFLY P2, R17, R27, R14, R13 ;  /* 0x0c00000e1b117389 */ /* 0x000064000004000d */
[----:B01----:R-:W-:Y:S01]  /*12c0*/  ENDCOLLECTIVE ;  /* 0x000000000000791b */ /* 0x003fe20003800000 */
.L_x_1580:
[----:B------:R-:W-:Y:S01]  /*12d0*/  HFMA2.MMA R14, -RZ, RZ, 0, 4.76837158203125e-07 ;  /* 0x00000008ff0e7435 */ /* 0x000fe200000001ff */
[----:B------:R-:W-:-:S05]  /*12e0*/  FADD.FTZ R19, R10, R17 ;  /* 0x000000110a137221 */ /* 0x000fca0000010000 */
[----:B------:R-:W-:-:S07]  /*12f0*/  MOV R27, R19 ;  /* 0x00000013001b7202 */ /* 0x000fce0000000f00 */
[----:B------:R-:W-:Y:S05]  /*1300*/  WARPSYNC.COLLECTIVE R12, `(.L_x_1581) ;  /* 0x000000000c087348 */ /* 0x000fea0003c00000 */
[----:B------:R0:W1:Y:S02]  /*1310*/  SHFL.BFLY P2, R17, R27, R14, R13 ;  /* 0x0c00000e1b117389 */ /* 0x000064000004000d */
[----:B01----:R-:W-:Y:S01]  /*1320*/  ENDCOLLECTIVE ;  /* 0x000000000000791b */ /* 0x003fe20003800000 */
.L_x_1581:
[----:B------:R-:W-:Y:S01]  /*1330*/  HFMA2.MMA R14, -RZ, RZ, 0, 9.5367431640625e-07 ;  /* 0x00000010ff0e7435 */ /* 0x000fe200000001ff */
[----:B------:R-:W-:-:S05]  /*1340*/  FADD.FTZ R11, R19, R17 ;  /* 0x00000011130b7221 */ /* 0x000fca0000010000 */
[----:B------:R-:W-:-:S07]  /*1350*/  MOV R27, R11 ;  /* 0x0000000b001b7202 */ /* 0x000fce0000000f00 */
[----:B------:R-:W-:Y:S05]  /*1360*/  WARPSYNC.COLLECTIVE R12, `(.L_x_1582) ;  /* 0x000000000c087348 */ /* 0x000fea0003c00000 */
[----:B------:R0:W1:Y:S02]  /*1370*/  SHFL.BFLY P2, R17, R27, R14, R13 ;  /* 0x0c00000e1b117389 */ /* 0x000064000004000d */
[----:B01----:R-:W-:Y:S01]  /*1380*/  ENDCOLLECTIVE ;  /* 0x000000000000791b */ /* 0x003fe20003800000 */
.L_x_1582:
[----:B------:R-:W-:Y:S01]  /*1390*/  HFMA2.MMA R14, -RZ, RZ, 0, 5.9604644775390625e-08 ;  /* 0x00000001ff0e7435 */ /* 0x000fe200000001ff */
[----:B------:R-:W-:Y:S01]  /*13a0*/  IMAD.MOV.U32 R27, RZ, RZ, R15 ;  /* 0x000000ffff1b7224 */ /* 0x000fe200078e000f */
[----:B------:R-:W-:-:S09]  /*13b0*/  MOV R10, R17 ;  /* 0x00000011000a7202 */ /* 0x000fd20000000f00 */
[----:B------:R-:W-:Y:S05]  /*13c0*/  WARPSYNC.COLLECTIVE R12, `(.L_x_1583) ;  /* 0x000000000c087348 */ /* 0x000fea0003c00000 */
[----:B------:R0:W1:Y:S02]  /*13d0*/  SHFL.BFLY P2, R17, R27, R14, R13 ;  /* 0x0c00000e1b117389 */ /* 0x000064000004000d */
[----:B01----:R-:W-:Y:S01]  /*13e0*/  ENDCOLLECTIVE ;  /* 0x000000000000791b */ /* 0x003fe20003800000 */
.L_x_1583:
[----:B------:R-:W-:Y:S01]  /*13f0*/  HFMA2.MMA R14, -RZ, RZ, 0, 1.1920928955078125e-07 ;  /* 0x00000002ff0e7435 */ /* 0x000fe200000001ff */
[----:B------:R-:W-:-:S05]  /*1400*/  MOV R16, R17 ;  /* 0x0000001100107202 */ /* 0x000fca0000000f00 */
[----:B------:R-:W-:-:S05]  /*1410*/  FADD.FTZ R16, R15, R16 ;  /* 0x000000100f107221 */ /* 0x000fca0000010000 */
[----:B------:R-:W-:-:S07]  /*1420*/  MOV R27, R16 ;  /* 0x00000010001b7202 */ /* 0x000fce0000000f00 */
[----:B------:R-:W-:Y:S05]  /*1430*/  WARPSYNC.COLLECTIVE R12, `(.L_x_1584) ;  /* 0x000000000c087348 */ /* 0x000fea0003c00000 */
[----:B------:R0:W1:Y:S02]  /*1440*/  SHFL.BFLY P2, R17, R27, R14, R13 ;  /* 0x0c00000e1b117389 */ /* 0x000064000004000d */
[----:B01----:R-:W-:Y:S01]  /*1450*/  ENDCOLLECTIVE ;  /* 0x000000000000791b */ /* 0x003fe20003800000 */
.L_x_1584:
[----:B------:R-:W-:Y:S01]  /*1460*/  HFMA2.MMA R14, -RZ, RZ, 0, 2.384185791015625e-07 ;  /* 0x00000004ff0e7435 */ /* 0x000fe200000001ff */
[----:B------:R-:W-:-:S05]  /*1470*/  MOV R19, R17 ;  /* 0x0000001100137202 */ /* 0x000fca0000000f00 */
[----:B------:R-:W-:-:S05]  /*1480*/  FADD.FTZ R15, R16, R19 ;  /* 0x00000013100f7221 */ /* 0x000fca0000010000 */
[----:B------:R-:W-:-:S07]  /*1490*/  MOV R27, R15 ;  /* 0x0000000f001b7202 */ /* 0x000fce0000000f00 */
[----:B------:R-:W-:Y:S05]  /*14a0*/  WARPSYNC.COLLECTIVE R12, `(.L_x_1585) ;  /* 0x000000000c087348 */ /* 0x000fea0003c00000 */
[----:B------:R0:W1:Y:S02]  /*14b0*/  SHFL.BFLY P2, R17, R27, R14, R13 ;  /* 0x0c00000e1b117389 */ /* 0x000064000004000d */
[----:B01----:R-:W-:Y:S01]  /*14c0*/  ENDCOLLECTIVE ;  /* 0x000000000000791b */ /* 0x003fe20003800000 */
.L_x_1585:
[----:B------:R-:W-:Y:S01]  /*14d0*/  HFMA2.MMA R14, -RZ, RZ, 0, 4.76837158203125e-07 ;  /* 0x00000008ff0e7435 */ /* 0x000fe200000001ff */
[----:B------:R-:W-:-:S05]  /*14e0*/  MOV R18, R17 ;  /* 0x0000001100127202 */ /* 0x000fca0000000f00 */
[----:B------:R-:W-:-:S05]  /*14f0*/  FADD.FTZ R20, R15, R18 ;  /* 0x000000120f147221 */ /* 0x000fca0000010000 */
[----:B------:R-:W-:-:S07]  /*1500*/  MOV R27, R20 ;  /* 0x00000014001b7202 */ /* 0x000fce0000000f00 */
[----:B------:R-:W-:Y:S05]  /*1510*/  WARPSYNC.COLLECTIVE R12, `(.L_x_1586) ;  /* 0x000000000c087348 */ /* 0x000fea0003c00000 */
[----:B------:R0:W1:Y:S02]  /*1520*/  SHFL.BFLY P2, R17, R27, R14, R13 ;  /* 0x0c00000e1b117389 */ /* 0x000064000004000d */
[----:B01----:R-:W-:Y:S01]  /*1530*/  ENDCOLLECTIVE ;  /* 0x000000000000791b */ /* 0x003fe20003800000 */
.L_x_1586:
[----:B------:R-:W-:Y:S01]  /*1540*/  HFMA2.MMA R14, -RZ, RZ, 0, 9.5367431640625e-07 ;  /* 0x00000010ff0e7435 */ /* 0x000fe200000001ff */
[----:B------:R-:W-:-:S05]  /*1550*/  MOV R21, R17 ;  /* 0x0000001100157202 */ /* 0x000fca0000000f00 */
[----:B------:R-:W-:-:S05]  /*1560*/  FADD.FTZ R16, R20, R21 ;  /* 0x0000001514107221 */ /* 0x000fca0000010000 */
[----:B------:R-:W-:-:S07]  /*1570*/  MOV R27, R16 ;  /* 0x00000010001b7202 */ /* 0x000fce0000000f00 */
[----:B------:R-:W-:Y:S05]  /*1580*/  WARPSYNC.COLLECTIVE R12, `(.L_x_1587) ;  /* 0x000000000c087348 */ /* 0x000fea0003c00000 */
[----:B------:R0:W1:Y:S02]  /*1590*/  SHFL.BFLY P2, R17, R27, R14, R13 ;  /* 0x0c00000e1b117389 */ /* 0x000064000004000d */
[----:B01----:R-:W-:Y:S01]  /*15a0*/  ENDCOLLECTIVE ;  /* 0x000000000000791b */ /* 0x003fe20003800000 */
.L_x_1587:
[----:B------:R-:W-:Y:S01]  /*15b0*/  HFMA2.MMA R14, -RZ, RZ, 0, 5.9604644775390625e-08 ;  /* 0x00000001ff0e7435 */ /* 0x000fe200000001ff */
[----:B------:R-:W-:Y:S02]  /*15c0*/  MOV R27, R9 ;  /* 0x00000009001b7202 */ /* 0x000fe40000000f00 */
[----:B------:R-:W-:-:S08]  /*15d0*/  MOV R15, R17 ;  /* 0x00000011000f7202 */ /* 0x000fd00000000f00 */
[----:B------:R-:W-:Y:S05]  /*15e0*/  WARPSYNC.COLLECTIVE R12, `(.L_x_1588) ;  /* 0x000000000c087348 */ /* 0x000fea0003c00000 */
[----:B------:R0:W1:Y:S02]  /*15f0*/  SHFL.BFLY P2, R17, R27, R14, R13 ;  /* 0x0c00000e1b117389 */ /* 0x000064000004000d */
[----:B01----:R-:W-:Y:S01]  /*1600*/  ENDCOLLECTIVE ;  /* 0x000000000000791b */ /* 0x003fe20003800000 */
.L_x_1588:
[----:B------:R-:W-:Y:S01]  /*1610*/  HFMA2.MMA R14, -RZ, RZ, 0, 1.1920928955078125e-07 ;  /* 0x00000002ff0e7435 */ /* 0x000fe200000001ff */
[----:B------:R-:W-:-:S05]  /*1620*/  MOV R18, R17 ;  /* 0x0000001100127202 */ /* 0x000fca0000000f00 */
[----:B------:R-:W-:-:S05]  /*1630*/  FADD.FTZ R20, R9, R18 ;  /* 0x0000001209147221 */ /* 0x000fca0000010000 */
[----:B------:R-:W-:-:S07]  /*1640*/  MOV R27, R20 ;  /* 0x00000014001b7202 */ /* 0x000fce0000000f00 */
[----:B------:R-:W-:Y:S05]  /*1650*/  WARPSYNC.COLLECTIVE R12, `(.L_x_1589) ;  /* 0x000000000c087348 */ /* 0x000fea0003c00000 */
[----:B------:R0:W1:Y:S02]  /*1660*/  SHFL.BFLY P2, R17, R27, R14, R13 ;  /* 0x0c00000e1b117389 */ /* 0x000064000004000d */
[----:B01----:R-:W-:Y:S01]  /*1670*/  ENDCOLLECTIVE ;  /* 0x000000000000791b */ /* 0x003fe20003800000 */
.L_x_1589:
[----:B------:R-:W-:Y:S01]  /*1680*/  IMAD.MOV.U32 R14, RZ, RZ, 0x4 ;  /* 0x00000004ff0e7424 */ /* 0x000fe200078e00ff */
[----:B------:R-:W-:-:S05]  /*1690*/  MOV R21, R17 ;  /* 0x0000001100157202 */ /* 0x000fca0000000f00 */
[----:B------:R-:W-:-:S05]  /*16a0*/  FADD.FTZ R9, R20, R21 ;  /* 0x0000001514097221 */ /* 0x000fca0000010000 */
[----:B------:R-:W-:-:S07]  /*16b0*/  MOV R27, R9 ;  /* 0x00000009001b7202 */ /* 0x000fce0000000f00 */
[----:B------:R-:W-:Y:S05]  /*16c0*/  WARPSYNC.COLLECTIVE R12, `(.L_x_1590) ;  /* 0x000000000c087348 */ /* 0x000fea0003c00000 */
[----:B------:R0:W1:Y:S02]  /*16d0*/  SHFL.BFLY P2, R17, R27, R14, R13 ;  /* 0x0c00000e1b117389 */ /* 0x000064000004000d */
[----:B01----:R-:W-:Y:S01]  /*16e0*/  ENDCOLLECTIVE ;  /* 0x000000000000791b */ /* 0x003fe20003800000 */
.L_x_1590:
[----:B------:R-:W-:Y:S01]  /*16f0*/  HFMA2.MMA R14, -RZ, RZ, 0, 4.76837158203125e-07 ;  /* 0x00000008ff0e7435 */ /* 0x000fe200000001ff */
[----:B------:R-:W-:-:S05]  /*1700*/  MOV R22, R17 ;  /* 0x0000001100167202 */ /* 0x000fca0000000f00 */
[----:B------:R-:W-:-:S05]  /*1710*/  FADD.FTZ R22, R9, R22 ;  /* 0x0000001609167221 */ /* 0x000fca0000010000 */
[----:B------:R-:W-:-:S07]  /*1720*/  MOV R27, R22 ;  /* 0x00000016001b7202 */ /* 0x000fce0000000f00 */
[----:B------:R-:W-:Y:S05]  /*1730*/  WARPSYNC.COLLECTIVE R12, `(.L_x_1591) ;  /* 0x000000000c087348 */ /* 0x000fea0003c00000 */
[----:B------:R0:W1:Y:S02]  /*1740*/  SHFL.BFLY P2, R17, R27, R14, R13 ;  /* 0x0c00000e1b117389 */ /* 0x000064000004000d */
[----:B01----:R-:W-:Y:S01]  /*1750*/  ENDCOLLECTIVE ;  /* 0x000000000000791b */ /* 0x003fe20003800000 */
.L_x_1591:
[----:B------:R-:W-:Y:S01]  /*1760*/  HFMA2.MMA R14, -RZ, RZ, 0, 9.5367431640625e-07 ;  /* 0x00000010ff0e7435 */ /* 0x000fe200000001ff */
[----:B------:R-:W-:-:S05]  /*1770*/  MOV R23, R17 ;  /* 0x0000001100177202 */ /* 0x000fca0000000f00 */
[----:B------:R-:W-:-:S05]  /*1780*/  FADD.FTZ R18, R22, R23 ;  /* 0x0000001716127221 */ /* 0x000fca0000010000 */
[----:B------:R-:W-:-:S07]  /*1790*/  MOV R27, R18 ;  /* 0x00000012001b7202 */ /* 0x000fce0000000f00 */
[----:B------:R-:W-:Y:S05]  /*17a0*/  WARPSYNC.COLLECTIVE R12, `(.L_x_1592) ;  /* 0x000000000c087348 */ /* 0x000fea0003c00000 */
[----:B------:R0:W1:Y:S02]  /*17b0*/  SHFL.BFLY P2, R17, R27, R14, R13 ;  /* 0x0c00000e1b117389 */ /* 0x000064000004000d */
[----:B01----:R-:W-:Y:S01]  /*17c0*/  ENDCOLLECTIVE ;  /* 0x000000000000791b */ /* 0x003fe20003800000 */
.L_x_1592:
[----:B------:R-:W-:Y:S01]  /*17d0*/  HFMA2.MMA R14, -RZ, RZ, 0, 5.9604644775390625e-08 ;  /* 0x00000001ff0e7435 */ /* 0x000fe200000001ff */
[----:B------:R-:W-:Y:S02]  /*17e0*/  MOV R27, R8 ;  /* 0x00000008001b7202 */ /* 0x000fe40000000f00 */
[----:B------:R-:W-:-:S08]  /*17f0*/  MOV R9, R17 ;  /* 0x0000001100097202 */ /* 0x000fd00000000f00 */
[----:B------:R-:W-:Y:S05]  /*1800*/  WARPSYNC.COLLECTIVE R12, `(.L_x_1593) ;  /* 0x000000000c087348 */ /* 0x000fea0003c00000 */
[----:B------:R0:W1:Y:S02]  /*1810*/  SHFL.BFLY P2, R17, R27, R14, R13 ;  /* 0x0c00000e1b117389 */ /* 0x000064000004000d */
[----:B01----:R-:W-:Y:S01]  /*1820*/  ENDCOLLECTIVE ;  /* 0x000000000000791b */ /* 0x003fe20003800000 */
.L_x_1593:
[----:B------:R-:W-:Y:S01]  /*1830*/  HFMA2.MMA R14, -RZ, RZ, 0, 1.1920928955078125e-07 ;  /* 0x00000002ff0e7435 */ /* 0x000fe200000001ff */
[----:B------:R-:W-:-:S05]  /*1840*/  MOV R19, R17 ;  /* 0x0000001100137202 */ /* 0x000fca0000000f00 */
[----:B------:R-:W-:-:S05]  /*1850*/  FADD.FTZ R23, R8, R19 ;  /* 0x0000001308177221 */ /* 0x000fca0000010000 */
[----:B------:R-:W-:-:S07]  /*1860*/  MOV R27, R23 ;  /* 0x00000017001b7202 */ /* 0x000fce0000000f00 */
[----:B------:R-:W-:Y:S05]  /*1870*/  WARPSYNC.COLLECTIVE R12, `(.L_x_1594) ;  /* 0x000000000c087348 */ /* 0x000fea0003c00000 */
[----:B------:R0:W1:Y:S02]  /*1880*/  SHFL.BFLY P2, R17, R27, R14, R13 ;  /* 0x0c00000e1b117389 */ /* 0x000064000004000d */
[----:B01----:R-:W-:Y:S01]  /*1890*/  ENDCOLLECTIVE ;  /* 0x000000000000791b */ /* 0x003fe20003800000 */
.L_x_1594:
[----:B------:R-:W-:Y:S01]  /*18a0*/  HFMA2.MMA R14, -RZ, RZ, 0, 2.384185791015625e-07 ;  /* 0x00000004ff0e7435 */ /* 0x000fe200000001ff */
[----:B------:R-:W-:-:S05]  /*18b0*/  MOV R22, R17 ;  /* 0x0000001100167202 */ /* 0x000fca0000000f00 */
[----:B------:R-:W-:-:S05]  /*18c0*/  FADD.FTZ R8, R23, R22 ;  /* 0x0000001617087221 */ /* 0x000fca0000010000 */
[----:B------:R-:W-:-:S07]  /*18d0*/  MOV R27, R8 ;  /* 0x00000008001b7202 */ /* 0x000fce0000000f00 */
[----:B------:R-:W-:Y:S05]  /*18e0*/  WARPSYNC.COLLECTIVE R12, `(.L_x_1595) ;  /* 0x000000000c087348 */ /* 0x000fea0003c00000 */
[----:B------:R0:W1:Y:S02]  /*18f0*/  SHFL.BFLY P2, R17, R27, R14, R13 ;  /* 0x0c00000e1b117389 */ /* 0x000064000004000d */
[----:B01----:R-:W-:Y:S01]  /*1900*/  ENDCOLLECTIVE ;  /* 0x000000000000791b */ /* 0x003fe20003800000 */
.L_x_1595:
[----:B------:R-:W-:Y:S01]  /*1910*/  HFMA2.MMA R14, -RZ, RZ, 0, 4.76837158203125e-07 ;  /* 0x00000008ff0e7435 */ /* 0x000fe200000001ff */
[----:B------:R-:W-:-:S05]  /*1920*/  MOV R21, R17 ;  /* 0x0000001100157202 */ /* 0x000fca0000000f00 */
[----:B------:R-:W-:-:S05]  /*1930*/  FADD.FTZ R24, R8, R21 ;  /* 0x0000001508187221 */ /* 0x000fca0000010000 */
[----:B------:R-:W-:-:S07]  /*1940*/  MOV R27, R24 ;  /* 0x00000018001b7202 */ /* 0x000fce0000000f00 */
[----:B------:R-:W-:Y:S05]  /*1950*/  WARPSYNC.COLLECTIVE R12, `(.L_x_1596) ;  /* 0x000000000c087348 */ /* 0x000fea0003c00000 */
[----:B------:R0:W1:Y:S02]  /*1960*/  SHFL.BFLY P2, R17, R27, R14, R13 ;  /* 0x0c00000e1b117389 */ /* 0x000064000004000d */
[----:B01----:R-:W-:Y:S01]  /*1970*/  ENDCOLLECTIVE ;  /* 0x000000000000791b */ /* 0x003fe20003800000 */
.L_x_1596:
[----:B------:R-:W-:Y:S01]  /*1980*/  HFMA2.MMA R14, -RZ, RZ, 0, 9.5367431640625e-07 ;  /* 0x00000010ff0e7435 */ /* 0x000fe200000001ff */
[----:B------:R-:W-:-:S05]  /*1990*/  MOV R25, R17 ;  /* 0x0000001100197202 */ /* 0x000fca0000000f00 */
[----:B------:R-:W-:-:S05]  /*19a0*/  FADD.FTZ R25, R24, R25 ;  /* 0x0000001918197221 */ /* 0x000fca0000010000 */
[----:B------:R-:W-:-:S07]  /*19b0*/  MOV R27, R25 ;  /* 0x00000019001b7202 */ /* 0x000fce0000000f00 */
[----:B------:R-:W-:Y:S05]  /*19c0*/  WARPSYNC.COLLECTIVE R12, `(.L_x_1597) ;  /* 0x000000000c087348 */ /* 0x000fea0003c00000 */
[----:B------:R0:W1:Y:S02]  /*19d0*/  SHFL.BFLY P2, R17, R27, R14, R13 ;  /* 0x0c00000e1b117389 */ /* 0x000064000004000d */
[----:B01----:R-:W-:Y:S01]  /*19e0*/  ENDCOLLECTIVE ;  /* 0x000000000000791b */ /* 0x003fe20003800000 */
.L_x_1597:
[----:B------:R-:W-:Y:S05]  /*19f0*/  BRA `(.L_x_1598) ;  /* 0xfffffff400487947 */ /* 0x000fea000383ffff */
.L_x_1599:
        /* <DEDUP_REMOVED lines=16> */
.L_x_2991:


//--------------------- .text._ZN10layer_norm31ln_parallel_residual_bwd_kernelINS_13Kernel_traitsIf6__halfS2_S2_fjLj2048ELj1ELj1ELj4ELj16ENS_18Kernel_traits_baseILj2048EfS2_S2_S2_fjLj128EEEEELb1ELb1ELb0EEEvNS_9BwdParamsE --------------------------
	.section	.text._ZN10layer_norm31ln_parallel_residual_bwd_kernelINS_13Kernel_traitsIf6__halfS2_S2_fjLj2048ELj1ELj1ELj4ELj16ENS_18Kernel_traits_baseILj2048EfS2_S2_S2_fjLj128EEEEELb1ELb1ELb0EEEvNS_9BwdParamsE,"ax",@progbits
	.align	128
        .global         _ZN10layer_norm31ln_parallel_residual_bwd_kernelINS_13Kernel_traitsIf6__halfS2_S2_fjLj2048ELj1ELj1ELj4ELj16ENS_18Kernel_traits_baseILj2048EfS2_S2_S2_fjLj128EEEEELb1ELb1ELb0EEEvNS_9BwdParamsE
        .type           _ZN10layer_norm31ln_parallel_residual_bwd_kernelINS_13Kernel_traitsIf6__halfS2_S2_fjLj2048ELj1ELj1ELj4ELj16ENS_18Kernel_traits_baseILj2048EfS2_S2_S2_fjLj128EEEEELb1ELb1ELb0EEEvNS_9BwdParamsE,@function
        .size           _ZN10layer_norm31ln_parallel_residual_bwd_kernelINS_13Kernel_traitsIf6__halfS2_S2_fjLj2048ELj1ELj1ELj4ELj16ENS_18Kernel_traits_baseILj2048EfS2_S2_S2_fjLj128EEEEELb1ELb1ELb0EEEvNS_9BwdParamsE,(.L_x_2992 - _ZN10layer_norm31ln_parallel_residual_bwd_kernelINS_13Kernel_traitsIf6__halfS2_S2_fjLj2048ELj1ELj1ELj4ELj16ENS_18Kernel_traits_baseILj2048EfS2_S2_S2_fjLj128EEEEELb1ELb1ELb0EEEvNS_9BwdParamsE)
        .other          _ZN10layer_norm31ln_parallel_residual_bwd_kernelINS_13Kernel_traitsIf6__halfS2_S2_fjLj2048ELj1ELj1ELj4ELj16ENS_18Kernel_traits_baseILj2048EfS2_S2_S2_fjLj128EEEEELb1ELb1ELb0EEEvNS_9BwdParamsE,@"STO_CUDA_ENTRY STV_DEFAULT"
_ZN10layer_norm31ln_parallel_residual_bwd_kernelINS_13Kernel_traitsIf6__halfS2_S2_fjLj2048ELj1ELj1ELj4ELj16ENS_18Kernel_traits_baseILj2048EfS2_S2_S2_fjLj128EEEEELb1ELb1ELb0EEEvNS_9BwdParamsE:
.text._ZN10layer_norm31ln_parallel_residual_bwd_kernelINS_13Kernel_traitsIf6__halfS2_S2_fjLj2048ELj1ELj1ELj4ELj16ENS_18Kernel_traits_baseILj2048EfS2_S2_S2_fjLj128EEEEELb1ELb1ELb0EEEvNS_9BwdParamsE:
        /* <DEDUP_REMOVED lines=54> */
[----:B------:R-:W-:Y:S02]  /*0360*/  ISETP.NE.AND P2, PT, RZ, UR6, PT ;  /* 0x00000006ff007c0c */ /* 0x000fe4000bf45270 */
[----:B------:R-:W-:Y:S02]  /*0370*/  MOV R33, RZ ;  /* 0x000000ff00217202 */ /* 0x000fe40000000f00 */
[----:B------:R-:W-:-:S09]  /*0380*/  P2R R6, PR, RZ, 0x4 ;  /* 0x00000004ff067803 */ /* 0x000fd20000000000 */
.L_x_1610:
        /* <DEDUP_REMOVED lines=41> */
[--C-:B--2---:R-:W-:Y:S02]  /*0620*/  HADD2.F32 R115, -RZ, R12.reuse.H1_H1 ;  /* 0x3000000cff737230 */ /* 0x104fe40000004100 */
[----:B------:R-:W-:-:S03]  /*0630*/  HADD2.F32 R109, -RZ, R12.H0_H0 ;  /* 0x2000000cff6d7230 */ /* 0x000fc60000004100 */
[C---:B------:R-:W-:Y:S01]  /*0640*/  FADD.FTZ R110, -R114.reuse, R115 ;  /* 0x00000073726e7221 */ /* 0x040fe20000010100 */
[--C-:B------:R-:W-:Y:S02]  /*0650*/  HADD2.F32 R125, -RZ, R13.reuse.H1_H1 ;  /* 0x3000000dff7d7230 */ /* 0x100fe40000004100 */
[----:B------:R-:W-:Y:S01]  /*0660*/  FADD.FTZ R0, -R114, R109 ;  /* 0x0000006d72007221 */ /* 0x000fe20000010100 */
[--C-:B------:R-:W-:Y:S02]  /*0670*/  HADD2.F32 R89, -RZ, R14.reuse.H0_H0 ;  /* 0x2000000eff597230 */ /* 0x100fe40000004100 */
[----:B-----5:R-:W-:Y:S01]  /*0680*/  FMUL.FTZ R110, R91, R110 ;  /* 0x0000006e5b6e7220 */ /* 0x020fe20000410000 */
[----:B------:R-:W-:Y:S02]  /*0690*/  HADD2.F32 R123, -RZ, R13.H0_H0 ;  /* 0x2000000dff7b7230 */ /* 0x000fe40000004100 */
[----:B------:R-:W-:Y:S02]  /*06a0*/  HADD2.F32 R13, -RZ, R14.H1_H1 ;  /* 0x3000000eff0d7230 */ /* 0x000fe40000004100 */
[----:B---3--:R-:W-:-:S02]  /*06b0*/  HADD2.F32 R111, -RZ, R8.H0_H0 ;  /* 0x20000008ff6f7230 */ /* 0x008fc40000004100 */
[----:B------:R-:W-:Y:S02]  /*06c0*/  HADD2.F32 R8, -RZ, R8.H1_H1 ;  /* 0x30000008ff087230 */ /* 0x000fe40000004100 */
[--C-:B------:R-:W-:Y:S02]  /*06d0*/  HADD2.F32 R87, -RZ, R15.reuse.H0_H0 ;  /* 0x2000000fff577230 */ /* 0x100fe40000004100 */
[----:B------:R-:W-:Y:S02]  /*06e0*/  HADD2.F32 R85, -RZ, R15.H1_H1 ;  /* 0x3000000fff557230 */ /* 0x000fe40000004100 */
[----:B------:R-:W-:Y:S01]  /*06f0*/  FADD.FTZ R49, R49, R8 ;  /* 0x0000000831317221 */ /* 0x000fe20000010000 */
[-C--:B------:R-:W-:Y:S01]  /*0700*/  FFMA.FTZ R33, R110, R8.reuse, R33 ;  /* 0x000000086e217223 */ /* 0x080fe20000010021 */
[----:B------:R-:W-:Y:S01]  /*0710*/  FMUL.FTZ R109, R17, R8 ;  /* 0x00000008116d7220 */ /* 0x000fe20000410000 */
[--C-:B------:R-:W-:Y:S02]  /*0720*/  HADD2.F32 R15, -RZ, R10.reuse.H0_H0 ;  /* 0x2000000aff0f7230 */ /* 0x100fe40000004100 */
[----:B------:R-:W-:Y:S01]  /*0730*/  FADD.FTZ R8, -R114, R125 ;  /* 0x0000007d72087221 */ /* 0x000fe20000010100 */
[----:B------:R-:W-:-:S02]  /*0740*/  HADD2.F32 R14, -RZ, R10.H1_H1 ;  /* 0x3000000aff0e7230 */ /* 0x000fc40000004100 */
[C---:B------:R-:W-:Y:S01]  /*0750*/  FMUL.FTZ R0, R91.reuse, R0 ;  /* 0x000000005b007220 */ /* 0x040fe20000410000 */
[----:B------:R-:W-:Y:S01]  /*0760*/  FADD.FTZ R10, -R114, R89 ;  /* 0x00000059720a7221 */ /* 0x000fe20000010100 */
[----:B------:R-:W-:Y:S02]  /*0770*/  HADD2.F32 R12, -RZ, R9.H1_H1 ;  /* 0x30000009ff0c7230 */ /* 0x000fe40000004100 */
[C---:B------:R-:W-:Y:S01]  /*0780*/  FMUL.FTZ R8, R91.reuse, R8 ;  /* 0x000000085b087220 */ /* 0x040fe20000410000 */
[----:B------:R-:W-:Y:S01]  /*0790*/  FADD.FTZ R48, R48, R111 ;  /* 0x0000006f30307221 */ /* 0x000fe20000010000 */
[-C--:B------:R-:W-:Y:S01]  /*07a0*/  FFMA.FTZ R32, R0, R111.reuse, R32 ;  /* 0x0000006f00207223 */ /* 0x080fe20000010020 */
[----:B------:R-:W-:Y:S01]  /*07b0*/  FMUL.FTZ R10, R91, R10 ;  /* 0x0000000a5b0a7220 */ /* 0x000fe20000410000 */
[----:B------:R-:W-:Y:S01]  /*07c0*/  FMUL.FTZ R111, R16, R111 ;  /* 0x0000006f106f7220 */ /* 0x000fe20000410000 */
[--C-:B0-----:R-:W-:Y:S02]  /*07d0*/  HADD2.F32 R81, -RZ, R11.reuse.H0_H0 ;  /* 0x2000000bff517230 */ /* 0x101fe40000004100 */
[----:B------:R-:W-:Y:S01]  /*07e0*/  FADD.FTZ R51, R51, R12 ;  /* 0x0000000c33337221 */ /* 0x000fe20000010000 */
[----:B------:R-:W-:-:S02]  /*07f0*/  HADD2.F32 R80, -RZ, R11.H1_H1 ;  /* 0x3000000bff507230 */ /* 0x000fc40000004100 */
[-C--:B------:R-:W-:Y:S01]  /*0800*/  FFMA.FTZ R35, R8, R12.reuse, R35 ;  /* 0x0000000c08237223 */ /* 0x080fe20000010023 */
[----:B------:R-:W-:Y:S01]  /*0810*/  FMUL.FTZ R11, R19, R12 ;  /* 0x0000000c130b7220 */ /* 0x000fe20000410000 */
[----:B-1----:R-:W-:Y:S02]  /*0820*/  HADD2.F32 R83, -RZ, R9.H0_H0 ;  /* 0x20000009ff537230 */ /* 0x002fe40000004100 */
[----:B------:R-:W-:Y:S01]  /*0830*/  FADD.FTZ R108, -R114, R123 ;  /* 0x0000007b726c7221 */ /* 0x000fe20000010100 */
[----:B------:R-:W-:Y:S01]  /*0840*/  FADD.FTZ R52, R52, R15 ;  /* 0x0000000f34347221 */ /* 0x000fe20000010000 */
[-C--:B------:R-:W-:Y:S01]  /*0850*/  FFMA.FTZ R36, R10, R15.reuse, R36 ;  /* 0x0000000f0a247223 */ /* 0x080fe20000010024 */
[----:B------:R-:W-:Y:S01]  /*0860*/  FMUL.FTZ R12, R20, R15 ;  /* 0x0000000f140c7220 */ /* 0x000fe20000410000 */
[----:B------:R-:W-:Y:S01]  /*0870*/  FADD.FTZ R82, RZ, R111 ;  /* 0x0000006fff527221 */ /* 0x000fe20000010000 */
[----:B------:R-:W-:Y:S01]  /*0880*/  FFMA.FTZ R15, R0, R111, RZ ;  /* 0x0000006f000f7223 */ /* 0x000fe200000100ff */
[C---:B------:R-:W-:Y:S01]  /*0890*/  FMUL.FTZ R108, R91.reuse, R108 ;  /* 0x0000006c5b6c7220 */ /* 0x040fe20000410000 */
[----:B------:R-:W-:Y:S01]  /*08a0*/  FMUL.FTZ R9, R18, R83 ;  /* 0x0000005312097220 */ /* 0x000fe20000410000 */
[----:B------:R-:W-:Y:S01]  /*08b0*/  FADD.FTZ R82, R82, R109 ;  /* 0x0000006d52527221 */ /* 0x000fe20000010000 */
[----:B------:R-:W-:Y:S01]  /*08c0*/  FFMA.FTZ R15, R110, R109, R15 ;  /* 0x0000006d6e0f7223 */ /* 0x000fe2000001000f */
[----:B------:R-:W-:Y:S01]  /*08d0*/  FADD.FTZ R84, -R114, R13 ;  /* 0x0000000d72547221 */ /* 0x000fe20000010100 */
[----:B------:R-:W-:Y:S01]  /*08e0*/  FADD.FTZ R50, R50, R83 ;  /* 0x0000005332327221 */ /* 0x000fe20000010000 */
[----:B------:R-:W-:Y:S01]  /*08f0*/  FFMA.FTZ R34, R108, R83, R34 ;  /* 0x000000536c227223 */ /* 0x000fe20000010022 */
[----:B------:R-:W-:Y:S01]  /*0900*/  FADD.FTZ R82, R82, R9 ;  /* 0x0000000952527221 */ /* 0x000fe20000010000 */
[----:B------:R-:W-:Y:S01]  /*0910*/  FFMA.FTZ R83, R108, R9, R15 ;  /* 0x000000096c537223 */ /* 0x000fe2000001000f */
        /* <DEDUP_REMOVED lines=10> */
[-C--:B------:R-:W-:Y:S01]  /*09c0*/  FMUL.FTZ R88, R22, R81.reuse ;  /* 0x0000005116587220 */ /* 0x080fe20000410000 */
[----:B------:R-:W-:Y:S01]  /*09d0*/  FADD.FTZ R84, -R114, R85 ;  /* 0x0000005572547221 */ /* 0x000fe20000010100 */
        /* <DEDUP_REMOVED lines=12> */
[----:B------:R-:W-:-:S07]  /*0aa0*/  IADD3 R123, R7, 0x80, RZ ;  /* 0x00000080077b7810 */ /* 0x000fce0007ffe0ff */
.L_x_1602:
[----:B------:R-:W-:Y:S05]  /*0ab0*/  BSYNC B0 ;  /* 0x0000000000007941 */ /* 0x000fea0003800000 */
.L_x_1601:
        /* <DEDUP_REMOVED lines=18> */
[----:B------:R1:W5:Y:S01]  /*0be0*/  @P4 LDG.E.128 R68, desc[UR4][R94.64] ;  /* 0x000000045e444981 */ /* 0x000362000c1e1d00 */
[----:B------:R-:W-:-:S06]  /*0bf0*/  IADD3.X R119, R96, UR15, RZ, P5, !PT ;  /* 0x0000000f60777c10 */ /* 0x000fcc000affe4ff */
[----:B------:R-:W5:Y:S01]  /*0c00*/  LDG.E.64 R118, desc[UR4][R118.64] ;  /* 0x0000000476767981 */ /* 0x000f62000c1e1b00 */
[----:B0-----:R-:W-:-:S04]  /*0c10*/  @P3 IADD3 R92, P5, R97, R92, RZ ;  /* 0x0000005c615c3210 */ /* 0x001fc80007fbe0ff */
[----:B------:R-:W-:-:S05]  /*0c20*/  @P3 IADD3.X R93, R96, R93, RZ, P5, !PT ;  /* 0x0000005d605d3210 */ /* 0x000fca0002ffe4ff */
[----:B------:R0:W5:Y:S01]  /*0c30*/  @P3 LDG.E.64 R112, desc[UR4][R92.64] ;  /* 0x000000045c703981 */ /* 0x000162000c1e1b00 */
[--C-:B--2---:R-:W-:Y:S02]  /*0c40*/  HADD2.F32 R101, -RZ, R81.reuse.H0_H0 ;  /* 0x20000051ff657230 */ /* 0x104fe40000004100 */
[----:B------:R-:W-:Y:S02]  /*0c50*/  HADD2.F32 R81, -RZ, R81.H1_H1 ;  /* 0x30000051ff517230 */ /* 0x000fe40000004100 */
[--C-:B------:R-:W-:Y:S02]  /*0c60*/  HADD2.F32 R99, -RZ, R80.reuse.H1_H1 ;  /* 0x30000050ff637230 */ /* 0x100fe40000004100 */
[----:B------:R-:W-:Y:S02]  /*0c70*/  HADD2.F32 R97, -RZ, R80.H0_H0 ;  /* 0x20000050ff617230 */ /* 0x000fe40000004100 */
[--C-:B------:R-:W-:Y:S02]  /*0c80*/  HADD2.F32 R103, -RZ, R82.reuse.H0_H0 ;  /* 0x20000052ff677230 */ /* 0x100fe40000004100 */
[----:B------:R-:W-:-:S02]  /*0c90*/  HADD2.F32 R105, -RZ, R82.H1_H1 ;  /* 0x30000052ff697230 */ /* 0x000fc40000004100 */
[C---:B------:R-:W-:Y:S01]  /*0ca0*/  FADD.FTZ R82, -R114.reuse, R81 ;  /* 0x0000005172527221 */ /* 0x040fe20000010100 */
[C---:B-1----:R-:W-:Y:S01]  /*0cb0*/  FADD.FTZ R94, -R114.reuse, R99 ;  /* 0x00000063725e7221 */ /* 0x042fe20000010100 */
[--C-:B------:R-:W-:Y:S02]  /*0cc0*/  HADD2.F32 R107, -RZ, R83.reuse.H0_H0 ;  /* 0x20000053ff6b7230 */ /* 0x100fe40000004100 */
[C---:B0-----:R-:W-:Y:S01]  /*0cd0*/  FADD.FTZ R92, -R114.reuse, R97 ;  /* 0x00000061725c7221 */ /* 0x041fe20000010100 */
[----:B------:R-:W-:Y:S02]  /*0ce0*/  HADD2.F32 R83, -RZ, R83.H1_H1 ;  /* 0x30000053ff537230 */ /* 0x000fe40000004100 */
[--C-:B---3--:R-:W-:Y:S02]  /*0cf0*/  HADD2.F32 R81, -RZ, R84.reuse.H0_H0 ;  /* 0x20000054ff517230 */ /* 0x108fe40000004100 */
[----:B------:R-:W-:Y:S01]  /*0d00*/  FADD.FTZ R96, -R114, R101 ;  /* 0x0000006572607221 */ /* 0x000fe20000010100 */
[----:B------:R-:W-:-:S02]  /*0d10*/  HADD2.F32 R84, -RZ, R84.H1_H1 ;  /* 0x30000054ff547230 */ /* 0x000fc40000004100 */
[C---:B-----5:R-:W-:Y:S01]  /*0d20*/  FMUL.FTZ R93, R91.reuse, R94 ;  /* 0x0000005e5b5d7220 */ /* 0x060fe20000410000 */
[C---:B------:R-:W-:Y:S01]  /*0d30*/  FMUL.FTZ R92, R91.reuse, R92 ;  /* 0x0000005c5b5c7220 */ /* 0x040fe20000410000 */
[----:B------:R-:W-:Y:S01]  /*0d40*/  FMUL.FTZ R94, R24, R81 ;  /* 0x00000051185e7220 */ /* 0x000fe20000410000 */
[C---:B------:R-:W-:Y:S01]  /*0d50*/  FADD.FTZ R100, -R114.reuse, R103 ;  /* 0x0000006772647221 */ /* 0x040fe20000010100 */
[C---:B------:R-:W-:Y:S01]  /*0d60*/  FADD.FTZ R102, -R114.reuse, R105 ;  /* 0x0000006972667221 */ /* 0x040fe20000010100 */
[C---:B------:R-:W-:Y:S01]  /*0d70*/  FADD.FTZ R104, -R114.reuse, R107 ;  /* 0x0000006b72687221 */ /* 0x040fe20000010100 */
[----:B------:R-:W-:Y:S01]  /*0d80*/  FADD.FTZ R114, -R114, R83 ;  /* 0x0000005372727221 */ /* 0x000fe20000010100 */
[--C-:B------:R-:W-:Y:S02]  /*0d90*/  HADD2.F32 R83, -RZ, R85.reuse.H0_H0 ;  /* 0x20000055ff537230 */ /* 0x100fe40000004100 */
[----:B------:R-:W-:Y:S01]  /*0da0*/  FMUL.FTZ R95, R91, R96 ;  /* 0x000000605b5f7220 */ /* 0x000fe20000410000 */
[----:B------:R-:W-:Y:S01]  /*0db0*/  FMUL.FTZ R96, R25, R84 ;  /* 0x0000005419607220 */ /* 0x000fe20000410000 */
[----:B------:R-:W-:Y:S01]  /*0dc0*/  FADD.FTZ R115, R115, R94 ;  /* 0x0000005e73737221 */ /* 0x000fe20000010000 */
[----:B------:R-:W-:Y:S01]  /*0dd0*/  FFMA.FTZ R122, R92, R94, R122 ;  /* 0x0000005e5c7a7223 */ /* 0x000fe2000001007a */
[----:B------:R-:W-:-:S02]  /*0de0*/  HADD2.F32 R106, -RZ, R85.H1_H1 ;  /* 0x30000055ff6a7230 */ /* 0x000fc40000004100 */
[----:B------:R-:W-:Y:S01]  /*0df0*/  FMUL.FTZ R98, R26, R83 ;  /* 0x000000531a627220 */ /* 0x000fe20000410000 */
[----:B------:R-:W-:Y:S01]  /*0e00*/  FADD.FTZ R115, R115, R96 ;  /* 0x0000006073737221 */ /* 0x000fe20000010000 */
[----:B------:R-:W-:Y:S01]  /*0e10*/  FFMA.FTZ R122, R93, R96, R122 ;  /* 0x000000605d7a7223 */ /* 0x000fe2000001007a */
[--C-:B------:R-:W-:Y:S02]  /*0e20*/  HADD2.F32 R101, -RZ, R86.reuse.H0_H0 ;  /* 0x20000056ff657230 */ /* 0x100fe40000004100 */
[C---:B------:R-:W-:Y:S01]  /*0e30*/  FMUL.FTZ R97, R91.reuse, R82 ;  /* 0x000000525b617220 */ /* 0x040fe20000410000 */
[----:B------:R-:W-:Y:S01]  /*0e40*/  FMUL.FTZ R100, R91, R100 ;  /* 0x000000645b647220 */ /* 0x000fe20000410000 */
[----:B------:R-:W-:Y:S01]  /*0e50*/  FMUL.FTZ R99, R27, R106 ;  /* 0x0000006a1b637220 */ /* 0x000fe20000410000 */
[----:B------:R-:W-:Y:S01]  /*0e60*/  FADD.FTZ R82, R115, R98 ;  /* 0x0000006273527221 */ /* 0x000fe20000010000 */
[----:B------:R-:W-:Y:S01]  /*0e70*/  FFMA.FTZ R122, R95, R98, R122 ;  /* 0x000000625f7a7223 */ /* 0x000fe2000001007a */
[----:B------:R-:W-:-:S02]  /*0e80*/  HADD2.F32 R86, -RZ, R86.H1_H1 ;  /* 0x30000056ff567230 */ /* 0x000fc40000004100 */
[----:B------:R-:W-:Y:S01]  /*0e90*/  FADD.FTZ R56, R56, R81 ;  /* 0x0000005138387221 */ /* 0x000fe20000010000 */
[----:B------:R-:W-:Y:S01]  /*0ea0*/  FFMA.FTZ R40, R92, R81, R40 ;  /* 0x000000515c287223 */ /* 0x000fe20000010028 */
[----:B------:R-:W-:Y:S01]  /*0eb0*/  FADD.FTZ R60, R60, R101 ;  /* 0x000000653c3c7221 */ /* 0x000fe20000010000 */
[-C--:B------:R-:W-:Y:S01]  /*0ec0*/  FFMA.FTZ R44, R100, R101.reuse, R44 ;  /* 0x00000065642c7223 */ /* 0x080fe2000001002c */
        /* <DEDUP_REMOVED lines=31> */
.L_x_1604:
[----:B------:R-:W-:Y:S05]  /*10c0*/  BSYNC B0 ;  /* 0x0000000000007941 */ /* 0x000fea0003800000 */
.L_x_1603:
        /* <DEDUP_REMOVED lines=26> */
.L_x_1623:
        /* <DEDUP_REMOVED lines=36> */
[----:B------:R-:W-:-:S02]  /*14b0*/  MOV R122, R120 ;  /* 0x00000078007a7202 */ /* 0x000fc40000000f00 */
[C---:B-----5:R-:W-:Y:S01]  /*14c0*/  FMUL.FTZ R114, R91.reuse, R80 ;  /* 0x000000505b727220 */ /* 0x060fe20000410000 */
[----:B------:R-:W-:Y:S01]  /*14d0*/  FMUL.FTZ R115, R91, R82 ;  /* 0x000000525b737220 */ /* 0x000fe20000410000 */
[----:B------:R-:W-:Y:S02]  /*14e0*/  @P4 HADD2.F32 R81, -RZ, R64.H0_H0 ;  /* 0x20000040ff514230 */ /* 0x000fe40000004100 */
[----:B------:R-:W-:-:S03]  /*14f0*/  FFMA.FTZ R82, R108, R84, R123 ;  /* 0x000000546c527223 */ /* 0x000fc6000001007b */
[----:B------:R-:W-:Y:S01]  /*1500*/  @P4 FADD.FTZ R114, R114, R81 ;  /* 0x0000005172724221 */ /* 0x000fe20000010000 */
[----:B------:R-:W-:Y:S01]  /*1510*/  FADD.FTZ R82, R9, -R82 ;  /* 0x8000005209527221 */ /* 0x000fe20000010000 */
[----:B------:R-:W-:-:S03]  /*1520*/  FFMA.FTZ R81, R10, R84, R123 ;  /* 0x000000540a517223 */ /* 0x000fc6000001007b */
[----:B------:R-:W-:Y:S01]  /*1530*/  @P5 F2FP.F16.F32.PACK_AB R80, RZ, R114 ;  /* 0x00000072ff50523e */ /* 0x000fe200000000ff */
[----:B------:R-:W-:Y:S01]  /*1540*/  FMUL.FTZ R87, R91, R82 ;  /* 0x000000525b577220 */ /* 0x000fe20000410000 */
[----:B------:R-:W-:Y:S01]  /*1550*/  FFMA.FTZ R82, R8, R84, R123 ;  /* 0x0000005408527223 */ /* 0x000fe2000001007b */
[----:B------:R-:W-:Y:S01]  /*1560*/  FADD.FTZ R86, R12, -R81 ;  /* 0x800000510c567221 */ /* 0x000fe20000010000 */
[----:B------:R-:W-:Y:S01]  /*1570*/  @P5 PRMT R72, R80, 0x7610, R72 ;  /* 0x0000761050485816 */ /* 0x000fe20000000048 */
[----:B------:R-:W-:Y:S02]  /*1580*/  @P4 HADD2.F32 R80, -RZ, R64.H1_H1 ;  /* 0x30000040ff504230 */ /* 0x000fe40000004100 */
[----:B------:R-:W-:Y:S01]  /*1590*/  FADD.FTZ R82, R11, -R82 ;  /* 0x800000520b527221 */ /* 0x000fe20000010000 */
[----:B------:R-:W-:Y:S02]  /*15a0*/  @P4 HADD2.F32 R81, -RZ, R66.H0_H0 ;  /* 0x20000042ff514230 */ /* 0x000fe40000004100 */
[----:B------:R-:W-:Y:S01]  /*15b0*/  FMUL.FTZ R114, R114, UR19 ;  /* 0x0000001372727c20 */ /* 0x000fe20008410000 */
[----:B------:R-:W-:Y:S01]  /*15c0*/  @P4 FADD.FTZ R115, R115, R80 ;  /* 0x0000005073734221 */ /* 0x000fe20000010000 */
[----:B------:R-:W-:-:S02]  /*15d0*/  @P4 HADD2.F32 R80, -RZ, R65.H0_H0 ;  /* 0x20000041ff504230 */ /* 0x000fc40000004100 */
[C---:B------:R-:W-:Y:S01]  /*15e0*/  FMUL.FTZ R83, R91.reuse, R82 ;  /* 0x000000525b537220 */ /* 0x040fe20000410000 */
[----:B------:R-:W-:Y:S01]  /*15f0*/  FMUL.FTZ R82, R91, R86 ;  /* 0x000000565b527220 */ /* 0x000fe20000410000 */
[----:B------:R-:W-:Y:S01]  /*1600*/  FADD.FTZ R86, R14, -R125 ;  /* 0x8000007d0e567221 */ /* 0x000fe20000010000 */
[----:B------:R-:W-:Y:S01]  /*1610*/  FFMA.FTZ R125, R15, R84, R123 ;  /* 0x000000540f7d7223 */ /* 0x000fe2000001007b */
[----:B------:R-:W-:Y:S01]  /*1620*/  @P4 FADD.FTZ R87, R87, R80 ;  /* 0x0000005057574221 */ /* 0x000fe20000010000 */
[----:B------:R-:W-:Y:S02]  /*1630*/  @P4 HADD2.F32 R80, -RZ, R65.H1_H1 ;  /* 0x30000041ff504230 */ /* 0x000fe40000004100 */
[----:B------:R-:W-:Y:S01]  /*1640*/  @P4 FADD.FTZ R82, R82, R81 ;  /* 0x0000005152524221 */ /* 0x000fe20000010000 */
[----:B------:R-:W-:Y:S01]  /*1650*/  FMUL.FTZ R81, R91, R86 ;  /* 0x000000565b517220 */ /* 0x000fe20000410000 */
[----:B------:R-:W-:Y:S01]  /*1660*/  FADD.FTZ R86, R88, -R125 ;  /* 0x8000007d58567221 */ /* 0x000fe20000010000 */
[----:B------:R-:W-:Y:S01]  /*1670*/  FFMA.FTZ R125, R89, R84, R123 ;  /* 0x00000054597d7223 */ /* 0x000fe2000001007b */
[----:B------:R-:W-:Y:S01]  /*1680*/  @P4 FADD.FTZ R83, R83, R80 ;  /* 0x0000005053534221 */ /* 0x000fe20000010000 */
[----:B------:R-:W-:-:S02]  /*1690*/  @P4 HADD2.F32 R80, -RZ, R66.H1_H1 ;  /* 0x30000042ff504230 */ /* 0x000fc40000004100 */
[----:B------:R-:W-:-:S03]  /*16a0*/  @P4 HADD2.F32 R123, -RZ, R67.H0_H0 ;  /* 0x20000043ff7b4230 */ /* 0x000fc60000004100 */
        /* <DEDUP_REMOVED lines=95> */
.L_x_1607:
[----:B------:R-:W-:Y:S05]  /*1ca0*/  BSYNC B0 ;  /* 0x0000000000007941 */ /* 0x000fea0003800000 */
.L_x_1606:
[----:B------:R-:W-:Y:S04]  /*1cb0*/  BSSY B0, `(.L_x_1608) ;  /* 0x000008b000007945 */ /* 0x000fe80003800000 */
[----:B------:R-:W-:Y:S05]  /*1cc0*/  @!P1 BRA `(.L_x_1609) ;  /* 0x0000000800249947 */ /* 0x000fea0003800000 */
[----:B------:R-:W-:Y:S02]  /*1cd0*/  ISETP.NE.U32.AND P5, PT, RZ, UR10, PT ;  /* 0x0000000aff007c0c */ /* 0x000fe4000bfa5070 */
[----:B------:R-:W-:Y:S02]  /*1ce0*/  ISETP.NE.AND P4, PT, R6, RZ, PT ;  /* 0x000000ff0600720c */ /* 0x000fe40003f85270 */
[----:B------:R-:W-:Y:S02]  /*1cf0*/  ISETP.NE.AND.EX P5, PT, RZ, UR11, PT, P5 ;  /* 0x0000000bff007c0c */ /* 0x000fe4000bfa5350 */
[----:B------:R-:W-:Y:S02]  /*1d00*/  FSEL R123, R85, RZ, !P4 ;  /* 0x000000ff557b7208 */ /* 0x000fe40006000000 */
[----:B0-----:R-:W-:-:S03]  /*1d10*/  MOV R80, R118 ;  /* 0x0000007600507202 */ /* 0x001fc60000000f00 */
[----:B------:R-:W-:Y:S01]  /*1d20*/  FFMA.FTZ R81, R92, R84, R123 ;  /* 0x000000545c517223 */ /* 0x000fe2000001007b */
[----:B------:R-:W-:-:S03]  /*1d30*/  LOP3.LUT P4, RZ, R80, 0xff, RZ, 0xc0, !PT ;  /* 0x000000ff50ff7812 */ /* 0x000fc6000788c0ff */
[----:B------:R-:W-:Y:S02]  /*1d40*/  FADD.FTZ R124, R94, -R81 ;  /* 0x800000515e7c7221 */ /* 0x000fe40000010000 */
[----:B------:R-:W-:Y:S02]  /*1d50*/  @P5 HADD2.F32 R81, -RZ, R68.H0_H0 ;  /* 0x20000044ff515230 */ /* 0x000fe40000004100 */
[----:B-----5:R-:W-:Y:S01]  /*1d60*/  FMUL.FTZ R124, R91, R124 ;  /* 0x0000007c5b7c7220 */ /* 0x020fe20000410000 */
[----:B------:R-:W-:-:S03]  /*1d70*/  @P5 HADD2.F32 R86, -RZ, R71.H0_H0 ;  /* 0x20000047ff565230 */ /* 0x000fc60000004100 */
[----:B------:R-:W-:Y:S01]  /*1d80*/  @P5 FADD.FTZ R124, R124, R81 ;  /* 0x000000517c7c5221 */ /* 0x000fe20000010000 */
[----:B------:R-:W-:-:S03]  /*1d90*/  FFMA.FTZ R81, R93, R84, R123 ;  /* 0x000000545d517223 */ /* 0x000fc6000001007b */
[----:B------:R-:W-:Y:S01]  /*1da0*/  FMUL.FTZ R125, R124, UR19 ;  /* 0x000000137c7d7c20 */ /* 0x000fe20008410000 */
[----:B------:R-:W-:Y:S01]  /*1db0*/  FADD.FTZ R114, R96, -R81 ;  /* 0x8000005160727221 */ /* 0x000fe20000010000 */
[----:B------:R-:W-:-:S03]  /*1dc0*/  @P5 HADD2.F32 R81, -RZ, R68.H1_H1 ;  /* 0x30000044ff515230 */ /* 0x000fc60000004100 */
[----:B------:R-:W-:Y:S01]  /*1dd0*/  FSEL R115, R125, RZ, P4 ;  /* 0x000000ff7d737208 */ /* 0x000fe20002000000 */
[----:B------:R-:W-:Y:S01]  /*1de0*/  FMUL.FTZ R114, R91, R114 ;  /* 0x000000725b727220 */ /* 0x000fe20000410000 */
[----:B------:R-:W-:-:S03]  /*1df0*/  ISETP.NE.U32.AND P4, PT, RZ, UR16, PT ;  /* 0x00000010ff007c0c */ /* 0x000fc6000bf85070 */
[----:B------:R-:W-:Y:S01]  /*1e00*/  @P5 FADD.FTZ R114, R114, R81 ;  /* 0x0000005172725221 */ /* 0x000fe20000010000 */
[----:B------:R-:W-:Y:S01]  /*1e10*/  ISETP.NE.AND.EX P4, PT, RZ, UR17, PT, P4 ;  /* 0x00000011ff007c0c */ /* 0x000fe2000bf85340 */
[----:B------:R-:W-:Y:S02]  /*1e20*/  FFMA.FTZ R81, R95, R84, R123 ;  /* 0x000000545f517223 */ /* 0x000fe4000001007b */
[----:B------:R-:W-:Y:S02]  /*1e30*/  FMUL.FTZ R122, R114, UR19 ;  /* 0x00000013727a7c20 */ /* 0x000fe40008410000 */
[----:B------:R-:W-:Y:S01]  /*1e40*/  FADD.FTZ R82, R98, -R81 ;  /* 0x8000005162527221 */ /* 0x000fe20000010000 */
[----:B------:R-:W-:-:S03]  /*1e50*/  @P5 HADD2.F32 R81, -RZ, R69.H0_H0 ;  /* 0x20000045ff515230 */ /* 0x000fc60000004100 */
[----:B------:R-:W-:-:S04]  /*1e60*/  FMUL.FTZ R82, R91, R82 ;  /* 0x000000525b527220 */ /* 0x000fc80000410000 */
[----:B------:R-:W-:Y:S01]  /*1e70*/  @P4 MOV R80, R112 ;  /* 0x0000007000504202 */ /* 0x000fe20000000f00 */
[----:B------:R-:W-:-:S03]  /*1e80*/  @P5 FADD.FTZ R82, R82, R81 ;  /* 0x0000005152525221 */ /* 0x000fc60000010000 */
[----:B------:R-:W-:Y:S01]  /*1e90*/  @P4 LOP3.LUT P6, RZ, R80, 0xff, RZ, 0xc0, !PT ;  /* 0x000000ff50ff4812 */ /* 0x000fe200078cc0ff */
[----:B------:R-:W-:-:S03]  /*1ea0*/  FFMA.FTZ R80, R97, R84, R123 ;  /* 0x0000005461507223 */ /* 0x000fc6000001007b */
[----:B------:R-:W-:Y:S01]  /*1eb0*/  @P4 FSEL R125, R125, RZ, P6 ;  /* 0x000000ff7d7d4208 */ /* 0x000fe20003000000 */
[----:B------:R-:W-:Y:S01]  /*1ec0*/  FADD.FTZ R80, R99, -R80 ;  /* 0x8000005063507221 */ /* 0x000fe20000010000 */
[----:B------:R-:W-:Y:S02]  /*1ed0*/  LOP3.LUT P6, RZ, R118, 0xff00, RZ, 0xc0, !PT ;  /* 0x0000ff0076ff7812 */ /* 0x000fe400078cc0ff */
[----:B------:R-:W-:Y:S01]  /*1ee0*/  @P4 F2FP.F16.F32.PACK_AB R125, RZ, R125 ;  /* 0x0000007dff7d423e */ /* 0x000fe200000000ff */
[----:B------:R-:W-:Y:S01]  /*1ef0*/  FMUL.FTZ R87, R91, R80 ;  /* 0x000000505b577220 */ /* 0x000fe20000410000 */
[----:B------:R-:W-:Y:S01]  /*1f00*/  @P5 HADD2.F32 R80, -RZ, R69.H1_H1 ;  /* 0x30000045ff505230 */ /* 0x000fe20000004100 */
[----:B------:R-:W-:Y:S02]  /*1f10*/  FSEL R83, R122, RZ, P6 ;  /* 0x000000ff7a537208 */ /* 0x000fe40003000000 */
[----:B------:R-:W-:Y:S02]  /*1f20*/  @P4 LOP3.LUT P6, RZ, R112, 0xff00, RZ, 0xc0, !PT ;  /* 0x0000ff0070ff4812 */ /* 0x000fe400078cc0ff */
[----:B------:R-:W-:Y:S01]  /*1f30*/  @P5 FADD.FTZ R87, R87, R80 ;  /* 0x0000005057575221 */ /* 0x000fe20000010000 */
[----:B------:R-:W-:Y:S01]  /*1f40*/  FFMA.FTZ R80, R100, R84, R123 ;  /* 0x0000005464507223 */ /* 0x000fe2000001007b */
[----:B------:R-:W-:-:S02]  /*1f50*/  @P4 FSEL R122, R122, RZ, P6 ;  /* 0x000000ff7a7a4208 */ /* 0x000fc40003000000 */
[----:B------:R-:W-:Y:S01]  /*1f60*/  LOP3.LUT P6, RZ, R118, 0xff0000, RZ, 0xc0, !PT ;  /* 0x00ff000076ff7812 */ /* 0x000fe200078cc0ff */
[----:B------:R-:W-:Y:S01]  /*1f70*/  FADD.FTZ R80, R101, -R80 ;  /* 0x8000005065507221 */ /* 0x000fe20000010000 */
[----:B------:R-:W-:Y:S02]  /*1f80*/  @P4 PRMT R76, R125, 0x7610, R76 ;  /* 0x000076107d4c4816 */ /* 0x000fe4000000004c */
[----:B------:R-:W-:Y:S01]  /*1f90*/  @P4 F2FP.F16.F32.PACK_AB R122, RZ, R122 ;  /* 0x0000007aff7a423e */ /* 0x000fe200000000ff */
[----:B------:R-:W-:Y:S01]  /*1fa0*/  FMUL.FTZ R85, R91, R80 ;  /* 0x000000505b557220 */ /* 0x000fe20000410000 */
[----:B------:R-:W-:Y:S02]  /*1fb0*/  @P5 HADD2.F32 R80, -RZ, R70.H0_H0 ;  /* 0x20000046ff505230 */ /* 0x000fe40000004100 */
[----:B------:R-:W-:-:S03]  /*1fc0*/  @P4 PRMT R76, R76, 0x5410, R122 ;  /* 0x000054104c4c4816 */ /* 0x000fc6000000007a */
[----:B------:R-:W-:Y:S01]  /*1fd0*/  @P5 FADD.FTZ R85, R85, R80 ;  /* 0x0000005055555221 */ /* 0x000fe20000010000 */
[----:B------:R-:W-:-:S04]  /*1fe0*/  FFMA.FTZ R80, R102, R84, R123 ;  /* 0x0000005466507223 */ /* 0x000fc8000001007b */
[----:B------:R-:W-:-:S04]  /*1ff0*/  FADD.FTZ R80, R103, -R80 ;  /* 0x8000005067507221 */ /* 0x000fc80000010000 */
[----:B------:R-:W-:Y:S01]  /*2000*/  FMUL.FTZ R81, R91, R80 ;  /* 0x000000505b517220 */ /* 0x000fe20000410000 */
[----:B------:R-:W-:-:S05]  /*2010*/  @P5 HADD2.F32 R80, -RZ, R70.H1_H1 ;  /* 0x30000046ff505230 */ /* 0x000fca0000004100 */
[----:B------:R-:W-:Y:S01]  /*2020*/  @P5 FADD.FTZ R81, R81, R80 ;  /* 0x0000005051515221 */ /* 0x000fe20000010000 */
[-CC-:B------:R-:W-:Y:S01]  /*2030*/  FFMA.FTZ R80, R104, R84.reuse, R123.reuse ;  /* 0x0000005468507223 */ /* 0x180fe2000001007b */
[----:B------:R-:W-:Y:S01]  /*2040*/  FFMA.FTZ R123, R107, R84, R123 ;  /* 0x000000546b7b7223 */ /* 0x000fe2000001007b */
[----:B------:R-:W-:Y:S02]  /*2050*/  FMUL.FTZ R84, R82, UR19 ;  /* 0x0000001352547c20 */ /* 0x000fe40008410000 */
[----:B------:R-:W-:-:S04]  /*2060*/  FADD.FTZ R80, R105, -R80 ;  /* 0x8000005069507221 */ /* 0x000fc80000010000 */
[----:B------:R-:W-:-:S04]  /*2070*/  FMUL.FTZ R80, R91, R80 ;  /* 0x000000505b507220 */ /* 0x000fc80000410000 */
[----:B------:R-:W-:Y:S01]  /*2080*/  @P5 FADD.FTZ R80, R80, R86 ;  /* 0x0000005650505221 */ /* 0x000fe20000010000 */
[----:B------:R-:W-:-:S04]  /*2090*/  FADD.FTZ R86, R106, -R123 ;  /* 0x8000007b6a567221 */ /* 0x000fc80000010000 */
[----:B------:R-:W-:Y:S01]  /*20a0*/  FMUL.FTZ R86, R91, R86 ;  /* 0x000000565b567220 */ /* 0x000fe20000410000 */
[----:B------:R-:W-:-:S05]  /*20b0*/  @P5 HADD2.F32 R91, -RZ, R71.H1_H1 ;  /* 0x30000047ff5b5230 */ /* 0x000fca0000004100 */
[----:B------:R-:W-:Y:S01]  /*20c0*/  @P5 FADD.FTZ R86, R86, R91 ;  /* 0x0000005b56565221 */ /* 0x000fe20000010000 */
[----:B------:R-:W-:Y:S01]  /*20d0*/  ISETP.NE.U32.AND P5, PT, RZ, UR20, PT ;  /* 0x00000014ff007c0c */ /* 0x000fe2000bfa5070 */
[----:B------:R-:W-:-:S03]  /*20e0*/  FMUL.FTZ R91, R87, UR19 ;  /* 0x00000013575b7c20 */ /* 0x000fc60008410000 */
        /* <DEDUP_REMOVED lines=11> */
[C---:B------:R-:W-:Y:S02]  /*21a0*/  FSEL R125, R91.reuse, RZ, P6 ;  /* 0x000000ff5b7d7208 */ /* 0x040fe40003000000 */
        /* <DEDUP_REMOVED lines=59> */
.L_x_1609:
[----:B------:R-:W-:Y:S05]  /*2560*/  BSYNC B0 ;  /* 0x0000000000007941 */ /* 0x000fea0003800000 */
.L_x_1608:
[----:B------:R-:W-:Y:S01]  /*2570*/  SEL R7, RZ, 0x1, P2 ;  /* 0x00000001ff077807 */ /* 0x000fe20001000000 */
[----:B------:R-:W-:Y:S06]  /*2580*/  @!P3 BRA `(.L_x_1610) ;  /* 0xffffffdc0080b947 */ /* 0x000fec000383ffff */
.L_x_1600:
        /* <DEDUP_REMOVED lines=16> */
.L_x_1612:
[----:B------:R-:W-:Y:S05]  /*2690*/  BSYNC B0 ;  /* 0x0000000000007941 */ /* 0x000fea0003800000 */
.L_x_1611:
        /* <DEDUP_REMOVED lines=10> */
.L_x_1605:
[----:B------:R-:W-:Y:S01]  /*2740*/  HFMA2.MMA R80, -RZ, RZ, 0, 9.5367431640625e-07 ;  /* 0x00000010ff507435 */ /* 0x000fe200000001ff */
[----:B------:R-:W-:Y:S02]  /*2750*/  MOV R83, 0x1f ;  /* 0x0000001f00537802 */ /* 0x000fe40000000f00 */
[----:B------:R-:W-:-:S08]  /*2760*/  MOV R84, 0xffffffff ;  /* 0xffffffff00547802 */ /* 0x000fd00000000f00 */
[----:B-----5:R-:W-:Y:S05]  /*2770*/  WARPSYNC.COLLECTIVE R84, `(.L_x_1613) ;  /* 0x0000000054087348 */ /* 0x020fea0003c00000 */
[----:B------:R0:W1:Y:S02]  /*2780*/  SHFL.DOWN P5, R80, R115, R80, R83 ;  /* 0x0800005073507389 */ /* 0x00006400000a0053 */
[----:B01---5:R-:W-:Y:S01]  /*2790*/  ENDCOLLECTIVE ;  /* 0x000000000000791b */ /* 0x023fe20003800000 */
.L_x_1613:
[----:B------:R-:W-:Y:S01]  /*27a0*/  MOV R86, R80 ;  /* 0x0000005000567202 */ /* 0x000fe20000000f00 */
[----:B------:R-:W-:-:S04]  /*27b0*/  HFMA2.MMA R80, -RZ, RZ, 0, 9.5367431640625e-07 ;  /* 0x00000010ff507435 */ /* 0x000fc800000001ff */
[----:B------:R-:W-:Y:S01]  /*27c0*/  FADD.FTZ R86, R86, R115 ;  /* 0x0000007356567221 */ /* 0x000fe20000010000 */
[----:B------:R-:W-:-:S07]  /*27d0*/  MOV R115, R122 ;  /* 0x0000007a00737202 */ /* 0x000fce0000000f00 */
[----:B------:R-:W-:Y:S05]  /*27e0*/  WARPSYNC.COLLECTIVE R84, `(.L_x_1614) ;  /* 0x0000000054087348 */ /* 0x000fea0003c00000 */
[----:B------:R0:W1:Y:S02]  /*27f0*/  SHFL.DOWN P5, R80, R115, R80, R83 ;  /* 0x0800005073507389 */ /* 0x00006400000a0053 */
[----:B01----:R-:W-:Y:S01]  /*2800*/  ENDCOLLECTIVE ;  /* 0x000000000000791b */ /* 0x003fe20003800000 */
.L_x_1614:
[----:B------:R-:W-:Y:S02]  /*2810*/  MOV R115, R86 ;  /* 0x0000005600737202 */ /* 0x000fe40000000f00 */
[----:B------:R-:W-:Y:S01]  /*2820*/  MOV R85, R80 ;  /* 0x0000005000557202 */ /* 0x000fe20000000f00 */
[----:B------:R-:W-:-:S04]  /*2830*/  HFMA2.MMA R80, -RZ, RZ, 0, 4.76837158203125e-07 ;  /* 0x00000008ff507435 */ /* 0x000fc800000001ff */
[----:B------:R-:W-:-:S07]  /*2840*/  FADD.FTZ R87, R85, R122 ;  /* 0x0000007a55577221 */ /* 0x000fce0000010000 */
[----:B------:R-:W-:Y:S05]  /*2850*/  WARPSYNC.COLLECTIVE R84, `(.L_x_1615) ;  /* 0x0000000054087348 */ /* 0x000fea0003c00000 */
[----:B------:R0:W1:Y:S02]  /*2860*/  SHFL.DOWN P5, R80, R115, R80, R83 ;  /* 0x0800005073507389 */ /* 0x00006400000a0053 */
[----:B01----:R-:W-:Y:S01]  /*2870*/  ENDCOLLECTIVE ;  /* 0x000000000000791b */ /* 0x003fe20003800000 */
.L_x_1615:
[----:B------:R-:W-:Y:S02]  /*2880*/  MOV R115, R87 ;  /* 0x0000005700737202 */ /* 0x000fe40000000f00 */
[----:B------:R-:W-:Y:S01]  /*2890*/  MOV R85, R80 ;  /* 0x0000005000557202 */ /* 0x000fe20000000f00 */
[----:B------:R-:W-:-:S04]  /*28a0*/  HFMA2.MMA R80, -RZ, RZ, 0, 4.76837158203125e-07 ;  /* 0x00000008ff507435 */ /* 0x000fc800000001ff */
[----:B------:R-:W-:-:S07]  /*28b0*/  FADD.FTZ R123, R86, R85 ;  /* 0x00000055567b7221 */ /* 0x000fce0000010000 */
[----:B------:R-:W-:Y:S05]  /*28c0*/  WARPSYNC.COLLECTIVE R84, `(.L_x_1616) ;  /* 0x0000000054087348 */ /* 0x000fea0003c00000 */
[----:B------:R0:W1:Y:S02]  /*28d0*/  SHFL.DOWN P5, R80, R115, R80, R83 ;  /* 0x0800005073507389 */ /* 0x00006400000a0053 */
[----:B01----:R-:W-:Y:S01]  /*28e0*/  ENDCOLLECTIVE ;  /* 0x000000000000791b */ /* 0x003fe20003800000 */
.L_x_1616:
[----:B------:R-:W-:Y:S02]  /*28f0*/  MOV R115, R123 ;  /* 0x0000007b00737202 */ /* 0x000fe40000000f00 */
[----:B------:R-:W-:Y:S01]  /*2900*/  MOV R114, R80 ;  /* 0x0000005000727202 */ /* 0x000fe20000000f00 */
[----:B------:R-:W-:-:S04]  /*2910*/  HFMA2.MMA R80, -RZ, RZ, 0, 2.384185791015625e-07 ;  /* 0x00000004ff507435 */ /* 0x000fc800000001ff */
[----:B------:R-:W-:-:S07]  /*2920*/  FADD.FTZ R114, R87, R114 ;  /* 0x0000007257727221 */ /* 0x000fce0000010000 */
[----:B------:R-:W-:Y:S05]  /*2930*/  WARPSYNC.COLLECTIVE R84, `(.L_x_1617) ;  /* 0x0000000054087348 */ /* 0x000fea0003c00000 */
[----:B------:R0:W1:Y:S02]  /*2940*/  SHFL.DOWN P5, R80, R115, R80, R83 ;  /* 0x0800005073507389 */ /* 0x00006400000a0053 */
[----:B01----:R-:W-:Y:S01]  /*2950*/  ENDCOLLECTIVE ;  /* 0x000000000000791b */ /* 0x003fe20003800000 */
.L_x_1617:
[----:B------:R-:W-:Y:S02]  /*2960*/  MOV R115, R114 ;  /* 0x0000007200737202 */ /* 0x000fe40000000f00 */
[----:B------:R-:W-:Y:S01]  /*2970*/  MOV R124, R80 ;  /* 0x00000050007c7202 */ /* 0x000fe20000000f00 */
[----:B------:R-:W-:-:S04]  /*2980*/  HFMA2.MMA R80, -RZ, RZ, 0, 2.384185791015625e-07 ;  /* 0x00000004ff507435 */ /* 0x000fc800000001ff */
[----:B------:R-:W-:-:S07]  /*2990*/  FADD.FTZ R124, R123, R124 ;  /* 0x0000007c7b7c7221 */ /* 0x000fce0000010000 */
[----:B------:R-:W-:Y:S05]  /*29a0*/  WARPSYNC.COLLECTIVE R84, `(.L_x_1618) ;  /* 0x0000000054087348 */ /* 0x000fea0003c00000 */
[----:B------:R0:W1:Y:S02]  /*29b0*/  SHFL.DOWN P5, R80, R115, R80, R83 ;  /* 0x0800005073507389 */ /* 0x00006400000a0053 */
[----:B01----:R-:W-:Y:S01]  /*29c0*/  ENDCOLLECTIVE ;  /* 0x000000000000791b */ /* 0x003fe20003800000 */
.L_x_1618:
[----:B------:R-:W-:Y:S02]  /*29d0*/  MOV R115, R124 ;  /* 0x0000007c00737202 */ /* 0x000fe40000000f00 */
[----:B------:R-:W-:Y:S01]  /*29e0*/  MOV R85, R80 ;  /* 0x0000005000557202 */ /* 0x000fe20000000f00 */
[----:B------:R-:W-:-:S04]  /*29f0*/  HFMA2.MMA R80, -RZ, RZ, 0, 1.1920928955078125e-07 ;  /* 0x00000002ff507435 */ /* 0x000fc800000001ff */
[----:B------:R-:W-:-:S07]  /*2a00*/  FADD.FTZ R125, R114, R85 ;  /* 0x00000055727d7221 */ /* 0x000fce0000010000 */
[----:B------:R-:W-:Y:S05]  /*2a10*/  WARPSYNC.COLLECTIVE R84, `(.L_x_1619) ;  /* 0x0000000054087348 */ /* 0x000fea0003c00000 */
[----:B------:R0:W1:Y:S02]  /*2a20*/  SHFL.DOWN P5, R80, R115, R80, R83 ;  /* 0x0800005073507389 */ /* 0x00006400000a0053 */
[----:B01----:R-:W-:Y:S01]  /*2a30*/  ENDCOLLECTIVE ;  /* 0x000000000000791b */ /* 0x003fe20003800000 */
.L_x_1619:
[----:B------:R-:W-:Y:S02]  /*2a40*/  MOV R115, R125 ;  /* 0x0000007d00737202 */ /* 0x000fe40000000f00 */
[----:B------:R-:W-:Y:S01]  /*2a50*/  MOV R85, R80 ;  /* 0x0000005000557202 */ /* 0x000fe20000000f00 */
[----:B------:R-:W-:-:S04]  /*2a60*/  HFMA2.MMA R80, -RZ, RZ, 0, 1.1920928955078125e-07 ;  /* 0x00000002ff507435 */ /* 0x000fc800000001ff */
[----:B------:R-:W-:-:S07]  /*2a70*/  FADD.FTZ R124, R124, R85 ;  /* 0x000000557c7c7221 */ /* 0x000fce0000010000 */
[----:B------:R-:W-:Y:S05]  /*2a80*/  WARPSYNC.COLLECTIVE R84, `(.L_x_1620) ;  /* 0x0000000054087348 */ /* 0x000fea0003c00000 */
[----:B------:R0:W1:Y:S02]  /*2a90*/  SHFL.DOWN P5, R80, R115, R80, R83 ;  /* 0x0800005073507389 */ /* 0x00006400000a0053 */
[----:B01----:R-:W-:Y:S01]  /*2aa0*/  ENDCOLLECTIVE ;  /* 0x000000000000791b */ /* 0x003fe20003800000 */
.L_x_1620:
[----:B------:R-:W-:Y:S02]  /*2ab0*/  MOV R115, R124 ;  /* 0x0000007c00737202 */ /* 0x000fe40000000f00 */
[----:B------:R-:W-:Y:S01]  /*2ac0*/  MOV R122, R80 ;  /* 0x00000050007a7202 */ /* 0x000fe20000000f00 */
[----:B------:R-:W-:-:S04]  /*2ad0*/  HFMA2.MMA R80, -RZ, RZ, 0, 5.9604644775390625e-08 ;  /* 0x00000001ff507435 */ /* 0x000fc800000001ff */
[----:B------:R-:W-:-:S07]  /*2ae0*/  FADD.FTZ R85, R125, R122 ;  /* 0x0000007a7d557221 */ /* 0x000fce0000010000 */
[----:B------:R-:W-:Y:S05]  /*2af0*/  WARPSYNC.COLLECTIVE R84, `(.L_x_1621) ;  /* 0x0000000054087348 */ /* 0x000fea0003c00000 */
[----:B------:R0:W1:Y:S02]  /*2b00*/  SHFL.DOWN P5, R80, R115, R80, R83 ;  /* 0x0800005073507389 */ /* 0x00006400000a0053 */
[----:B01----:R-:W-:Y:S01]  /*2b10*/  ENDCOLLECTIVE ;  /* 0x000000000000791b */ /* 0x003fe20003800000 */
.L_x_1621:
[----:B------:R-:W-:Y:S02]  /*2b20*/  MOV R115, R85 ;  /* 0x0000005500737202 */ /* 0x000fe40000000f00 */
[----:B------:R-:W-:Y:S01]  /*2b30*/  MOV R87, R80 ;  /* 0x0000005000577202 */ /* 0x000fe20000000f00 */
[----:B------:R-:W-:-:S11]  /*2b40*/  HFMA2.MMA R80, -RZ, RZ, 0, 5.9604644775390625e-08 ;  /* 0x00000001ff507435 */ /* 0x000fd600000001ff */
[----:B------:R-:W-:Y:S05]  /*2b50*/  WARPSYNC.COLLECTIVE R84, `(.L_x_1622) ;  /* 0x0000000054087348 */ /* 0x000fea0003c00000 */
[----:B------:R0:W1:Y:S02]  /*2b60*/  SHFL.DOWN P5, R80, R115, R80, R83 ;  /* 0x0800005073507389 */ /* 0x00006400000a0053 */
[----:B01----:R-:W-:Y:S01]  /*2b70*/  ENDCOLLECTIVE ;  /* 0x000000000000791b */ /* 0x003fe20003800000 */
.L_x_1622:
[----:B------:R-:W-:Y:S01]  /*2b80*/  MOV R86, R80 ;  /* 0x0000005000567202 */ /* 0x000fe20000000f00 */
[----:B------:R-:W-:Y:S06]  /*2b90*/  BRA `(.L_x_1623) ;  /* 0xffffffe400b47947 */ /* 0x000fec000383ffff */
.L_x_1624:
        /* <DEDUP_REMOVED lines=14> */
.L_x_2992:


//--------------------- .text._ZN10layer_norm22ln_bwd_finalize_kernelINS_22Kernel_traits_finalizeILj2048Ef6__halfS2_S2_fjLb0ELj1024ELj4ENS_18Kernel_traits_baseILj2048EfS2_S2_S2_fjLj1024EEEEELb0ELb1EEEvNS_9BwdParamsE --------------------------
	.section	.text._ZN10layer_norm22ln_bwd_finalize_kernelINS_22Kernel_traits_finalizeILj2048Ef6__halfS2_S2_fjLb0ELj1024ELj4ENS_18Kernel_traits_baseILj2048EfS2_S2_S2_fjLj1024EEEEELb0ELb1EEEvNS_9BwdParamsE,"ax",@progbits
	.align	128
        .global         _ZN10layer_norm22ln_bwd_finalize_kernelINS_22Kernel_traits_finalizeILj2048Ef6__halfS2_S2_fjLb0ELj1024ELj4ENS_18Kernel_traits_baseILj2048EfS2_S2_S2_fjLj1024EEEEELb0ELb1EEEvNS_9BwdParamsE
        .type           _ZN10layer_norm22ln_bwd_finalize_kernelINS_22Kernel_traits_finalizeILj2048Ef6__halfS2_S2_fjLb0ELj1024ELj4ENS_18Kernel_traits_baseILj2048EfS2_S2_S2_fjLj1024EEEEELb0ELb1EEEvNS_9BwdParamsE,@function
        .size           _ZN10layer_norm22ln_bwd_finalize_kernelINS_22Kernel_traits_finalizeILj2048Ef6__halfS2_S2_fjLb0ELj1024ELj4ENS_18Kernel_traits_baseILj2048EfS2_S2_S2_fjLj1024EEEEELb0ELb1EEEvNS_9BwdParamsE,(.L_x_2993 - _ZN10layer_norm22ln_bwd_finalize_kernelINS_22Kernel_traits_finalizeILj2048Ef6__halfS2_S2_fjLb0ELj1024ELj4ENS_18Kernel_traits_baseILj2048EfS2_S2_S2_fjLj1024EEEEELb0ELb1EEEvNS_9BwdParamsE)
        .other          _ZN10layer_norm22ln_bwd_finalize_kernelINS_22Kernel_traits_finalizeILj2048Ef6__halfS2_S2_fjLb0ELj1024ELj4ENS_18Kernel_traits_baseILj2048EfS2_S2_S2_fjLj1024EEEEELb0ELb1EEEvNS_9BwdParamsE,@"STO_CUDA_ENTRY STV_DEFAULT"
_ZN10layer_norm22ln_bwd_finalize_kernelINS_22Kernel_traits_finalizeILj2048Ef6__halfS2_S2_fjLb0ELj1024ELj4ENS_18Kernel_traits_baseILj2048EfS2_S2_S2_fjLj1024EEEEELb0ELb1EEEvNS_9BwdParamsE:
.text._ZN10layer_norm22ln_bwd_finalize_kernelINS_22Kernel_traits_finalizeILj2048Ef6__halfS2_S2_fjLb0ELj1024ELj4ENS_18Kernel_traits_baseILj2048EfS2_S2_S2_fjLj1024EEEEELb0ELb1EEEvNS_9BwdParamsE:
        /* <DEDUP_REMOVED lines=26> */
.L_x_1634:
        /* <DEDUP_REMOVED lines=31> */
.L_x_1629:
        /* <DEDUP_REMOVED lines=34> */
.L_x_1628:
[----:B------:R-:W-:Y:S05]  /*05b0*/  BSYNC B1 ;  /* 0x0000000000017941 */ /* 0x000fea0003800000 */
.L_x_1627:
        /* <DEDUP_REMOVED lines=25> */
.L_x_1631:
[----:B------:R-:W-:Y:S05]  /*0750*/  BSYNC B1 ;  /* 0x0000000000017941 */ /* 0x000fea0003800000 */
.L_x_1630:
        /* <DEDUP_REMOVED lines=12> */
.L_x_1626:
[----:B------:R-:W-:Y:S05]  /*0820*/  BSYNC B0 ;  /* 0x0000000000007941 */ /* 0x000fea0003800000 */
.L_x_1625:
        /* <DEDUP_REMOVED lines=29> */
.L_x_1645:
[----:B------:R-:W-:Y:S01]  /*0a00*/  @!P1 SHF.R.U32.HI R12, RZ, 0x3, R0 ;  /* 0x00000003ff0c9819 */ /* 0x000fe20000011600 */
[----:B----4-:R-:W-:Y:S01]  /*0a10*/  FADD.FTZ R14, R9, R14 ;  /* 0x0000000e090e7221 */ /* 0x010fe20000010000 */
[----:B---3--:R-:W-:Y:S02]  /*0a20*/  FADD.FTZ R11, R10, R11 ;  /* 0x0000000b0a0b7221 */ /* 0x008fe40000010000 */
[----:B------:R-:W-:-:S05]  /*0a30*/  @!P1 LOP3.LUT R12, R12, 0x1ffffffc, RZ, 0xc0, !PT ;  /* 0x1ffffffc0c0c9812 */ /* 0x000fca00078ec0ff */
[----:B------:R3:W-:Y:S04]  /*0a40*/  @!P1 STS [R12+UR4+0x2000], R14 ;  /* 0x0020000e0c009988 */ /* 0x0007e80008000804 */
[----:B------:R3:W-:Y:S02]  /*0a50*/  @!P1 STS [R12+UR4+0x2080], R11 ;  /* 0x0020800b0c009988 */ /* 0x0007e40008000804 */
.L_x_1632:
        /* <DEDUP_REMOVED lines=15> */
.L_x_1633:
[----:B------:R-:W-:Y:S01]  /*0b50*/  HFMA2.MMA R19, -RZ, RZ, 0, 5.9604644775390625e-08 ;  /* 0x00000001ff137435 */ /* 0x000fe200000001ff */
[----:B0--3--:R-:W-:Y:S01]  /*0b60*/  MOV R20, R10 ;  /* 0x0000000a00147202 */ /* 0x009fe20000000f00 */
[----:B------:R-:W-:Y:S01]  /*0b70*/  IMAD.MOV.U32 R22, RZ, RZ, 0x1f ;  /* 0x0000001fff167424 */ /* 0x000fe200078e00ff */
[----:B------:R-:W-:-:S08]  /*0b80*/  MOV R17, 0xffffffff ;  /* 0xffffffff00117802 */ /* 0x000fd00000000f00 */
[----:B-12---:R-:W-:Y:S05]  /*0b90*/  WARPSYNC.COLLECTIVE R17, `(.L_x_1635) ;  /* 0x0000000011087348 */ /* 0x006fea0003c00000 */
[----:B------:R0:W3:Y:S02]  /*0ba0*/  SHFL.BFLY P2, R18, R20, R19, R22 ;  /* 0x0c00001314127389 */ /* 0x0000e40000040016 */
[----:B0123--:R-:W-:Y:S01]  /*0bb0*/  ENDCOLLECTIVE ;  /* 0x000000000000791b */ /* 0x00ffe20003800000 */
.L_x_1635:
[----:B------:R-:W-:Y:S01]  /*0bc0*/  HFMA2.MMA R19, -RZ, RZ, 0, 1.1920928955078125e-07 ;  /* 0x00000002ff137435 */ /* 0x000fe200000001ff */
[----:B------:R-:W-:-:S05]  /*0bd0*/  MOV R11, R18 ;  /* 0x00000012000b7202 */ /* 0x000fca0000000f00 */
[----:B------:R-:W-:-:S05]  /*0be0*/  FADD.FTZ R11, R10, R11 ;  /* 0x0000000b0a0b7221 */ /* 0x000fca0000010000 */
[----:B------:R-:W-:-:S07]  /*0bf0*/  MOV R20, R11 ;  /* 0x0000000b00147202 */ /* 0x000fce0000000f00 */
[----:B------:R-:W-:Y:S05]  /*0c00*/  WARPSYNC.COLLECTIVE R17, `(.L_x_1636) ;  /* 0x0000000011087348 */ /* 0x000fea0003c00000 */
[----:B------:R0:W1:Y:S02]  /*0c10*/  SHFL.BFLY P2, R18, R20, R19, R22 ;  /* 0x0c00001314127389 */ /* 0x0000640000040016 */
[----:B01----:R-:W-:Y:S01]  /*0c20*/  ENDCOLLECTIVE ;  /* 0x000000000000791b */ /* 0x003fe20003800000 */
.L_x_1636:
[----:B------:R-:W-:Y:S01]  /*0c30*/  HFMA2.MMA R19, -RZ, RZ, 0, 2.384185791015625e-07 ;  /* 0x00000004ff137435 */ /* 0x000fe200000001ff */
[----:B------:R-:W-:-:S04]  /*0c40*/  IMAD.MOV.U32 R12, RZ, RZ, R18 ;  /* 0x000000ffff0c7224 */ /* 0x000fc800078e0012 */
[----:B------:R-:W-:-:S05]  /*0c50*/  FADD.FTZ R12, R11, R12 ;  /* 0x0000000c0b0c7221 */ /* 0x000fca0000010000 */
[----:B------:R-:W-:-:S07]  /*0c60*/  MOV R20, R12 ;  /* 0x0000000c00147202 */ /* 0x000fce0000000f00 */
[----:B------:R-:W-:Y:S05]  /*0c70*/  WARPSYNC.COLLECTIVE R17, `(.L_x_1637) ;  /* 0x0000000011087348 */ /* 0x000fea0003c00000 */
[----:B------:R0:W1:Y:S02]  /*0c80*/  SHFL.BFLY P2, R18, R20, R19, R22 ;  /* 0x0c00001314127389 */ /* 0x0000640000040016 */
[----:B01----:R-:W-:Y:S01]  /*0c90*/  ENDCOLLECTIVE ;  /* 0x000000000000791b */ /* 0x003fe20003800000 */
.L_x_1637:
[----:B------:R-:W-:Y:S01]  /*0ca0*/  IMAD.MOV.U32 R19, RZ, RZ, 0x8 ;  /* 0x00000008ff137424 */ /* 0x000fe200078e00ff */
[----:B------:R-:W-:-:S05]  /*0cb0*/  MOV R13, R18 ;  /* 0x00000012000d7202 */ /* 0x000fca0000000f00 */
[----:B------:R-:W-:-:S05]  /*0cc0*/  FADD.FTZ R13, R12, R13 ;  /* 0x0000000d0c0d7221 */ /* 0x000fca0000010000 */
[----:B------:R-:W-:-:S07]  /*0cd0*/  MOV R20, R13 ;  /* 0x0000000d00147202 */ /* 0x000fce0000000f00 */
[----:B------:R-:W-:Y:S05]  /*0ce0*/  WARPSYNC.COLLECTIVE R17, `(.L_x_1638) ;  /* 0x0000000011087348 */ /* 0x000fea0003c00000 */
[----:B------:R0:W1:Y:S02]  /*0cf0*/  SHFL.BFLY P2, R18, R20, R19, R22 ;  /* 0x0c00001314127389 */ /* 0x0000640000040016 */
[----:B01----:R-:W-:Y:S01]  /*0d00*/  ENDCOLLECTIVE ;  /* 0x000000000000791b */ /* 0x003fe20003800000 */
.L_x_1638:
[----:B------:R-:W-:Y:S01]  /*0d10*/  HFMA2.MMA R19, -RZ, RZ, 0, 9.5367431640625e-07 ;  /* 0x00000010ff137435 */ /* 0x000fe200000001ff */
[----:B------:R-:W-:-:S05]  /*0d20*/  MOV R10, R18 ;  /* 0x00000012000a7202 */ /* 0x000fca0000000f00 */
[----:B------:R-:W-:-:S05]  /*0d30*/  FADD.FTZ R10, R13, R10 ;  /* 0x0000000a0d0a7221 */ /* 0x000fca0000010000 */
[----:B------:R-:W-:-:S07]  /*0d40*/  MOV R20, R10 ;  /* 0x0000000a00147202 */ /* 0x000fce0000000f00 */
[----:B------:R-:W-:Y:S05]  /*0d50*/  WARPSYNC.COLLECTIVE R17, `(.L_x_1639) ;  /* 0x0000000011087348 */ /* 0x000fea0003c00000 */
[----:B------:R0:W1:Y:S02]  /*0d60*/  SHFL.BFLY P2, R18, R20, R19, R22 ;  /* 0x0c00001314127389 */ /* 0x0000640000040016 */
[----:B01----:R-:W-:Y:S01]  /*0d70*/  ENDCOLLECTIVE ;  /* 0x000000000000791b */ /* 0x003fe20003800000 */
.L_x_1639:
[----:B------:R-:W-:Y:S01]  /*0d80*/  HFMA2.MMA R19, -RZ, RZ, 0, 5.9604644775390625e-08 ;  /* 0x00000001ff137435 */ /* 0x000fe200000001ff */
[----:B------:R-:W-:Y:S01]  /*0d90*/  IMAD.MOV.U32 R20, RZ, RZ, R9 ;  /* 0x000000ffff147224 */ /* 0x000fe200078e0009 */
[----:B------:R-:W-:-:S09]  /*0da0*/  MOV R11, R18 ;  /* 0x00000012000b7202 */ /* 0x000fd20000000f00 */
[----:B------:R-:W-:Y:S05]  /*0db0*/  WARPSYNC.COLLECTIVE R17, `(.L_x_1640) ;  /* 0x0000000011087348 */ /* 0x000fea0003c00000 */
[----:B------:R0:W1:Y:S02]  /*0dc0*/  SHFL.BFLY P2, R18, R20, R19, R22 ;  /* 0x0c00001314127389 */ /* 0x0000640000040016 */
[----:B01----:R-:W-:Y:S01]  /*0dd0*/  ENDCOLLECTIVE ;  /* 0x000000000000791b */ /* 0x003fe20003800000 */
.L_x_1640:
[----:B------:R-:W-:Y:S01]  /*0de0*/  HFMA2.MMA R19, -RZ, RZ, 0, 1.1920928955078125e-07 ;  /* 0x00000002ff137435 */ /* 0x000fe200000001ff */
[----:B------:R-:W-:-:S05]  /*0df0*/  MOV R12, R18 ;  /* 0x00000012000c7202 */ /* 0x000fca0000000f00 */
[----:B------:R-:W-:-:S05]  /*0e00*/  FADD.FTZ R14, R9, R12 ;  /* 0x0000000c090e7221 */ /* 0x000fca0000010000 */
[----:B------:R-:W-:-:S07]  /*0e10*/  MOV R20, R14 ;  /* 0x0000000e00147202 */ /* 0x000fce0000000f00 */
[----:B------:R-:W-:Y:S05]  /*0e20*/  WARPSYNC.COLLECTIVE R17, `(.L_x_1641) ;  /* 0x0000000011087348 */ /* 0x000fea0003c00000 */
[----:B------:R0:W1:Y:S02]  /*0e30*/  SHFL.BFLY P2, R18, R20, R19, R22 ;  /* 0x0c00001314127389 */ /* 0x0000640000040016 */
[----:B01----:R-:W-:Y:S01]  /*0e40*/  ENDCOLLECTIVE ;  /* 0x000000000000791b */ /* 0x003fe20003800000 */
.L_x_1641:
[----:B------:R-:W-:Y:S01]  /*0e50*/  HFMA2.MMA R19, -RZ, RZ, 0, 2.384185791015625e-07 ;  /* 0x00000004ff137435 */ /* 0x000fe200000001ff */
[----:B------:R-:W-:-:S04]  /*0e60*/  IMAD.MOV.U32 R13, RZ, RZ, R18 ;  /* 0x000000ffff0d7224 */ /* 0x000fc800078e0012 */
[----:B------:R-:W-:-:S05]  /*0e70*/  FADD.FTZ R15, R14, R13 ;  /* 0x0000000d0e0f7221 */ /* 0x000fca0000010000 */
[----:B------:R-:W-:-:S07]  /*0e80*/  MOV R20, R15 ;  /* 0x0000000f00147202 */ /* 0x000fce0000000f00 */
[----:B------:R-:W-:Y:S05]  /*0e90*/  WARPSYNC.COLLECTIVE R17, `(.L_x_1642) ;  /* 0x0000000011087348 */ /* 0x000fea0003c00000 */
[----:B------:R0:W1:Y:S02]  /*0ea0*/  SHFL.BFLY P2, R18, R20, R19, R22 ;  /* 0x0c00001314127389 */ /* 0x0000640000040016 */
[----:B01----:R-:W-:Y:S01]  /*0eb0*/  ENDCOLLECTIVE ;  /* 0x000000000000791b */ /* 0x003fe20003800000 */
.L_x_1642:
[----:B------:R-:W-:Y:S01]  /*0ec0*/  IMAD.MOV.U32 R19, RZ, RZ, 0x8 ;  /* 0x00000008ff137424 */ /* 0x000fe200078e00ff */
[----:B------:R-:W-:-:S05]  /*0ed0*/  MOV R16, R18 ;  /* 0x0000001200107202 */ /* 0x000fca0000000f00 */
[----:B------:R-:W-:-:S05]  /*0ee0*/  FADD.FTZ R16, R15, R16 ;  /* 0x000000100f107221 */ /* 0x000fca0000010000 */
[----:B------:R-:W-:-:S07]  /*0ef0*/  MOV R20, R16 ;  /* 0x0000001000147202 */ /* 0x000fce0000000f00 */
[----:B------:R-:W-:Y:S05]  /*0f00*/  WARPSYNC.COLLECTIVE R17, `(.L_x_1643) ;  /* 0x0000000011087348 */ /* 0x000fea0003c00000 */
[----:B------:R0:W1:Y:S02]  /*0f10*/  SHFL.BFLY P2, R18, R20, R19, R22 ;  /* 0x0c00001314127389 */ /* 0x0000640000040016 */
[----:B01----:R-:W-:Y:S01]  /*0f20*/  ENDCOLLECTIVE ;  /* 0x000000000000791b */ /* 0x003fe20003800000 */
.L_x_1643:
[----:B------:R-:W-:Y:S01]  /*0f30*/  HFMA2.MMA R19, -RZ, RZ, 0, 9.5367431640625e-07 ;  /* 0x00000010ff137435 */ /* 0x000fe200000001ff */
[----:B------:R-:W-:-:S05]  /*0f40*/  MOV R9, R18 ;  /* 0x0000001200097202 */ /* 0x000fca0000000f00 */
[----:B------:R-:W-:-:S05]  /*0f50*/  FADD.FTZ R9, R16, R9 ;  /* 0x0000000910097221 */ /* 0x000fca0000010000 */
[----:B------:R-:W-:-:S07]  /*0f60*/  MOV R20, R9 ;  /* 0x0000000900147202 */ /* 0x000fce0000000f00 */
[----:B------:R-:W-:Y:S05]  /*0f70*/  WARPSYNC.COLLECTIVE R17, `(.L_x_1644) ;  /* 0x0000000011087348 */ /* 0x000fea0003c00000 */
[----:B------:R0:W1:Y:S02]  /*0f80*/  SHFL.BFLY P2, R18, R20, R19, R22 ;  /* 0x0c00001314127389 */ /* 0x0000640000040016 */
[----:B01----:R-:W-:Y:S01]  /*0f90*/  ENDCOLLECTIVE ;  /* 0x000000000000791b */ /* 0x003fe20003800000 */
.L_x_1644:
[----:B------:R-:W-:Y:S01]  /*0fa0*/  MOV R14, R18 ;  /* 0x00000012000e7202 */ /* 0x000fe20000000f00 */
[----:B------:R-:W-:Y:S06]  /*0fb0*/  BRA `(.L_x_1645) ;  /* 0xfffffff800907947 */ /* 0x000fec000383ffff */
.L_x_1646:
        /* <DEDUP_REMOVED lines=12> */
.L_x_2993:


//--------------------- .text._ZN10layer_norm40ln_parallel_residual_bwd_finalize_kernelINS_22Kernel_traits_finalizeILj2048Ef6__halfS2_S2_fjLb0ELj1024ELj4ENS_18Kernel_traits_baseILj2048EfS2_S2_S2_fjLj1024EEEEELb1EEEvNS_9BwdParamsE --------------------------
	.section	.text._ZN10layer_norm40ln_parallel_residual_bwd_finalize_kernelINS_22Kernel_traits_finalizeILj2048Ef6__halfS2_S2_fjLb0ELj1024ELj4ENS_18Kernel_traits_baseILj2048EfS2_S2_S2_fjLj1024EEEEELb1EEEvNS_9BwdParamsE,"ax",@progbits
	.align	128
        .global         _ZN10layer_norm40ln_parallel_residual_bwd_finalize_kernelINS_22Kernel_traits_finalizeILj2048Ef6__halfS2_S2_fjLb0ELj1024ELj4ENS_18Kernel_traits_baseILj2048EfS2_S2_S2_fjLj1024EEEEELb1EEEvNS_9BwdParamsE
        .type           _ZN10layer_norm40ln_parallel_residual_bwd_finalize_kernelINS_22Kernel_traits_finalizeILj2048Ef6__halfS2_S2_fjLb0ELj1024ELj4ENS_18Kernel_traits_baseILj2048EfS2_S2_S2_fjLj1024EEEEELb1EEEvNS_9BwdParamsE,@function
        .size           _ZN10layer_norm40ln_parallel_residual_bwd_finalize_kernelINS_22Kernel_traits_finalizeILj2048Ef6__halfS2_S2_fjLb0ELj1024ELj4ENS_18Kernel_traits_baseILj2048EfS2_S2_S2_fjLj1024EEEEELb1EEEvNS_9BwdParamsE,(.L_x_2994 - _ZN10layer_norm40ln_parallel_residual_bwd_finalize_kernelINS_22Kernel_traits_finalizeILj2048Ef6__halfS2_S2_fjLb0ELj1024ELj4ENS_18Kernel_traits_baseILj2048EfS2_S2_S2_fjLj1024EEEEELb1EEEvNS_9BwdParamsE)
        .other          _ZN10layer_norm40ln_parallel_residual_bwd_finalize_kernelINS_22Kernel_traits_finalizeILj2048Ef6__halfS2_S2_fjLb0ELj1024ELj4ENS_18Kernel_traits_baseILj2048EfS2_S2_S2_fjLj1024EEEEELb1EEEvNS_9BwdParamsE,@"STO_CUDA_ENTRY STV_DEFAULT"
_ZN10layer_norm40ln_parallel_residual_bwd_finalize_kernelINS_22Kernel_traits_finalizeILj2048Ef6__halfS2_S2_fjLb0ELj1024ELj4ENS_18Kernel_traits_baseILj2048EfS2_S2_S2_fjLj1024EEEEELb1EEEvNS_9BwdParamsE:
.text._ZN10layer_norm40ln_parallel_residual_bwd_finalize_kernelINS_22Kernel_traits_finalizeILj2048Ef6__halfS2_S2_fjLb0ELj1024ELj4ENS_18Kernel_traits_baseILj2048EfS2_S2_S2_fjLj1024EEEEELb1EEEvNS_9BwdParamsE:
        /* <DEDUP_REMOVED lines=23> */
.L_x_1658:
        /* <DEDUP_REMOVED lines=41> */
.L_x_1651:
        /* <DEDUP_REMOVED lines=62> */
.L_x_1650:
[----:B------:R-:W-:Y:S05]  /*07e0*/  BSYNC B1 ;  /* 0x0000000000017941 */ /* 0x000fea0003800000 */
.L_x_1649:
        /* <DEDUP_REMOVED lines=39> */
.L_x_1653:
[----:B------:R-:W-:Y:S05]  /*0a60*/  BSYNC B1 ;  /* 0x0000000000017941 */ /* 0x000fea0003800000 */
.L_x_1652:
        /* <DEDUP_REMOVED lines=20> */
.L_x_1648:
[----:B------:R-:W-:Y:S05]  /*0bb0*/  BSYNC B0 ;  /* 0x0000000000007941 */ /* 0x000fea0003800000 */
.L_x_1647:
        /* <DEDUP_REMOVED lines=54> */
.L_x_1679:
        /* <DEDUP_REMOVED lines=10> */
.L_x_1654:
        /* <DEDUP_REMOVED lines=22> */
.L_x_1657:
[----:B------:R-:W-:Y:S05]  /*1120*/  BSYNC B0 ;  /* 0x0000000000007941 */ /* 0x000fea0003800000 */
.L_x_1656:
[C---:B------:R-:W-:Y:S02]  /*1130*/  ISETP.GT.U32.AND P1, PT, R4.reuse, -0x801, PT ;  /* 0xfffff7ff0400780c */ /* 0x040fe40003f24070 */
[----:B------:R-:W-:Y:S02]  /*1140*/  IADD3 R4, R4, 0x800, RZ ;  /* 0x0000080004047810 */ /* 0x000fe40007ffe0ff */
[----:B------:R-:W-:-:S09]  /*1150*/  IADD3 R5, R5, 0x400, RZ ;  /* 0x0000040005057810 */ /* 0x000fd20007ffe0ff */
[----:B------:R-:W-:Y:S05]  /*1160*/  @P1 BRA `(.L_x_1658) ;  /* 0xfffffff000001947 */ /* 0x000fea000383ffff */
[----:B------:R-:W-:Y:S05]  /*1170*/  EXIT ;  /* 0x000000000000794d */ /* 0x000fea0003800000 */
.L_x_1655:
[----:B------:R-:W-:Y:S01]  /*1180*/  HFMA2.MMA R13, -RZ, RZ, 0, 5.9604644775390625e-08 ;  /* 0x00000001ff0d7435 */ /* 0x000fe200000001ff */
[----:B0-----:R-:W-:Y:S02]  /*1190*/  MOV R26, R9 ;  /* 0x00000009001a7202 */ /* 0x001fe40000000f00 */
[----:B------:R-:W-:Y:S02]  /*11a0*/  MOV R12, 0x1f ;  /* 0x0000001f000c7802 */ /* 0x000fe40000000f00 */
[----:B------:R-:W-:-:S07]  /*11b0*/  MOV R11, 0xffffffff ;  /* 0xffffffff000b7802 */ /* 0x000fce0000000f00 */
[----:B-1234-:R-:W-:Y:S05]  /*11c0*/  WARPSYNC.COLLECTIVE R11, `(.L_x_1659) ;  /* 0x000000000b087348 */ /* 0x01efea0003c00000 */
[----:B------:R0:W0:Y:S02]  /*11d0*/  SHFL.BFLY P2, R16, R26, R13, R12 ;  /* 0x0c00000d1a107389 */ /* 0x000024000004000c */
[----:B01234-:R-:W-:Y:S01]  /*11e0*/  ENDCOLLECTIVE ;  /* 0x000000000000791b */ /* 0x01ffe20003800000 */
.L_x_1659:
[----:B------:R-:W-:Y:S01]  /*11f0*/  HFMA2.MMA R13, -RZ, RZ, 0, 1.1920928955078125e-07 ;  /* 0x00000002ff0d7435 */ /* 0x000fe200000001ff */
[----:B------:R-:W-:-:S05]  /*1200*/  FADD.FTZ R10, R9, R16 ;  /* 0x00000010090a7221 */ /* 0x000fca0000010000 */
[----:B------:R-:W-:-:S07]  /*1210*/  MOV R26, R10 ;  /* 0x0000000a001a7202 */ /* 0x000fce0000000f00 */
[----:B------:R-:W-:Y:S05]  /*1220*/  WARPSYNC.COLLECTIVE R11, `(.L_x_1660) ;  /* 0x000000000b087348 */ /* 0x000fea0003c00000 */
[----:B------:R0:W1:Y:S02]  /*1230*/  SHFL.BFLY P2, R16, R26, R13, R12 ;  /* 0x0c00000d1a107389 */ /* 0x000064000004000c */
[----:B01----:R-:W-:Y:S01]  /*1240*/  ENDCOLLECTIVE ;  /* 0x000000000000791b */ /* 0x003fe20003800000 */
.L_x_1660:
[----:B------:R-:W-:Y:S01]  /*1250*/  HFMA2.MMA R13, -RZ, RZ, 0, 2.384185791015625e-07 ;  /* 0x00000004ff0d7435 */ /* 0x000fe200000001ff */
[----:B------:R-:W-:-:S05]  /*1260*/  FADD.FTZ R9, R10, R16 ;  /* 0x000000100a097221 */ /* 0x000fca0000010000 */
[----:B------:R-:W-:-:S07]  /*1270*/  MOV R26, R9 ;  /* 0x00000009001a7202 */ /* 0x000fce0000000f00 */
[----:B------:R-:W-:Y:S05]  /*1280*/  WARPSYNC.COLLECTIVE R11, `(.L_x_1661) ;  /* 0x000000000b087348 */ /* 0x000fea0003c00000 */
[----:B------:R0:W1:Y:S02]  /*1290*/  SHFL.BFLY P2, R16, R26, R13, R12 ;  /* 0x0c00000d1a107389 */ /* 0x000064000004000c */
[----:B01----:R-:W-:Y:S01]  /*12a0*/  ENDCOLLECTIVE ;  /* 0x000000000000791b */ /* 0x003fe20003800000 */
.L_x_1661:
[----:B------:R-:W-:Y:S01]  /*12b0*/  HFMA2.MMA R13, -RZ, RZ, 0, 4.76837158203125e-07 ;  /* 0x00000008ff0d7435 */ /* 0x000fe200000001ff */
[----:B------:R-:W-:-:S05]  /*12c0*/  FADD.FTZ R18, R9, R16 ;  /* 0x0000001009127221 */ /* 0x000fca0000010000 */
[----:B------:R-:W-:-:S07]  /*12d0*/  MOV R26, R18 ;  /* 0x00000012001a7202 */ /* 0x000fce0000000f00 */
[----:B------:R-:W-:Y:S05]  /*12e0*/  WARPSYNC.COLLECTIVE R11, `(.L_x_1662) ;  /* 0x000000000b087348 */ /* 0x000fea0003c00000 */
[----:B------:R0:W1:Y:S02]  /*12f0*/  SHFL.BFLY P2, R16, R26, R13, R12 ;  /* 0x0c00000d1a107389 */ /* 0x000064000004000c */
[----:B01----:R-:W-:Y:S01]  /*1300*/  ENDCOLLECTIVE ;  /* 0x000000000000791b */ /* 0x003fe20003800000 */
.L_x_1662:
[----:B------:R-:W-:Y:S01]  /*1310*/  HFMA2.MMA R13, -RZ, RZ, 0, 9.5367431640625e-07 ;  /* 0x00000010ff0d7435 */ /* 0x000fe200000001ff */
[----:B------:R-:W-:-:S05]  /*1320*/  FADD.FTZ R10, R18, R16 ;  /* 0x00000010120a7221 */ /* 0x000fca0000010000 */
[----:B------:R-:W-:-:S07]  /*1330*/  MOV R26, R10 ;  /* 0x0000000a001a7202 */ /* 0x000fce0000000f00 */
[----:B------:R-:W-:Y:S05]  /*1340*/  WARPSYNC.COLLECTIVE R11, `(.L_x_1663) ;  /* 0x000000000b087348 */ /* 0x000fea0003c00000 */
[----:B------:R0:W1:Y:S02]  /*1350*/  SHFL.BFLY P2, R16, R26, R13, R12 ;  /* 0x0c00000d1a107389 */ /* 0x000064000004000c */
[----:B01----:R-:W-:Y:S01]  /*1360*/  ENDCOLLECTIVE ;  /* 0x000000000000791b */ /* 0x003fe20003800000 */
.L_x_1663:
[----:B------:R-:W-:Y:S01]  /*1370*/  HFMA2.MMA R13, -RZ, RZ, 0, 5.9604644775390625e-08 ;  /* 0x00000001ff0d7435 */ /* 0x000fe200000001ff */
[----:B------:R-:W-:Y:S02]  /*1380*/  MOV R26, R14 ;  /* 0x0000000e001a7202 */ /* 0x000fe40000000f00 */
[----:B------:R-:W-:-:S08]  /*1390*/  MOV R9, R16 ;  /* 0x0000001000097202 */ /* 0x000fd00000000f00 */
[----:B------:R-:W-:Y:S05]  /*13a0*/  WARPSYNC.COLLECTIVE R11, `(.L_x_1664) ;  /* 0x000000000b087348 */ /* 0x000fea0003c00000 */
[----:B------:R0:W1:Y:S02]  /*13b0*/  SHFL.BFLY P2, R16, R26, R13, R12 ;  /* 0x0c00000d1a107389 */ /* 0x000064000004000c */
[----:B01----:R-:W-:Y:S01]  /*13c0*/  ENDCOLLECTIVE ;  /* 0x000000000000791b */ /* 0x003fe20003800000 */
.L_x_1664:
[----:B------:R-:W-:Y:S01]  /*13d0*/  HFMA2.MMA R13, -RZ, RZ, 0, 1.1920928955078125e-07 ;  /* 0x00000002ff0d7435 */ /* 0x000fe200000001ff */
[----:B------:R-:W-:-:S05]  /*13e0*/  MOV R15, R16 ;  /* 0x00000010000f7202 */ /* 0x000fca0000000f00 */
[----:B------:R-:W-:-:S05]  /*13f0*/  FADD.FTZ R15, R14, R15 ;  /* 0x0000000f0e0f7221 */ /* 0x000fca0000010000 */
[----:B------:R-:W-:-:S07]  /*1400*/  MOV R26, R15 ;  /* 0x0000000f001a7202 */ /* 0x000fce0000000f00 */
[----:B------:R-:W-:Y:S05]  /*1410*/  WARPSYNC.COLLECTIVE R11, `(.L_x_1665) ;  /* 0x000000000b087348 */ /* 0x000fea0003c00000 */
[----:B------:R0:W1:Y:S02]  /*1420*/  SHFL.BFLY P2, R16, R26, R13, R12 ;  /* 0x0c00000d1a107389 */ /* 0x000064000004000c */
[----:B01----:R-:W-:Y:S01]  /*1430*/  ENDCOLLECTIVE ;  /* 0x000000000000791b */ /* 0x003fe20003800000 */
.L_x_1665:
[----:B------:R-:W-:Y:S01]  /*1440*/  HFMA2.MMA R13, -RZ, RZ, 0, 2.384185791015625e-07 ;  /* 0x00000004ff0d7435 */ /* 0x000fe200000001ff */
[----:B------:R-:W-:-:S05]  /*1450*/  MOV R18, R16 ;  /* 0x0000001000127202 */ /* 0x000fca0000000f00 */
[----:B------:R-:W-:-:S05]  /*1460*/  FADD.FTZ R14, R15, R18 ;  /* 0x000000120f0e7221 */ /* 0x000fca0000010000 */
[----:B------:R-:W-:-:S07]  /*1470*/  MOV R26, R14 ;  /* 0x0000000e001a7202 */ /* 0x000fce0000000f00 */
[----:B------:R-:W-:Y:S05]  /*1480*/  WARPSYNC.COLLECTIVE R11, `(.L_x_1666) ;  /* 0x000000000b087348 */ /* 0x000fea0003c00000 */
[----:B------:R0:W1:Y:S02]  /*1490*/  SHFL.BFLY P2, R16, R26, R13, R12 ;  /* 0x0c00000d1a107389 */ /* 0x000064000004000c */
[----:B01----:R-:W-:Y:S01]  /*14a0*/  ENDCOLLECTIVE ;  /* 0x000000000000791b */ /* 0x003fe20003800000 */
.L_x_1666:
[----:B------:R-:W-:Y:S01]  /*14b0*/  HFMA2.MMA R13, -RZ, RZ, 0, 4.76837158203125e-07 ;  /* 0x00000008ff0d7435 */ /* 0x000fe200000001ff */
[----:B------:R-:W-:-:S05]  /*14c0*/  MOV R17, R16 ;  /* 0x0000001000117202 */ /* 0x000fca0000000f00 */
[----:B------:R-:W-:-:S05]  /*14d0*/  FADD.FTZ R19, R14, R17 ;  /* 0x000000110e137221 */ /* 0x000fca0000010000 */
[----:B------:R-:W-:-:S07]  /*14e0*/  MOV R26, R19 ;  /* 0x00000013001a7202 */ /* 0x000fce0000000f00 */
[----:B------:R-:W-:Y:S05]  /*14f0*/  WARPSYNC.COLLECTIVE R11, `(.L_x_1667) ;  /* 0x000000000b087348 */ /* 0x000fea0003c00000 */
[----:B------:R0:W1:Y:S02]  /*1500*/  SHFL.BFLY P2, R16, R26, R13, R12 ;  /* 0x0c00000d1a107389 */ /* 0x000064000004000c */
[----:B01----:R-:W-:Y:S01]  /*1510*/  ENDCOLLECTIVE ;  /* 0x000000000000791b */ /* 0x003fe20003800000 */
.L_x_1667:
[----:B------:R-:W-:Y:S01]  /*1520*/  HFMA2.MMA R13, -RZ, RZ, 0, 9.5367431640625e-07 ;  /* 0x00000010ff0d7435 */ /* 0x000fe200000001ff */
[----:B------:R-:W-:-:S05]  /*1530*/  MOV R20, R16 ;  /* 0x0000001000147202 */ /* 0x000fca0000000f00 */
[----:B------:R-:W-:-:S05]  /*1540*/  FADD.FTZ R15, R19, R20 ;  /* 0x00000014130f7221 */ /* 0x000fca0000010000 */
[----:B------:R-:W-:-:S07]  /*1550*/  MOV R26, R15 ;  /* 0x0000000f001a7202 */ /* 0x000fce0000000f00 */
[----:B------:R-:W-:Y:S05]  /*1560*/  WARPSYNC.COLLECTIVE R11, `(.L_x_1668) ;  /* 0x000000000b087348 */ /* 0x000fea0003c00000 */
[----:B------:R0:W1:Y:S02]  /*1570*/  SHFL.BFLY P2, R16, R26, R13, R12 ;  /* 0x0c00000d1a107389 */ /* 0x000064000004000c */
[----:B01----:R-:W-:Y:S01]  /*1580*/  ENDCOLLECTIVE ;  /* 0x000000000000791b */ /* 0x003fe20003800000 */
.L_x_1668:
[----:B------:R-:W-:Y:S01]  /*1590*/  HFMA2.MMA R13, -RZ, RZ, 0, 5.9604644775390625e-08 ;  /* 0x00000001ff0d7435 */ /* 0x000fe200000001ff */
[----:B------:R-:W-:Y:S02]  /*15a0*/  MOV R26, R8 ;  /* 0x00000008001a7202 */ /* 0x000fe40000000f00 */
[----:B------:R-:W-:-:S08]  /*15b0*/  MOV R14, R16 ;  /* 0x00000010000e7202 */ /* 0x000fd00000000f00 */
[----:B------:R-:W-:Y:S05]  /*15c0*/  WARPSYNC.COLLECTIVE R11, `(.L_x_1669) ;  /* 0x000000000b087348 */ /* 0x000fea0003c00000 */
[----:B------:R0:W1:Y:S02]  /*15d0*/  SHFL.BFLY P2, R16, R26, R13, R12 ;  /* 0x0c00000d1a107389 */ /* 0x000064000004000c */
[----:B01----:R-:W-:Y:S01]  /*15e0*/  ENDCOLLECTIVE ;  /* 0x000000000000791b */ /* 0x003fe20003800000 */
.L_x_1669:
[----:B------:R-:W-:Y:S01]  /*15f0*/  HFMA2.MMA R13, -RZ, RZ, 0, 1.1920928955078125e-07 ;  /* 0x00000002ff0d7435 */ /* 0x000fe200000001ff */
[----:B------:R-:W-:-:S05]  /*1600*/  MOV R17, R16 ;  /* 0x0000001000117202 */ /* 0x000fca0000000f00 */
[----:B------:R-:W-:-:S05]  /*1610*/  FADD.FTZ R19, R8, R17 ;  /* 0x0000001108137221 */ /* 0x000fca0000010000 */
[----:B------:R-:W-:-:S07]  /*1620*/  MOV R26, R19 ;  /* 0x00000013001a7202 */ /* 0x000fce0000000f00 */
[----:B------:R-:W-:Y:S05]  /*1630*/  WARPSYNC.COLLECTIVE R11, `(.L_x_1670) ;  /* 0x000000000b087348 */ /* 0x000fea0003c00000 */
[----:B------:R0:W1:Y:S02]  /*1640*/  SHFL.BFLY P2, R16, R26, R13, R12 ;  /* 0x0c00000d1a107389 */ /* 0x000064000004000c */
[----:B01----:R-:W-:Y:S01]  /*1650*/  ENDCOLLECTIVE ;  /* 0x000000000000791b */ /* 0x003fe20003800000 */
.L_x_1670:
[----:B------:R-:W-:Y:S01]  /*1660*/  HFMA2.MMA R13, -RZ, RZ, 0, 2.384185791015625e-07 ;  /* 0x00000004ff0d7435 */ /* 0x000fe200000001ff */
[----:B------:R-:W-:-:S05]  /*1670*/  MOV R20, R16 ;  /* 0x0000001000147202 */ /* 0x000fca0000000f00 */
[----:B------:R-:W-:-:S05]  /*1680*/  FADD.FTZ R8, R19, R20 ;  /* 0x0000001413087221 */ /* 0x000fca0000010000 */
[----:B------:R-:W-:-:S07]  /*1690*/  MOV R26, R8 ;  /* 0x00000008001a7202 */ /* 0x000fce0000000f00 */
[----:B------:R-:W-:Y:S05]  /*16a0*/  WARPSYNC.COLLECTIVE R11, `(.L_x_1671) ;  /* 0x000000000b087348 */ /* 0x000fea0003c00000 */
[----:B------:R0:W1:Y:S02]  /*16b0*/  SHFL.BFLY P2, R16, R26, R13, R12 ;  /* 0x0c00000d1a107389 */ /* 0x000064000004000c */
[----:B01----:R-:W-:Y:S01]  /*16c0*/  ENDCOLLECTIVE ;  /* 0x000000000000791b */ /* 0x003fe20003800000 */
.L_x_1671:
[----:B------:R-:W-:Y:S01]  /*16d0*/  HFMA2.MMA R13, -RZ, RZ, 0, 4.76837158203125e-07 ;  /* 0x00000008ff0d7435 */ /* 0x000fe200000001ff */
[----:B------:R-:W-:-:S05]  /*16e0*/  MOV R21, R16 ;  /* 0x0000001000157202 */ /* 0x000fca0000000f00 */
[----:B------:R-:W-:-:S05]  /*16f0*/  FADD.FTZ R21, R8, R21 ;  /* 0x0000001508157221 */ /* 0x000fca0000010000 */
[----:B------:R-:W-:-:S07]  /*1700*/  MOV R26, R21 ;  /* 0x00000015001a7202 */ /* 0x000fce0000000f00 */
[----:B------:R-:W-:Y:S05]  /*1710*/  WARPSYNC.COLLECTIVE R11, `(.L_x_1672) ;  /* 0x000000000b087348 */ /* 0x000fea0003c00000 */
[----:B------:R0:W1:Y:S02]  /*1720*/  SHFL.BFLY P2, R16, R26, R13, R12 ;  /* 0x0c00000d1a107389 */ /* 0x000064000004000c */
[----:B01----:R-:W-:Y:S01]  /*1730*/  ENDCOLLECTIVE ;  /* 0x000000000000791b */ /* 0x003fe20003800000 */
.L_x_1672:
[----:B------:R-:W-:Y:S01]  /*1740*/  HFMA2.MMA R13, -RZ, RZ, 0, 9.5367431640625e-07 ;  /* 0x00000010ff0d7435 */ /* 0x000fe200000001ff */
[----:B------:R-:W-:-:S05]  /*1750*/  MOV R22, R16 ;  /* 0x0000001000167202 */ /* 0x000fca0000000f00 */
[----:B------:R-:W-:-:S05]  /*1760*/  FADD.FTZ R17, R21, R22 ;  /* 0x0000001615117221 */ /* 0x000fca0000010000 */
[----:B------:R-:W-:-:S07]  /*1770*/  MOV R26, R17 ;  /* 0x00000011001a7202 */ /* 0x000fce0000000f00 */
[----:B------:R-:W-:Y:S05]  /*1780*/  WARPSYNC.COLLECTIVE R11, `(.L_x_1673) ;  /* 0x000000000b087348 */ /* 0x000fea0003c00000 */
[----:B------:R0:W1:Y:S02]  /*1790*/  SHFL.BFLY P2, R16, R26, R13, R12 ;  /* 0x0c00000d1a107389 */ /* 0x000064000004000c */
[----:B01----:R-:W-:Y:S01]  /*17a0*/  ENDCOLLECTIVE ;  /* 0x000000000000791b */ /* 0x003fe20003800000 */
.L_x_1673:
[----:B------:R-:W-:Y:S01]  /*17b0*/  HFMA2.MMA R13, -RZ, RZ, 0, 5.9604644775390625e-08 ;  /* 0x00000001ff0d7435 */ /* 0x000fe200000001ff */
[----:B------:R-:W-:Y:S02]  /*17c0*/  MOV R26, R7 ;  /* 0x00000007001a7202 */ /* 0x000fe40000000f00 */
[----:B------:R-:W-:-:S08]  /*17d0*/  MOV R8, R16 ;  /* 0x0000001000087202 */ /* 0x000fd00000000f00 */
[----:B------:R-:W-:Y:S05]  /*17e0*/  WARPSYNC.COLLECTIVE R11, `(.L_x_1674) ;  /* 0x000000000b087348 */ /* 0x000fea0003c00000 */
[----:B------:R0:W1:Y:S02]  /*17f0*/  SHFL.BFLY P2, R16, R26, R13, R12 ;  /* 0x0c00000d1a107389 */ /* 0x000064000004000c */
[----:B01----:R-:W-:Y:S01]  /*1800*/  ENDCOLLECTIVE ;  /* 0x000000000000791b */ /* 0x003fe20003800000 */
.L_x_1674:
[----:B------:R-:W-:Y:S01]  /*1810*/  HFMA2.MMA R13, -RZ, RZ, 0, 1.1920928955078125e-07 ;  /* 0x00000002ff0d7435 */ /* 0x000fe200000001ff */
[----:B------:R-:W-:-:S05]  /*1820*/  MOV R18, R16 ;  /* 0x0000001000127202 */ /* 0x000fca0000000f00 */
[----:B------:R-:W-:-:S05]  /*1830*/  FADD.FTZ R22, R7, R18 ;  /* 0x0000001207167221 */ /* 0x000fca0000010000 */
[----:B------:R-:W-:-:S07]  /*1840*/  MOV R26, R22 ;  /* 0x00000016001a7202 */ /* 0x000fce0000000f00 */
[----:B------:R-:W-:Y:S05]  /*1850*/  WARPSYNC.COLLECTIVE R11, `(.L_x_1675) ;  /* 0x000000000b087348 */ /* 0x000fea0003c00000 */
[----:B------:R0:W1:Y:S02]  /*1860*/  SHFL.BFLY P2, R16, R26, R13, R12 ;  /* 0x0c00000d1a107389 */ /* 0x000064000004000c */
[----:B01----:R-:W-:Y:S01]  /*1870*/  ENDCOLLECTIVE ;  /* 0x000000000000791b */ /* 0x003fe20003800000 */
.L_x_1675:
[----:B------:R-:W-:Y:S01]  /*1880*/  HFMA2.MMA R13, -RZ, RZ, 0, 2.384185791015625e-07 ;  /* 0x00000004ff0d7435 */ /* 0x000fe200000001ff */
[----:B------:R-:W-:-:S05]  /*1890*/  MOV R21, R16 ;  /* 0x0000001000157202 */ /* 0x000fca0000000f00 */
[----:B------:R-:W-:-:S05]  /*18a0*/  FADD.FTZ R7, R22, R21 ;  /* 0x0000001516077221 */ /* 0x000fca0000010000 */
[----:B------:R-:W-:-:S07]  /*18b0*/  MOV R26, R7 ;  /* 0x00000007001a7202 */ /* 0x000fce0000000f00 */
[----:B------:R-:W-:Y:S05]  /*18c0*/  WARPSYNC.COLLECTIVE R11, `(.L_x_1676) ;  /* 0x000000000b087348 */ /* 0x000fea0003c00000 */
[----:B------:R0:W1:Y:S02]  /*18d0*/  SHFL.BFLY P2, R16, R26, R13, R12 ;  /* 0x0c00000d1a107389 */ /* 0x000064000004000c */
[----:B01----:R-:W-:Y:S01]  /*18e0*/  ENDCOLLECTIVE ;  /* 0x000000000000791b */ /* 0x003fe20003800000 */
.L_x_1676:
[----:B------:R-:W-:Y:S01]  /*18f0*/  HFMA2.MMA R13, -RZ, RZ, 0, 4.76837158203125e-07 ;  /* 0x00000008ff0d7435 */ /* 0x000fe200000001ff */
[----:B------:R-:W-:-:S05]  /*1900*/  MOV R20, R16 ;  /* 0x0000001000147202 */ /* 0x000fca0000000f00 */
[----:B------:R-:W-:-:S05]  /*1910*/  FADD.FTZ R23, R7, R20 ;  /* 0x0000001407177221 */ /* 0x000fca0000010000 */
[----:B------:R-:W-:-:S07]  /*1920*/  MOV R26, R23 ;  /* 0x00000017001a7202 */ /* 0x000fce0000000f00 */
[----:B------:R-:W-:Y:S05]  /*1930*/  WARPSYNC.COLLECTIVE R11, `(.L_x_1677) ;  /* 0x000000000b087348 */ /* 0x000fea0003c00000 */
[----:B------:R0:W1:Y:S02]  /*1940*/  SHFL.BFLY P2, R16, R26, R13, R12 ;  /* 0x0c00000d1a107389 */ /* 0x000064000004000c */
[----:B01----:R-:W-:Y:S01]  /*1950*/  ENDCOLLECTIVE ;  /* 0x000000000000791b */ /* 0x003fe20003800000 */
.L_x_1677:
[----:B------:R-:W-:Y:S01]  /*1960*/  HFMA2.MMA R13, -RZ, RZ, 0, 9.5367431640625e-07 ;  /* 0x00000010ff0d7435 */ /* 0x000fe200000001ff */
[----:B------:R-:W-:-:S05]  /*1970*/  MOV R24, R16 ;  /* 0x0000001000187202 */ /* 0x000fca0000000f00 */
[----:B------:R-:W-:-:S05]  /*1980*/  FADD.FTZ R24, R23, R24 ;  /* 0x0000001817187221 */ /* 0x000fca0000010000 */
[----:B------:R-:W-:-:S07]  /*1990*/  MOV R26, R24 ;  /* 0x00000018001a7202 */ /* 0x000fce0000000f00 */
[----:B------:R-:W-:Y:S05]  /*19a0*/  WARPSYNC.COLLECTIVE R11, `(.L_x_1678) ;  /* 0x000000000b087348 */ /* 0x000fea0003c00000 */
[----:B------:R0:W1:Y:S02]  /*19b0*/  SHFL.BFLY P2, R16, R26, R13, R12 ;  /* 0x0c00000d1a107389 */ /* 0x000064000004000c */
[----:B01----:R-:W-:Y:S01]  /*19c0*/  ENDCOLLECTIVE ;  /* 0x000000000000791b */ /* 0x003fe20003800000 */
.L_x_1678:
[----:B------:R-:W-:Y:S05]  /*19d0*/  BRA `(.L_x_1679) ;  /* 0xfffffff400507947 */ /* 0x000fea000383ffff */
.L_x_1680:
        /* <DEDUP_REMOVED lines=10> */
.L_x_2994:


//--------------------- .text._ZN10layer_norm31ln_parallel_residual_bwd_kernelINS_13Kernel_traitsIf6__halfS2_S2_fjLj2048ELj1ELj1ELj4ELj16ENS_18Kernel_traits_baseILj2048EfS2_S2_S2_fjLj128EEEEELb1ELb1ELb1EEEvNS_9BwdParamsE --------------------------
	.section	.text._ZN10layer_norm31ln_parallel_residual_bwd_kernelINS_13Kernel_traitsIf6__halfS2_S2_fjLj2048ELj1ELj1ELj4ELj16ENS_18Kernel_traits_baseILj2048EfS2_S2_S2_fjLj128EEEEELb1ELb1ELb1EEEvNS_9BwdParamsE,"ax",@progbits
	.align	128
        .global         _ZN10layer_norm31ln_parallel_residual_bwd_kernelINS_13Kernel_traitsIf6__halfS2_S2_fjLj2048ELj1ELj1ELj4ELj16ENS_18Kernel_traits_baseILj2048EfS2_S2_S2_fjLj128EEEEELb1ELb1ELb1EEEvNS_9BwdParamsE
        .type           _ZN10layer_norm31ln_parallel_residual_bwd_kernelINS_13Kernel_traitsIf6__halfS2_S2_fjLj2048ELj1ELj1ELj4ELj16ENS_18Kernel_traits_baseILj2048EfS2_S2_S2_fjLj128EEEEELb1ELb1ELb1EEEvNS_9BwdParamsE,@function
        .size           _ZN10layer_norm31ln_parallel_residual_bwd_kernelINS_13Kernel_traitsIf6__halfS2_S2_fjLj2048ELj1ELj1ELj4ELj16ENS_18Kernel_traits_baseILj2048EfS2_S2_S2_fjLj128EEEEELb1ELb1ELb1EEEvNS_9BwdParamsE,(.L_x_2995 - _ZN10layer_norm31ln_parallel_residual_bwd_kernelINS_13Kernel_traitsIf6__halfS2_S2_fjLj2048ELj1ELj1ELj4ELj16ENS_18Kernel_traits_baseILj2048EfS2_S2_S2_fjLj128EEEEELb1ELb1ELb1EEEvNS_9BwdParamsE)
        .other          _ZN10layer_norm31ln_parallel_residual_bwd_kernelINS_13Kernel_traitsIf6__halfS2_S2_fjLj2048ELj1ELj1ELj4ELj16ENS_18Kernel_traits_baseILj2048EfS2_S2_S2_fjLj128EEEEELb1ELb1ELb1EEEvNS_9BwdParamsE,@"STO_CUDA_ENTRY STV_DEFAULT"
_ZN10layer_norm31ln_parallel_residual_bwd_kernelINS_13Kernel_traitsIf6__halfS2_S2_fjLj2048ELj1ELj1ELj4ELj16ENS_18Kernel_traits_baseILj2048EfS2_S2_S2_fjLj128EEEEELb1ELb1ELb1EEEvNS_9BwdParamsE:
.text._ZN10layer_norm31ln_parallel_residual_bwd_kernelINS_13Kernel_traitsIf6__halfS2_S2_fjLj2048ELj1ELj1ELj4ELj16ENS_18Kernel_traits_baseILj2048EfS2_S2_S2_fjLj128EEEEELb1ELb1ELb1EEEvNS_9BwdParamsE:
        /* <DEDUP_REMOVED lines=33> */
.L_x_1681:
[----:B------:R-:W0:Y:S01]  /*0210*/  LDC.64 R2, c[0x0][0x260] ;  /* 0x00009800ff027b82 */ /* 0x000e220000000a00 */
[----:B------:R-:W-:Y:S02]  /*0220*/  ULDC.64 UR4, c[0x0][0x2c8] ;  /* 0x0000b20000047ab9 */ /* 0x000fe40000000a00 */
[----:B------:R-:W-:Y:S01]  /*0230*/  ISETP.NE.U32.AND P0, PT, RZ, UR4, PT ;  /* 0x00000004ff007c0c */ /* 0x000fe2000bf05070 */
[----:B------:R-:W-:Y:S02]  /*0240*/  ULDC.U8 UR4, c[0x0][0x2a0] ;  /* 0x0000a80000047ab9 */ /* 0x000fe40000000000 */
[----:B------:R-:W-:Y:S01]  /*0250*/  UISETP.NE.AND UP0, UPT, UR4, URZ, UPT ;  /* 0x0000003f0400728c */ /* 0x000fe2000bf05270 */
[----:B------:R-:W-:Y:S02]  /*0260*/  HFMA2.MMA R92, -RZ, RZ, 0, 5.9604644775390625e-08 ;  /* 0x00000001ff5c7435 */ /* 0x000fe400000001ff */
        /* <DEDUP_REMOVED lines=10> */
[----:B0-----:R-:W-:Y:S01]  /*0310*/  IMAD.WIDE.U32 R2, R74, 0x20, R2 ;  /* 0x000000204a027825 */ /* 0x001fe200078e0002 */
[----:B------:R-:W-:Y:S02]  /*0320*/  MOV R86, RZ ;  /* 0x000000ff00567202 */ /* 0x000fe40000000f00 */
[----:B------:R-:W-:Y:S02]  /*0330*/  CS2R R84, SRZ ;  /* 0x0000000000547805 */ /* 0x000fe4000001ff00 */
[----:B------:R-:W-:Y:S02]  /*0340*/  CS2R R12, SRZ ;  /* 0x00000000000c7805 */ /* 0x000fe4000001ff00 */
[----:B------:R-:W-:Y:S01]  /*0350*/  CS2R R10, SRZ ;  /* 0x00000000000a7805 */ /* 0x000fe2000001ff00 */
[----:B------:R-:W5:Y:S01]  /*0360*/  LDG.E.128 R28, desc[UR6][R2.64] ;  /* 0x00000006021c7981 */ /* 0x000f62000c1e1d00 */
[----:B------:R-:W-:-:S02]  /*0370*/  CS2R R8, SRZ ;  /* 0x0000000000087805 */ /* 0x000fc4000001ff00 */
[----:B------:R-:W-:Y:S02]  /*0380*/  CS2R R6, SRZ ;  /* 0x0000000000067805 */ /* 0x000fe4000001ff00 */
[----:B------:R-:W-:Y:S01]  /*0390*/  CS2R R4, SRZ ;  /* 0x0000000000047805 */ /* 0x000fe2000001ff00 */
[----:B------:R-:W5:Y:S01]  /*03a0*/  LDG.E.128 R32, desc[UR6][R2.64+0x10] ;  /* 0x0000100602207981 */ /* 0x000f62000c1e1d00 */
[----:B------:R-:W-:-:S03]  /*03b0*/  PLOP3.LUT P3, PT, PT, PT, UP0, 0x80, 0x0 ;  /* 0x000000000000781c */ /* 0x000fc60003f6f008 */
[----:B------:R-:W5:Y:S04]  /*03c0*/  LDG.E.128 R36, desc[UR6][R2.64+0x1000] ;  /* 0x0010000602247981 */ /* 0x000f68000c1e1d00 */
[----:B------:R0:W5:Y:S02]  /*03d0*/  LDG.E.128 R40, desc[UR6][R2.64+0x1010] ;  /* 0x0010100602287981 */ /* 0x000164000c1e1d00 */
[----:B0-----:R-:W-:-:S07]  /*03e0*/  CS2R R2, SRZ ;  /* 0x0000000000027805 */ /* 0x001fce000001ff00 */
.L_x_1685:
        /* <DEDUP_REMOVED lines=12> */
[----:B------:R-:W0:Y:S04]  /*04b0*/  LDC.64 R118, c[0x0][0x240] ;  /* 0x00009000ff767b82 */ /* 0x000e280000000a00 */
[----:B------:R1:W4:Y:S01]  /*04c0*/  LDG.E R0, desc[UR6][R96.64] ;  /* 0x0000000660007981 */ /* 0x000322000c1e1900 */
[----:B------:R-:W-:Y:S01]  /*04d0*/  IMAD.WIDE.U32 R60, R87, 0x10, R60 ;  /* 0x00000010573c7825 */ /* 0x000fe200078e003c */
[----:B------:R-:W-:Y:S02]  /*04e0*/  ISETP.NE.U32.AND P1, PT, RZ, UR12, PT ;  /* 0x0000000cff007c0c */ /* 0x000fe4000bf25070 */
[----:B------:R-:W0:Y:S01]  /*04f0*/  @P0 LDC.64 R98, c[0x0][0x2c8] ;  /* 0x0000b200ff620b82 */ /* 0x000e220000000a00 */
[----:B--2---:R-:W-:-:S02]  /*0500*/  IMAD.WIDE.U32 R56, R88, 0x10, R64 ;  /* 0x0000001058387825 */ /* 0x004fc400078e0040 */
[----:B------:R-:W2:Y:S02]  /*0510*/  LDG.E.128 R60, desc[UR6][R60.64] ;  /* 0x000000063c3c7981 */ /* 0x000ea4000c1e1d00 */
[----:B---3--:R-:W-:Y:S02]  /*0520*/  IMAD.WIDE R102, R90, 0x4, R94 ;  /* 0x000000045a667825 */ /* 0x008fe400078e025e */
[----:B------:R-:W3:Y:S01]  /*0530*/  LDG.E.128 R56, desc[UR6][R56.64] ;  /* 0x0000000638387981 */ /* 0x000ee2000c1e1d00 */
[----:B-1----:R-:W1:Y:S01]  /*0540*/  @P0 LDC.64 R96, c[0x0][0x2c8] ;  /* 0x0000b200ff600b82 */ /* 0x002e620000000a00 */
[----:B------:R-:W-:Y:S02]  /*0550*/  IMAD.WIDE.U32 R64, R87, 0x10, R64 ;  /* 0x0000001057407825 */ /* 0x000fe400078e0040 */
[----:B------:R-:W3:Y:S04]  /*0560*/  LDG.E R91, desc[UR6][R102.64] ;  /* 0x00000006665b7981 */ /* 0x000ee8000c1e1900 */
[----:B------:R-:W3:Y:S01]  /*0570*/  LDG.E.128 R64, desc[UR6][R64.64] ;  /* 0x0000000640407981 */ /* 0x000ee2000c1e1d00 */
[----:B0-----:R-:W-:-:S04]  /*0580*/  IMAD.WIDE.U32 R120, R88, 0x8, R118 ;  /* 0x0000000858787825 */ /* 0x001fc800078e0076 */
[----:B------:R-:W-:Y:S02]  /*0590*/  IMAD.WIDE.U32 R118, R87, 0x8, R118 ;  /* 0x0000000857767825 */ /* 0x000fe400078e0076 */
[----:B-----5:R-:W5:Y:S04]  /*05a0*/  LDG.E.64 R120, desc[UR6][R120.64] ;  /* 0x0000000678787981 */ /* 0x020f68000c1e1b00 */
[----:B------:R-:W5:Y:S01]  /*05b0*/  LDG.E.64 R118, desc[UR6][R118.64] ;  /* 0x0000000676767981 */ /* 0x000f62000c1e1b00 */
[----:B------:R-:W-:-:S13]  /*05c0*/  ISETP.NE.AND.EX P1, PT, RZ, UR13, PT, P1 ;  /* 0x0000000dff007c0c */ /* 0x000fda000bf25310 */
[----:B------:R-:W0:Y:S08]  /*05d0*/  @P1 LDC.64 R100, c[0x0][0x248] ;  /* 0x00009200ff641b82 */ /* 0x000e300000000a00 */
[----:B------:R-:W0:Y:S01]  /*05e0*/  @P1 LDC.64 R94, c[0x0][0x248] ;  /* 0x00009200ff5e1b82 */ /* 0x000e220000000a00 */
[----:B------:R-:W-:-:S05]  /*05f0*/  @P0 IMAD.WIDE.U32 R98, R88, 0x10, R98 ;  /* 0x0000001058620825 */ /* 0x000fca00078e0062 */
[----:B------:R2:W5:Y:S01]  /*0600*/  @P0 LDG.E.128 R24, desc[UR6][R98.64] ;  /* 0x0000000662180981 */ /* 0x000562000c1e1d00 */
[----:B-1----:R-:W-:-:S05]  /*0610*/  @P0 IMAD.WIDE.U32 R96, R87, 0x10, R96 ;  /* 0x0000001057600825 */ /* 0x002fca00078e0060 */
[----:B------:R-:W5:Y:S01]  /*0620*/  @P0 LDG.E.128 R20, desc[UR6][R96.64] ;  /* 0x0000000660140981 */ /* 0x000f62000c1e1d00 */
[----:B0-----:R-:W-:-:S05]  /*0630*/  @P1 IMAD.WIDE.U32 R100, R88, 0x8, R100 ;  /* 0x0000000858641825 */ /* 0x001fca00078e0064 */
[----:B------:R0:W5:Y:S01]  /*0640*/  @P1 LDG.E.64 R78, desc[UR6][R100.64] ;  /* 0x00000006644e1981 */ /* 0x000162000c1e1b00 */
[----:B------:R-:W-:-:S05]  /*0650*/  @P1 IMAD.WIDE.U32 R94, R87, 0x8, R94 ;  /* 0x00000008575e1825 */ /* 0x000fca00078e005e */
[----:B------:R1:W5:Y:S01]  /*0660*/  @P1 LDG.E.64 R80, desc[UR6][R94.64] ;  /* 0x000000065e501981 */ /* 0x000362000c1e1b00 */
[----:B------:R-:W-:Y:S01]  /*0670*/  UMOV UR4, 0xffffffff ;  /* 0xffffffff00047882 */ /* 0x000fe20000000000 */
[----:B------:R-:W-:Y:S02]  /*0680*/  IADD3 R90, R90, UR10, RZ ;  /* 0x0000000a5a5a7c10 */ /* 0x000fe4000fffe0ff */
[----:B------:R-:W-:Y:S02]  /*0690*/  LOP3.LUT P2, RZ, R75, 0x1f, RZ, 0xc0, !PT ;  /* 0x0000001f4bff7812 */ /* 0x000fe4000784c0ff */
[----:B------:R-:W-:Y:S01]  /*06a0*/  ISETP.GE.AND P4, PT, R90, UR11, PT ;  /* 0x0000000b5a007c0c */ /* 0x000fe2000bf86270 */
[--C-:B----4-:R-:W-:Y:S02]  /*06b0*/  HADD2.F32 R107, -RZ, R52.reuse.H0_H0 ;  /* 0x20000034ff6b7230 */ /* 0x110fe40000004100 */
[----:B------:R-:W-:Y:S01]  /*06c0*/  HADD2.F32 R109, -RZ, R52.H1_H1 ;  /* 0x30000034ff6d7230 */ /* 0x000fe20000004100 */
[----:B------:R-:W-:Y:S01]  /*06d0*/  FSEL R52, R0, RZ, !P3 ;  /* 0x000000ff00347208 */ /* 0x000fe20005800000 */
[----:B------:R-:W-:-:S02]  /*06e0*/  HADD2.F32 R111, -RZ, R53.H0_H0 ;  /* 0x20000035ff6f7230 */ /* 0x000fc40000004100 */
[----:B------:R-:W-:Y:S02]  /*06f0*/  HADD2.F32 R53, -RZ, R53.H1_H1 ;  /* 0x30000035ff357230 */ /* 0x000fe40000004100 */
[C---:B------:R-:W-:Y:S01]  /*0700*/  FADD.FTZ R0, -R52.reuse, R107 ;  /* 0x0000006b34007221 */ /* 0x040fe20000010100 */
[C---:B------:R-:W-:Y:S01]  /*0710*/  FADD.FTZ R106, -R52.reuse, R109 ;  /* 0x0000006d346a7221 */ /* 0x040fe20000010100 */
[----:B--2---:R-:W-:Y:S02]  /*0720*/  HADD2.F32 R99, -RZ, R60.H0_H0 ;  /* 0x2000003cff637230 */ /* 0x004fe40000004100 */
[----:B------:R-:W-:Y:S01]  /*0730*/  FADD.FTZ R102, -R52, R53 ;  /* 0x0000003534667221 */ /* 0x000fe20000010100 */
[--C-:B---3--:R-:W-:Y:S02]  /*0740*/  HADD2.F32 R105, -RZ, R56.reuse.H0_H0 ;  /* 0x20000038ff697230 */ /* 0x108fe40000004100 */
[----:B------:R-:W-:Y:S01]  /*0750*/  FMUL.FTZ R0, R91, R0 ;  /* 0x000000005b007220 */ /* 0x000fe20000410000 */
[----:B------:R-:W-:-:S02]  /*0760*/  HADD2.F32 R103, -RZ, R56.H1_H1 ;  /* 0x30000038ff677230 */ /* 0x000fc40000004100 */
[C---:B------:R-:W-:Y:S01]  /*0770*/  FADD.FTZ R104, -R52.reuse, R111 ;  /* 0x0000006f34687221 */ /* 0x040fe20000010100 */
[----:B0-----:R-:W-:Y:S02]  /*0780*/  HADD2.F32 R101, -RZ, R57.H0_H0 ;  /* 0x20000039ff657230 */ /* 0x001fe40000004100 */
[----:B------:R-:W-:Y:S01]  /*0790*/  FADD.FTZ R116, -R52, R99 ;  /* 0x0000006334747221 */ /* 0x000fe20000010100 */
[----:B-1----:R-:W-:Y:S02]  /*07a0*/  HADD2.F32 R95, -RZ, R55.H0_H0 ;  /* 0x20000037ff5f7230 */ /* 0x002fe40000004100 */
[----:B------:R-:W-:Y:S01]  /*07b0*/  FADD.FTZ R86, R105, R86 ;  /* 0x0000005669567221 */ /* 0x000fe20000010000 */
[----:B------:R-:W-:Y:S02]  /*07c0*/  HADD2.F32 R57, -RZ, R57.H1_H1 ;  /* 0x30000039ff397230 */ /* 0x000fe40000004100 */
[----:B------:R-:W-:Y:S01]  /*07d0*/  FMUL.FTZ R106, R91, R106 ;  /* 0x0000006a5b6a7220 */ /* 0x000fe20000410000 */
[----:B------:R-:W-:Y:S01]  /*07e0*/  FFMA.FTZ R89, R0, R105, R89 ;  /* 0x0000006900597223 */ /* 0x000fe20000010059 */
[----:B------:R-:W-:-:S02]  /*07f0*/  HADD2.F32 R55, -RZ, R55.H1_H1 ;  /* 0x30000037ff377230 */ /* 0x000fc40000004100 */
[----:B------:R-:W-:Y:S01]  /*0800*/  FMUL.FTZ R105, R28, R105 ;  /* 0x000000691c697220 */ /* 0x000fe20000410000 */
[----:B------:R-:W-:Y:S01]  /*0810*/  FMUL.FTZ R102, R91, R102 ;  /* 0x000000665b667220 */ /* 0x000fe20000410000 */
[--C-:B------:R-:W-:Y:S02]  /*0820*/  HADD2.F32 R113, -RZ, R54.reuse.H0_H0 ;  /* 0x20000036ff717230 */ /* 0x100fe40000004100 */
[----:B------:R-:W-:Y:S01]  /*0830*/  FADD.FTZ R84, R103, R84 ;  /* 0x0000005467547221 */ /* 0x000fe20000010000 */
[----:B------:R-:W-:Y:S02]  /*0840*/  HADD2.F32 R115, -RZ, R54.H1_H1 ;  /* 0x30000036ff737230 */ /* 0x000fe40000004100 */
[----:B------:R-:W-:Y:S01]  /*0850*/  FMUL.FTZ R104, R91, R104 ;  /* 0x000000685b687220 */ /* 0x000fe20000410000 */
[----:B------:R-:W-:Y:S02]  /*0860*/  HADD2.F32 R123, -RZ, R61.H0_H0 ;  /* 0x2000003dff7b7230 */ /* 0x000fe40000004100 */
[----:B------:R-:W-:Y:S01]  /*0870*/  FFMA.FTZ R85, R106, R103, R85 ;  /* 0x000000676a557223 */ /* 0x000fe20000010055 */
[----:B------:R-:W-:-:S02]  /*0880*/  HADD2.F32 R107, -RZ, R66.H0_H0 ;  /* 0x20000042ff6b7230 */ /* 0x000fc40000004100 */
[----:B------:R-:W-:Y:S02]  /*0890*/  HADD2.F32 R112, -RZ, R66.H1_H1 ;  /* 0x30000042ff707230 */ /* 0x000fe40000004100 */
[----:B------:R-:W-:Y:S01]  /*08a0*/  FMUL.FTZ R66, R91, R116 ;  /* 0x000000745b427220 */ /* 0x000fe20000410000 */
[----:B------:R-:W-:Y:S02]  /*08b0*/  HADD2.F32 R117, -RZ, R60.H1_H1 ;  /* 0x3000003cff757230 */ /* 0x000fe40000004100 */
[----:B------:R-:W-:Y:S01]  /*08c0*/  FMUL.FTZ R103, R29, R103 ;  /* 0x000000671d677220 */ /* 0x000fe20000410000 */
[----:B------:R-:W-:Y:S02]  /*08d0*/  HADD2.F32 R61, -RZ, R61.H1_H1 ;  /* 0x3000003dff3d7230 */ /* 0x000fe40000004100 */
[----:B------:R-:W-:Y:S01]  /*08e0*/  FADD.FTZ R76, R57, R76 ;  /* 0x0000004c394c7221 */ /* 0x000fe20000010000 */
[--C-:B------:R-:W-:Y:S02]  /*08f0*/  HADD2.F32 R125, -RZ, R62.reuse.H0_H0 ;  /* 0x2000003eff7d7230 */ /* 0x100fe40000004100 */
[----:B------:R-:W-:Y:S01]  /*0900*/  FFMA.FTZ R77, R102, R57, R77 ;  /* 0x00000039664d7223 */ /* 0x000fe2000001004d */
[----:B------:R-:W-:-:S02]  /*0910*/  HADD2.F32 R54, -RZ, R62.H1_H1 ;  /* 0x3000003eff367230 */ /* 0x000fc40000004100 */
[----:B------:R-:W-:Y:S01]  /*0920*/  FMUL.FTZ R98, R31, R57 ;  /* 0x000000391f627220 */ /* 0x000fe20000410000 */
[--C-:B------:R-:W-:Y:S02]  /*0930*/  HADD2.F32 R114, -RZ, R63.reuse.H0_H0 ;  /* 0x2000003fff727230 */ /* 0x100fe40000004100 */
[----:B------:R-:W-:Y:S01]  /*0940*/  FADD.FTZ R116, RZ, R105 ;  /* 0x00000069ff747221 */ /* 0x000fe20000010000 */
[----:B------:R-:W-:Y:S02]  /*0950*/  HADD2.F32 R63, -RZ, R63.H1_H1 ;  /* 0x3000003fff3f7230 */ /* 0x000fe40000004100 */
[----:B------:R-:W-:Y:S01]  /*0960*/  FADD.FTZ R122, -R52, R55 ;  /* 0x00000037347a7221 */ /* 0x000fe20000010100 */
[----:B------:R-:W-:Y:S01]  /*0970*/  FFMA.FTZ R57, R0, R105, RZ ;  /* 0x0000006900397223 */ /* 0x000fe200000100ff */
[----:B------:R-:W-:Y:S02]  /*0980*/  HADD2.F32 R55, -RZ, R64.H0_H0 ;  /* 0x20000040ff377230 */ /* 0x000fe40000004100 */
[----:B------:R-:W-:Y:S01]  /*0990*/  FADD.FTZ R100, -R52, R113 ;  /* 0x0000007134647221 */ /* 0x000fe20000010100 */
[----:B------:R-:W-:-:S02]  /*09a0*/  HADD2.F32 R97, -RZ, R58.H0_H0 ;  /* 0x2000003aff617230 */ /* 0x000fc40000004100 */
[----:B------:R-:W-:Y:S01]  /*09b0*/  FADD.FTZ R82, R101, R82 ;  /* 0x0000005265527221 */ /* 0x000fe20000010000 */
[----:B------:R-:W-:Y:S02]  /*09c0*/  HADD2.F32 R94, -RZ, R58.H1_H1 ;  /* 0x3000003aff5e7230 */ /* 0x000fe40000004100 */
[-C--:B------:R-:W-:Y:S01]  /*09d0*/  FFMA.FTZ R83, R104, R101.reuse, R83 ;  /* 0x0000006568537223 */ /* 0x080fe20000010053 */
        /* <DEDUP_REMOVED lines=9> */
[----:B------:R-:W-:Y:S01]  /*0a70*/  FADD.FTZ R116, R116, R103 ;  /* 0x0000006774747221 */ /* 0x000fe20000010000 */
[----:B------:R-:W-:Y:S01]  /*0a80*/  FADD.FTZ R52, -R52, R63 ;  /* 0x0000003f34347221 */ /* 0x000fe20000010100 */
[----:B------:R-:W-:Y:S01]  /*0a90*/  FFMA.FTZ R57, R106, R103, R57 ;  /* 0x000000676a397223 */ /* 0x000fe20000010039 */
[----:B------:R-:W-:-:S02]  /*0aa0*/  HADD2.F32 R63, -RZ, R64.H1_H1 ;  /* 0x30000040ff3f7230 */ /* 0x000fc40000004100 */
[----:B------:R-:W-:Y:S01]  /*0ab0*/  FMUL.FTZ R100, R91, R100 ;  /* 0x000000645b647220 */ /* 0x000fe20000410000 */
[----:B------:R-:W-:Y:S01]  /*0ac0*/  FADD.FTZ R19, R55, R19 ;  /* 0x0000001337137221 */ /* 0x000fe20000010000 */
[-C--:B------:R-:W-:Y:S01]  /*0ad0*/  FFMA.FTZ R7, R66, R55.reuse, R7 ;  /* 0x0000003742077223 */ /* 0x080fe20000010007 */
[----:B------:R-:W-:Y:S01]  /*0ae0*/  FMUL.FTZ R64, R36, R55 ;  /* 0x0000003724407220 */ /* 0x000fe20000410000 */
[----:B------:R-:W-:Y:S01]  /*0af0*/  FADD.FTZ R55, R116, R101 ;  /* 0x0000006574377221 */ /* 0x000fe20000010000 */
[----:B------:R-:W-:Y:S01]  /*0b00*/  FFMA.FTZ R57, R104, R101, R57 ;  /* 0x0000006568397223 */ /* 0x000fe20000010039 */
[--C-:B------:R-:W-:Y:S02]  /*0b10*/  HADD2.F32 R60, -RZ, R65.reuse.H0_H0 ;  /* 0x20000041ff3c7230 */ /* 0x100fe40000004100 */
[----:B------:R-:W-:Y:S01]  /*0b20*/  FADD.FTZ R15, R97, R15 ;  /* 0x0000000f610f7221 */ /* 0x000fe20000010000 */
[----:B------:R-:W-:Y:S02]  /*0b30*/  HADD2.F32 R108, -RZ, R65.H1_H1 ;  /* 0x30000041ff6c7230 */ /* 0x000fe40000004100 */
[C---:B------:R-:W-:Y:S01]  /*0b40*/  FMUL.FTZ R99, R91.reuse, R124 ;  /* 0x0000007c5b637220 */ /* 0x040fe20000410000 */
[-C--:B------:R-:W-:Y:S01]  /*0b50*/  FFMA.FTZ R3, R100, R97.reuse, R3 ;  /* 0x0000006164037223 */ /* 0x080fe20000010003 */
[----:B------:R-:W-:Y:S01]  /*0b60*/  FMUL.FTZ R65, R91, R58 ;  /* 0x0000003a5b417220 */ /* 0x000fe20000410000 */
[----:B------:R-:W-:Y:S01]  /*0b70*/  FMUL.FTZ R97, R32, R97 ;  /* 0x0000006120617220 */ /* 0x000fe20000410000 */
[----:B------:R-:W-:Y:S01]  /*0b80*/  FADD.FTZ R58, R55, R98 ;  /* 0x00000062373a7221 */ /* 0x000fe20000010000 */
[----:B------:R-:W-:Y:S01]  /*0b90*/  FFMA.FTZ R57, R102, R98, R57 ;  /* 0x0000006266397223 */ /* 0x000fe20000010039 */
[----:B------:R-:W-:-:S02]  /*0ba0*/  HADD2.F32 R93, -RZ, R59.H0_H0 ;  /* 0x2000003bff5d7230 */ /* 0x000fc40000004100 */
[----:B------:R-:W-:Y:S01]  /*0bb0*/  FADD.FTZ R14, R94, R14 ;  /* 0x0000000e5e0e7221 */ /* 0x000fe20000010000 */
[----:B------:R-:W-:Y:S01]  /*0bc0*/  FMUL.FTZ R96, R91, R96 ;  /* 0x000000605b607220 */ /* 0x000fe20000410000 */
[-C--:B------:R-:W-:Y:S01]  /*0bd0*/  FFMA.FTZ R2, R99, R94.reuse, R2 ;  /* 0x0000005e63027223 */ /* 0x080fe20000010002 */
        /* <DEDUP_REMOVED lines=10> */
[----:B------:R-:W-:Y:S01]  /*0c80*/  FMUL.FTZ R61, R91, R56 ;  /* 0x000000385b3d7220 */ /* 0x000fe20000410000 */
[----:B------:R-:W-:Y:S02]  /*0c90*/  HADD2.F32 R53, -RZ, R67.H1_H1 ;  /* 0x30000043ff357230 */ /* 0x000fe40000004100 */
[----:B------:R-:W-:Y:S01]  /*0ca0*/  FMUL.FTZ R67, R35, R59 ;  /* 0x0000003b23437220 */ /* 0x000fe20000410000 */
[----:B------:R-:W-:Y:S01]  /*0cb0*/  FADD.FTZ R116, R116, R93 ;  /* 0x0000005d74747221 */ /* 0x000fe20000010000 */
[----:B------:R-:W-:Y:S01]  /*0cc0*/  FMUL.FTZ R95, R91, R122 ;  /* 0x0000007a5b5f7220 */ /* 0x000fe20000410000 */
[----:B------:R-:W-:Y:S02]  /*0cd0*/  FFMA.FTZ R56, R96, R93, R55 ;  /* 0x0000005d60387223 */ /* 0x000fe40000010037 */
[----:B------:R-:W-:Y:S02]  /*0ce0*/  FADD.FTZ R55, R116, R67 ;  /* 0x0000004374377221 */ /* 0x000fe40000010000 */
        /* <DEDUP_REMOVED lines=15> */
[C---:B------:R-:W-:Y:S01]  /*0de0*/  FMUL.FTZ R110, R91.reuse, R110 ;  /* 0x0000006e5b6e7220 */ /* 0x040fe20000410000 */
        /* <DEDUP_REMOVED lines=48> */
.L_x_1696:
        /* <DEDUP_REMOVED lines=13> */
.L_x_1684:
        /* <DEDUP_REMOVED lines=17> */
[----:B-----5:R-:W-:Y:S01]  /*12d0*/  MOV R54, R120 ;  /* 0x0000007800367202 */ /* 0x020fe20000000f00 */
[----:B------:R-:W-:Y:S02]  /*12e0*/  @P0 HADD2.F32 R55, -RZ, R24.H0_H0 ;  /* 0x20000018ff370230 */ /* 0x000fe40000004100 */
[----:B-1----:R-:W-:Y:S01]  /*12f0*/  FADD.FTZ R115, R115, R56 ;  /* 0x0000003873737221 */ /* 0x002fe20000010000 */
[----:B------:R-:W-:Y:S01]  /*1300*/  FADD.FTZ R52, R52, R57 ;  /* 0x0000003934347221 */ /* 0x000fe20000010000 */
[----:B------:R-:W-:Y:S02]  /*1310*/  LOP3.LUT P2, RZ, R54, 0xff, RZ, 0xc0, !PT ;  /* 0x000000ff36ff7812 */ /* 0x000fe4000784c0ff */
[----:B------:R-:W-:Y:S01]  /*1320*/  FADD.FTZ R58, R58, R115 ;  /* 0x000000733a3a7221 */ /* 0x000fe20000010000 */
[----:B------:R-:W-:Y:S01]  /*1330*/  FADD.FTZ R52, R59, R52 ;  /* 0x000000343b347221 */ /* 0x000fe20000010000 */
[----:B------:R-:W-:-:S02]  /*1340*/  @P1 MOV R54, R78 ;  /* 0x0000004e00361202 */ /* 0x000fc40000000f00 */
[----:B------:R-:W-:Y:S01]  /*1350*/  FMUL.FTZ R53, R58, UR9 ;  /* 0x000000093a357c20 */ /* 0x000fe20008410000 */
[----:B------:R-:W-:Y:S01]  /*1360*/  FMUL.FTZ R52, R52, UR9 ;  /* 0x0000000934347c20 */ /* 0x000fe20008410000 */
[----:B------:R-:W-:-:S03]  /*1370*/  @P1 LOP3.LUT P6, RZ, R54, 0xff, RZ, 0xc0, !PT ;  /* 0x000000ff36ff1812 */ /* 0x000fc600078cc0ff */
[----:B------:R-:W-:-:S05]  /*1380*/  FSEL R53, R53, RZ, !P3 ;  /* 0x000000ff35357208 */ /* 0x000fca0005800000 */
[-CC-:B------:R-:W-:Y:S01]  /*1390*/  FFMA.FTZ R0, R0, R52.reuse, R53.reuse ;  /* 0x0000003400007223 */ /* 0x180fe20000010035 */
[-CC-:B------:R-:W-:Y:S01]  /*13a0*/  FFMA.FTZ R106, R106, R52.reuse, R53.reuse ;  /* 0x000000346a6a7223 */ /* 0x180fe20000010035 */
[-CC-:B------:R-:W-:Y:S01]  /*13b0*/  FFMA.FTZ R104, R104, R52.reuse, R53.reuse ;  /* 0x0000003468687223 */ /* 0x180fe20000010035 */
[-CC-:B------:R-:W-:Y:S01]  /*13c0*/  FFMA.FTZ R56, R100, R52.reuse, R53.reuse ;  /* 0x0000003464387223 */ /* 0x180fe20000010035 */
[----:B------:R-:W-:Y:S01]  /*13d0*/  FADD.FTZ R0, R105, -R0 ;  /* 0x8000000069007221 */ /* 0x000fe20000010000 */
[--C-:B------:R-:W-:Y:S01]  /*13e0*/  FFMA.FTZ R57, R102, R52, R53.reuse ;  /* 0x0000003466397223 */ /* 0x100fe20000010035 */
[----:B------:R-:W-:Y:S01]  /*13f0*/  FADD.FTZ R106, R103, -R106 ;  /* 0x8000006a676a7221 */ /* 0x000fe20000010000 */
[----:B------:R-:W-:Y:S01]  /*1400*/  FADD.FTZ R54, R101, -R104 ;  /* 0x8000006865367221 */ /* 0x000fe20000010000 */
[----:B------:R-:W-:Y:S01]  /*1410*/  FMUL.FTZ R100, R91, R0 ;  /* 0x000000005b647220 */ /* 0x000fe20000410000 */
[----:B------:R-:W-:Y:S01]  /*1420*/  FFMA.FTZ R99, R99, R52, R53 ;  /* 0x0000003463637223 */ /* 0x000fe20000010035 */
[----:B------:R-:W-:Y:S01]  /*1430*/  FADD.FTZ R98, R98, -R57 ;  /* 0x8000003962627221 */ /* 0x000fe20000010000 */
[----:B------:R-:W-:Y:S01]  /*1440*/  FMUL.FTZ R104, R91, R106 ;  /* 0x0000006a5b687220 */ /* 0x000fe20000410000 */
[----:B------:R-:W-:Y:S01]  /*1450*/  @P0 FADD.FTZ R100, R100, R55 ;  /* 0x0000003764640221 */ /* 0x000fe20000010000 */
[----:B------:R-:W-:-:S02]  /*1460*/  @P0 HADD2.F32 R55, -RZ, R24.H1_H1 ;  /* 0x30000018ff370230 */ /* 0x000fc40000004100 */
[C---:B------:R-:W-:Y:S01]  /*1470*/  FMUL.FTZ R103, R91.reuse, R54 ;  /* 0x000000365b677220 */ /* 0x040fe20000410000 */
[----:B------:R-:W-:Y:S01]  /*1480*/  FADD.FTZ R58, R94, -R99 ;  /* 0x800000635e3a7221 */ /* 0x000fe20000010000 */
[--C-:B------:R-:W-:Y:S02]  /*1490*/  @P0 HADD2.F32 R0, -RZ, R25.reuse.H0_H0 ;  /* 0x20000019ff000230 */ /* 0x100fe40000004100 */
[----:B------:R-:W-:Y:S01]  /*14a0*/  FMUL.FTZ R105, R91, R98 ;  /* 0x000000625b697220 */ /* 0x000fe20000410000 */
[----:B------:R-:W-:Y:S02]  /*14b0*/  @P0 HADD2.F32 R54, -RZ, R25.H1_H1 ;  /* 0x30000019ff360230 */ /* 0x000fe40000004100 */
[----:B------:R-:W-:Y:S01]  /*14c0*/  FMUL.FTZ R94, R100, UR16 ;  /* 0x00000010645e7c20 */ /* 0x000fe20008410000 */
[----:B------:R-:W-:Y:S01]  /*14d0*/  @P0 FADD.FTZ R104, R104, R55 ;  /* 0x0000003768680221 */ /* 0x000fe20000010000 */
[----:B------:R-:W-:Y:S01]  /*14e0*/  FADD.FTZ R56, R97, -R56 ;  /* 0x8000003861387221 */ /* 0x000fe20000010000 */
[----:B------:R-:W-:Y:S01]  /*14f0*/  @P0 FADD.FTZ R103, R103, R0 ;  /* 0x0000000067670221 */ /* 0x000fe20000010000 */
[----:B------:R-:W-:Y:S01]  /*1500*/  @P0 FADD.FTZ R105, R105, R54 ;  /* 0x0000003669690221 */ /* 0x000fe20000010000 */
[----:B------:R-:W-:Y:S01]  /*1510*/  FMUL.FTZ R54, R104, UR16 ;  /* 0x0000001068367c20 */ /* 0x000fe20008410000 */
[----:B------:R-:W-:Y:S01]  /*1520*/  FSEL R0, R94, RZ, P2 ;  /* 0x000000ff5e007208 */ /* 0x000fe20001000000 */
[--C-:B------:R-:W-:Y:S01]  /*1530*/  @P0 HADD2.F32 R55, -RZ, R26.reuse.H0_H0 ;  /* 0x2000001aff370230 */ /* 0x100fe20000004100 */
[----:B------:R-:W-:Y:S01]  /*1540*/  LOP3.LUT P2, RZ, R120, 0xff00, RZ, 0xc0, !PT ;  /* 0x0000ff0078ff7812 */ /* 0x000fe2000784c0ff */
[----:B------:R-:W-:Y:S01]  /*1550*/  FMUL.FTZ R102, R91, R56 ;  /* 0x000000385b667220 */ /* 0x000fe20000410000 */
[----:B------:R-:W-:Y:S01]  /*1560*/  @P1 FSEL R94, R94, RZ, P6 ;  /* 0x000000ff5e5e1208 */ /* 0x000fe20003000000 */
[----:B------:R-:W-:Y:S01]  /*1570*/  FMUL.FTZ R92, R103, UR16 ;  /* 0x00000010675c7c20 */ /* 0x000fe20008410000 */
[----:B------:R-:W-:Y:S01]  /*1580*/  @P1 LOP3.LUT P6, RZ, R78, 0xff00, RZ, 0xc0, !PT ;  /* 0x0000ff004eff1812 */ /* 0x000fe200078cc0ff */
[-C--:B------:R-:W-:Y:S01]  /*1590*/  FFMA.FTZ R96, R96, R52.reuse, R53 ;  /* 0x0000003460607223 */ /* 0x080fe20000010035 */
[----:B------:R-:W-:Y:S01]  /*15a0*/  FSEL R57, R54, RZ, P2 ;  /* 0x000000ff36397208 */ /* 0x000fe20001000000 */
[----:B------:R-:W-:Y:S01]  /*15b0*/  @P0 FADD.FTZ R102, R102, R55 ;  /* 0x0000003766660221 */ /* 0x000fe20000010000 */
[----:B------:R-:W-:Y:S01]  /*15c0*/  LOP3.LUT P2, RZ, R120, 0xff0000, RZ, 0xc0, !PT ;  /* 0x00ff000078ff7812 */ /* 0x000fe2000784c0ff */
[-CC-:B------:R-:W-:Y:S01]  /*15d0*/  FFMA.FTZ R106, R95, R52.reuse, R53.reuse ;  /* 0x000000345f6a7223 */ /* 0x180fe20000010035 */
[----:B------:R-:W-:Y:S01]  /*15e0*/  @P1 FSEL R55, R54, RZ, P6 ;  /* 0x000000ff36371208 */ /* 0x000fe20003000000 */
[-CC-:B------:R-:W-:Y:S01]  /*15f0*/  FFMA.FTZ R95, R66, R52.reuse, R53.reuse ;  /* 0x00000034425f7223 */ /* 0x180fe20000010035 */
[----:B------:R-:W-:Y:S01]  /*1600*/  @P1 LOP3.LUT P6, RZ, R78, 0xff0000, RZ, 0xc0, !PT ;  /* 0x00ff00004eff1812 */ /* 0x000fe200078cc0ff */
[----:B------:R-:W-:Y:S01]  /*1610*/  FADD.FTZ R96, R93, -R96 ;  /* 0x800000605d607221 */ /* 0x000fe20000010000 */
[-CC-:B------:R-:W-:Y:S01]  /*1620*/  FFMA.FTZ R66, R65, R52.reuse, R53.reuse ;  /* 0x0000003441427223 */ /* 0x180fe20000010035 */
[----:B------:R-:W-:Y:S01]  /*1630*/  FMUL.FTZ R99, R105, UR16 ;  /* 0x0000001069637c20 */ /* 0x000fe20008410000 */
[----:B------:R-:W-:Y:S01]  /*1640*/  FSEL R56, R92, RZ, P2 ;  /* 0x000000ff5c387208 */ /* 0x000fe20001000000 */
[-CC-:B------:R-:W-:Y:S01]  /*1650*/  FFMA.FTZ R115, R62, R52.reuse, R53.reuse ;  /* 0x000000343e737223 */ /* 0x180fe20000010035 */
[-CC-:B------:R-:W-:Y:S01]  /*1660*/  FFMA.FTZ R65, R61, R52.reuse, R53.reuse ;  /* 0x000000343d417223 */ /* 0x180fe20000010035 */
[-CC-:B------:R-:W-:Y:S01]  /*1670*/  FFMA.FTZ R110, R110, R52.reuse, R53.reuse ;  /* 0x000000346e6e7223 */ /* 0x180fe20000010035 */
[-CC-:B------:R-:W-:Y:S01]  /*1680*/  FFMA.FTZ R117, R109, R52.reuse, R53.reuse ;  /* 0x000000346d757223 */ /* 0x180fe20000010035 */
[-CC-:B------:R-:W-:Y:S01]  /*1690*/  FFMA.FTZ R114, R114, R52.reuse, R53.reuse ;  /* 0x0000003472727223 */ /* 0x180fe20000010035 */
[----:B------:R-:W-:Y:S01]  /*16a0*/  @P0 HADD2.F32 R54, -RZ, R26.H1_H1 ;  /* 0x3000001aff360230 */ /* 0x000fe20000004100 */
[----:B------:R-:W-:Y:S01]  /*16b0*/  LOP3.LUT P2, RZ, R120, 0xff000000, RZ, 0xc0, !PT ;  /* 0xff00000078ff7812 */ /* 0x000fe2000784c0ff */
[----:B------:R-:W-:Y:S01]  /*16c0*/  FFMA.FTZ R53, R113, R52, R53 ;  /* 0x0000003471357223 */ /* 0x000fe20000010035 */
[C---:B------:R-:W-:Y:S01]  /*16d0*/  FMUL.FTZ R101, R91.reuse, R58 ;  /* 0x0000003a5b657220 */ /* 0x040fe20000410000 */
[----:B------:R-:W-:Y:S01]  /*16e0*/  @P1 FSEL R92, R92, RZ, P6 ;  /* 0x000000ff5c5c1208 */ /* 0x000fe20003000000 */
[--C-:B------:R-:W-:Y:S01]  /*16f0*/  @P0 HADD2.F32 R52, -RZ, R27.reuse.H0_H0 ;  /* 0x2000001bff340230 */ /* 0x100fe20000004100 */
[----:B------:R-:W-:Y:S01]  /*1700*/  @P1 LOP3.LUT P6, RZ, R78, 0xff000000, RZ, 0xc0, !PT ;  /* 0xff0000004eff1812 */ /* 0x000fe200078cc0ff */
[----:B------:R-:W-:Y:S01]  /*1710*/  FMUL.FTZ R61, R91, R96 ;  /* 0x000000605b3d7220 */ /* 0x000fe20000410000 */
[----:B------:R-:W-:Y:S01]  /*1720*/  FSEL R59, R99, RZ, P2 ;  /* 0x000000ff633b7208 */ /* 0x000fe20001000000 */
[----:B------:R-:W-:Y:S01]  /*1730*/  FMUL.FTZ R58, R102, UR16 ;  /* 0x00000010663a7c20 */ /* 0x000fe20008410000 */
[----:B------:R-:W-:Y:S01]  /*1740*/  FADD.FTZ R106, R67, -R106 ;  /* 0x8000006a436a7221 */ /* 0x000fe20000010000 */
[----:B------:R-:W-:Y:S01]  /*1750*/  @P0 FADD.FTZ R101, R101, R54 ;  /* 0x0000003665650221 */ /* 0x000fe20000010000 */
[----:B------:R-:W-:Y:S01]  /*1760*/  LOP3.LUT P2, RZ, R121, 0xff, RZ, 0xc0, !PT ;  /* 0x000000ff79ff7812 */ /* 0x000fe2000784c0ff */
[----:B------:R-:W-:Y:S01]  /*1770*/  @P0 FADD.FTZ R61, R61, R52 ;  /* 0x000000343d3d0221 */ /* 0x000fe20000010000 */
[----:B------:R-:W-:Y:S01]  /*1780*/  @P1 FSEL R99, R99, RZ, P6 ;  /* 0x000000ff63631208 */ /* 0x000fe20003000000 */
[----:B------:R-:W-:Y:S01]  /*1790*/  @P0 HADD2.F32 R52, -RZ, R27.H1_H1 ;  /* 0x3000001bff340230 */ /* 0x000fe20000004100 */
[----:B------:R-:W-:Y:S01]  /*17a0*/  @P1 LOP3.LUT P6, RZ, R79, 0xff, RZ, 0xc0, !PT ;  /* 0x000000ff4fff1812 */ /* 0x000fe200078cc0ff */
[----:B------:R-:W-:Y:S01]  /*17b0*/  FMUL.FTZ R93, R91, R106 ;  /* 0x0000006a5b5d7220 */ /* 0x000fe20000410000 */
[C---:B------:R-:W-:Y:S01]  /*17c0*/  FSEL R54, R58.reuse, RZ, P2 ;  /* 0x000000ff3a367208 */ /* 0x040fe20001000000 */
[----:B------:R-:W-:Y:S01]  /*17d0*/  FMUL.FTZ R98, R101, UR16 ;  /* 0x0000001065627c20 */ /* 0x000fe20008410000 */
[----:B------:R-:W-:Y:S01]  /*17e0*/  LOP3.LUT P2, RZ, R121, 0xff00, RZ, 0xc0, !PT ;  /* 0x0000ff0079ff7812 */ /* 0x000fe2000784c0ff */
[----:B------:R-:W-:Y:S01]  /*17f0*/  @P0 FADD.FTZ R93, R93, R52 ;  /* 0x000000345d5d0221 */ /* 0x000fe20000010000 */
[----:B------:R-:W-:Y:S01]  /*1800*/  @P1 FSEL R58, R58, RZ, P6 ;  /* 0x000000ff3a3a1208 */ /* 0x000fe20003000000 */
[----:B------:R-:W-:Y:S01]  /*1810*/  FMUL.FTZ R62, R61, UR16 ;  /* 0x000000103d3e7c20 */ /* 0x000fe20008410000 */
[----:B------:R-:W-:Y:S01]  /*1820*/  @P1 LOP3.LUT P6, RZ, R79, 0xff00, RZ, 0xc0, !PT ;  /* 0x0000ff004fff1812 */ /* 0x000fe200078cc0ff */
[----:B------:R-:W-:Y:S01]  /*1830*/  FADD.FTZ R66, R63, -R66 ;  /* 0x800000423f427221 */ /* 0x000fe20000010000 */
[----:B------:R-:W-:Y:S01]  /*1840*/  FSEL R97, R98, RZ, P2 ;  /* 0x000000ff62617208 */ /* 0x000fe20001000000 */
[----:B------:R-:W-:Y:S01]  /*1850*/  FMUL.FTZ R63, R93, UR16 ;  /* 0x000000105d3f7c20 */ /* 0x000fe20008410000 */
[C---:B------:R-:W-:Y:S01]  /*1860*/  LOP3.LUT P2, RZ, R121.reuse, 0xff0000, RZ, 0xc0, !PT ;  /* 0x00ff000079ff7812 */ /* 0x040fe2000784c0ff */
[----:B------:R-:W-:Y:S01]  /*1870*/  FADD.FTZ R64, R64, -R95 ;  /* 0x8000005f40407221 */ /* 0x000fe20000010000 */
[----:B------:R-:W-:Y:S01]  /*1880*/  @P1 FSEL R98, R98, RZ, P6 ;  /* 0x000000ff62621208 */ /* 0x000fe20003000000 */
[----:B------:R-:W-:Y:S01]  /*1890*/  FADD.FTZ R120, R108, -R65 ;  /* 0x800000416c787221 */ /* 0x000fe20000010000 */
[----:B------:R-:W-:Y:S01]  /*18a0*/  LOP3.LUT P6, RZ, R121, 0xff000000, RZ, 0xc0, !PT ;  /* 0xff00000079ff7812 */ /* 0x000fe200078cc0ff */
[----:B------:R-:W-:Y:S01]  /*18b0*/  FMUL.FTZ R106, R91, R64 ;  /* 0x000000405b6a7220 */ /* 0x000fe20000410000 */
[C---:B------:R-:W-:Y:S01]  /*18c0*/  FSEL R96, R62.reuse, RZ, P2 ;  /* 0x000000ff3e607208 */ /* 0x040fe20001000000 */
[--C-:B------:R-:W-:Y:S01]  /*18d0*/  @P0 HADD2.F32 R65, -RZ, R20.reuse.H1_H1 ;  /* 0x30000014ff410230 */ /* 0x100fe20000004100 */
[----:B------:R-:W-:Y:S01]  /*18e0*/  @P1 LOP3.LUT P2, RZ, R79, 0xff0000, RZ, 0xc0, !PT ;  /* 0x00ff00004fff1812 */ /* 0x000fe2000784c0ff */
[----:B------:R-:W-:Y:S01]  /*18f0*/  FMUL.FTZ R108, R91, R66 ;  /* 0x000000425b6c7220 */ /* 0x000fe20000410000 */
[----:B------:R-:W-:Y:S01]  /*1900*/  FSEL R109, R63, RZ, P6 ;  /* 0x000000ff3f6d7208 */ /* 0x000fe20003000000 */
[----:B------:R-:W-:Y:S01]  /*1910*/  FADD.FTZ R122, R107, -R110 ;  /* 0x8000006e6b7a7221 */ /* 0x000fe20000010000 */
[----:B------:R-:W-:Y:S01]  /*1920*/  @P1 LOP3.LUT P6, RZ, R79, 0xff000000, RZ, 0xc0, !PT ;  /* 0xff0000004fff1812 */ /* 0x000fe200078cc0ff */
[----:B------:R-:W-:Y:S01]  /*1930*/  FMUL.FTZ R120, R91, R120 ;  /* 0x000000785b787220 */ /* 0x000fe20000410000 */
[----:B------:R-:W-:Y:S01]  /*1940*/  @P1 FSEL R95, R62, RZ, P2 ;  /* 0x000000ff3e5f1208 */ /* 0x000fe20001000000 */
[----:B------:R-:W-:Y:S01]  /*1950*/  FADD.FTZ R62, R60, -R115 ;  /* 0x800000733c3e7221 */ /* 0x000fe20000010000 */
[----:B------:R-:W-:Y:S01]  /*1960*/  @P1 FSEL R60, R63, RZ, P6 ;  /* 0x000000ff3f3c1208 */ /* 0x000fe20003000000 */
[----:B------:R-:W-:Y:S01]  /*1970*/  @P0 HADD2.F32 R63, -RZ, R20.H0_H0 ;  /* 0x20000014ff3f0230 */ /* 0x000fe20000004100 */
[----:B------:R-:W-:Y:S01]  /*1980*/  MOV R52, R118 ;  /* 0x0000007600347202 */ /* 0x000fe20000000f00 */
[----:B------:R-:W-:-:S02]  /*1990*/  @P0 HADD2.F32 R110, -RZ, R21.H0_H0 ;  /* 0x20000015ff6e0230 */ /* 0x000fc40000004100 */
[----:B------:R-:W-:Y:S01]  /*19a0*/  @P0 FADD.FTZ R108, R108, R65 ;  /* 0x000000416c6c0221 */ /* 0x000fe20000010000 */
[C---:B------:R-:W-:Y:S01]  /*19b0*/  FMUL.FTZ R107, R91.reuse, R62 ;  /* 0x0000003e5b6b7220 */ /* 0x040fe20000410000 */
[----:B------:R-:W-:Y:S01]  /*19c0*/  @P0 FADD.FTZ R106, R106, R63 ;  /* 0x0000003f6a6a0221 */ /* 0x000fe20000010000 */
[----:B------:R-:W-:Y:S01]  /*19d0*/  LOP3.LUT P2, RZ, R52, 0xff, RZ, 0xc0, !PT ;  /* 0x000000ff34ff7812 */ /* 0x000fe2000784c0ff */
[----:B------:R-:W-:Y:S01]  /*19e0*/  @P0 HADD2.F32 R63, -RZ, R21.H1_H1 ;  /* 0x30000015ff3f0230 */ /* 0x000fe20000004100 */
[----:B------:R-:W-:Y:S01]  /*19f0*/  @P1 MOV R52, R80 ;  /* 0x0000005000341202 */ /* 0x000fe20000000f00 */
[----:B------:R-:W-:Y:S01]  /*1a00*/  FMUL.FTZ R121, R106, UR16 ;  /* 0x000000106a797c20 */ /* 0x000fe20008410000 */
[--C-:B------:R-:W-:Y:S02]  /*1a10*/  @P0 HADD2.F32 R62, -RZ, R22.reuse.H0_H0 ;  /* 0x20000016ff3e0230 */ /* 0x100fe40000004100 */
[----:B------:R-:W-:Y:S01]  /*1a20*/  FMUL.FTZ R115, R91, R122 ;  /* 0x0000007a5b737220 */ /* 0x000fe20000410000 */
[----:B------:R-:W-:Y:S01]  /*1a30*/  @P1 LOP3.LUT P6, RZ, R52, 0xff, RZ, 0xc0, !PT ;  /* 0x000000ff34ff1812 */ /* 0x000fe200078cc0ff */
[----:B------:R-:W-:Y:S01]  /*1a40*/  FADD.FTZ R52, R111, -R114 ;  /* 0x800000726f347221 */ /* 0x000fe20000010000 */
[----:B------:R-:W-:Y:S01]  /*1a50*/  @P0 FADD.FTZ R120, R120, R63 ;  /* 0x0000003f78780221 */ /* 0x000fe20000010000 */
[----:B------:R-:W-:Y:S01]  /*1a60*/  FMUL.FTZ R114, R108, UR16 ;  /* 0x000000106c727c20 */ /* 0x000fe20008410000 */
[----:B------:R-:W-:Y:S01]  /*1a70*/  FSEL R63, R121, RZ, P2 ;  /* 0x000000ff793f7208 */ /* 0x000fe20001000000 */
[----:B------:R-:W-:Y:S01]  /*1a80*/  FADD.FTZ R112, R112, -R117 ;  /* 0x8000007570707221 */ /* 0x000fe20000010000 */
[----:B------:R-:W-:Y:S01]  /*1a90*/  @P0 FADD.FTZ R107, R107, R110 ;  /* 0x0000006e6b6b0221 */ /* 0x000fe20000010000 */
[----:B------:R-:W-:Y:S01]  /*1aa0*/  LOP3.LUT P2, RZ, R118, 0xff00, RZ, 0xc0, !PT ;  /* 0x0000ff0076ff7812 */ /* 0x000fe2000784c0ff */
[----:B------:R-:W-:Y:S01]  /*1ab0*/  @P0 HADD2.F32 R64, -RZ, R22.H1_H1 ;  /* 0x30000016ff400230 */ /* 0x000fe20000004100 */
[----:B------:R-:W-:Y:S01]  /*1ac0*/  @P1 FSEL R121, R121, RZ, P6 ;  /* 0x000000ff79791208 */ /* 0x000fe20003000000 */
[----:B------:R-:W-:Y:S01]  /*1ad0*/  @P0 FADD.FTZ R115, R115, R62 ;  /* 0x0000003e73730221 */ /* 0x000fe20000010000 */
[----:B------:R-:W-:Y:S01]  /*1ae0*/  @P1 LOP3.LUT P6, RZ, R80, 0xff00, RZ, 0xc0, !PT ;  /* 0x0000ff0050ff1812 */ /* 0x000fe200078cc0ff */
[----:B------:R-:W-:Y:S01]  /*1af0*/  FMUL.FTZ R117, R91, R112 ;  /* 0x000000705b757220 */ /* 0x000fe20000410000 */
[----:B------:R-:W-:Y:S01]  /*1b00*/  FMUL.FTZ R111, R107, UR16 ;  /* 0x000000106b6f7c20 */ /* 0x000fe20008410000 */
[----:B------:R-:W-:Y:S01]  /*1b10*/  FSEL R62, R114, RZ, P2 ;  /* 0x000000ff723e7208 */ /* 0x000fe20001000000 */
        /* <DEDUP_REMOVED lines=8> */
[--C-:B------:R-:W-:Y:S01]  /*1ba0*/  @P0 HADD2.F32 R53, -RZ, R23.reuse.H0_H0 ;  /* 0x20000017ff350230 */ /* 0x100fe20000004100 */
[----:B------:R-:W-:Y:S01]  /*1bb0*/  LOP3.LUT P2, RZ, R118, 0xff000000, RZ, 0xc0, !PT ;  /* 0xff00000076ff7812 */ /* 0x000fe2000784c0ff */
[----:B------:R-:W-:Y:S01]  /*1bc0*/  FMUL.FTZ R112, R117, UR16 ;  /* 0x0000001075707c20 */ /* 0x000fe20008410000 */
[----:B------:R-:W-:Y:S01]  /*1bd0*/  @P1 FSEL R111, R111, RZ, P6 ;  /* 0x000000ff6f6f1208 */ /* 0x000fe20003000000 */
[----:B------:R-:W-:Y:S01]  /*1be0*/  FMUL.FTZ R118, R91, R52 ;  /* 0x000000345b767220 */ /* 0x000fe20000410000 */
[----:B------:R-:W-:Y:S01]  /*1bf0*/  @P1 LOP3.LUT P6, RZ, R80, 0xff000000, RZ, 0xc0, !PT ;  /* 0xff00000050ff1812 */ /* 0x000fe200078cc0ff */
[----:B------:R-:W-:Y:S01]  /*1c00*/  @P0 HADD2.F32 R52, -RZ, R23.H1_H1 ;  /* 0x30000017ff340230 */ /* 0x000fe20000004100 */
[----:B------:R-:W-:Y:S01]  /*1c10*/  FSEL R65, R113, RZ, P2 ;  /* 0x000000ff71417208 */ /* 0x000fe20001000000 */
[----:B------:R-:W-:Y:S01]  /*1c20*/  @P0 FADD.FTZ R118, R118, R53 ;  /* 0x0000003576760221 */ /* 0x000fe20000010000 */
[----:B------:R-:W-:Y:S01]  /*1c30*/  LOP3.LUT P2, RZ, R119, 0xff, RZ, 0xc0, !PT ;  /* 0x000000ff77ff7812 */ /* 0x000fe2000784c0ff */
[----:B------:R-:W-:Y:S01]  /*1c40*/  FMUL.FTZ R123, R91, R116 ;  /* 0x000000745b7b7220 */ /* 0x000fe20000410000 */
[----:B------:R-:W-:-:S02]  /*1c50*/  @P1 FSEL R113, R113, RZ, P6 ;  /* 0x000000ff71711208 */ /* 0x000fc40003000000 */
[----:B------:R-:W-:Y:S01]  /*1c60*/  @P1 LOP3.LUT P6, RZ, R81, 0xff, RZ, 0xc0, !PT ;  /* 0x000000ff51ff1812 */ /* 0x000fe200078cc0ff */
[----:B------:R-:W-:Y:S01]  /*1c70*/  @P0 FADD.FTZ R123, R123, R52 ;  /* 0x000000347b7b0221 */ /* 0x000fe20000010000 */
[C---:B------:R-:W-:Y:S02]  /*1c80*/  FSEL R67, R110.reuse, RZ, P2 ;  /* 0x000000ff6e437208 */ /* 0x040fe40001000000 */
[----:B------:R-:W-:Y:S01]  /*1c90*/  LOP3.LUT P2, RZ, R119, 0xff00, RZ, 0xc0, !PT ;  /* 0x0000ff0077ff7812 */ /* 0x000fe2000784c0ff */
[----:B------:R-:W-:Y:S01]  /*1ca0*/  FMUL.FTZ R116, R123, UR16 ;  /* 0x000000107b747c20 */ /* 0x000fe20008410000 */
[----:B------:R-:W-:Y:S02]  /*1cb0*/  @P1 FSEL R110, R110, RZ, P6 ;  /* 0x000000ff6e6e1208 */ /* 0x000fe40003000000 */
[----:B------:R-:W-:Y:S02]  /*1cc0*/  @P1 LOP3.LUT P6, RZ, R81, 0xff00, RZ, 0xc0, !PT ;  /* 0x0000ff0051ff1812 */ /* 0x000fe400078cc0ff */
[----:B------:R-:W-:-:S02]  /*1cd0*/  FSEL R66, R112, RZ, P2 ;  /* 0x000000ff70427208 */ /* 0x000fc40001000000 */
[----:B------:R-:W-:Y:S02]  /*1ce0*/  @P1 FSEL R112, R112, RZ, P6 ;  /* 0x000000ff70701208 */ /* 0x000fe40003000000 */
[C---:B------:R-:W-:Y:S02]  /*1cf0*/  LOP3.LUT P2, RZ, R119.reuse, 0xff0000, RZ, 0xc0, !PT ;  /* 0x00ff000077ff7812 */ /* 0x040fe4000784c0ff */
[----:B------:R-:W-:Y:S01]  /*1d00*/  LOP3.LUT P6, RZ, R119, 0xff000000, RZ, 0xc0, !PT ;  /* 0xff00000077ff7812 */ /* 0x000fe200078cc0ff */
[----:B------:R-:W-:Y:S01]  /*1d10*/  FMUL.FTZ R119, R118, UR16 ;  /* 0x0000001076777c20 */ /* 0x000fe20008410000 */
[----:B------:R-:W-:Y:S02]  /*1d20*/  @P1 F2FP.F16.F32.PACK_AB R94, RZ, R94 ;  /* 0x0000005eff5e123e */ /* 0x000fe400000000ff */
[----:B------:R-:W-:Y:S02]  /*1d30*/  @P1 F2FP.F16.F32.PACK_AB R95, RZ, R95 ;  /* 0x0000005fff5f123e */ /* 0x000fe400000000ff */
[----:B------:R-:W-:-:S02]  /*1d40*/  FSEL R91, R119, RZ, P2 ;  /* 0x000000ff775b7208 */ /* 0x000fc40001000000 */
[----:B------:R-:W-:Y:S02]  /*1d50*/  @P1 LOP3.LUT P2, RZ, R81, 0xff0000, RZ, 0xc0, !PT ;  /* 0x00ff000051ff1812 */ /* 0x000fe4000784c0ff */
[----:B------:R-:W-:Y:S02]  /*1d60*/  @P1 F2FP.F16.F32.PACK_AB R99, RZ, R99 ;  /* 0x00000063ff63123e */ /* 0x000fe400000000ff */
[----:B------:R-:W-:Y:S02]  /*1d70*/  @P1 FSEL R119, R119, RZ, P2 ;  /* 0x000000ff77771208 */ /* 0x000fe40001000000 */
[----:B------:R-:W-:Y:S02]  /*1d80*/  @P1 LOP3.LUT P2, RZ, R81, 0xff000000, RZ, 0xc0, !PT ;  /* 0xff00000051ff1812 */ /* 0x000fe4000784c0ff */
[----:B------:R-:W-:Y:S02]  /*1d90*/  @P1 F2FP.F16.F32.PACK_AB R98, RZ, R98 ;  /* 0x00000062ff62123e */ /* 0x000fe400000000ff */
[----:B------:R-:W-:-:S02]  /*1da0*/  @P1 FSEL R122, R116, RZ, P2 ;  /* 0x000000ff747a1208 */ /* 0x000fc40001000000 */
[----:B------:R-:W-:Y:S02]  /*1db0*/  ISETP.NE.U32.AND P2, PT, RZ, UR14, PT ;  /* 0x0000000eff007c0c */ /* 0x000fe4000bf45070 */
[----:B------:R-:W-:Y:S02]  /*1dc0*/  @P1 PRMT R44, R94, 0x7610, R44 ;  /* 0x000076105e2c1816 */ /* 0x000fe4000000002c */
[----:B------:R-:W-:Y:S02]  /*1dd0*/  ISETP.NE.AND.EX P2, PT, RZ, UR15, PT, P2 ;  /* 0x0000000fff007c0c */ /* 0x000fe4000bf45320 */
[----:B------:R-:W-:Y:S02]  /*1de0*/  @P1 PRMT R47, R95, 0x7610, R47 ;  /* 0x000076105f2f1816 */ /* 0x000fe4000000002f */
[----:B------:R-:W-:Y:S02]  /*1df0*/  F2FP.F16.F32.PACK_AB R54, R97, R54 ;  /* 0x000000366136723e */ /* 0x000fe400000000ff */
[----:B------:R-:W-:-:S02]  /*1e00*/  @P1 F2FP.F16.F32.PACK_AB R121, RZ, R121 ;  /* 0x00000079ff79123e */ /* 0x000fc400000000ff */
[----:B------:R-:W-:Y:S02]  /*1e10*/  @P1 F2FP.F16.F32.PACK_AB R111, RZ, R111 ;  /* 0x0000006fff6f123e */ /* 0x000fe400000000ff */
[----:B------:R-:W-:Y:S02]  /*1e20*/  @P1 F2FP.F16.F32.PACK_AB R110, RZ, R110 ;  /* 0x0000006eff6e123e */ /* 0x000fe400000000ff */
[----:B------:R-:W-:Y:S01]  /*1e30*/  @P1 F2FP.F16.F32.PACK_AB R119, RZ, R119 ;  /* 0x00000077ff77123e */ /* 0x000fe200000000ff */
[----:B------:R-:W0:Y:S01]  /*1e40*/  @P2 LDC.64 R52, c[0x0][0x308] ;  /* 0x0000c200ff342b82 */ /* 0x000e220000000a00 */
[----:B------:R-:W-:Y:S02]  /*1e50*/  @P2 F2FP.F16.F32.PACK_AB R102, RZ, R102 ;  /* 0x00000066ff66223e */ /* 0x000fe400000000ff */
[----:B------:R-:W-:Y:S02]  /*1e60*/  @P2 F2FP.F16.F32.PACK_AB R61, RZ, R61 ;  /* 0x0000003dff3d223e */ /* 0x000fe400000000ff */
[----:B------:R-:W-:-:S02]  /*1e70*/  @P2 F2FP.F16.F32.PACK_AB R100, RZ, R100 ;  /* 0x00000064ff64223e */ /* 0x000fc400000000ff */
[----:B------:R-:W-:Y:S02]  /*1e80*/  @P2 F2FP.F16.F32.PACK_AB R103, RZ, R103 ;  /* 0x00000067ff67223e */ /* 0x000fe400000000ff */
[----:B------:R-:W-:Y:S02]  /*1e90*/  @P2 F2FP.F16.F32.PACK_AB R101, RZ, R101 ;  /* 0x00000065ff65223e */ /* 0x000fe400000000ff */
[----:B------:R-:W-:Y:S02]  /*1ea0*/  @P2 F2FP.F16.F32.PACK_AB R93, RZ, R93 ;  /* 0x0000005dff5d223e */ /* 0x000fe400000000ff */
[----:B------:R-:W-:Y:S02]  /*1eb0*/  @P2 PRMT R50, R102, 0x7610, R50 ;  /* 0x0000761066322816 */ /* 0x000fe40000000032 */
[----:B------:R-:W-:Y:S02]  /*1ec0*/  @P2 PRMT R51, R61, 0x7610, R51 ;  /* 0x000076103d332816 */ /* 0x000fe40000000033 */
[----:B------:R-:W-:-:S02]  /*1ed0*/  @P2 F2FP.F16.F32.PACK_AB R104, RZ, R104 ;  /* 0x00000068ff68223e */ /* 0x000fc400000000ff */
[----:B------:R-:W-:Y:S02]  /*1ee0*/  @P2 F2FP.F16.F32.PACK_AB R105, RZ, R105 ;  /* 0x00000069ff69223e */ /* 0x000fe400000000ff */
[----:B------:R-:W-:Y:S02]  /*1ef0*/  @P2 PRMT R48, R100, 0x7610, R48 ;  /* 0x0000761064302816 */ /* 0x000fe40000000030 */
[----:B------:R-:W-:Y:S01]  /*1f00*/  @P2 PRMT R49, R103, 0x7610, R49 ;  /* 0x0000761067312816 */ /* 0x000fe20000000031 */
[----:B0-----:R-:W-:Y:S01]  /*1f10*/  @P2 IMAD.WIDE.U32 R52, R88, 0x10, R52 ;  /* 0x0000001058342825 */ /* 0x001fe200078e0034 */
[----:B------:R-:W-:Y:S02]  /*1f20*/  @P2 PRMT R50, R50, 0x5410, R101 ;  /* 0x0000541032322816 */ /* 0x000fe40000000065 */
[----:B------:R-:W-:Y:S02]  /*1f30*/  @P2 PRMT R51, R51, 0x5410, R93 ;  /* 0x0000541033332816 */ /* 0x000fe4000000005d */
[----:B------:R-:W-:-:S02]  /*1f40*/  @P1 F2FP.F16.F32.PACK_AB R101, RZ, R92 ;  /* 0x0000005cff65123e */ /* 0x000fc400000000ff */
[----:B------:R-:W-:Y:S01]  /*1f50*/  @P1 F2FP.F16.F32.PACK_AB R103, RZ, R60 ;  /* 0x0000003cff67123e */ /* 0x000fe200000000ff */
[----:B------:R-:W0:Y:S01]  /*1f60*/  LDC.64 R92, c[0x0][0x2f8] ;  /* 0x0000be00ff5c7b82 */ /* 0x000e220000000a00 */
[----:B------:R-:W-:Y:S02]  /*1f70*/  @P2 PRMT R48, R48, 0x5410, R104 ;  /* 0x0000541030302816 */ /* 0x000fe40000000068 */
[----:B------:R-:W-:Y:S02]  /*1f80*/  @P2 PRMT R49, R49, 0x5410, R105 ;  /* 0x0000541031312816 */ /* 0x000fe40000000069 */
[----:B------:R-:W-:Y:S02]  /*1f90*/  @P1 F2FP.F16.F32.PACK_AB R102, RZ, R58 ;  /* 0x0000003aff66123e */ /* 0x000fe400000000ff */
[----:B------:R-:W-:Y:S01]  /*1fa0*/  @P1 F2FP.F16.F32.PACK_AB R100, RZ, R55 ;  /* 0x00000037ff64123e */ /* 0x000fe200000000ff */
[----:B------:R-:W1:Y:S01]  /*1fb0*/  @P1 LDC.64 R60, c[0x0][0x300] ;  /* 0x0000c000ff3c1b82 */ /* 0x000e620000000a00 */
[----:B------:R2:W-:Y:S01]  /*1fc0*/  @P2 STG.E.128 desc[UR6][R52.64], R48 ;  /* 0x0000003034002986 */ /* 0x0005e2000c101d06 */
[----:B------:R-:W-:-:S02]  /*1fd0*/  @P1 PRMT R45, R101, 0x7610, R45 ;  /* 0x00007610652d1816 */ /* 0x000fc4000000002d */
[----:B------:R-:W-:Y:S02]  /*1fe0*/  @P1 PRMT R46, R102, 0x7610, R46 ;  /* 0x00007610662e1816 */ /* 0x000fe4000000002e */
[----:B------:R-:W-:Y:S02]  /*1ff0*/  F2FP.F16.F32.PACK_AB R58, R66, R67 ;  /* 0x00000043423a723e */ /* 0x000fe400000000ff */
[----:B------:R-:W-:Y:S02]  /*2000*/  F2FP.F16.F32.PACK_AB R55, R109, R96 ;  /* 0x000000606d37723e */ /* 0x000fe400000000ff */
[----:B------:R-:W-:Y:S02]  /*2010*/  @P2 F2FP.F16.F32.PACK_AB R106, RZ, R106 ;  /* 0x0000006aff6a223e */ /* 0x000fe400000000ff */
[----:B------:R-:W-:Y:S02]  /*2020*/  @P2 F2FP.F16.F32.PACK_AB R107, RZ, R107 ;  /* 0x0000006bff6b223e */ /* 0x000fe400000000ff */
[----:B------:R-:W-:Y:S01]  /*2030*/  @P2 F2FP.F16.F32.PACK_AB R115, RZ, R115 ;  /* 0x00000073ff73223e */ /* 0x000fe200000000ff */
[----:B0-----:R-:W-:Y:S01]  /*2040*/  IMAD.WIDE.U32 R66, R88, 0x10, R92 ;  /* 0x0000001058427825 */ /* 0x001fe200078e005c */
[----:B------:R-:W-:-:S02]  /*2050*/  @P2 F2FP.F16.F32.PACK_AB R118, RZ, R118 ;  /* 0x00000076ff76223e */ /* 0x000fc400000000ff */
        /* <DEDUP_REMOVED lines=10> */
[----:B------:R-:W-:Y:S01]  /*2100*/  @P1 PRMT R46, R46, 0x5410, R98 ;  /* 0x000054102e2e1816 */ /* 0x000fe20000000062 */
[----:B------:R-:W1:Y:S01]  /*2110*/  @P1 LDC.64 R64, c[0x0][0x300] ;  /* 0x0000c000ff401b82 */ /* 0x000e620000000a00 */
[----:B------:R-:W-:Y:S02]  /*2120*/  @P1 PRMT R47, R47, 0x5410, R103 ;  /* 0x000054102f2f1816 */ /* 0x000fe40000000067 */
[----:B------:R-:W-:Y:S02]  /*2130*/  @P2 F2FP.F16.F32.PACK_AB R108, RZ, R108 ;  /* 0x0000006cff6c223e */ /* 0x000fe400000000ff */
[----:B------:R-:W-:Y:S01]  /*2140*/  @P2 F2FP.F16.F32.PACK_AB R120, RZ, R120 ;  /* 0x00000078ff78223e */ /* 0x000fe200000000ff */
[----:B------:R2:W-:Y:S01]  /*2150*/  @P1 STG.E.128 desc[UR6][R60.64], R44 ;  /* 0x0000002c3c001986 */ /* 0x0005e2000c101d06 */
[----:B------:R-:W-:Y:S02]  /*2160*/  @P2 F2FP.F16.F32.PACK_AB R117, RZ, R117 ;  /* 0x00000075ff75223e */ /* 0x000fe400000000ff */
[----:B------:R-:W-:-:S02]  /*2170*/  @P2 F2FP.F16.F32.PACK_AB R123, RZ, R123 ;  /* 0x0000007bff7b223e */ /* 0x000fc400000000ff */
[----:B------:R-:W-:Y:S02]  /*2180*/  @P2 PRMT R48, R106, 0x7610, R48 ;  /* 0x000076106a302816 */ /* 0x000fe40000000030 */
[----:B------:R-:W-:Y:S02]  /*2190*/  @P2 PRMT R49, R107, 0x7610, R49 ;  /* 0x000076106b312816 */ /* 0x000fe40000000031 */
[----:B------:R-:W-:Y:S01]  /*21a0*/  @P2 PRMT R50, R115, 0x7610, R50 ;  /* 0x0000761073322816 */ /* 0x000fe20000000032 */
[----:B0-----:R-:W-:Y:S01]  /*21b0*/  @P2 IMAD.WIDE.U32 R62, R87, 0x10, R62 ;  /* 0x00000010573e2825 */ /* 0x001fe200078e003e */
[----:B------:R-:W-:Y:S02]  /*21c0*/  @P2 PRMT R51, R118, 0x7610, R51 ;  /* 0x0000761076332816 */ /* 0x000fe40000000033 */
[----:B------:R-:W-:Y:S02]  /*21d0*/  FSEL R116, R116, RZ, P6 ;  /* 0x000000ff74747208 */ /* 0x000fe40003000000 */
[----:B------:R-:W-:-:S02]  /*21e0*/  @P1 F2FP.F16.F32.PACK_AB R114, RZ, R114 ;  /* 0x00000072ff72123e */ /* 0x000fc400000000ff */
[----:B------:R-:W-:Y:S01]  /*21f0*/  @P1 F2FP.F16.F32.PACK_AB R113, RZ, R113 ;  /* 0x00000071ff71123e */ /* 0x000fe200000000ff */
[----:B-1----:R-:W-:Y:S01]  /*2200*/  @P1 IMAD.WIDE.U32 R64, R87, 0x10, R64 ;  /* 0x0000001057401825 */ /* 0x002fe200078e0040 */
[----:B------:R-:W-:Y:S02]  /*2210*/  @P1 F2FP.F16.F32.PACK_AB R112, RZ, R112 ;  /* 0x00000070ff70123e */ /* 0x000fe400000000ff */
[----:B------:R-:W-:Y:S02]  /*2220*/  @P1 F2FP.F16.F32.PACK_AB R122, RZ, R122 ;  /* 0x0000007aff7a123e */ /* 0x000fe400000000ff */
[----:B--2---:R-:W-:Y:S02]  /*2230*/  @P1 PRMT R44, R121, 0x7610, R44 ;  /* 0x00007610792c1816 */ /* 0x004fe4000000002c */
[----:B------:R-:W-:Y:S02]  /*2240*/  @P1 PRMT R45, R111, 0x7610, R45 ;  /* 0x000076106f2d1816 */ /* 0x000fe4000000002d */
[----:B------:R-:W-:-:S02]  /*2250*/  @P1 PRMT R46, R110, 0x7610, R46 ;  /* 0x000076106e2e1816 */ /* 0x000fc4000000002e */
        /* <DEDUP_REMOVED lines=47> */
.L_x_1682:
        /* <DEDUP_REMOVED lines=18> */
.L_x_1683:
[----:B------:R-:W-:Y:S01]  /*2670*/  HFMA2.MMA R56, -RZ, RZ, 0, 9.5367431640625e-07 ;  /* 0x00000010ff387435 */ /* 0x000fe200000001ff */
[----:B------:R-:W-:Y:S02]  /*2680*/  MOV R123, R52 ;  /* 0x00000034007b7202 */ /* 0x000fe40000000f00 */
[----:B------:R-:W-:Y:S02]  /*2690*/  MOV R57, 0x1f ;  /* 0x0000001f00397802 */ /* 0x000fe40000000f00 */
[----:B------:R-:W-:-:S07]  /*26a0*/  MOV R58, 0xffffffff ;  /* 0xffffffff003a7802 */ /* 0x000fce0000000f00 */
[----:B-----5:R-:W-:Y:S05]  /*26b0*/  WARPSYNC.COLLECTIVE R58, `(.L_x_1686) ;  /* 0x000000003a087348 */ /* 0x020fea0003c00000 */
[----:B------:R0:W1:Y:S02]  /*26c0*/  SHFL.DOWN P3, R117, R123, R56, R57 ;  /* 0x080000387b757389 */ /* 0x0000640000060039 */
[----:B01---5:R-:W-:Y:S01]  /*26d0*/  ENDCOLLECTIVE ;  /* 0x000000000000791b */ /* 0x023fe20003800000 */
.L_x_1686:
[----:B------:R-:W-:Y:S02]  /*26e0*/  MOV R123, R55 ;  /* 0x00000037007b7202 */ /* 0x000fe40000000f00 */
[----:B------:R-:W-:-:S07]  /*26f0*/  MOV R53, R117 ;  /* 0x0000007500357202 */ /* 0x000fce0000000f00 */
[----:B------:R-:W-:Y:S05]  /*2700*/  WARPSYNC.COLLECTIVE R58, `(.L_x_1687) ;  /* 0x000000003a087348 */ /* 0x000fea0003c00000 */
[----:B------:R0:W1:Y:S02]  /*2710*/  SHFL.DOWN P3, R117, R123, R56, R57 ;  /* 0x080000387b757389 */ /* 0x0000640000060039 */
[----:B01----:R-:W-:Y:S01]  /*2720*/  ENDCOLLECTIVE ;  /* 0x000000000000791b */ /* 0x003fe20003800000 */
.L_x_1687:
[----:B------:R-:W-:Y:S01]  /*2730*/  FADD.FTZ R53, R52, R53 ;  /* 0x0000003534357221 */ /* 0x000fe20000010000 */
[----:B------:R-:W-:-:S04]  /*2740*/  HFMA2.MMA R56, -RZ, RZ, 0, 4.76837158203125e-07 ;  /* 0x00000008ff387435 */ /* 0x000fc800000001ff */
[----:B------:R-:W-:Y:S02]  /*2750*/  MOV R123, R53 ;  /* 0x00000035007b7202 */ /* 0x000fe40000000f00 */
[----:B------:R-:W-:-:S07]  /*2760*/  MOV R54, R117 ;  /* 0x0000007500367202 */ /* 0x000fce0000000f00 */
[----:B------:R-:W-:Y:S05]  /*2770*/  WARPSYNC.COLLECTIVE R58, `(.L_x_1688) ;  /* 0x000000003a087348 */ /* 0x000fea0003c00000 */
[----:B------:R0:W1:Y:S02]  /*2780*/  SHFL.DOWN P3, R117, R123, R56, R57 ;  /* 0x080000387b757389 */ /* 0x0000640000060039 */
[----:B01----:R-:W-:Y:S01]  /*2790*/  ENDCOLLECTIVE ;  /* 0x000000000000791b */ /* 0x003fe20003800000 */
.L_x_1688:
[----:B------:R-:W-:-:S05]  /*27a0*/  FADD.FTZ R54, R55, R54 ;  /* 0x0000003637367221 */ /* 0x000fca0000010000 */
[----:B------:R-:W-:Y:S02]  /*27b0*/  MOV R123, R54 ;  /* 0x00000036007b7202 */ /* 0x000fe40000000f00 */
[----:B------:R-:W-:-:S07]  /*27c0*/  MOV R122, R117 ;  /* 0x00000075007a7202 */ /* 0x000fce0000000f00 */
[----:B------:R-:W-:Y:S05]  /*27d0*/  WARPSYNC.COLLECTIVE R58, `(.L_x_1689) ;  /* 0x000000003a087348 */ /* 0x000fea0003c00000 */
[----:B------:R0:W1:Y:S02]  /*27e0*/  SHFL.DOWN P3, R117, R123, R56, R57 ;  /* 0x080000387b757389 */ /* 0x0000640000060039 */
[----:B01----:R-:W-:Y:S01]  /*27f0*/  ENDCOLLECTIVE ;  /* 0x000000000000791b */ /* 0x003fe20003800000 */
.L_x_1689:
[----:B------:R-:W-:Y:S01]  /*2800*/  FADD.FTZ R122, R53, R122 ;  /* 0x0000007a357a7221 */ /* 0x000fe20000010000 */
[----:B------:R-:W-:-:S04]  /*2810*/  HFMA2.MMA R56, -RZ, RZ, 0, 2.384185791015625e-07 ;  /* 0x00000004ff387435 */ /* 0x000fc800000001ff */
[----:B------:R-:W-:Y:S02]  /*2820*/  MOV R123, R122 ;  /* 0x0000007a007b7202 */ /* 0x000fe40000000f00 */
[----:B------:R-:W-:-:S07]  /*2830*/  MOV R59, R117 ;  /* 0x00000075003b7202 */ /* 0x000fce0000000f00 */
[----:B------:R-:W-:Y:S05]  /*2840*/  WARPSYNC.COLLECTIVE R58, `(.L_x_1690) ;  /* 0x000000003a087348 */ /* 0x000fea0003c00000 */
[----:B------:R0:W1:Y:S02]  /*2850*/  SHFL.DOWN P3, R117, R123, R56, R57 ;  /* 0x080000387b757389 */ /* 0x0000640000060039 */
[----:B01----:R-:W-:Y:S01]  /*2860*/  ENDCOLLECTIVE ;  /* 0x000000000000791b */ /* 0x003fe20003800000 */
.L_x_1690:
[----:B------:R-:W-:-:S05]  /*2870*/  FADD.FTZ R59, R54, R59 ;  /* 0x0000003b363b7221 */ /* 0x000fca0000010000 */
[----:B------:R-:W-:Y:S02]  /*2880*/  MOV R123, R59 ;  /* 0x0000003b007b7202 */ /* 0x000fe40000000f00 */
[----:B------:R-:W-:-:S07]  /*2890*/  MOV R115, R117 ;  /* 0x0000007500737202 */ /* 0x000fce0000000f00 */
[----:B------:R-:W-:Y:S05]  /*28a0*/  WARPSYNC.COLLECTIVE R58, `(.L_x_1691) ;  /* 0x000000003a087348 */ /* 0x000fea0003c00000 */
[----:B------:R0:W1:Y:S02]  /*28b0*/  SHFL.DOWN P3, R117, R123, R56, R57 ;  /* 0x080000387b757389 */ /* 0x0000640000060039 */
[----:B01----:R-:W-:Y:S01]  /*28c0*/  ENDCOLLECTIVE ;  /* 0x000000000000791b */ /* 0x003fe20003800000 */
.L_x_1691:
[----:B------:R-:W-:Y:S01]  /*28d0*/  FADD.FTZ R115, R122, R115 ;  /* 0x000000737a737221 */ /* 0x000fe20000010000 */
[----:B------:R-:W-:-:S04]  /*28e0*/  HFMA2.MMA R56, -RZ, RZ, 0, 1.1920928955078125e-07 ;  /* 0x00000002ff387435 */ /* 0x000fc800000001ff */
[----:B------:R-:W-:Y:S02]  /*28f0*/  MOV R123, R115 ;  /* 0x00000073007b7202 */ /* 0x000fe40000000f00 */
[----:B------:R-:W-:-:S07]  /*2900*/  MOV R124, R117 ;  /* 0x00000075007c7202 */ /* 0x000fce0000000f00 */
[----:B------:R-:W-:Y:S05]  /*2910*/  WARPSYNC.COLLECTIVE R58, `(.L_x_1692) ;  /* 0x000000003a087348 */ /* 0x000fea0003c00000 */
[----:B------:R0:W1:Y:S02]  /*2920*/  SHFL.DOWN P3, R117, R123, R56, R57 ;  /* 0x080000387b757389 */ /* 0x0000640000060039 */
[----:B01----:R-:W-:Y:S01]  /*2930*/  ENDCOLLECTIVE ;  /* 0x000000000000791b */ /* 0x003fe20003800000 */
.L_x_1692:
[----:B------:R-:W-:-:S05]  /*2940*/  FADD.FTZ R124, R59, R124 ;  /* 0x0000007c3b7c7221 */ /* 0x000fca0000010000 */
[----:B------:R-:W-:Y:S02]  /*2950*/  MOV R123, R124 ;  /* 0x0000007c007b7202 */ /* 0x000fe40000000f00 */
[----:B------:R-:W-:-:S07]  /*2960*/  MOV R52, R117 ;  /* 0x0000007500347202 */ /* 0x000fce0000000f00 */
[----:B------:R-:W-:Y:S05]  /*2970*/  WARPSYNC.COLLECTIVE R58, `(.L_x_1693) ;  /* 0x000000003a087348 */ /* 0x000fea0003c00000 */
[----:B------:R0:W1:Y:S02]  /*2980*/  SHFL.DOWN P3, R117, R123, R56, R57 ;  /* 0x080000387b757389 */ /* 0x0000640000060039 */
[----:B01----:R-:W-:Y:S01]  /*2990*/  ENDCOLLECTIVE ;  /* 0x000000000000791b */ /* 0x003fe20003800000 */
.L_x_1693:
[----:B------:R-:W-:Y:S01]  /*29a0*/  FADD.FTZ R52, R115, R52 ;  /* 0x0000003473347221 */ /* 0x000fe20000010000 */
[----:B------:R-:W-:-:S04]  /*29b0*/  HFMA2.MMA R56, -RZ, RZ, 0, 5.9604644775390625e-08 ;  /* 0x00000001ff387435 */ /* 0x000fc800000001ff */
[----:B------:R-:W-:Y:S02]  /*29c0*/  MOV R123, R52 ;  /* 0x00000034007b7202 */ /* 0x000fe40000000f00 */
[----:B------:R-:W-:-:S07]  /*29d0*/  MOV R55, R117 ;  /* 0x0000007500377202 */ /* 0x000fce0000000f00 */
[----:B------:R-:W-:Y:S05]  /*29e0*/  WARPSYNC.COLLECTIVE R58, `(.L_x_1694) ;  /* 0x000000003a087348 */ /* 0x000fea0003c00000 */
[----:B------:R0:W1:Y:S02]  /*29f0*/  SHFL.DOWN P3, R117, R123, R56, R57 ;  /* 0x080000387b757389 */ /* 0x0000640000060039 */
[----:B01----:R-:W-:Y:S01]  /*2a00*/  ENDCOLLECTIVE ;  /* 0x000000000000791b */ /* 0x003fe20003800000 */
.L_x_1694:
[----:B------:R-:W-:-:S05]  /*2a10*/  FADD.FTZ R53, R124, R55 ;  /* 0x000000377c357221 */ /* 0x000fca0000010000 */
[----:B------:R-:W-:Y:S02]  /*2a20*/  MOV R123, R53 ;  /* 0x00000035007b7202 */ /* 0x000fe40000000f00 */
[----:B------:R-:W-:-:S07]  /*2a30*/  MOV R55, R117 ;  /* 0x0000007500377202 */ /* 0x000fce0000000f00 */
[----:B------:R-:W-:Y:S05]  /*2a40*/  WARPSYNC.COLLECTIVE R58, `(.L_x_1695) ;  /* 0x000000003a087348 */ /* 0x000fea0003c00000 */
[----:B------:R0:W1:Y:S02]  /*2a50*/  SHFL.DOWN P3, R117, R123, R56, R57 ;  /* 0x080000387b757389 */ /* 0x0000640000060039 */
[----:B01----:R-:W-:Y:S01]  /*2a60*/  ENDCOLLECTIVE ;  /* 0x000000000000791b */ /* 0x003fe20003800000 */
.L_x_1695:
[----:B------:R-:W-:Y:S01]  /*2a70*/  MOV R54, R117 ;  /* 0x0000007500367202 */ /* 0x000fe20000000f00 */
[----:B------:R-:W-:Y:S06]  /*2a80*/  BRA `(.L_x_1696) ;  /* 0xffffffe400987947 */ /* 0x000fec000383ffff */
.L_x_1697:
        /* <DEDUP_REMOVED lines=15> */
.L_x_2995:


//--------------------- .text._ZN10layer_norm31ln_parallel_residual_bwd_kernelINS_13Kernel_traitsI6__halfS2_fS2_fjLj2048ELj1ELj1ELj4ELj16ENS_18Kernel_traits_baseILj2048ES2_S2_fS2_fjLj128EEEEELb0ELb0ELb0EEEvNS_9BwdParamsE --------------------------
	.section	.text._ZN10layer_norm31ln_parallel_residual_bwd_kernelINS_13Kernel_traitsI6__halfS2_fS2_fjLj2048ELj1ELj1ELj4ELj16ENS_18Kernel_traits_baseILj2048ES2_S2_fS2_fjLj128EEEEELb0ELb0ELb0EEEvNS_9BwdParamsE,"ax",@progbits
	.align	128
        .global         _ZN10layer_norm31ln_parallel_residual_bwd_kernelINS_13Kernel_traitsI6__halfS2_fS2_fjLj2048ELj1ELj1ELj4ELj16ENS_18Kernel_traits_baseILj2048ES2_S2_fS2_fjLj128EEEEELb0ELb0ELb0EEEvNS_9BwdParamsE
        .type           _ZN10layer_norm31ln_parallel_residual_bwd_kernelINS_13Kernel_traitsI6__halfS2_fS2_fjLj2048ELj1ELj1ELj4ELj16ENS_18Kernel_traits_baseILj2048ES2_S2_fS2_fjLj128EEEEELb0ELb0ELb0EEEvNS_9BwdParamsE,@function
        .size           _ZN10layer_norm31ln_parallel_residual_bwd_kernelINS_13Kernel_traitsI6__halfS2_fS2_fjLj2048ELj1ELj1ELj4ELj16ENS_18Kernel_traits_baseILj2048ES2_S2_fS2_fjLj128EEEEELb0ELb0ELb0EEEvNS_9BwdParamsE,(.L_x_2996 - _ZN10layer_norm31ln_parallel_residual_bwd_kernelINS_13Kernel_traitsI6__halfS2_fS2_fjLj2048ELj1ELj1ELj4ELj16ENS_18Kernel_traits_baseILj2048ES2_S2_fS2_fjLj128EEEEELb0ELb0ELb0EEEvNS_9BwdParamsE)
        .other          _ZN10layer_norm31ln_parallel_residual_bwd_kernelINS_13Kernel_traitsI6__halfS2_fS2_fjLj2048ELj1ELj1ELj4ELj16ENS_18Kernel_traits_baseILj2048ES2_S2_fS2_fjLj128EEEEELb0ELb0ELb0EEEvNS_9BwdParamsE,@"STO_CUDA_ENTRY STV_DEFAULT"
_ZN10layer_norm31ln_parallel_residual_bwd_kernelINS_13Kernel_traitsI6__halfS2_fS2_fjLj2048ELj1ELj1ELj4ELj16ENS_18Kernel_traits_baseILj2048ES2_S2_fS2_fjLj128EEEEELb0ELb0ELb0EEEvNS_9BwdParamsE:
.text._ZN10layer_norm31ln_parallel_residual_bwd_kernelINS_13Kernel_traitsI6__halfS2_fS2_fjLj2048ELj1ELj1ELj4ELj16ENS_18Kernel_traits_baseILj2048ES2_S2_fS2_fjLj128EEEEELb0ELb0ELb0EEEvNS_9BwdParamsE:
        /* <DEDUP_REMOVED lines=105> */
.L_x_1708:
        /* <DEDUP_REMOVED lines=46> */
[C---:B------:R-:W-:Y:S01]  /*0970*/  FMUL.FTZ R169, R147.reuse, R172 ;  /* 0x000000ac93a97220 */ /* 0x040fe20000410000 */
[----:B------:R-:W-:Y:S01]  /*0980*/  FMUL.FTZ R173, R147, R108 ;  /* 0x0000006c93ad7220 */ /* 0x000fe20000410000 */
[--C-:B----4-:R-:W-:Y:S02]  /*0990*/  HADD2.F32 R179, -RZ, R103.reuse.H0_H0 ;  /* 0x20000067ffb37230 */ /* 0x110fe40000004100 */
[----:B------:R-:W-:-:S02]  /*09a0*/  HADD2.F32 R188, -RZ, R103.H1_H1 ;  /* 0x30000067ffbc7230 */ /* 0x000fc40000004100 */
[--C-:B------:R-:W-:Y:S02]  /*09b0*/  HADD2.F32 R175, -RZ, R102.reuse.H0_H0 ;  /* 0x20000066ffaf7230 */ /* 0x100fe40000004100 */
[----:B------:R-:W-:Y:S02]  /*09c0*/  HADD2.F32 R182, -RZ, R102.H1_H1 ;  /* 0x30000066ffb67230 */ /* 0x000fe40000004100 */
[----:B------:R-:W-:Y:S02]  /*09d0*/  HADD2.F32 R99, -RZ, R104.H0_H0 ;  /* 0x20000068ff637230 */ /* 0x000fe40000004100 */
[--C-:B------:R-:W-:Y:S02]  /*09e0*/  HADD2.F32 R103, -RZ, R105.reuse.H0_H0 ;  /* 0x20000069ff677230 */ /* 0x100fe40000004100 */
[----:B------:R-:W-:Y:S02]  /*09f0*/  HADD2.F32 R102, -RZ, R105.H1_H1 ;  /* 0x30000069ff667230 */ /* 0x000fe40000004100 */
[----:B------:R-:W-:-:S02]  /*0a00*/  HADD2.F32 R105, -RZ, R106.H0_H0 ;  /* 0x2000006aff697230 */ /* 0x000fc40000004100 */
[----:B------:R-:W-:Y:S02]  /*0a10*/  HADD2.F32 R184, -RZ, R106.H1_H1 ;  /* 0x3000006affb87230 */ /* 0x000fe40000004100 */
[----:B------:R-:W-:Y:S01]  /*0a20*/  FADD.FTZ R106, -R3, R109 ;  /* 0x0000006d036a7221 */ /* 0x000fe20000010100 */
[----:B------:R-:W-:Y:S02]  /*0a30*/  HADD2.F32 R97, -RZ, R100.H0_H0 ;  /* 0x20000064ff617230 */ /* 0x000fe40000004100 */
[----:B------:R-:W-:Y:S01]  /*0a40*/  FMUL.FTZ R3, R147, R96 ;  /* 0x0000006093037220 */ /* 0x000fe20000410000 */
[--C-:B------:R-:W-:Y:S02]  /*0a50*/  HADD2.F32 R171, -RZ, R101.reuse.H0_H0 ;  /* 0x20000065ffab7230 */ /* 0x100fe40000004100 */
[----:B------:R-:W-:Y:S01]  /*0a60*/  FMUL.FTZ R167, R124, R103 ;  /* 0x000000677ca77220 */ /* 0x000fe20000410000 */
[----:B------:R-:W-:Y:S02]  /*0a70*/  HADD2.F32 R180, -RZ, R101.H1_H1 ;  /* 0x30000065ffb47230 */ /* 0x000fe40000004100 */
[----:B------:R-:W-:Y:S01]  /*0a80*/  FMUL.FTZ R101, R122, R99 ;  /* 0x000000637a657220 */ /* 0x000fe20000410000 */
[----:B------:R-:W-:Y:S01]  /*0a90*/  FMUL.FTZ R96, R125, R102 ;  /* 0x000000667d607220 */ /* 0x000fe20000410000 */
[----:B------:R-:W-:-:S02]  /*0aa0*/  HADD2.F32 R104, -RZ, R104.H1_H1 ;  /* 0x30000068ff687230 */ /* 0x000fc40000004100 */
[----:B------:R-:W-:Y:S01]  /*0ab0*/  FADD.FTZ R48, R48, R97 ;  /* 0x0000006130307221 */ /* 0x000fe20000010000 */
[-C--:B------:R-:W-:Y:S01]  /*0ac0*/  FFMA.FTZ R166, R114, R97.reuse, R101 ;  /* 0x0000006172a67223 */ /* 0x080fe20000010065 */
[----:B------:R-:W-:Y:S01]  /*0ad0*/  FFMA.FTZ R64, R3, R97, R64 ;  /* 0x0000006103407223 */ /* 0x000fe20000010040 */
[----:B------:R-:W-:Y:S01]  /*0ae0*/  FADD.FTZ R50, R50, R171 ;  /* 0x000000ab32327221 */ /* 0x000fe20000010000 */
[-C--:B------:R-:W-:Y:S01]  /*0af0*/  FFMA.FTZ R167, R116, R171.reuse, R167 ;  /* 0x000000ab74a77223 */ /* 0x080fe200000100a7 */
[----:B------:R-:W-:Y:S01]  /*0b00*/  FFMA.FTZ R66, R169, R171, R66 ;  /* 0x000000aba9427223 */ /* 0x000fe20000010042 */
[----:B------:R-:W-:Y:S01]  /*0b10*/  FFMA.FTZ R171, R117, R180, R96 ;  /* 0x000000b475ab7223 */ /* 0x000fe20000010060 */
[----:B------:R-:W-:Y:S01]  /*0b20*/  FMUL.FTZ R97, R126, R105 ;  /* 0x000000697e617220 */ /* 0x000fe20000410000 */
[----:B------:R-:W-:Y:S02]  /*0b30*/  HADD2.F32 R100, -RZ, R100.H1_H1 ;  /* 0x30000064ff647230 */ /* 0x000fe40000004100 */
[----:B------:R-:W-:Y:S01]  /*0b40*/  FMUL.FTZ R96, R127, R184 ;  /* 0x000000b87f607220 */ /* 0x000fe20000410000 */
[----:B------:R-:W-:Y:S01]  /*0b50*/  FMUL.FTZ R98, R123, R104 ;  /* 0x000000687b627220 */ /* 0x000fe20000410000 */
[----:B------:R-:W-:Y:S01]  /*0b60*/  FADD.FTZ R44, R44, R175 ;  /* 0x000000af2c2c7221 */ /* 0x000fe20000010000 */
[-C--:B------:R-:W-:Y:S01]  /*0b70*/  FFMA.FTZ R172, R118, R175.reuse, R97 ;  /* 0x000000af76ac7223 */ /* 0x080fe20000010061 */
[----:B------:R-:W-:Y:S01]  /*0b80*/  FFMA.FTZ R60, R173, R175, R60 ;  /* 0x000000afad3c7223 */ /* 0x000fe2000001003c */
[----:B------:R-:W-:Y:S01]  /*0b90*/  FFMA.FTZ R175, R119, R182, R96 ;  /* 0x000000b677af7223 */ /* 0x000fe20000010060 */
[----:B0-----:R-:W-:Y:S01]  /*0ba0*/  FFMA.FTZ R165, R115, R100, R98 ;  /* 0x0000006473a57223 */ /* 0x001fe20000010062 */
[----:B------:R-:W-:Y:S01]  /*0bb0*/  FADD.FTZ R96, RZ, R166 ;  /* 0x000000a6ff607221 */ /* 0x000fe20000010000 */
[----:B------:R-:W-:Y:S01]  /*0bc0*/  FMUL.FTZ R164, R147, R168 ;  /* 0x000000a893a47220 */ /* 0x000fe20000410000 */
[----:B------:R-:W-:Y:S01]  /*0bd0*/  FFMA.FTZ R97, R3, R166, RZ ;  /* 0x000000a603617223 */ /* 0x000fe200000100ff */
[----:B------:R-:W-:-:S02]  /*0be0*/  HADD2.F32 R183, -RZ, R107.H0_H0 ;  /* 0x2000006bffb77230 */ /* 0x000fc40000004100 */
[----:B------:R-:W-:Y:S01]  /*0bf0*/  FADD.FTZ R96, R96, R165 ;  /* 0x000000a560607221 */ /* 0x000fe20000010000 */
[----:B------:R-:W-:Y:S01]  /*0c00*/  FMUL.FTZ R168, R147, R174 ;  /* 0x000000ae93a87220 */ /* 0x000fe20000410000 */
[----:B------:R-:W-:Y:S01]  /*0c10*/  FFMA.FTZ R98, R164, R165, R97 ;  /* 0x000000a5a4627223 */ /* 0x000fe20000010061 */
[----:B------:R-:W-:Y:S01]  /*0c20*/  FADD.FTZ R16, R16, R99 ;  /* 0x0000006310107221 */ /* 0x000fe20000010000 */
[----:B------:R-:W-:Y:S01]  /*0c30*/  FFMA.FTZ R32, R3, R99, R32 ;  /* 0x0000006303207223 */ /* 0x000fe20000010020 */
[----:B------:R-:W-:Y:S02]  /*0c40*/  HADD2.F32 R190, -RZ, R107.H1_H1 ;  /* 0x3000006bffbe7230 */ /* 0x000fe40000004100 */
[----:B------:R-:W-:Y:S01]  /*0c50*/  FMUL.FTZ R99, R128, R183 ;  /* 0x000000b780637220 */ /* 0x000fe20000410000 */
        /* <DEDUP_REMOVED lines=9> */
[----:B------:R-:W-:Y:S01]  /*0cf0*/  FADD.FTZ R46, R46, R179 ;  /* 0x000000b32e2e7221 */ /* 0x000fe20000010000 */
[----:B------:R-:W-:Y:S01]  /*0d00*/  FFMA.FTZ R62, R177, R179, R62 ;  /* 0x000000b3b13e7223 */ /* 0x000fe2000001003e */
[----:B------:R-:W-:Y:S01]  /*0d10*/  FFMA.FTZ R179, R121, R188, R98 ;  /* 0x000000bc79b37223 */ /* 0x000fe20000010062 */
[----:B------:R-:W-:Y:S01]  /*0d20*/  FMUL.FTZ R174, R147, R106 ;  /* 0x0000006a93ae7220 */ /* 0x000fe20000410000 */
        /* <DEDUP_REMOVED lines=8> */
[----:B------:R-:W-:Y:S01]  /*0db0*/  FMUL.FTZ R182, R147, R186 ;  /* 0x000000ba93b67220 */ /* 0x000fe20000410000 */
        /* <DEDUP_REMOVED lines=19> */
[----:B------:R-:W-:-:S07]  /*0ef0*/  FFMA.FTZ R184, R182, R179, R184 ;  /* 0x000000b3b6b87223 */ /* 0x000fce00000100b8 */
.L_x_1700:
[----:B------:R-:W-:Y:S05]  /*0f00*/  BSYNC B0 ;  /* 0x0000000000007941 */ /* 0x000fea0003800000 */
.L_x_1699:
        /* <DEDUP_REMOVED lines=9> */
[----:B------:R-:W3:Y:S01]  /*0fa0*/  LDG.E.128 R96, desc[UR4][R96.64] ;  /* 0x0000000460607981 */ /* 0x000ee2000c1e1d00 */
[----:B-1----:R-:W-:-:S06]  /*0fb0*/  IMAD.WIDE.U32 R100, R185, 0x10, R100 ;  /* 0x00000010b9647825 */ /* 0x002fcc00078e0064 */
[----:B------:R-:W2:Y:S01]  /*0fc0*/  LDG.E.128 R100, desc[UR4][R100.64] ;  /* 0x0000000464647981 */ /* 0x000ea2000c1e1d00 */
[----:B------:R-:W-:-:S04]  /*0fd0*/  ISETP.NE.U32.AND P0, PT, RZ, UR8, PT ;  /* 0x00000008ff007c0c */ /* 0x000fc8000bf05070 */
[----:B------:R-:W-:-:S13]  /*0fe0*/  ISETP.NE.AND.EX P0, PT, RZ, UR9, PT, P0 ;  /* 0x00000009ff007c0c */ /* 0x000fda000bf05300 */
[----:B------:R-:W-:-:S04]  /*0ff0*/  @P0 LEA R148, P2, R185, UR8, 0x5 ;  /* 0x00000008b9940c11 */ /* 0x000fc8000f8428ff */
[----:B------:R-:W-:-:S05]  /*1000*/  @P0 LEA.HI.X R149, R185, UR9, RZ, 0x5, P2 ;  /* 0x00000009b9950c11 */ /* 0x000fca00090f2cff */
[----:B------:R-:W5:Y:S04]  /*1010*/  @P0 LDG.E.128 R76, desc[UR4][R148.64] ;  /* 0x00000004944c0981 */ /* 0x000f68000c1e1d00 */
[----:B------:R0:W5:Y:S01]  /*1020*/  @P0 LDG.E.128 R80, desc[UR4][R148.64+0x10] ;  /* 0x0000100494500981 */ /* 0x000162000c1e1d00 */
[----:B------:R-:W-:Y:S01]  /*1030*/  ISETP.NE.AND P0, PT, R181, RZ, PT ;  /* 0x000000ffb500720c */ /* 0x000fe20003f05270 */
[--C-:B---3--:R-:W-:Y:S02]  /*1040*/  HADD2.F32 R159, -RZ, R98.reuse.H0_H0 ;  /* 0x20000062ff9f7230 */ /* 0x108fe40000004100 */
[----:B------:R-:W-:Y:S01]  /*1050*/  HADD2.F32 R160, -RZ, R98.H1_H1 ;  /* 0x30000062ffa07230 */ /* 0x000fe20000004100 */
[----:B-----5:R-:W-:Y:S01]  /*1060*/  FSEL R98, R170, RZ, !P0 ;  /* 0x000000ffaa627208 */ /* 0x020fe20004000000 */
[----:B------:R-:W-:-:S02]  /*1070*/  HADD2.F32 R155, -RZ, R97.H0_H0 ;  /* 0x20000061ff9b7230 */ /* 0x000fc40000004100 */
[----:B------:R-:W-:Y:S02]  /*1080*/  HADD2.F32 R156, -RZ, R97.H1_H1 ;  /* 0x30000061ff9c7230 */ /* 0x000fe40000004100 */
[--C-:B--2---:R-:W-:Y:S02]  /*1090*/  HADD2.F32 R97, -RZ, R100.reuse.H0_H0 ;  /* 0x20000064ff617230 */ /* 0x104fe40000004100 */
[C---:B------:R-:W-:Y:S01]  /*10a0*/  FADD.FTZ R104, -R98.reuse, R104 ;  /* 0x0000006862687221 */ /* 0x040fe20000010100 */
[----:B------:R-:W-:Y:S02]  /*10b0*/  HADD2.F32 R100, -RZ, R100.H1_H1 ;  /* 0x30000064ff647230 */ /* 0x000fe40000004100 */
[----:B------:R-:W-:Y:S01]  /*10c0*/  FADD.FTZ R150, -R98, R105 ;  /* 0x0000006962967221 */ /* 0x000fe20000010100 */
[--C-:B------:R-:W-:Y:S02]  /*10d0*/  HADD2.F32 R157, -RZ, R101.reuse.H0_H0 ;  /* 0x20000065ff9d7230 */ /* 0x100fe40000004100 */
[----:B0-----:R-:W-:Y:S01]  /*10e0*/  FMUL.FTZ R149, R147, R104 ;  /* 0x0000006893957220 */ /* 0x001fe20000410000 */
[----:B------:R-:W-:-:S02]  /*10f0*/  HADD2.F32 R158, -RZ, R101.H1_H1 ;  /* 0x30000065ff9e7230 */ /* 0x000fc40000004100 */
[C---:B------:R-:W-:Y:S01]  /*1100*/  FADD.FTZ R106, -R98.reuse, R106 ;  /* 0x0000006a626a7221 */ /* 0x040fe20000010100 */
[----:B------:R-:W-:Y:S02]  /*1110*/  HADD2.F32 R153, -RZ, R96.H0_H0 ;  /* 0x20000060ff997230 */ /* 0x000fe40000004100 */
[C---:B------:R-:W-:Y:S01]  /*1120*/  FADD.FTZ R154, -R98.reuse, R107 ;  /* 0x0000006b629a7221 */ /* 0x040fe20000010100 */
[--C-:B------:R-:W-:Y:S02]  /*1130*/  HADD2.F32 R163, -RZ, R99.reuse.H0_H0 ;  /* 0x20000063ffa37230 */ /* 0x100fe40000004100 */
[C---:B----4-:R-:W-:Y:S01]  /*1140*/  FADD.FTZ R108, -R98.reuse, R108 ;  /* 0x0000006c626c7221 */ /* 0x050fe20000010100 */
[----:B------:R-:W-:Y:S02]  /*1150*/  HADD2.F32 R186, -RZ, R99.H1_H1 ;  /* 0x30000063ffba7230 */ /* 0x000fe40000004100 */
[----:B------:R-:W-:Y:S01]  /*1160*/  FADD.FTZ R110, -R98, R110 ;  /* 0x0000006e626e7221 */ /* 0x000fe20000010100 */
[----:B------:R-:W-:-:S02]  /*1170*/  HADD2.F32 R101, -RZ, R102.H0_H0 ;  /* 0x20000066ff657230 */ /* 0x000fc40000004100 */
[----:B------:R-:W-:Y:S01]  /*1180*/  FMUL.FTZ R99, R138, R97 ;  /* 0x000000618a637220 */ /* 0x000fe20000410000 */
[----:B------:R-:W-:Y:S02]  /*1190*/  HADD2.F32 R162, -RZ, R102.H1_H1 ;  /* 0x30000066ffa27230 */ /* 0x000fe40000004100 */
[C---:B------:R-:W-:Y:S01]  /*11a0*/  FADD.FTZ R102, -R98.reuse, R109 ;  /* 0x0000006d62667221 */ /* 0x040fe20000010100 */
[----:B------:R-:W-:Y:S02]  /*11b0*/  HADD2.F32 R96, -RZ, R96.H1_H1 ;  /* 0x30000060ff607230 */ /* 0x000fe40000004100 */
[----:B------:R-:W-:Y:S01]  /*11c0*/  FADD.FTZ R104, -R98, R111 ;  /* 0x0000006f62687221 */ /* 0x000fe20000010100 */
[----:B------:R-:W-:Y:S01]  /*11d0*/  FMUL.FTZ R98, R139, R100 ;  /* 0x000000648b627220 */ /* 0x000fe20000410000 */
[----:B------:R-:W-:Y:S01]  /*11e0*/  FMUL.FTZ R150, R147, R150 ;  /* 0x0000009693967220 */ /* 0x000fe20000410000 */
        /* <DEDUP_REMOVED lines=8> */
[----:B------:R-:W-:Y:S01]  /*1270*/  FMUL.FTZ R97, R140, R157 ;  /* 0x0000009d8c617220 */ /* 0x000fe20000410000 */
[----:B------:R-:W-:Y:S01]  /*1280*/  FMUL.FTZ R153, R147, R106 ;  /* 0x0000006a93997220 */ /* 0x000fe20000410000 */
[----:B------:R-:W-:Y:S01]  /*1290*/  FMUL.FTZ R96, R141, R158 ;  /* 0x0000009e8d607220 */ /* 0x000fe20000410000 */
[----:B------:R-:W-:Y:S01]  /*12a0*/  FADD.FTZ R42, R42, R155 ;  /* 0x0000009b2a2a7221 */ /* 0x000fe20000010000 */
[-C--:B------:R-:W-:Y:S01]  /*12b0*/  FFMA.FTZ R152, R132, R155.reuse, R97 ;  /* 0x0000009b84987223 */ /* 0x080fe20000010061 */
[----:B------:R-:W-:Y:S01]  /*12c0*/  FMUL.FTZ R154, R147, R154 ;  /* 0x0000009a939a7220 */ /* 0x000fe20000410000 */
[C---:B------:R-:W-:Y:S01]  /*12d0*/  FFMA.FTZ R58, R153.reuse, R155, R58 ;  /* 0x0000009b993a7223 */ /* 0x040fe2000001003a */
[----:B------:R-:W-:Y:S01]  /*12e0*/  FADD.FTZ R10, R10, R157 ;  /* 0x0000009d0a0a7221 */ /* 0x000fe20000010000 */
[----:B------:R-:W-:Y:S01]  /*12f0*/  FFMA.FTZ R26, R153, R157, R26 ;  /* 0x0000009d991a7223 */ /* 0x000fe2000001001a */
[----:B------:R-:W-:Y:S01]  /*1300*/  FFMA.FTZ R155, R133, R156, R96 ;  /* 0x0000009c859b7223 */ /* 0x000fe20000010060 */
[----:B------:R-:W-:Y:S01]  /*1310*/  FMUL.FTZ R97, R142, R101 ;  /* 0x000000658e617220 */ /* 0x000fe20000410000 */
[----:B------:R-:W-:Y:S01]  /*1320*/  FMUL.FTZ R157, R147, R108 ;  /* 0x0000006c939d7220 */ /* 0x000fe20000410000 */
[----:B------:R-:W-:Y:S01]  /*1330*/  FMUL.FTZ R96, R143, R162 ;  /* 0x000000a28f607220 */ /* 0x000fe20000410000 */
[----:B------:R-:W-:Y:S01]  /*1340*/  FADD.FTZ R43, R43, R156 ;  /* 0x0000009c2b2b7221 */ /* 0x000fe20000010000 */
[----:B------:R-:W-:Y:S01]  /*1350*/  FFMA.FTZ R59, R154, R156, R59 ;  /* 0x0000009c9a3b7223 */ /* 0x000fe2000001003b */
[----:B------:R-:W-:Y:S01]  /*1360*/  FADD.FTZ R36, R36, R159 ;  /* 0x0000009f24247221 */ /* 0x000fe20000010000 */
[-C--:B------:R-:W-:Y:S01]  /*1370*/  FFMA.FTZ R156, R134, R159.reuse, R97 ;  /* 0x0000009f869c7223 */ /* 0x080fe20000010061 */
[----:B------:R-:W-:Y:S01]  /*1380*/  FFMA.FTZ R52, R157, R159, R52 ;  /* 0x0000009f9d347223 */ /* 0x000fe20000010034 */
[----:B------:R-:W-:Y:S01]  /*1390*/  FFMA.FTZ R159, R135, R160, R96 ;  /* 0x000000a0879f7223 */ /* 0x000fe20000010060 */
[----:B------:R-:W-:Y:S01]  /*13a0*/  FADD.FTZ R96, R183, R148 ;  /* 0x00000094b7607221 */ /* 0x000fe20000010000 */
[----:B------:R-:W-:-:S03]  /*13b0*/  FFMA.FTZ R97, R149, R148, R184 ;  /* 0x0000009495617223 */ /* 0x000fc600000100b8 */
[----:B------:R-:W-:Y:S01]  /*13c0*/  FADD.FTZ R99, R96, R151 ;  /* 0x0000009760637221 */ /* 0x000fe20000010000 */
[----:B------:R-:W-:-:S03]  /*13d0*/  FFMA.FTZ R96, R150, R151, R97 ;  /* 0x0000009796607223 */ /* 0x000fc60000010061 */
[----:B------:R-:W-:Y:S01]  /*13e0*/  FADD.FTZ R98, R99, R152 ;  /* 0x0000009863627221 */ /* 0x000fe20000010000 */
[----:B------:R-:W-:Y:S01]  /*13f0*/  FFMA.FTZ R97, R153, R152, R96 ;  /* 0x0000009899617223 */ /* 0x000fe20000010060 */
[--C-:B------:R-:W-:Y:S02]  /*1400*/  HADD2.F32 R185, -RZ, R103.reuse.H0_H0 ;  /* 0x20000067ffb97230 */ /* 0x100fe40000004100 */
[----:B------:R-:W-:Y:S01]  /*1410*/  FADD.FTZ R99, R98, R155 ;  /* 0x0000009b62637221 */ /* 0x000fe20000010000 */
[C---:B------:R-:W-:Y:S01]  /*1420*/  FFMA.FTZ R96, R154.reuse, R155, R97 ;  /* 0x0000009b9a607223 */ /* 0x040fe20000010061 */
[----:B------:R-:W-:Y:S01]  /*1430*/  FADD.FTZ R11, R11, R158 ;  /* 0x0000009e0b0b7221 */ /* 0x000fe20000010000 */
[----:B------:R-:W-:Y:S01]  /*1440*/  FFMA.FTZ R27, R154, R158, R27 ;  /* 0x0000009e9a1b7223 */ /* 0x000fe2000001001b */
[----:B------:R-:W-:Y:S02]  /*1450*/  HADD2.F32 R170, -RZ, R103.H1_H1 ;  /* 0x30000067ffaa7230 */ /* 0x000fe40000004100 */
[----:B------:R-:W-:Y:S01]  /*1460*/  FMUL.FTZ R158, R147, R102 ;  /* 0x00000066939e7220 */ /* 0x000fe20000410000 */
[----:B------:R-:W-:Y:S01]  /*1470*/  FADD.FTZ R4, R4, R101 ;  /* 0x0000006504047221 */ /* 0x000fe20000010000 */
[----:B------:R-:W-:Y:S01]  /*1480*/  FFMA.FTZ R20, R157, R101, R20 ;  /* 0x000000659d147223 */ /* 0x000fe20000010014 */
[----:B------:R-:W-:Y:S01]  /*1490*/  FMUL.FTZ R101, R144, R185 ;  /* 0x000000b990657220 */ /* 0x000fe20000410000 */
[----:B------:R-:W-:Y:S01]  /*14a0*/  FADD.FTZ R98, R99, R156 ;  /* 0x0000009c63627221 */ /* 0x000fe20000010000 */
[----:B------:R-:W-:Y:S01]  /*14b0*/  FFMA.FTZ R97, R157, R156, R96 ;  /* 0x0000009c9d617223 */ /* 0x000fe20000010060 */
        /* <DEDUP_REMOVED lines=8> */
[C---:B------:R-:W-:Y:S01]  /*1540*/  FFMA.FTZ R97, R158.reuse, R159, R97 ;  /* 0x0000009f9e617223 */ /* 0x040fe20000010061 */
        /* <DEDUP_REMOVED lines=16> */
.L_x_1702:
[----:B------:R-:W-:Y:S05]  /*1650*/  BSYNC B0 ;  /* 0x0000000000007941 */ /* 0x000fea0003800000 */
.L_x_1701:
        /* <DEDUP_REMOVED lines=21> */
.L_x_1721:
        /* <DEDUP_REMOVED lines=65> */
[----:B------:R-:W-:Y:S01]  /*1bc0*/  @P0 F2FP.F16.F32.PACK_AB R104, RZ, R97 ;  /* 0x00000061ff68023e */ /* 0x000fe200000000ff */
[----:B------:R-:W-:Y:S01]  /*1bd0*/  @P1 FADD.FTZ R98, R71, R98 ;  /* 0x0000006247621221 */ /* 0x000fe20000010000 */
[----:B------:R-:W-:Y:S01]  /*1be0*/  @P1 FADD.FTZ R110, R73, R110 ;  /* 0x0000006e496e1221 */ /* 0x000fe20000010000 */
[----:B------:R-:W-:Y:S01]  /*1bf0*/  @P1 FADD.FTZ R176, R75, R176 ;  /* 0x000000b04bb01221 */ /* 0x000fe20000010000 */
[----:B------:R-:W-:-:S02]  /*1c00*/  @P0 F2FP.F16.F32.PACK_AB R106, RZ, R99 ;  /* 0x00000063ff6a023e */ /* 0x000fc400000000ff */
[----:B------:R-:W-:Y:S01]  /*1c10*/  @P0 F2FP.F16.F32.PACK_AB R108, RZ, R109 ;  /* 0x0000006dff6c023e */ /* 0x000fe200000000ff */
[----:B0-----:R-:W-:Y:S01]  /*1c20*/  @P2 IMAD.WIDE.U32 R102, R146, 0x20, R102 ;  /* 0x0000002092662825 */ /* 0x001fe200078e0066 */
[----:B------:R-:W-:Y:S02]  /*1c30*/  @P0 F2FP.F16.F32.PACK_AB R170, RZ, R183 ;  /* 0x000000b7ffaa023e */ /* 0x000fe400000000ff */
[----:B------:R-:W-:Y:S02]  /*1c40*/  @P0 F2FP.F16.F32.PACK_AB R105, RZ, R96 ;  /* 0x00000060ff69023e */ /* 0x000fe400000000ff */
[----:B------:R-:W-:Y:S02]  /*1c50*/  @P0 PRMT R92, R104, 0x7610, R92 ;  /* 0x00007610685c0816 */ /* 0x000fe4000000005c */
[----:B------:R-:W-:Y:S01]  /*1c60*/  @P0 F2FP.F16.F32.PACK_AB R107, RZ, R98 ;  /* 0x00000062ff6b023e */ /* 0x000fe200000000ff */
[----:B-1----:R-:W-:Y:S01]  /*1c70*/  IMAD.WIDE.U32 R100, R146, 0x10, R100 ;  /* 0x0000001092647825 */ /* 0x002fe200078e0064 */
[----:B------:R-:W-:-:S02]  /*1c80*/  @P0 F2FP.F16.F32.PACK_AB R111, RZ, R110 ;  /* 0x0000006eff6f023e */ /* 0x000fc400000000ff */
[----:B------:R-:W-:Y:S02]  /*1c90*/  @P0 F2FP.F16.F32.PACK_AB R178, RZ, R176 ;  /* 0x000000b0ffb2023e */ /* 0x000fe400000000ff */
[----:B------:R-:W-:Y:S02]  /*1ca0*/  SEL R85, R96, R85, P2 ;  /* 0x0000005560557207 */ /* 0x000fe40001000000 */
[----:B------:R-:W-:Y:S02]  /*1cb0*/  @P0 PRMT R93, R106, 0x7610, R93 ;  /* 0x000076106a5d0816 */ /* 0x000fe4000000005d */
[----:B------:R-:W-:Y:S02]  /*1cc0*/  @P0 PRMT R94, R108, 0x7610, R94 ;  /* 0x000076106c5e0816 */ /* 0x000fe4000000005e */
[----:B------:R-:W-:Y:S02]  /*1cd0*/  @P0 PRMT R95, R170, 0x7610, R95 ;  /* 0x00007610aa5f0816 */ /* 0x000fe4000000005f */
[----:B------:R-:W-:-:S02]  /*1ce0*/  @P0 LEA R104, P1, R146, UR6, 0x4 ;  /* 0x0000000692680c11 */ /* 0x000fc4000f8220ff */
[----:B------:R-:W-:Y:S02]  /*1cf0*/  SEL R84, R97, R84, P2 ;  /* 0x0000005461547207 */ /* 0x000fe40001000000 */
[----:B------:R-:W-:Y:S02]  /*1d00*/  F2FP.F16.F32.PACK_AB R96, R96, R97 ;  /* 0x000000616060723e */ /* 0x000fe400000000ff */
[----:B------:R-:W-:Y:S02]  /*1d10*/  SEL R86, R99, R86, P2 ;  /* 0x0000005663567207 */ /* 0x000fe40001000000 */
[C---:B------:R-:W-:Y:S02]  /*1d20*/  SEL R87, R98.reuse, R87, P2 ;  /* 0x0000005762577207 */ /* 0x040fe40001000000 */
[----:B------:R-:W-:Y:S02]  /*1d30*/  F2FP.F16.F32.PACK_AB R97, R98, R99 ;  /* 0x000000636261723e */ /* 0x000fe400000000ff */
[----:B------:R-:W-:Y:S01]  /*1d40*/  SEL R88, R109, R88, P2 ;  /* 0x000000586d587207 */ /* 0x000fe20001000000 */
[----:B------:R0:W-:Y:S01]  /*1d50*/  @P2 STG.E.128 desc[UR4][R102.64], R84 ;  /* 0x0000005466002986 */ /* 0x0001e2000c101d04 */
[----:B------:R-:W-:-:S02]  /*1d60*/  SEL R89, R110, R89, P2 ;  /* 0x000000596e597207 */ /* 0x000fc40001000000 */
[----:B------:R-:W-:Y:S02]  /*1d70*/  SEL R90, R183, R90, P2 ;  /* 0x0000005ab75a7207 */ /* 0x000fe40001000000 */
[----:B------:R-:W-:Y:S02]  /*1d80*/  SEL R91, R176, R91, P2 ;  /* 0x0000005bb05b7207 */ /* 0x000fe40001000000 */
[----:B------:R-:W-:Y:S02]  /*1d90*/  F2FP.F16.F32.PACK_AB R98, R110, R109 ;  /* 0x0000006d6e62723e */ /* 0x000fe400000000ff */
[----:B------:R-:W-:Y:S01]  /*1da0*/  F2FP.F16.F32.PACK_AB R99, R176, R183 ;  /* 0x000000b7b063723e */ /* 0x000fe200000000ff */
        /* <DEDUP_REMOVED lines=9> */
.L_x_1705:
[----:B------:R-:W-:Y:S05]  /*1e40*/  BSYNC B0 ;  /* 0x0000000000007941 */ /* 0x000fea0003800000 */
.L_x_1704:
        /* <DEDUP_REMOVED lines=41> */
[----:B------:R-:W-:Y:S01]  /*20e0*/  @P2 F2FP.F16.F32.PACK_AB R104, RZ, R99 ;  /* 0x00000063ff68223e */ /* 0x000fe200000000ff */
        /* <DEDUP_REMOVED lines=21> */
[----:B------:R-:W-:-:S02]  /*2240*/  F2FP.F16.F32.PACK_AB R96, R96, R99 ;  /* 0x000000636060723e */ /* 0x000fc400000000ff */
[----:B------:R-:W-:Y:S01]  /*2250*/  SEL R90, R183, R90, P0 ;  /* 0x0000005ab75a7207 */ /* 0x000fe20000000000 */
[----:B------:R1:W-:Y:S01]  /*2260*/  @P0 STG.E.128 desc[UR4][R102.64], R84 ;  /* 0x0000005466000986 */ /* 0x0003e2000c101d04 */
[----:B------:R-:W-:Y:S02]  /*2270*/  SEL R91, R170, R91, P0 ;  /* 0x0000005baa5b7207 */ /* 0x000fe40000000000 */
[----:B------:R-:W-:Y:S02]  /*2280*/  F2FP.F16.F32.PACK_AB R98, R98, R109 ;  /* 0x0000006d6262723e */ /* 0x000fe400000000ff */
[----:B------:R-:W-:Y:S01]  /*2290*/  F2FP.F16.F32.PACK_AB R97, R108, R97 ;  /* 0x000000616c61723e */ /* 0x000fe200000000ff */
[----:B------:R1:W-:Y:S01]  /*22a0*/  @P0 STG.E.128 desc[UR4][R102.64+0x10], R88 ;  /* 0x0000105866000986 */ /* 0x0003e2000c101d04 */
[----:B------:R-:W-:Y:S02]  /*22b0*/  F2FP.F16.F32.PACK_AB R99, R170, R183 ;  /* 0x000000b7aa63723e */ /* 0x000fe400000000ff */
[----:B------:R-:W-:-:S02]  /*22c0*/  @P2 PRMT R92, R92, 0x5410, R105 ;  /* 0x000054105c5c2816 */ /* 0x000fc40000000069 */
[----:B------:R-:W-:Y:S01]  /*22d0*/  @P2 PRMT R94, R94, 0x5410, R111 ;  /* 0x000054105e5e2816 */ /* 0x000fe2000000006f */
[----:B------:R1:W-:Y:S01]  /*22e0*/  STG.E.128 desc[UR4][R100.64], R96 ;  /* 0x0000006064007986 */ /* 0x0003e2000c101d04 */
[----:B------:R-:W-:Y:S02]  /*22f0*/  @P2 PRMT R93, R93, 0x5410, R107 ;  /* 0x000054105d5d2816 */ /* 0x000fe4000000006b */
[----:B------:R-:W-:Y:S02]  /*2300*/  @P2 LEA.HI.X R105, R146, UR7, RZ, 0x4, P1 ;  /* 0x0000000792692c11 */ /* 0x000fe400088f24ff */
[----:B------:R-:W-:-:S05]  /*2310*/  @P2 PRMT R95, R95, 0x5410, R176 ;  /* 0x000054105f5f2816 */ /* 0x000fca00000000b0 */
[----:B------:R1:W-:Y:S02]  /*2320*/  @P2 STG.E.128 desc[UR4][R104.64], R92 ;  /* 0x0000005c68002986 */ /* 0x0003e4000c101d04 */
.L_x_1707:
[----:B------:R-:W-:Y:S05]  /*2330*/  BSYNC B0 ;  /* 0x0000000000007941 */ /* 0x000fea0003800000 */
.L_x_1706:
[----:B------:R-:W-:Y:S02]  /*2340*/  IADD3 R113, R113, UR16, RZ ;  /* 0x0000001071717c10 */ /* 0x000fe4000fffe0ff */
[----:B01----:R-:W-:Y:S02]  /*2350*/  SEL R100, RZ, 0x1, P5 ;  /* 0x00000001ff647807 */ /* 0x003fe40002800000 */
[----:B------:R-:W-:-:S13]  /*2360*/  ISETP.GE.AND P0, PT, R113, UR17, PT ;  /* 0x0000001171007c0c */ /* 0x000fda000bf06270 */
[----:B------:R-:W-:Y:S05]  /*2370*/  @!P0 BRA `(.L_x_1708) ;  /* 0xffffffe000c48947 */ /* 0x000fea000383ffff */
.L_x_1698:
        /* <DEDUP_REMOVED lines=24> */
.L_x_1710:
[----:B------:R-:W-:Y:S05]  /*2500*/  BSYNC B0 ;  /* 0x0000000000007941 */ /* 0x000fea0003800000 */
.L_x_1709:
        /* <DEDUP_REMOVED lines=18> */
.L_x_1703:
[----:B------:R-:W-:Y:S01]  /*2630*/  HFMA2.MMA R106, -RZ, RZ, 0, 9.5367431640625e-07 ;  /* 0x00000010ff6a7435 */ /* 0x000fe200000001ff */
[----:B------:R-:W-:Y:S02]  /*2640*/  MOV R107, R183 ;  /* 0x000000b7006b7202 */ /* 0x000fe40000000f00 */
[----:B------:R-:W-:Y:S02]  /*2650*/  MOV R109, 0x1f ;  /* 0x0000001f006d7802 */ /* 0x000fe40000000f00 */
[----:B------:R-:W-:-:S07]  /*2660*/  MOV R104, 0xffffffff ;  /* 0xffffffff00687802 */ /* 0x000fce0000000f00 */
[----:B-----5:R-:W-:Y:S05]  /*2670*/  WARPSYNC.COLLECTIVE R104, `(.L_x_1711) ;  /* 0x0000000068087348 */ /* 0x020fea0003c00000 */
[----:B------:R0:W1:Y:S02]  /*2680*/  SHFL.DOWN P0, R105, R107, R106, R109 ;  /* 0x0800006a6b697389 */ /* 0x000064000000006d */
[----:B01---5:R-:W-:Y:S01]  /*2690*/  ENDCOLLECTIVE ;  /* 0x000000000000791b */ /* 0x023fe20003800000 */
.L_x_1711:
[----:B------:R-:W-:Y:S02]  /*26a0*/  MOV R107, R184 ;  /* 0x000000b8006b7202 */ /* 0x000fe40000000f00 */
[----:B------:R-:W-:-:S07]  /*26b0*/  MOV R96, R105 ;  /* 0x0000006900607202 */ /* 0x000fce0000000f00 */
[----:B------:R-:W-:Y:S05]  /*26c0*/  WARPSYNC.COLLECTIVE R104, `(.L_x_1712) ;  /* 0x0000000068087348 */ /* 0x000fea0003c00000 */
[----:B------:R0:W1:Y:S02]  /*26d0*/  SHFL.DOWN P0, R105, R107, R106, R109 ;  /* 0x0800006a6b697389 */ /* 0x000064000000006d */
[----:B01----:R-:W-:Y:S01]  /*26e0*/  ENDCOLLECTIVE ;  /* 0x000000000000791b */ /* 0x003fe20003800000 */
.L_x_1712:
[----:B------:R-:W-:Y:S01]  /*26f0*/  FADD.FTZ R96, R96, R183 ;  /* 0x000000b760607221 */ /* 0x000fe20000010000 */
[----:B------:R-:W-:-:S04]  /*2700*/  HFMA2.MMA R106, -RZ, RZ, 0, 4.76837158203125e-07 ;  /* 0x00000008ff6a7435 */ /* 0x000fc800000001ff */
[----:B------:R-:W-:Y:S02]  /*2710*/  MOV R107, R96 ;  /* 0x00000060006b7202 */ /* 0x000fe40000000f00 */
[----:B------:R-:W-:-:S07]  /*2720*/  MOV R97, R105 ;  /* 0x0000006900617202 */ /* 0x000fce0000000f00 */
[----:B------:R-:W-:Y:S05]  /*2730*/  WARPSYNC.COLLECTIVE R104, `(.L_x_1713) ;  /* 0x0000000068087348 */ /* 0x000fea0003c00000 */
[----:B------:R0:W1:Y:S02]  /*2740*/  SHFL.DOWN P0, R105, R107, R106, R109 ;  /* 0x0800006a6b697389 */ /* 0x000064000000006d */
[----:B01----:R-:W-:Y:S01]  /*2750*/  ENDCOLLECTIVE ;  /* 0x000000000000791b */ /* 0x003fe20003800000 */
.L_x_1713:
[----:B------:R-:W-:-:S05]  /*2760*/  FADD.FTZ R97, R97, R184 ;  /* 0x000000b861617221 */ /* 0x000fca0000010000 */
[----:B------:R-:W-:Y:S02]  /*2770*/  MOV R107, R97 ;  /* 0x00000061006b7202 */ /* 0x000fe40000000f00 */
[----:B------:R-:W-:-:S07]  /*2780*/  MOV R99, R105 ;  /* 0x0000006900637202 */ /* 0x000fce0000000f00 */
[----:B------:R-:W-:Y:S05]  /*2790*/  WARPSYNC.COLLECTIVE R104, `(.L_x_1714) ;  /* 0x0000000068087348 */ /* 0x000fea0003c00000 */
[----:B------:R0:W1:Y:S02]  /*27a0*/  SHFL.DOWN P0, R105, R107, R106, R109 ;  /* 0x0800006a6b697389 */ /* 0x000064000000006d */
[----:B01----:R-:W-:Y:S01]  /*27b0*/  ENDCOLLECTIVE ;  /* 0x000000000000791b */ /* 0x003fe20003800000 */
.L_x_1714:
[----:B------:R-:W-:Y:S01]  /*27c0*/  FADD.FTZ R99, R96, R99 ;  /* 0x0000006360637221 */ /* 0x000fe20000010000 */
[----:B------:R-:W-:-:S04]  /*27d0*/  HFMA2.MMA R106, -RZ, RZ, 0, 2.384185791015625e-07 ;  /* 0x00000004ff6a7435 */ /* 0x000fc800000001ff */
[----:B------:R-:W-:Y:S02]  /*27e0*/  MOV R107, R99 ;  /* 0x00000063006b7202 */ /* 0x000fe40000000f00 */
[----:B------:R-:W-:-:S07]  /*27f0*/  MOV R98, R105 ;  /* 0x0000006900627202 */ /* 0x000fce0000000f00 */
[----:B------:R-:W-:Y:S05]  /*2800*/  WARPSYNC.COLLECTIVE R104, `(.L_x_1715) ;  /* 0x0000000068087348 */ /* 0x000fea0003c00000 */
[----:B------:R0:W1:Y:S02]  /*2810*/  SHFL.DOWN P0, R105, R107, R106, R109 ;  /* 0x0800006a6b697389 */ /* 0x000064000000006d */
[----:B01----:R-:W-:Y:S01]  /*2820*/  ENDCOLLECTIVE ;  /* 0x000000000000791b */ /* 0x003fe20003800000 */
.L_x_1715:
[----:B------:R-:W-:-:S05]  /*2830*/  FADD.FTZ R98, R97, R98 ;  /* 0x0000006261627221 */ /* 0x000fca0000010000 */
[----:B------:R-:W-:Y:S02]  /*2840*/  MOV R107, R98 ;  /* 0x00000062006b7202 */ /* 0x000fe40000000f00 */
[----:B------:R-:W-:-:S07]  /*2850*/  MOV R100, R105 ;  /* 0x0000006900647202 */ /* 0x000fce0000000f00 */
[----:B------:R-:W-:Y:S05]  /*2860*/  WARPSYNC.COLLECTIVE R104, `(.L_x_1716) ;  /* 0x0000000068087348 */ /* 0x000fea0003c00000 */
[----:B------:R0:W1:Y:S02]  /*2870*/  SHFL.DOWN P0, R105, R107, R106, R109 ;  /* 0x0800006a6b697389 */ /* 0x000064000000006d */
[----:B01----:R-:W-:Y:S01]  /*2880*/  ENDCOLLECTIVE ;  /* 0x000000000000791b */ /* 0x003fe20003800000 */
.L_x_1716:
[----:B------:R-:W-:Y:S01]  /*2890*/  FADD.FTZ R100, R99, R100 ;  /* 0x0000006463647221 */ /* 0x000fe20000010000 */
[----:B------:R-:W-:-:S04]  /*28a0*/  HFMA2.MMA R106, -RZ, RZ, 0, 1.1920928955078125e-07 ;  /* 0x00000002ff6a7435 */ /* 0x000fc800000001ff */
[----:B------:R-:W-:Y:S02]  /*28b0*/  MOV R107, R100 ;  /* 0x00000064006b7202 */ /* 0x000fe40000000f00 */
[----:B------:R-:W-:-:S07]  /*28c0*/  MOV R101, R105 ;  /* 0x0000006900657202 */ /* 0x000fce0000000f00 */
[----:B------:R-:W-:Y:S05]  /*28d0*/  WARPSYNC.COLLECTIVE R104, `(.L_x_1717) ;  /* 0x0000000068087348 */ /* 0x000fea0003c00000 */
[----:B------:R0:W1:Y:S02]  /*28e0*/  SHFL.DOWN P0, R105, R107, R106, R109 ;  /* 0x0800006a6b697389 */ /* 0x000064000000006d */
[----:B01----:R-:W-:Y:S01]  /*28f0*/  ENDCOLLECTIVE ;  /* 0x000000000000791b */ /* 0x003fe20003800000 */
.L_x_1717:
[----:B------:R-:W-:-:S05]  /*2900*/  FADD.FTZ R101, R98, R101 ;  /* 0x0000006562657221 */ /* 0x000fca0000010000 */
[----:B------:R-:W-:Y:S02]  /*2910*/  MOV R107, R101 ;  /* 0x00000065006b7202 */ /* 0x000fe40000000f00 */
[----:B------:R-:W-:-:S07]  /*2920*/  MOV R103, R105 ;  /* 0x0000006900677202 */ /* 0x000fce0000000f00 */
[----:B------:R-:W-:Y:S05]  /*2930*/  WARPSYNC.COLLECTIVE R104, `(.L_x_1718) ;  /* 0x0000000068087348 */ /* 0x000fea0003c00000 */
[----:B------:R0:W1:Y:S02]  /*2940*/  SHFL.DOWN P0, R105, R107, R106, R109 ;  /* 0x0800006a6b697389 */ /* 0x000064000000006d */
[----:B01----:R-:W-:Y:S01]  /*2950*/  ENDCOLLECTIVE ;  /* 0x000000000000791b */ /* 0x003fe20003800000 */
.L_x_1718:
[----:B------:R-:W-:Y:S01]  /*2960*/  FADD.FTZ R103, R100, R103 ;  /* 0x0000006764677221 */ /* 0x000fe20000010000 */
[----:B------:R-:W-:-:S04]  /*2970*/  HFMA2.MMA R106, -RZ, RZ, 0, 5.9604644775390625e-08 ;  /* 0x00000001ff6a7435 */ /* 0x000fc800000001ff */
[----:B------:R-:W-:Y:S02]  /*2980*/  MOV R107, R103 ;  /* 0x00000067006b7202 */ /* 0x000fe40000000f00 */
[----:B------:R-:W-:-:S07]  /*2990*/  MOV R102, R105 ;  /* 0x0000006900667202 */ /* 0x000fce0000000f00 */
[----:B------:R-:W-:Y:S05]  /*29a0*/  WARPSYNC.COLLECTIVE R104, `(.L_x_1719) ;  /* 0x0000000068087348 */ /* 0x000fea0003c00000 */
[----:B------:R0:W1:Y:S02]  /*29b0*/  SHFL.DOWN P0, R105, R107, R106, R109 ;  /* 0x0800006a6b697389 */ /* 0x000064000000006d */
[----:B01----:R-:W-:Y:S01]  /*29c0*/  ENDCOLLECTIVE ;  /* 0x000000000000791b */ /* 0x003fe20003800000 */
.L_x_1719:
[----:B------:R-:W-:-:S05]  /*29d0*/  FADD.FTZ R102, R101, R102 ;  /* 0x0000006665667221 */ /* 0x000fca0000010000 */
[----:B------:R-:W-:Y:S02]  /*29e0*/  MOV R107, R102 ;  /* 0x00000066006b7202 */ /* 0x000fe40000000f00 */
[----:B------:R-:W-:-:S07]  /*29f0*/  MOV R96, R105 ;  /* 0x0000006900607202 */ /* 0x000fce0000000f00 */
[----:B------:R-:W-:Y:S05]  /*2a00*/  WARPSYNC.COLLECTIVE R104, `(.L_x_1720) ;  /* 0x0000000068087348 */ /* 0x000fea0003c00000 */
[----:B------:R0:W1:Y:S02]  /*2a10*/  SHFL.DOWN P0, R105, R107, R106, R109 ;  /* 0x0800006a6b697389 */ /* 0x000064000000006d */
[----:B01----:R-:W-:Y:S01]  /*2a20*/  ENDCOLLECTIVE ;  /* 0x000000000000791b */ /* 0x003fe20003800000 */
.L_x_1720:
[----:B------:R-:W-:Y:S01]  /*2a30*/  MOV R97, R105 ;  /* 0x0000006900617202 */ /* 0x000fe20000000f00 */
[----:B------:R-:W-:Y:S06]  /*2a40*/  BRA `(.L_x_1721) ;  /* 0xffffffec00587947 */ /* 0x000fec000383ffff */
.L_x_1722:
        /* <DEDUP_REMOVED lines=11> */
.L_x_2996:


//--------------------- .text._ZN10layer_norm31ln_parallel_residual_bwd_kernelINS_13Kernel_traitsI6__halfS2_fS2_fjLj2048ELj1ELj1ELj4ELj16ENS_18Kernel_traits_baseILj2048ES2_S2_fS2_fjLj128EEEEELb0ELb0ELb1EEEvNS_9BwdParamsE --------------------------
	.section	.text._ZN10layer_norm31ln_parallel_residual_bwd_kernelINS_13Kernel_traitsI6__halfS2_fS2_fjLj2048ELj1ELj1ELj4ELj16ENS_18Kernel_traits_baseILj2048ES2_S2_fS2_fjLj128EEEEELb0ELb0ELb1EEEvNS_9BwdParamsE,"ax",@progbits
	.align	128
        .global         _ZN10layer_norm31ln_parallel_residual_bwd_kernelINS_13Kernel_traitsI6__halfS2_fS2_fjLj2048ELj1ELj1ELj4ELj16ENS_18Kernel_traits_baseILj2048ES2_S2_fS2_fjLj128EEEEELb0ELb0ELb1EEEvNS_9BwdParamsE
        .type           _ZN10layer_norm31ln_parallel_residual_bwd_kernelINS_13Kernel_traitsI6__halfS2_fS2_fjLj2048ELj1ELj1ELj4ELj16ENS_18Kernel_traits_baseILj2048ES2_S2_fS2_fjLj128EEEEELb0ELb0ELb1EEEvNS_9BwdParamsE,@function
        .size           _ZN10layer_norm31ln_parallel_residual_bwd_kernelINS_13Kernel_traitsI6__halfS2_fS2_fjLj2048ELj1ELj1ELj4ELj16ENS_18Kernel_traits_baseILj2048ES2_S2_fS2_fjLj128EEEEELb0ELb0ELb1EEEvNS_9BwdParamsE,(.L_x_2997 - _ZN10layer_norm31ln_parallel_residual_bwd_kernelINS_13Kernel_traitsI6__halfS2_fS2_fjLj2048ELj1ELj1ELj4ELj16ENS_18Kernel_traits_baseILj2048ES2_S2_fS2_fjLj128EEEEELb0ELb0ELb1EEEvNS_9BwdParamsE)
        .other          _ZN10layer_norm31ln_parallel_residual_bwd_kernelINS_13Kernel_traitsI6__halfS2_fS2_fjLj2048ELj1ELj1ELj4ELj16ENS_18Kernel_traits_baseILj2048ES2_S2_fS2_fjLj128EEEEELb0ELb0ELb1EEEvNS_9BwdParamsE,@"STO_CUDA_ENTRY STV_DEFAULT"
_ZN10layer_norm31ln_parallel_residual_bwd_kernelINS_13Kernel_traitsI6__halfS2_fS2_fjLj2048ELj1ELj1ELj4ELj16ENS_18Kernel_traits_baseILj2048ES2_S2_fS2_fjLj128EEEEELb0ELb0ELb1EEEvNS_9BwdParamsE:
.text._ZN10layer_norm31ln_parallel_residual_bwd_kernelINS_13Kernel_traitsI6__halfS2_fS2_fjLj2048ELj1ELj1ELj4ELj16ENS_18Kernel_traits_baseILj2048ES2_S2_fS2_fjLj128EEEEELb0ELb0ELb1EEEvNS_9BwdParamsE:
        /* <DEDUP_REMOVED lines=48> */
.L_x_1723:
        /* <DEDUP_REMOVED lines=82> */
.L_x_1726:
        /* <DEDUP_REMOVED lines=18> */
[----:B0-----:R-:W-:-:S03]  /*0940*/  IMAD.WIDE R64, R168, 0x4, R44 ;  /* 0x00000004a8407825 */ /* 0x001fc600078e022c */
[----:B------:R-:W3:Y:S04]  /*0950*/  LDG.E.128 R44, desc[UR4][R68.64+0x10] ;  /* 0x00001004442c7981 */ /* 0x000ee8000c1e1d00 */
[----:B------:R0:W3:Y:S01]  /*0960*/  LDG.E R170, desc[UR4][R64.64] ;  /* 0x0000000440aa7981 */ /* 0x0000e2000c1e1900 */
[----:B------:R-:W-:-:S05]  /*0970*/  IADD3 R169, R171, 0x80, RZ ;  /* 0x00000080aba97810 */ /* 0x000fca0007ffe0ff */
[----:B------:R-:W-:-:S04]  /*0980*/  IMAD.WIDE.U32 R56, R169, 0x10, R56 ;  /* 0x00000010a9387825 */ /* 0x000fc800078e0038 */
[C---:B------:R-:W-:Y:S01]  /*0990*/  IMAD.WIDE.U32 R2, R169.reuse, 0x20, R2 ;  /* 0x00000020a9027825 */ /* 0x040fe200078e0002 */
[----:B0-----:R-:W0:Y:S01]  /*09a0*/  @P0 LDC.64 R64, c[0x0][0x2c8] ;  /* 0x0000b200ff400b82 */ /* 0x001e220000000a00 */
[----:B------:R-:W3:Y:S02]  /*09b0*/  LDG.E.128 R56, desc[UR4][R56.64] ;  /* 0x0000000438387981 */ /* 0x000ee4000c1e1d00 */
[----:B------:R-:W-:Y:S02]  /*09c0*/  IMAD.WIDE.U32 R52, R169, 0x10, R48 ;  /* 0x00000010a9347825 */ /* 0x000fe400078e0030 */
[----:B------:R-:W3:Y:S04]  /*09d0*/  LDG.E.128 R48, desc[UR4][R2.64] ;  /* 0x0000000402307981 */ /* 0x000ee8000c1e1d00 */
[----:B------:R-:W3:Y:S04]  /*09e0*/  LDG.E.128 R52, desc[UR4][R52.64] ;  /* 0x0000000434347981 */ /* 0x000ee8000c1e1d00 */
[----:B------:R4:W3:Y:S01]  /*09f0*/  LDG.E.128 R60, desc[UR4][R2.64+0x10] ;  /* 0x00001004023c7981 */ /* 0x0008e2000c1e1d00 */
[----:B------:R-:W-:Y:S01]  /*0a00*/  ISETP.NE.AND P2, PT, RZ, UR9, PT ;  /* 0x00000009ff007c0c */ /* 0x000fe2000bf45270 */
[----:B-1----:R-:W-:Y:S01]  /*0a10*/  @P0 IMAD.WIDE.U32 R66, R171, 0x20, R66 ;  /* 0x00000020ab420825 */ /* 0x002fe200078e0042 */
[----:B------:R-:W-:-:S04]  /*0a20*/  LOP3.LUT P6, RZ, R0, 0xff, RZ, 0xc0, !PT ;  /* 0x000000ff00ff7812 */ /* 0x000fc800078cc0ff */
[----:B------:R-:W5:Y:S01]  /*0a30*/  @P0 LDG.E.128 R4, desc[UR4][R66.64] ;  /* 0x0000000442040981 */ /* 0x000f62000c1e1d00 */
[----:B0-----:R-:W-:-:S03]  /*0a40*/  @P0 IMAD.WIDE.U32 R64, R169, 0x20, R64 ;  /* 0x00000020a9400825 */ /* 0x001fc600078e0040 */
[----:B------:R-:W5:Y:S04]  /*0a50*/  @P0 LDG.E.128 R8, desc[UR4][R66.64+0x10] ;  /* 0x0000100442080981 */ /* 0x000f68000c1e1d00 */
[----:B------:R-:W5:Y:S04]  /*0a60*/  @P0 LDG.E.128 R12, desc[UR4][R64.64] ;  /* 0x00000004400c0981 */ /* 0x000f68000c1e1d00 */
[----:B------:R0:W5:Y:S01]  /*0a70*/  @P0 LDG.E.128 R16, desc[UR4][R64.64+0x10] ;  /* 0x0000100440100981 */ /* 0x000162000c1e1d00 */
[----:B------:R-:W-:Y:S01]  /*0a80*/  UMOV UR6, 0xffffffff ;  /* 0xffffffff00067882 */ /* 0x000fe20000000000 */
[----:B------:R-:W-:-:S02]  /*0a90*/  IADD3 R168, R168, UR10, RZ ;  /* 0x0000000aa8a87c10 */ /* 0x000fc4000fffe0ff */
[----:B------:R-:W-:Y:S02]  /*0aa0*/  LOP3.LUT P1, RZ, R73, 0x1f, RZ, 0xc0, !PT ;  /* 0x0000001f49ff7812 */ /* 0x000fe4000782c0ff */
[----:B------:R-:W-:Y:S02]  /*0ab0*/  ISETP.GE.AND P5, PT, R168, UR11, PT ;  /* 0x0000000ba8007c0c */ /* 0x000fe4000bfa6270 */
[----:B----4-:R-:W-:-:S05]  /*0ac0*/  FSEL R68, R172, RZ, !P2 ;  /* 0x000000ffac447208 */ /* 0x010fca0005000000 */
[--C-:B------:R-:W-:Y:S01]  /*0ad0*/  FADD.FTZ R3, R36, -R68.reuse ;  /* 0x8000004424037221 */ /* 0x100fe20000010000 */
[--C-:B------:R-:W-:Y:S01]  /*0ae0*/  FADD.FTZ R37, R37, -R68.reuse ;  /* 0x8000004425257221 */ /* 0x100fe20000010000 */
[--C-:B------:R-:W-:Y:S01]  /*0af0*/  FADD.FTZ R69, R38, -R68.reuse ;  /* 0x8000004426457221 */ /* 0x100fe20000010000 */
[--C-:B--2---:R-:W-:Y:S02]  /*0b00*/  HADD2.F32 R36, -RZ, R32.reuse.H0_H0 ;  /* 0x20000020ff247230 */ /* 0x104fe40000004100 */
[----:B------:R-:W-:Y:S02]  /*0b10*/  HADD2.F32 R32, -RZ, R32.H1_H1 ;  /* 0x30000020ff207230 */ /* 0x000fe40000004100 */
[----:B------:R-:W-:Y:S01]  /*0b20*/  FADD.FTZ R39, R39, -R68 ;  /* 0x8000004427277221 */ /* 0x000fe20000010000 */
[--C-:B---3--:R-:W-:Y:S02]  /*0b30*/  HADD2.F32 R2, -RZ, R40.reuse.H0_H0 ;  /* 0x20000028ff027230 */ /* 0x108fe40000004100 */
[----:B------:R-:W-:-:S02]  /*0b40*/  HADD2.F32 R40, -RZ, R40.H1_H1 ;  /* 0x30000028ff287230 */ /* 0x000fc40000004100 */
[--C-:B------:R-:W-:Y:S02]  /*0b50*/  HADD2.F32 R38, -RZ, R41.reuse.H0_H0 ;  /* 0x20000029ff267230 */ /* 0x100fe40000004100 */
[----:B0-----:R-:W-:Y:S02]  /*0b60*/  HADD2.F32 R64, -RZ, R41.H1_H1 ;  /* 0x30000029ff407230 */ /* 0x001fe40000004100 */
[--C-:B------:R-:W-:Y:S02]  /*0b70*/  HADD2.F32 R66, -RZ, R42.reuse.H0_H0 ;  /* 0x2000002aff427230 */ /* 0x100fe40000004100 */
[C---:B------:R-:W-:Y:S01]  /*0b80*/  FMUL.FTZ R0, R170.reuse, R3 ;  /* 0x00000003aa007220 */ /* 0x040fe20000410000 */
[----:B------:R-:W-:Y:S02]  /*0b90*/  HADD2.F32 R173, -RZ, R42.H1_H1 ;  /* 0x3000002affad7230 */ /* 0x000fe40000004100 */
[----:B------:R-:W-:Y:S01]  /*0ba0*/  FMUL.FTZ R41, R170, R37 ;  /* 0x00000025aa297220 */ /* 0x000fe20000410000 */
[----:B------:R-:W-:-:S02]  /*0bb0*/  HADD2.F32 R42, -RZ, R33.H0_H0 ;  /* 0x20000021ff2a7230 */ /* 0x000fc40000004100 */
[----:B------:R-:W-:Y:S01]  /*0bc0*/  FMUL.FTZ R3, R158, R32 ;  /* 0x000000209e037220 */ /* 0x000fe20000410000 */
[----:B------:R-:W-:Y:S02]  /*0bd0*/  HADD2.F32 R33, -RZ, R33.H1_H1 ;  /* 0x30000021ff217230 */ /* 0x000fe40000004100 */
[----:B------:R-:W-:Y:S01]  /*0be0*/  FADD.FTZ R129, R40, R129 ;  /* 0x0000008128817221 */ /* 0x000fe20000010000 */
[-C--:B------:R-:W-:Y:S01]  /*0bf0*/  FFMA.FTZ R130, R41, R40.reuse, R130 ;  /* 0x0000002829827223 */ /* 0x080fe20000010082 */
[----:B------:R-:W-:Y:S01]  /*0c00*/  FFMA.FTZ R40, R166, R40, R3 ;  /* 0x00000028a6287223 */ /* 0x000fe20000010003 */
[----:B------:R-:W-:Y:S01]  /*0c10*/  FMUL.FTZ R67, R170, R39 ;  /* 0x00000027aa437220 */ /* 0x000fe20000410000 */
[----:B------:R-:W-:Y:S01]  /*0c20*/  FMUL.FTZ R3, R156, R33 ;  /* 0x000000219c037220 */ /* 0x000fe20000410000 */
[----:B------:R-:W-:Y:S01]  /*0c30*/  FADD.FTZ R121, R64, R121 ;  /* 0x0000007940797221 */ /* 0x000fe20000010000 */
[--C-:B------:R-:W-:Y:S02]  /*0c40*/  HADD2.F32 R172, -RZ, R34.reuse.H0_H0 ;  /* 0x20000022ffac7230 */ /* 0x100fe40000004100 */
[-C--:B------:R-:W-:Y:S01]  /*0c50*/  FFMA.FTZ R122, R67, R64.reuse, R122 ;  /* 0x00000040437a7223 */ /* 0x080fe2000001007a */
[----:B------:R-:W-:Y:S01]  /*0c60*/  FFMA.FTZ R64, R164, R64, R3 ;  /* 0x00000040a4407223 */ /* 0x000fe20000010003 */
[----:B------:R-:W-:-:S02]  /*0c70*/  HADD2.F32 R34, -RZ, R34.H1_H1 ;  /* 0x30000022ff227230 */ /* 0x000fc40000004100 */
[C---:B------:R-:W-:Y:S01]  /*0c80*/  FADD.FTZ R3, -R68.reuse, R44 ;  /* 0x0000002c44037221 */ /* 0x040fe20000010100 */
[----:B------:R-:W-:Y:S01]  /*0c90*/  FADD.FTZ R119, R33, R119 ;  /* 0x0000007721777221 */ /* 0x000fe20000010000 */
[----:B------:R-:W-:Y:S01]  /*0ca0*/  FFMA.FTZ R120, R67, R33, R120 ;  /* 0x0000002143787223 */ /* 0x000fe20000010078 */
[----:B------:R-:W-:Y:S01]  /*0cb0*/  FADD.FTZ R33, -R68, R45 ;  /* 0x0000002d44217221 */ /* 0x000fe20000010100 */
[----:B------:R-:W-:Y:S01]  /*0cc0*/  FMUL.FTZ R45, R170, R3 ;  /* 0x00000003aa2d7220 */ /* 0x000fe20000410000 */
[----:B------:R-:W-:Y:S02]  /*0cd0*/  HADD2.F32 R177, -RZ, R35.H1_H1 ;  /* 0x30000023ffb17230 */ /* 0x000fe40000004100 */
[----:B------:R-:W-:Y:S01]  /*0ce0*/  FMUL.FTZ R3, R154, R34 ;  /* 0x000000229a037220 */ /* 0x000fe20000410000 */
[----:B------:R-:W-:Y:S01]  /*0cf0*/  FMUL.FTZ R65, R170, R69 ;  /* 0x00000045aa417220 */ /* 0x000fe20000410000 */
[----:B------:R-:W-:Y:S01]  /*0d00*/  FADD.FTZ R131, R36, R131 ;  /* 0x0000008324837221 */ /* 0x000fe20000010000 */
[----:B------:R-:W-:Y:S01]  /*0d10*/  FFMA.FTZ R133, R0, R36, R133 ;  /* 0x0000002400857223 */ /* 0x000fe20000010085 */
[----:B------:R-:W-:Y:S01]  /*0d20*/  FADD.FTZ R69, -R68, R46 ;  /* 0x0000002e44457221 */ /* 0x000fe20000010100 */
[----:B------:R-:W-:-:S02]  /*0d30*/  HADD2.F32 R175, -RZ, R43.H1_H1 ;  /* 0x3000002bffaf7230 */ /* 0x000fc40000004100 */
[----:B------:R-:W-:Y:S01]  /*0d40*/  FMUL.FTZ R36, R159, R36 ;  /* 0x000000249f247220 */ /* 0x000fe20000410000 */
[----:B------:R-:W-:Y:S01]  /*0d50*/  FFMA.FTZ R46, R162, R173, R3 ;  /* 0x000000ada22e7223 */ /* 0x000fe20000010003 */
[----:B------:R-:W-:Y:S01]  /*0d60*/  FMUL.FTZ R3, R152, R177 ;  /* 0x000000b198037220 */ /* 0x000fe20000410000 */
[----:B------:R-:W-:Y:S02]  /*0d70*/  HADD2.F32 R174, -RZ, R43.H0_H0 ;  /* 0x2000002bffae7230 */ /* 0x000fe40000004100 */
[----:B------:R-:W-:Y:S01]  /*0d80*/  FADD.FTZ R132, R2, R132 ;  /* 0x0000008402847221 */ /* 0x000fe20000010000 */
[-C--:B------:R-:W-:Y:S01]  /*0d90*/  FFMA.FTZ R135, R0, R2.reuse, R135 ;  /* 0x0000000200877223 */ /* 0x080fe20000010087 */
[----:B------:R-:W-:Y:S01]  /*0da0*/  FFMA.FTZ R43, R167, R2, R36 ;  /* 0x00000002a72b7223 */ /* 0x000fe20000010024 */
[-C--:B------:R-:W-:Y:S01]  /*0db0*/  FMUL.FTZ R44, R155, R172.reuse ;  /* 0x000000ac9b2c7220 */ /* 0x080fe20000410000 */
[----:B------:R-:W-:Y:S01]  /*0dc0*/  FADD.FTZ R117, R172, R117 ;  /* 0x00000075ac757221 */ /* 0x000fe20000010000 */
[----:B------:R-:W-:Y:S01]  /*0dd0*/  FFMA.FTZ R116, R45, R172, R116 ;  /* 0x000000ac2d747223 */ /* 0x000fe20000010074 */
[----:B------:R-:W-:-:S02]  /*0de0*/  HADD2.F32 R176, -RZ, R35.H0_H0 ;  /* 0x20000023ffb07230 */ /* 0x000fc40000004100 */
[----:B------:R-:W-:Y:S01]  /*0df0*/  FFMA.FTZ R172, R160, R175, R3 ;  /* 0x000000afa0ac7223 */ /* 0x000fe20000010003 */
[--C-:B------:R-:W-:Y:S02]  /*0e00*/  HADD2.F32 R2, -RZ, R56.reuse.H0_H0 ;  /* 0x20000038ff027230 */ /* 0x100fe40000004100 */
[C---:B------:R-:W-:Y:S01]  /*0e10*/  FADD.FTZ R35, -R68.reuse, R47 ;  /* 0x0000002f44237221 */ /* 0x040fe20000010100 */
[C---:B------:R-:W-:Y:S01]  /*0e20*/  FADD.FTZ R3, -R68.reuse, R48 ;  /* 0x0000003044037221 */ /* 0x040fe20000010100 */
[----:B------:R-:W-:Y:S01]  /*0e30*/  FADD.FTZ R49, -R68, R49 ;  /* 0x0000003144317221 */ /* 0x000fe20000010100 */
[----:B------:R-:W-:Y:S02]  /*0e40*/  HADD2.F32 R56, -RZ, R56.H1_H1 ;  /* 0x30000038ff387230 */ /* 0x000fe40000004100 */
[----:B------:R-:W-:Y:S01]  /*0e50*/  FMUL.FTZ R47, R170, R33 ;  /* 0x00000021aa2f7220 */ /* 0x000fe20000410000 */
[----:B------:R-:W-:Y:S01]  /*0e60*/  FADD.FTZ R33, -R68, R50 ;  /* 0x0000003244217221 */ /* 0x000fe20000010100 */
[----:B------:R-:W-:-:S02]  /*0e70*/  HADD2.F32 R50, -RZ, R52.H1_H1 ;  /* 0x30000034ff327230 */ /* 0x000fc40000004100 */
[C---:B------:R-:W-:Y:S01]  /*0e80*/  FMUL.FTZ R48, R170.reuse, R3 ;  /* 0x00000003aa307220 */ /* 0x040fe20000410000 */
[----:B------:R-:W-:Y:S01]  /*0e90*/  FMUL.FTZ R49, R170, R49 ;  /* 0x00000031aa317220 */ /* 0x000fe20000410000 */
[----:B------:R-:W-:Y:S01]  /*0ea0*/  FMUL.FTZ R3, R142, R56 ;  /* 0x000000388e037220 */ /* 0x000fe20000410000 */
[----:B------:R-:W-:Y:S01]  /*0eb0*/  FADD.FTZ R111, R173, R111 ;  /* 0x0000006fad6f7221 */ /* 0x000fe20000010000 */
[----:B------:R-:W-:Y:S01]  /*0ec0*/  FFMA.FTZ R114, R47, R173, R114 ;  /* 0x000000ad2f727223 */ /* 0x000fe20000010072 */
[----:B------:R-:W-:Y:S01]  /*0ed0*/  FMUL.FTZ R173, R170, R35 ;  /* 0x00000023aaad7220 */ /* 0x000fe20000410000 */
[----:B------:R-:W-:Y:S01]  /*0ee0*/  FADD.FTZ R35, -R68, R51 ;  /* 0x0000003344237221 */ /* 0x000fe20000010100 */
[----:B------:R-:W-:Y:S01]  /*0ef0*/  FADD.FTZ R77, R50, R77 ;  /* 0x0000004d324d7221 */ /* 0x000fe20000010000 */
[-C--:B------:R-:W-:Y:S01]  /*0f00*/  FFMA.FTZ R78, R49, R50.reuse, R78 ;  /* 0x00000032314e7223 */ /* 0x080fe2000001004e */
[----:B------:R-:W-:Y:S02]  /*0f10*/  HADD2.F32 R51, -RZ, R52.H0_H0 ;  /* 0x20000034ff337230 */ /* 0x000fe40000004100 */
[----:B------:R-:W-:Y:S01]  /*0f20*/  FFMA.FTZ R50, R150, R50, R3 ;  /* 0x0000003296327223 */ /* 0x000fe20000010003 */
[----:B------:R-:W-:Y:S01]  /*0f30*/  FADD.FTZ R74, R2, R74 ;  /* 0x0000004a024a7221 */ /* 0x000fe20000010000 */
[-C--:B------:R-:W-:Y:S01]  /*0f40*/  FFMA.FTZ R75, R48, R2.reuse, R75 ;  /* 0x00000002304b7223 */ /* 0x080fe2000001004b */
[----:B------:R-:W-:Y:S01]  /*0f50*/  FADD.FTZ R3, -R68, R60 ;  /* 0x0000003c44037221 */ /* 0x000fe20000010100 */
[----:B------:R-:W-:Y:S01]  /*0f60*/  FMUL.FTZ R2, R143, R2 ;  /* 0x000000028f027220 */ /* 0x000fe20000410000 */
[----:B------:R-:W-:Y:S01]  /*0f70*/  FADD.FTZ R80, R56, R80 ;  /* 0x0000005038507221 */ /* 0x000fe20000010000 */
[----:B------:R-:W-:Y:S01]  /*0f80*/  FFMA.FTZ R81, R49, R56, R81 ;  /* 0x0000003831517223 */ /* 0x000fe20000010051 */
[----:B------:R-:W-:Y:S01]  /*0f90*/  FADD.FTZ R123, R42, R123 ;  /* 0x0000007b2a7b7221 */ /* 0x000fe20000010000 */
[-C--:B------:R-:W-:Y:S01]  /*0fa0*/  FFMA.FTZ R124, R65, R42.reuse, R124 ;  /* 0x0000002a417c7223 */ /* 0x080fe2000001007c */
[----:B------:R-:W-:Y:S01]  /*0fb0*/  FADD.FTZ R76, R51, R76 ;  /* 0x0000004c334c7221 */ /* 0x000fe20000010000 */
[----:B------:R-:W-:Y:S01]  /*0fc0*/  FFMA.FTZ R79, R48, R51, R79 ;  /* 0x00000033304f7223 */ /* 0x000fe2000001004f */
[----:B------:R-:W-:Y:S01]  /*0fd0*/  FMUL.FTZ R56, R170, R3 ;  /* 0x00000003aa387220 */ /* 0x000fe20000410000 */
[----:B------:R-:W-:Y:S01]  /*0fe0*/  FMUL.FTZ R42, R157, R42 ;  /* 0x0000002a9d2a7220 */ /* 0x000fe20000410000 */
[----:B------:R-:W-:Y:S01]  /*0ff0*/  FFMA.FTZ R51, R151, R51, R2 ;  /* 0x0000003397337223 */ /* 0x000fe20000010002 */
[----:B------:R-:W-:Y:S01]  /*1000*/  FADD.FTZ R3, RZ, R43 ;  /* 0x0000002bff037221 */ /* 0x000fe20000010000 */
[----:B------:R-:W-:Y:S01]  /*1010*/  FFMA.FTZ R2, R0, R43, RZ ;  /* 0x0000002b00027223 */ /* 0x000fe200000100ff */
[----:B------:R-:W-:-:S02]  /*1020*/  FFMA.FTZ R42, R165, R38, R42 ;  /* 0x00000026a52a7223 */ /* 0x000fc4000001002a */
[----:B------:R-:W-:Y:S01]  /*1030*/  FADD.FTZ R3, R40, R3 ;  /* 0x0000000328037221 */ /* 0x000fe20000010000 */
[----:B------:R-:W-:Y:S01]  /*1040*/  FFMA.FTZ R2, R41, R40, R2 ;  /* 0x0000002829027223 */ /* 0x000fe20000010002 */
[----:B------:R-:W-:Y:S01]  /*1050*/  FADD.FTZ R113, R34, R113 ;  /* 0x0000007122717221 */ /* 0x000fe20000010000 */
[----:B------:R-:W-:Y:S01]  /*1060*/  FFMA.FTZ R112, R47, R34, R112 ;  /* 0x000000222f707223 */ /* 0x000fe20000010070 */
[----:B------:R-:W-:Y:S02]  /*1070*/  HADD2.F32 R34, -RZ, R57.H0_H0 ;  /* 0x20000039ff227230 */ /* 0x000fe40000004100 */
[----:B------:R-:W-:Y:S01]  /*1080*/  FMUL.FTZ R52, R170, R33 ;  /* 0x00000021aa347220 */ /* 0x000fe20000410000 */
[----:B------:R-:W-:Y:S01]  /*1090*/  FADD.FTZ R3, R42, R3 ;  /* 0x000000032a037221 */ /* 0x000fe20000010000 */
[----:B------:R-:W-:Y:S01]  /*10a0*/  FFMA.FTZ R2, R65, R42, R2 ;  /* 0x0000002a41027223 */ /* 0x000fe20000010002 */
[----:B------:R-:W-:Y:S01]  /*10b0*/  FADD.FTZ R127, R32, R127 ;  /* 0x0000007f207f7221 */ /* 0x000fe20000010000 */
[----:B------:R-:W-:Y:S01]  /*10c0*/  FFMA.FTZ R128, R41, R32, R128 ;  /* 0x0000002029807223 */ /* 0x000fe20000010080 */
[----:B------:R-:W-:Y:S01]  /*10d0*/  FADD.FTZ R115, R66, R115 ;  /* 0x0000007342737221 */ /* 0x000fe20000010000 */
[-C--:B------:R-:W-:Y:S01]  /*10e0*/  FFMA.FTZ R44, R163, R66.reuse, R44 ;  /* 0x00000042a32c7223 */ /* 0x080fe2000001002c */
[----:B------:R-:W-:Y:S01]  /*10f0*/  FFMA.FTZ R118, R45, R66, R118 ;  /* 0x000000422d767223 */ /* 0x000fe20000010076 */
[----:B------:R-:W-:Y:S01]  /*1100*/  FMUL.FTZ R66, R153, R176 ;  /* 0x000000b099427220 */ /* 0x000fe20000410000 */
[----:B------:R-:W-:Y:S01]  /*1110*/  FMUL.FTZ R69, R170, R69 ;  /* 0x00000045aa457220 */ /* 0x000fe20000410000 */
[----:B------:R-:W-:-:S02]  /*1120*/  HADD2.F32 R32, -RZ, R53.H0_H0 ;  /* 0x20000035ff207230 */ /* 0x000fc40000004100 */
[----:B------:R-:W-:Y:S01]  /*1130*/  FADD.FTZ R125, R38, R125 ;  /* 0x0000007d267d7221 */ /* 0x000fe20000010000 */
[----:B------:R-:W-:Y:S02]  /*1140*/  HADD2.F32 R36, -RZ, R53.H1_H1 ;  /* 0x30000035ff247230 */ /* 0x000fe40000004100 */
[----:B------:R-:W-:Y:S01]  /*1150*/  FFMA.FTZ R126, R65, R38, R126 ;  /* 0x00000026417e7223 */ /* 0x000fe2000001007e */
[----:B------:R-:W-:Y:S02]  /*1160*/  HADD2.F32 R57, -RZ, R57.H1_H1 ;  /* 0x30000039ff397230 */ /* 0x000fe40000004100 */
[----:B------:R-:W-:Y:S01]  /*1170*/  FMUL.FTZ R53, R170, R35 ;  /* 0x00000023aa357220 */ /* 0x000fe20000410000 */
[----:B------:R-:W-:Y:S01]  /*1180*/  FADD.FTZ R83, R34, R83 ;  /* 0x0000005322537221 */ /* 0x000fe20000010000 */
[----:B------:R-:W-:Y:S01]  /*1190*/  FFMA.FTZ R84, R52, R34, R84 ;  /* 0x0000002234547223 */ /* 0x000fe20000010054 */
[----:B------:R-:W-:Y:S01]  /*11a0*/  FADD.FTZ R3, R64, R3 ;  /* 0x0000000340037221 */ /* 0x000fe20000010000 */
[----:B------:R-:W-:-:S02]  /*11b0*/  HADD2.F32 R38, -RZ, R58.H0_H0 ;  /* 0x2000003aff267230 */ /* 0x000fc40000004100 */
[----:B------:R-:W-:Y:S01]  /*11c0*/  FMUL.FTZ R34, R141, R34 ;  /* 0x000000228d227220 */ /* 0x000fe20000410000 */
[----:B------:R-:W-:Y:S01]  /*11d0*/  FFMA.FTZ R2, R67, R64, R2 ;  /* 0x0000004043027223 */ /* 0x000fe20000010002 */
[----:B------:R-:W-:Y:S01]  /*11e0*/  FADD.FTZ R107, R174, R107 ;  /* 0x0000006bae6b7221 */ /* 0x000fe20000010000 */
[-C--:B------:R-:W-:Y:S01]  /*11f0*/  FFMA.FTZ R66, R161, R174.reuse, R66 ;  /* 0x000000aea1427223 */ /* 0x080fe20000010042 */
[----:B------:R-:W-:Y:S01]  /*1200*/  FFMA.FTZ R110, R69, R174, R110 ;  /* 0x000000ae456e7223 */ /* 0x000fe2000001006e */
[--C-:B------:R-:W-:Y:S02]  /*1210*/  HADD2.F32 R174, -RZ, R55.reuse.H0_H0 ;  /* 0x20000037ffae7230 */ /* 0x100fe40000004100 */
[----:B------:R-:W-:Y:S01]  /*1220*/  FADD.FTZ R86, R57, R86 ;  /* 0x0000005639567221 */ /* 0x000fe20000010000 */
[----:B------:R-:W-:Y:S02]  /*1230*/  HADD2.F32 R179, -RZ, R55.H1_H1 ;  /* 0x30000037ffb37230 */ /* 0x000fe40000004100 */
[----:B------:R-:W-:Y:S01]  /*1240*/  FFMA.FTZ R85, R53, R57, R85 ;  /* 0x0000003935557223 */ /* 0x000fe20000010055 */
[----:B------:R-:W-:Y:S01]  /*1250*/  FADD.FTZ R3, R44, R3 ;  /* 0x000000032c037221 */ /* 0x000fe20000010000 */
[----:B------:R-:W-:Y:S01]  /*1260*/  FADD.FTZ R109, R176, R109 ;  /* 0x0000006db06d7221 */ /* 0x000fe20000010000 */
[----:B------:R-:W-:Y:S01]  /*1270*/  FFMA.FTZ R108, R69, R176, R108 ;  /* 0x000000b0456c7223 */ /* 0x000fe2000001006c */
[----:B------:R-:W-:-:S02]  /*1280*/  HADD2.F32 R37, -RZ, R54.H0_H0 ;  /* 0x20000036ff257230 */ /* 0x000fc40000004100 */
[----:B------:R-:W-:Y:S01]  /*1290*/  FADD.FTZ R82, R32, R82 ;  /* 0x0000005220527221 */ /* 0x000fe20000010000 */
[----:B------:R-:W-:Y:S01]  /*12a0*/  FMUL.FTZ R57, R140, R57 ;  /* 0x000000398c397220 */ /* 0x000fe20000410000 */
[-C--:B------:R-:W-:Y:S01]  /*12b0*/  FFMA.FTZ R89, R52, R32.reuse, R89 ;  /* 0x0000002034597223 */ /* 0x080fe20000010059 */
[----:B------:R-:W-:Y:S01]  /*12c0*/  FFMA.FTZ R55, R149, R32, R34 ;  /* 0x0000002095377223 */ /* 0x000fe20000010022 */
[----:B------:R-:W-:Y:S01]  /*12d0*/  FFMA.FTZ R2, R45, R44, R2 ;  /* 0x0000002c2d027223 */ /* 0x000fe20000010002 */
[----:B------:R-:W-:Y:S01]  /*12e0*/  FADD.FTZ R72, R175, R72 ;  /* 0x00000048af487221 */ /* 0x000fe20000010000 */
[----:B------:R-:W-:Y:S01]  /*12f0*/  FFMA.FTZ R106, R173, R175, R106 ;  /* 0x000000afad6a7223 */ /* 0x000fe2000001006a */
[----:B------:R-:W-:Y:S02]  /*1300*/  HADD2.F32 R176, -RZ, R59.H0_H0 ;  /* 0x2000003bffb07230 */ /* 0x000fe40000004100 */
[----:B------:R-:W-:Y:S01]  /*1310*/  FMUL.FTZ R32, R139, R38 ;  /* 0x000000268b207220 */ /* 0x000fe20000410000 */
[----:B------:R-:W-:-:S02]  /*1320*/  HADD2.F32 R175, -RZ, R58.H1_H1 ;  /* 0x3000003affaf7230 */ /* 0x000fc40000004100 */
[----:B------:R-:W-:Y:S01]  /*1330*/  FADD.FTZ R3, R46, R3 ;  /* 0x000000032e037221 */ /* 0x000fe20000010000 */
[----:B------:R-:W-:Y:S02]  /*1340*/  HADD2.F32 R39, -RZ, R54.H1_H1 ;  /* 0x30000036ff277230 */ /* 0x000fe40000004100 */
[----:B------:R-:W-:Y:S01]  /*1350*/  FFMA.FTZ R54, R148, R36, R57 ;  /* 0x0000002494367223 */ /* 0x000fe20000010039 */
[----:B------:R-:W-:Y:S01]  /*1360*/  FFMA.FTZ R2, R47, R46, R2 ;  /* 0x0000002e2f027223 */ /* 0x000fe20000010002 */
[----:B------:R-:W-:Y:S01]  /*1370*/  FFMA.FTZ R57, R147, R37, R32 ;  /* 0x0000002593397223 */ /* 0x000fe20000010020 */
[----:B------:R-:W-:Y:S01]  /*1380*/  FMUL.FTZ R32, R137, R176 ;  /* 0x000000b089207220 */ /* 0x000fe20000410000 */
[----:B------:R-:W-:Y:S01]  /*1390*/  FMUL.FTZ R33, R138, R175 ;  /* 0x000000af8a217220 */ /* 0x000fe20000410000 */
[----:B------:R-:W-:Y:S01]  /*13a0*/  FADD.FTZ R3, R66, R3 ;  /* 0x0000000342037221 */ /* 0x000fe20000010000 */
[----:B------:R-:W-:Y:S01]  /*13b0*/  FADD.FTZ R71, R177, R71 ;  /* 0x00000047b1477221 */ /* 0x000fe20000010000 */
[----:B------:R-:W-:Y:S01]  /*13c0*/  FFMA.FTZ R70, R173, R177, R70 ;  /* 0x000000b1ad467223 */ /* 0x000fe20000010046 */
[----:B------:R-:W-:Y:S01]  /*13d0*/  FFMA.FTZ R2, R69, R66, R2 ;  /* 0x0000004245027223 */ /* 0x000fe20000010002 */
[----:B------:R-:W-:Y:S01]  /*13e0*/  FADD.FTZ R177, -R68, R63 ;  /* 0x0000003f44b17221 */ /* 0x000fe20000010100 */
        /* <DEDUP_REMOVED lines=10> */
[----:B------:R-:W-:Y:S02]  /*1490*/  FADD.FTZ R61, -R68, R61 ;  /* 0x0000003d443d7221 */ /* 0x000fe40000010100 */
[----:B------:R-:W-:Y:S01]  /*14a0*/  FADD.FTZ R32, R33, R54 ;  /* 0x0000003621207221 */ /* 0x000fe20000010000 */
[----:B------:R-:W-:Y:S01]  /*14b0*/  FFMA.FTZ R3, R53, R54, R2 ;  /* 0x0000003635037223 */ /* 0x000fe20000010002 */
[----:B------:R-:W-:Y:S02]  /*14c0*/  HADD2.F32 R59, -RZ, R59.H1_H1 ;  /* 0x3000003bff3b7230 */ /* 0x000fe40000004100 */
[----:B------:R-:W-:Y:S01]  /*14d0*/  FMUL.FTZ R61, R170, R61 ;  /* 0x0000003daa3d7220 */ /* 0x000fe20000410000 */
[----:B------:R-:W-:Y:S01]  /*14e0*/  FADD.FTZ R35, -R68, R62 ;  /* 0x0000003e44237221 */ /* 0x000fe20000010100 */
[----:B------:R-:W-:Y:S01]  /*14f0*/  FADD.FTZ R33, R32, R57 ;  /* 0x0000003920217221 */ /* 0x000fe20000010000 */
[----:B------:R-:W-:Y:S01]  /*1500*/  FFMA.FTZ R2, R56, R57, R3 ;  /* 0x0000003938027223 */ /* 0x000fe20000010003 */
[----:B------:R-:W-:Y:S01]  /*1510*/  FADD.FTZ R96, R175, R96 ;  /* 0x00000060af607221 */ /* 0x000fe20000010000 */
[----:B------:R-:W-:Y:S01]  /*1520*/  FFMA.FTZ R94, R61, R175, R94 ;  /* 0x000000af3d5e7223 */ /* 0x000fe2000001005e */
[----:B------:R-:W-:Y:S01]  /*1530*/  FMUL.FTZ R60, R170, R35 ;  /* 0x00000023aa3c7220 */ /* 0x000fe20000410000 */
[----:B------:R-:W-:Y:S01]  /*1540*/  FMUL.FTZ R175, R136, R59 ;  /* 0x0000003b88af7220 */ /* 0x000fe20000410000 */
[----:B------:R-:W-:Y:S01]  /*1550*/  SHF.R.U32.HI R34, RZ, 0x5, R73 ;  /* 0x00000005ff227819 */ /* 0x000fe20000011649 */
[----:B------:R-:W-:Y:S01]  /*1560*/  FADD.FTZ R32, R33, R58 ;  /* 0x0000003a21207221 */ /* 0x000fe20000010000 */
[----:B------:R-:W-:Y:S01]  /*1570*/  FFMA.FTZ R3, R61, R58, R2 ;  /* 0x0000003a3d037223 */ /* 0x000fe20000010002 */
[----:B------:R-:W-:Y:S01]  /*1580*/  FMUL.FTZ R62, R170, R177 ;  /* 0x000000b1aa3e7220 */ /* 0x000fe20000410000 */
[----:B------:R-:W-:Y:S01]  /*1590*/  FFMA.FTZ R175, R144, R179, R175 ;  /* 0x000000b390af7223 */ /* 0x000fe200000100af */
[----:B------:R-:W-:Y:S01]  /*15a0*/  LOP3.LUT R35, R34, 0x7fffffc, RZ, 0xc0, !PT ;  /* 0x07fffffc22237812 */ /* 0x000fe200078ec0ff */
        /* <DEDUP_REMOVED lines=40> */
.L_x_1737:
        /* <DEDUP_REMOVED lines=55> */
[----:B------:R-:W-:Y:S01]  /*1ba0*/  FMUL.FTZ R65, R170, R65 ;  /* 0x00000041aa417220 */ /* 0x000fe20000410000 */
[----:B------:R-:W-:Y:S01]  /*1bb0*/  FADD.FTZ R67, R64, -R67 ;  /* 0x8000004340437221 */ /* 0x000fe20000010000 */
[C---:B------:R-:W-:Y:S01]  /*1bc0*/  FMUL.FTZ R51, R170.reuse, R3 ;  /* 0x00000003aa337220 */ /* 0x040fe20000410000 */
[----:B------:R-:W-:Y:S01]  /*1bd0*/  FMUL.FTZ R69, R170, R69 ;  /* 0x00000045aa457220 */ /* 0x000fe20000410000 */
[----:B------:R-:W-:Y:S01]  /*1be0*/  FADD.FTZ R43, R43, -R0 ;  /* 0x800000002b2b7221 */ /* 0x000fe20000010000 */
[----:B------:R-:W-:Y:S01]  /*1bf0*/  FADD.FTZ R41, R40, -R41 ;  /* 0x8000002928297221 */ /* 0x000fe20000010000 */
[----:B------:R-:W-:Y:S01]  /*1c00*/  FMUL.FTZ R38, R170, R67 ;  /* 0x00000043aa267220 */ /* 0x000fe20000410000 */
[----:B-----5:R-:W-:Y:S01]  /*1c10*/  @P2 FADD.FTZ R65, R6, R65 ;  /* 0x0000004106412221 */ /* 0x020fe20000010000 */
[----:B------:R-:W-:Y:S01]  /*1c20*/  FMUL.FTZ R54, R170, R35 ;  /* 0x00000023aa367220 */ /* 0x000fe20000410000 */
[----:B------:R-:W-:Y:S01]  /*1c30*/  @P2 FADD.FTZ R69, R10, R69 ;  /* 0x000000450a452221 */ /* 0x000fe20000010000 */
[----:B------:R-:W-:Y:S01]  /*1c40*/  @P2 FADD.FTZ R51, R8, R51 ;  /* 0x0000003308332221 */ /* 0x000fe20000010000 */
[C---:B------:R-:W-:Y:S01]  /*1c50*/  FMUL.FTZ R43, R170.reuse, R43 ;  /* 0x0000002baa2b7220 */ /* 0x040fe20000410000 */
[C---:B------:R-:W-:Y:S01]  /*1c60*/  FMUL.FTZ R32, R170.reuse, R41 ;  /* 0x00000029aa207220 */ /* 0x040fe20000410000 */
[----:B------:R-:W1:Y:S01]  /*1c70*/  @P3 LDC.64 R34, c[0x0][0x300] ;  /* 0x0000c000ff223b82 */ /* 0x000e620000000a00 */
[----:B------:R-:W-:Y:S01]  /*1c80*/  FMUL.FTZ R53, R170, R33 ;  /* 0x00000021aa357220 */ /* 0x000fe20000410000 */
[----:B------:R-:W-:Y:S01]  /*1c90*/  @P2 FADD.FTZ R38, R7, R38 ;  /* 0x0000002607262221 */ /* 0x000fe20000010000 */
[----:B------:R-:W-:Y:S01]  /*1ca0*/  @P3 F2FP.F16.F32.PACK_AB R33, RZ, R65 ;  /* 0x00000041ff21323e */ /* 0x000fe200000000ff */
[----:B------:R-:W-:Y:S01]  /*1cb0*/  @P2 FADD.FTZ R43, R4, R43 ;  /* 0x0000002b042b2221 */ /* 0x000fe20000010000 */
[----:B------:R-:W-:Y:S01]  /*1cc0*/  @P3 F2FP.F16.F32.PACK_AB R37, RZ, R69 ;  /* 0x00000045ff25323e */ /* 0x000fe200000000ff */
[----:B------:R-:W-:Y:S01]  /*1cd0*/  @P2 FADD.FTZ R32, R5, R32 ;  /* 0x0000002005202221 */ /* 0x000fe20000010000 */
[----:B------:R-:W-:Y:S01]  /*1ce0*/  @P3 F2FP.F16.F32.PACK_AB R36, RZ, R51 ;  /* 0x00000033ff24323e */ /* 0x000fe200000000ff */
[----:B------:R-:W2:Y:S01]  /*1cf0*/  LDC.64 R2, c[0x0][0x2f8] ;  /* 0x0000be00ff027b82 */ /* 0x000ea20000000a00 */
[----:B------:R-:W-:Y:S01]  /*1d00*/  FADD.FTZ R47, R46, -R47 ;  /* 0x8000002f2e2f7221 */ /* 0x000fe20000010000 */
[----:B------:R-:W-:Y:S01]  /*1d10*/  FADD.FTZ R173, R172, -R173 ;  /* 0x800000adacad7221 */ /* 0x000fe20000010000 */
[----:B------:R-:W-:Y:S01]  /*1d20*/  @P3 PRMT R21, R33, 0x7610, R21 ;  /* 0x0000761021153816 */ /* 0x000fe20000000015 */
[----:B------:R-:W-:Y:S01]  /*1d30*/  FADD.FTZ R49, R50, -R49 ;  /* 0x8000003132317221 */ /* 0x000fe20000010000 */
[----:B------:R-:W-:Y:S01]  /*1d40*/  @P3 F2FP.F16.F32.PACK_AB R41, RZ, R38 ;  /* 0x00000026ff29323e */ /* 0x000fe200000000ff */
[----:B0-----:R-:W-:Y:S01]  /*1d50*/  @P1 IMAD.WIDE.U32 R44, R171, 0x20, R44 ;  /* 0x00000020ab2c1825 */ /* 0x001fe200078e002c */
[----:B------:R-:W-:-:S03]  /*1d60*/  @P3 PRMT R23, R37, 0x7610, R23 ;  /* 0x0000761025173816 */ /* 0x000fc60000000017 */
[----:B------:R-:W-:Y:S01]  /*1d70*/  FMUL.FTZ R42, R170, R47 ;  /* 0x0000002faa2a7220 */ /* 0x000fe20000410000 */
[----:B------:R-:W-:Y:S01]  /*1d80*/  @P3 PRMT R22, R36, 0x7610, R22 ;  /* 0x0000761024163816 */ /* 0x000fe20000000016 */
[----:B------:R-:W-:Y:S01]  /*1d90*/  FMUL.FTZ R50, R170, R173 ;  /* 0x000000adaa327220 */ /* 0x000fe20000410000 */
[C---:B------:R-:W-:Y:S01]  /*1da0*/  SEL R39, R38.reuse, R27, P4 ;  /* 0x0000001b26277207 */ /* 0x040fe20002000000 */
[----:B------:R-:W-:Y:S01]  /*1db0*/  @P2 FADD.FTZ R42, R9, R42 ;  /* 0x0000002a092a2221 */ /* 0x000fe20000010000 */
[----:B------:R-:W-:Y:S01]  /*1dc0*/  F2FP.F16.F32.PACK_AB R33, R38, R65 ;  /* 0x000000412621723e */ /* 0x000fe200000000ff */
[----:B------:R-:W-:Y:S01]  /*1dd0*/  @P2 FADD.FTZ R50, R11, R50 ;  /* 0x000000320b322221 */ /* 0x000fe20000010000 */
[----:B------:R-:W-:Y:S01]  /*1de0*/  SEL R37, R32, R25, P4 ;  /* 0x0000001920257207 */ /* 0x000fe20002000000 */
[----:B------:R-:W-:Y:S01]  /*1df0*/  FADD.FTZ R55, R55, -R52 ;  /* 0x8000003437377221 */ /* 0x000fe20000010000 */
[----:B------:R-:W-:Y:S01]  /*1e00*/  SEL R36, R43, R24, P4 ;  /* 0x000000182b247207 */ /* 0x000fe20002000000 */
[----:B------:R-:W-:Y:S01]  /*1e10*/  FADD.FTZ R57, R57, -R56 ;  /* 0x8000003839397221 */ /* 0x000fe20000010000 */
[----:B------:R-:W-:Y:S01]  /*1e20*/  SEL R38, R65, R26, P4 ;  /* 0x0000001a41267207 */ /* 0x000fe20002000000 */
[----:B------:R-:W-:Y:S01]  /*1e30*/  FADD.FTZ R63, R63, -R60 ;  /* 0x8000003c3f3f7221 */ /* 0x000fe20000010000 */
[----:B------:R-:W-:Y:S01]  /*1e40*/  @P3 F2FP.F16.F32.PACK_AB R0, RZ, R43 ;  /* 0x0000002bff00323e */ /* 0x000fe200000000ff */
[----:B------:R-:W-:Y:S01]  /*1e50*/  FADD.FTZ R61, R58, -R61 ;  /* 0x8000003d3a3d7221 */ /* 0x000fe20000010000 */
[----:B------:R-:W-:Y:S01]  /*1e60*/  @P3 F2FP.F16.F32.PACK_AB R47, RZ, R50 ;  /* 0x00000032ff2f323e */ /* 0x000fe200000000ff */
[----:B------:R0:W-:Y:S01]  /*1e70*/  @P1 STG.E.128 desc[UR4][R44.64], R36 ;  /* 0x000000242c001986 */ /* 0x0001e2000c101d04 */
[----:B------:R-:W-:Y:S01]  /*1e80*/  @P3 F2FP.F16.F32.PACK_AB R46, RZ, R42 ;  /* 0x0000002aff2e323e */ /* 0x000fe200000000ff */
[----:B------:R-:W-:Y:S01]  /*1e90*/  FADD.FTZ R175, R175, -R62 ;  /* 0x8000003eafaf7221 */ /* 0x000fe20000010000 */
[----:B------:R-:W-:Y:S01]  /*1ea0*/  @P3 F2FP.F16.F32.PACK_AB R40, RZ, R32 ;  /* 0x00000020ff28323e */ /* 0x000fe200000000ff */
[----:B------:R-:W-:Y:S01]  /*1eb0*/  FMUL.FTZ R55, R170, R55 ;  /* 0x00000037aa377220 */ /* 0x000fe20000410000 */
[----:B------:R-:W-:Y:S01]  /*1ec0*/  @P3 PRMT R20, R0, 0x7610, R20 ;  /* 0x0000761000143816 */ /* 0x000fe20000000014 */
[C---:B------:R-:W-:Y:S01]  /*1ed0*/  FMUL.FTZ R57, R170.reuse, R57 ;  /* 0x00000039aa397220 */ /* 0x040fe20000410000 */
[----:B------:R-:W-:Y:S01]  /*1ee0*/  @P3 PRMT R23, R23, 0x5410, R47 ;  /* 0x0000541017173816 */ /* 0x000fe2000000002f */
[----:B------:R-:W-:Y:S01]  /*1ef0*/  FMUL.FTZ R63, R170, R63 ;  /* 0x0000003faa3f7220 */ /* 0x000fe20000410000 */
[----:B------:R-:W-:Y:S01]  /*1f00*/  @P3 PRMT R22, R22, 0x5410, R46 ;  /* 0x0000541016163816 */ /* 0x000fe2000000002e */
[----:B-1----:R-:W-:Y:S01]  /*1f10*/  @P3 IMAD.WIDE.U32 R46, R171, 0x10, R34 ;  /* 0x00000010ab2e3825 */ /* 0x002fe200078e0022 */
[----:B------:R-:W-:-:S03]  /*1f20*/  @P3 PRMT R21, R21, 0x5410, R41 ;  /* 0x0000541015153816 */ /* 0x000fc60000000029 */
[----:B------:R-:W-:Y:S01]  /*1f30*/  FMUL.FTZ R52, R170, R49 ;  /* 0x00000031aa347220 */ /* 0x000fe20000410000 */
[----:B------:R-:W-:Y:S01]  /*1f40*/  F2FP.F16.F32.PACK_AB R32, R32, R43 ;  /* 0x0000002b2020723e */ /* 0x000fe200000000ff */
[----:B------:R-:W-:Y:S01]  /*1f50*/  FMUL.FTZ R56, R170, R61 ;  /* 0x0000003daa387220 */ /* 0x000fe20000410000 */
[----:B------:R-:W-:Y:S01]  /*1f60*/  @P3 PRMT R20, R20, 0x5410, R40 ;  /* 0x0000541014143816 */ /* 0x000fe20000000028 */
[----:B--2---:R-:W-:Y:S01]  /*1f70*/  IMAD.WIDE.U32 R48, R171, 0x10, R2 ;  /* 0x00000010ab307825 */ /* 0x004fe200078e0002 */
[C---:B------:R-:W-:Y:S01]  /*1f80*/  SEL R41, R42.reuse, R29, P4 ;  /* 0x0000001d2a297207 */ /* 0x040fe20002000000 */
[----:B0-----:R-:W0:Y:S01]  /*1f90*/  @P1 LDC.64 R38, c[0x0][0x308] ;  /* 0x0000c200ff261b82 */ /* 0x001e220000000a00 */
[----:B------:R-:W-:Y:S01]  /*1fa0*/  F2FP.F16.F32.PACK_AB R34, R42, R51 ;  /* 0x000000332a22723e */ /* 0x000fe200000000ff */
[----:B------:R-:W-:Y:S01]  /*1fb0*/  FMUL.FTZ R170, R170, R175 ;  /* 0x000000afaaaa7220 */ /* 0x000fe20000410000 */
[----:B------:R-:W-:Y:S01]  /*1fc0*/  SEL R40, R51, R28, P4 ;  /* 0x0000001c33287207 */ /* 0x000fe20002000000 */
[----:B------:R-:W-:Y:S01]  /*1fd0*/  @P2 FADD.FTZ R53, R12, R53 ;  /* 0x000000350c352221 */ /* 0x000fe20000010000 */
[----:B------:R-:W-:Y:S01]  /*1fe0*/  SEL R43, R50, R31, P4 ;  /* 0x0000001f322b7207 */ /* 0x000fe20002000000 */
[----:B------:R-:W-:Y:S01]  /*1ff0*/  @P2 FADD.FTZ R55, R14, R55 ;  /* 0x000000370e372221 */ /* 0x000fe20000010000 */
[----:B------:R-:W-:Y:S01]  /*2000*/  SEL R42, R69, R30, P4 ;  /* 0x0000001e452a7207 */ /* 0x000fe20002000000 */
[----:B------:R-:W1:Y:S01]  /*2010*/  @P3 LDC.64 R36, c[0x0][0x300] ;  /* 0x0000c000ff243b82 */ /* 0x000e620000000a00 */
[----:B------:R-:W-:Y:S01]  /*2020*/  F2FP.F16.F32.PACK_AB R35, R50, R69 ;  /* 0x000000453223723e */ /* 0x000fe200000000ff */
[----:B------:R-:W-:Y:S01]  /*2030*/  @P2 FADD.FTZ R57, R16, R57 ;  /* 0x0000003910392221 */ /* 0x000fe20000010000 */
[----:B------:R-:W-:Y:S01]  /*2040*/  @P2 FADD.FTZ R63, R18, R63 ;  /* 0x0000003f123f2221 */ /* 0x000fe20000010000 */
[----:B------:R2:W-:Y:S01]  /*2050*/  @P1 STG.E.128 desc[UR4][R44.64+0x10], R40 ;  /* 0x000010282c001986 */ /* 0x0005e2000c101d04 */
[----:B------:R-:W-:Y:S01]  /*2060*/  @P2 FADD.FTZ R52, R13, R52 ;  /* 0x000000340d342221 */ /* 0x000fe20000010000 */
[----:B------:R-:W-:Y:S01]  /*2070*/  @P2 FADD.FTZ R54, R15, R54 ;  /* 0x000000360f362221 */ /* 0x000fe20000010000 */
[----:B------:R-:W-:Y:S01]  /*2080*/  @P2 FADD.FTZ R56, R17, R56 ;  /* 0x0000003811382221 */ /* 0x000fe20000010000 */
[----:B------:R-:W-:Y:S01]  /*2090*/  @P2 FADD.FTZ R170, R19, R170 ;  /* 0x000000aa13aa2221 */ /* 0x000fe20000010000 */
[----:B------:R3:W-:Y:S01]  /*20a0*/  STG.E.128 desc[UR4][R48.64], R32 ;  /* 0x0000002030007986 */ /* 0x0007e2000c101d04 */
[----:B------:R-:W-:Y:S01]  /*20b0*/  @P3 F2FP.F16.F32.PACK_AB R51, RZ, R63 ;  /* 0x0000003fff33323e */ /* 0x000fe200000000ff */
[----:B------:R-:W-:Y:S01]  /*20c0*/  IMAD.WIDE.U32 R2, R169, 0x10, R2 ;  /* 0x00000010a9027825 */ /* 0x000fe200078e0002 */
[----:B------:R-:W-:Y:S01]  /*20d0*/  @P3 F2FP.F16.F32.PACK_AB R0, RZ, R53 ;  /* 0x00000035ff00323e */ /* 0x000fe200000000ff */
[----:B------:R4:W-:Y:S01]  /*20e0*/  @P3 STG.E.128 desc[UR4][R46.64], R20 ;  /* 0x000000142e003986 */ /* 0x0009e2000c101d04 */
[----:B------:R-:W-:-:S02]  /*20f0*/  @P3 F2FP.F16.F32.PACK_AB R58, RZ, R170 ;  /* 0x000000aaff3a323e */ /* 0x000fc400000000ff */
[----:B------:R-:W-:Y:S01]  /*2100*/  @P3 F2FP.F16.F32.PACK_AB R50, RZ, R56 ;  /* 0x00000038ff32323e */ /* 0x000fe200000000ff */
[----:B0-----:R-:W-:Y:S01]  /*2110*/  @P1 IMAD.WIDE.U32 R38, R169, 0x20, R38 ;  /* 0x00000020a9261825 */ /* 0x001fe200078e0026 */
[----:B------:R-:W-:Y:S02]  /*2120*/  SEL R24, R53, R24, P4 ;  /* 0x0000001835187207 */ /* 0x000fe40002000000 */
[----:B------:R-:W-:Y:S02]  /*2130*/  SEL R25, R52, R25, P4 ;  /* 0x0000001934197207 */ /* 0x000fe40002000000 */
[----:B--2---:R-:W-:Y:S02]  /*2140*/  @P3 F2FP.F16.F32.PACK_AB R45, RZ, R55 ;  /* 0x00000037ff2d323e */ /* 0x004fe400000000ff */
[----:B------:R-:W-:Y:S01]  /*2150*/  @P3 F2FP.F16.F32.PACK_AB R40, RZ, R52 ;  /* 0x00000034ff28323e */ /* 0x000fe200000000ff */
[----:B-1----:R-:W-:Y:S01]  /*2160*/  @P3 IMAD.WIDE.U32 R36, R169, 0x10, R36 ;  /* 0x00000010a9243825 */ /* 0x002fe200078e0024 */
[----:B------:R-:W-:-:S02]  /*2170*/  SEL R26, R55, R26, P4 ;  /* 0x0000001a371a7207 */ /* 0x000fc40002000000 */
[----:B---3--:R-:W-:Y:S02]  /*2180*/  @P3 F2FP.F16.F32.PACK_AB R49, RZ, R57 ;  /* 0x00000039ff31323e */ /* 0x008fe400000000ff */
[----:B------:R-:W-:Y:S02]  /*2190*/  SEL R27, R54, R27, P4 ;  /* 0x0000001b361b7207 */ /* 0x000fe40002000000 */
[----:B----4-:R-:W-:Y:S02]  /*21a0*/  @P3 F2FP.F16.F32.PACK_AB R47, RZ, R54 ;  /* 0x00000036ff2f323e */ /* 0x010fe400000000ff */
[----:B------:R-:W-:Y:S01]  /*21b0*/  @P3 PRMT R23, R51, 0x7610, R23 ;  /* 0x0000761033173816 */ /* 0x000fe20000000017 */
[----:B------:R0:W-:Y:S01]  /*21c0*/  @P1 STG.E.128 desc[UR4][R38.64], R24 ;  /* 0x0000001826001986 */ /* 0x0001e2000c101d04 */
[----:B------:R-:W-:Y:S02]  /*21d0*/  @P3 PRMT R22, R49, 0x7610, R22 ;  /* 0x0000761031163816 */ /* 0x000fe40000000016 */
[----:B------:R-:W-:-:S02]  /*21e0*/  @P3 PRMT R21, R45, 0x7610, R21 ;  /* 0x000076102d153816 */ /* 0x000fc40000000015 */
[----:B------:R-:W-:Y:S02]  /*21f0*/  @P3 PRMT R20, R0, 0x7610, R20 ;  /* 0x0000761000143816 */ /* 0x000fe40000000014 */
[----:B------:R-:W-:Y:S02]  /*2200*/  SEL R28, R57, R28, P4 ;  /* 0x0000001c391c7207 */ /* 0x000fe40002000000 */
[----:B------:R-:W-:Y:S02]  /*2210*/  SEL R29, R56, R29, P4 ;  /* 0x0000001d381d7207 */ /* 0x000fe40002000000 */
[----:B------:R-:W-:Y:S02]  /*2220*/  SEL R30, R63, R30, P4 ;  /* 0x0000001e3f1e7207 */ /* 0x000fe40002000000 */
[----:B------:R-:W-:Y:S02]  /*2230*/  SEL R31, R170, R31, P4 ;  /* 0x0000001faa1f7207 */ /* 0x000fe40002000000 */
[----:B------:R-:W-:-:S02]  /*2240*/  F2FP.F16.F32.PACK_AB R32, R52, R53 ;  /* 0x000000353420723e */ /* 0x000fc400000000ff */
[----:B------:R-:W-:Y:S01]  /*2250*/  F2FP.F16.F32.PACK_AB R33, R54, R55 ;  /* 0x000000373621723e */ /* 0x000fe200000000ff */
[----:B------:R0:W-:Y:S01]  /*2260*/  @P1 STG.E.128 desc[UR4][R38.64+0x10], R28 ;  /* 0x0000101c26001986 */ /* 0x0001e2000c101d04 */
[----:B------:R-:W-:Y:S02]  /*2270*/  F2FP.F16.F32.PACK_AB R34, R56, R57 ;  /* 0x000000393822723e */ /* 0x000fe400000000ff */
[----:B------:R-:W-:Y:S02]  /*2280*/  F2FP.F16.F32.PACK_AB R35, R170, R63 ;  /* 0x0000003faa23723e */ /* 0x000fe400000000ff */
        /* <DEDUP_REMOVED lines=69> */
.L_x_1724:
        /* <DEDUP_REMOVED lines=31> */
.L_x_1725:
[----:B------:R-:W-:Y:S01]  /*28d0*/  HFMA2.MMA R176, -RZ, RZ, 0, 9.5367431640625e-07 ;  /* 0x00000010ffb07435 */ /* 0x000fe200000001ff */
[----:B------:R-:W-:Y:S02]  /*28e0*/  MOV R174, R32 ;  /* 0x0000002000ae7202 */ /* 0x000fe40000000f00 */
[----:B------:R-:W-:Y:S02]  /*28f0*/  MOV R177, 0x1f ;  /* 0x0000001f00b17802 */ /* 0x000fe40000000f00 */
[----:B------:R-:W-:-:S07]  /*2900*/  MOV R59, 0xffffffff ;  /* 0xffffffff003b7802 */ /* 0x000fce0000000f00 */
[----:B-----5:R-:W-:Y:S05]  /*2910*/  WARPSYNC.COLLECTIVE R59, `(.L_x_1727) ;  /* 0x000000003b087348 */ /* 0x020fea0003c00000 */
[----:B------:R0:W1:Y:S02]  /*2920*/  SHFL.DOWN P3, R68, R174, R176, R177 ;  /* 0x080000b0ae447389 */ /* 0x00006400000600b1 */
[----:B01---5:R-:W-:Y:S01]  /*2930*/  ENDCOLLECTIVE ;  /* 0x000000000000791b */ /* 0x023fe20003800000 */
.L_x_1727:
[----:B------:R-:W-:Y:S02]  /*2940*/  MOV R174, R2 ;  /* 0x0000000200ae7202 */ /* 0x000fe40000000f00 */
[----:B------:R-:W-:-:S07]  /*2950*/  MOV R3, R68 ;  /* 0x0000004400037202 */ /* 0x000fce0000000f00 */
[----:B------:R-:W-:Y:S05]  /*2960*/  WARPSYNC.COLLECTIVE R59, `(.L_x_1728) ;  /* 0x000000003b087348 */ /* 0x000fea0003c00000 */
[----:B------:R0:W1:Y:S02]  /*2970*/  SHFL.DOWN P3, R68, R174, R176, R177 ;  /* 0x080000b0ae447389 */ /* 0x00006400000600b1 */
[----:B01----:R-:W-:Y:S01]  /*2980*/  ENDCOLLECTIVE ;  /* 0x000000000000791b */ /* 0x003fe20003800000 */
.L_x_1728:
[----:B------:R-:W-:Y:S01]  /*2990*/  FADD.FTZ R3, R32, R3 ;  /* 0x0000000320037221 */ /* 0x000fe20000010000 */
[----:B------:R-:W-:-:S04]  /*29a0*/  HFMA2.MMA R176, -RZ, RZ, 0, 4.76837158203125e-07 ;  /* 0x00000008ffb07435 */ /* 0x000fc800000001ff */
[----:B------:R-:W-:Y:S02]  /*29b0*/  MOV R174, R3 ;  /* 0x0000000300ae7202 */ /* 0x000fe40000000f00 */
[----:B------:R-:W-:-:S07]  /*29c0*/  MOV R33, R68 ;  /* 0x0000004400217202 */ /* 0x000fce0000000f00 */
[----:B------:R-:W-:Y:S05]  /*29d0*/  WARPSYNC.COLLECTIVE R59, `(.L_x_1729) ;  /* 0x000000003b087348 */ /* 0x000fea0003c00000 */
[----:B------:R0:W1:Y:S02]  /*29e0*/  SHFL.DOWN P3, R68, R174, R176, R177 ;  /* 0x080000b0ae447389 */ /* 0x00006400000600b1 */
[----:B01----:R-:W-:Y:S01]  /*29f0*/  ENDCOLLECTIVE ;  /* 0x000000000000791b */ /* 0x003fe20003800000 */
.L_x_1729:
[----:B------:R-:W-:-:S05]  /*2a00*/  FADD.FTZ R33, R2, R33 ;  /* 0x0000002102217221 */ /* 0x000fca0000010000 */
[----:B------:R-:W-:Y:S02]  /*2a10*/  MOV R174, R33 ;  /* 0x0000002100ae7202 */ /* 0x000fe40000000f00 */
[----:B------:R-:W-:-:S07]  /*2a20*/  MOV R36, R68 ;  /* 0x0000004400247202 */ /* 0x000fce0000000f00 */
[----:B------:R-:W-:Y:S05]  /*2a30*/  WARPSYNC.COLLECTIVE R59, `(.L_x_1730) ;  /* 0x000000003b087348 */ /* 0x000fea0003c00000 */
[----:B------:R0:W1:Y:S02]  /*2a40*/  SHFL.DOWN P3, R68, R174, R176, R177 ;  /* 0x080000b0ae447389 */ /* 0x00006400000600b1 */
[----:B01----:R-:W-:Y:S01]  /*2a50*/  ENDCOLLECTIVE ;  /* 0x000000000000791b */ /* 0x003fe20003800000 */
.L_x_1730:
[----:B------:R-:W-:Y:S01]  /*2a60*/  FADD.FTZ R36, R3, R36 ;  /* 0x0000002403247221 */ /* 0x000fe20000010000 */
[----:B------:R-:W-:-:S04]  /*2a70*/  HFMA2.MMA R176, -RZ, RZ, 0, 2.384185791015625e-07 ;  /* 0x00000004ffb07435 */ /* 0x000fc800000001ff */
[----:B------:R-:W-:Y:S02]  /*2a80*/  MOV R174, R36 ;  /* 0x0000002400ae7202 */ /* 0x000fe40000000f00 */
[----:B------:R-:W-:-:S07]  /*2a90*/  MOV R38, R68 ;  /* 0x0000004400267202 */ /* 0x000fce0000000f00 */
[----:B------:R-:W-:Y:S05]  /*2aa0*/  WARPSYNC.COLLECTIVE R59, `(.L_x_1731) ;  /* 0x000000003b087348 */ /* 0x000fea0003c00000 */
[----:B------:R0:W1:Y:S02]  /*2ab0*/  SHFL.DOWN P3, R68, R174, R176, R177 ;  /* 0x080000b0ae447389 */ /* 0x00006400000600b1 */
[----:B01----:R-:W-:Y:S01]  /*2ac0*/  ENDCOLLECTIVE ;  /* 0x000000000000791b */ /* 0x003fe20003800000 */
.L_x_1731:
[----:B------:R-:W-:-:S05]  /*2ad0*/  FADD.FTZ R38, R33, R38 ;  /* 0x0000002621267221 */ /* 0x000fca0000010000 */
[----:B------:R-:W-:Y:S02]  /*2ae0*/  MOV R174, R38 ;  /* 0x0000002600ae7202 */ /* 0x000fe40000000f00 */
[----:B------:R-:W-:-:S07]  /*2af0*/  MOV R37, R68 ;  /* 0x0000004400257202 */ /* 0x000fce0000000f00 */
[----:B------:R-:W-:Y:S05]  /*2b00*/  WARPSYNC.COLLECTIVE R59, `(.L_x_1732) ;  /* 0x000000003b087348 */ /* 0x000fea0003c00000 */
[----:B------:R0:W1:Y:S02]  /*2b10*/  SHFL.DOWN P3, R68, R174, R176, R177 ;  /* 0x080000b0ae447389 */ /* 0x00006400000600b1 */
[----:B01----:R-:W-:Y:S01]  /*2b20*/  ENDCOLLECTIVE ;  /* 0x000000000000791b */ /* 0x003fe20003800000 */
.L_x_1732:
[----:B------:R-:W-:Y:S01]  /*2b30*/  FADD.FTZ R37, R36, R37 ;  /* 0x0000002524257221 */ /* 0x000fe20000010000 */
[----:B------:R-:W-:-:S04]  /*2b40*/  HFMA2.MMA R176, -RZ, RZ, 0, 1.1920928955078125e-07 ;  /* 0x00000002ffb07435 */ /* 0x000fc800000001ff */
[----:B------:R-:W-:Y:S02]  /*2b50*/  MOV R174, R37 ;  /* 0x0000002500ae7202 */ /* 0x000fe40000000f00 */
[----:B------:R-:W-:-:S07]  /*2b60*/  MOV R39, R68 ;  /* 0x0000004400277202 */ /* 0x000fce0000000f00 */
[----:B------:R-:W-:Y:S05]  /*2b70*/  WARPSYNC.COLLECTIVE R59, `(.L_x_1733) ;  /* 0x000000003b087348 */ /* 0x000fea0003c00000 */
[----:B------:R0:W1:Y:S02]  /*2b80*/  SHFL.DOWN P3, R68, R174, R176, R177 ;  /* 0x080000b0ae447389 */ /* 0x00006400000600b1 */
[----:B01----:R-:W-:Y:S01]  /*2b90*/  ENDCOLLECTIVE ;  /* 0x000000000000791b */ /* 0x003fe20003800000 */
.L_x_1733:
[----:B------:R-:W-:-:S05]  /*2ba0*/  FADD.FTZ R39, R38, R39 ;  /* 0x0000002726277221 */ /* 0x000fca0000010000 */
[----:B------:R-:W-:Y:S02]  /*2bb0*/  MOV R174, R39 ;  /* 0x0000002700ae7202 */ /* 0x000fe40000000f00 */
[----:B------:R-:W-:-:S07]  /*2bc0*/  MOV R2, R68 ;  /* 0x0000004400027202 */ /* 0x000fce0000000f00 */
[----:B------:R-:W-:Y:S05]  /*2bd0*/  WARPSYNC.COLLECTIVE R59, `(.L_x_1734) ;  /* 0x000000003b087348 */ /* 0x000fea0003c00000 */
[----:B------:R0:W1:Y:S02]  /*2be0*/  SHFL.DOWN P3, R68, R174, R176, R177 ;  /* 0x080000b0ae447389 */ /* 0x00006400000600b1 */
[----:B01----:R-:W-:Y:S01]  /*2bf0*/  ENDCOLLECTIVE ;  /* 0x000000000000791b */ /* 0x003fe20003800000 */
.L_x_1734:
[----:B------:R-:W-:Y:S01]  /*2c00*/  FADD.FTZ R2, R37, R2 ;  /* 0x0000000225027221 */ /* 0x000fe20000010000 */
[----:B------:R-:W-:-:S04]  /*2c10*/  HFMA2.MMA R176, -RZ, RZ, 0, 5.9604644775390625e-08 ;  /* 0x00000001ffb07435 */ /* 0x000fc800000001ff */
[----:B------:R-:W-:Y:S02]  /*2c20*/  MOV R174, R2 ;  /* 0x0000000200ae7202 */ /* 0x000fe40000000f00 */
[----:B------:R-:W-:-:S07]  /*2c30*/  MOV R32, R68 ;  /* 0x0000004400207202 */ /* 0x000fce0000000f00 */
[----:B------:R-:W-:Y:S05]  /*2c40*/  WARPSYNC.COLLECTIVE R59, `(.L_x_1735) ;  /* 0x000000003b087348 */ /* 0x000fea0003c00000 */
[----:B------:R0:W1:Y:S02]  /*2c50*/  SHFL.DOWN P3, R68, R174, R176, R177 ;  /* 0x080000b0ae447389 */ /* 0x00006400000600b1 */
[----:B01----:R-:W-:Y:S01]  /*2c60*/  ENDCOLLECTIVE ;  /* 0x000000000000791b */ /* 0x003fe20003800000 */
.L_x_1735:
[----:B------:R-:W-:-:S05]  /*2c70*/  FADD.FTZ R32, R39, R32 ;  /* 0x0000002027207221 */ /* 0x000fca0000010000 */
[----:B------:R-:W-:Y:S02]  /*2c80*/  MOV R174, R32 ;  /* 0x0000002000ae7202 */ /* 0x000fe40000000f00 */
[----:B------:R-:W-:-:S07]  /*2c90*/  MOV R33, R68 ;  /* 0x0000004400217202 */ /* 0x000fce0000000f00 */
[----:B------:R-:W-:Y:S05]  /*2ca0*/  WARPSYNC.COLLECTIVE R59, `(.L_x_1736) ;  /* 0x000000003b087348 */ /* 0x000fea0003c00000 */
[----:B------:R0:W1:Y:S02]  /*2cb0*/  SHFL.DOWN P3, R68, R174, R176, R177 ;  /* 0x080000b0ae447389 */ /* 0x00006400000600b1 */
[----:B01----:R-:W-:Y:S01]  /*2cc0*/  ENDCOLLECTIVE ;  /* 0x000000000000791b */ /* 0x003fe20003800000 */
.L_x_1736:
[----:B------:R-:W-:Y:S01]  /*2cd0*/  MOV R3, R68 ;  /* 0x0000004400037202 */ /* 0x000fe20000000f00 */
[----:B------:R-:W-:Y:S06]  /*2ce0*/  BRA `(.L_x_1737) ;  /* 0xffffffe800d07947 */ /* 0x000fec000383ffff */
.L_x_1738:
        /* <DEDUP_REMOVED lines=9> */
.L_x_2997:


//--------------------- .text._ZN10layer_norm31ln_parallel_residual_bwd_kernelINS_13Kernel_traitsI6__halfS2_fS2_fjLj2048ELj1ELj1ELj4ELj16ENS_18Kernel_traits_baseILj2048ES2_S2_fS2_fjLj128EEEEELb0ELb1ELb0EEEvNS_9BwdParamsE --------------------------
	.section	.text._ZN10layer_norm31ln_parallel_residual_bwd_kernelINS_13Kernel_traitsI6__halfS2_fS2_fjLj2048ELj1ELj1ELj4ELj16ENS_18Kernel_traits_baseILj2048ES2_S2_fS2_fjLj128EEEEELb0ELb1ELb0EEEvNS_9BwdParamsE,"ax",@progbits
	.align	128
        .global         _ZN10layer_norm31ln_parallel_residual_bwd_kernelINS_13Kernel_traitsI6__halfS2_fS2_fjLj2048ELj1ELj1ELj4ELj16ENS_18Kernel_traits_baseILj2048ES2_S2_fS2_fjLj128EEEEELb0ELb1ELb0EEEvNS_9BwdParamsE
        .type           _ZN10layer_norm31ln_parallel_residual_bwd_kernelINS_13Kernel_traitsI6__halfS2_fS2_fjLj2048ELj1ELj1ELj4ELj16ENS_18Kernel_traits_baseILj2048ES2_S2_fS2_fjLj128EEEEELb0ELb1ELb0EEEvNS_9BwdParamsE,@function
        .size           _ZN10layer_norm31ln_parallel_residual_bwd_kernelINS_13Kernel_traitsI6__halfS2_fS2_fjLj2048ELj1ELj1ELj4ELj16ENS_18Kernel_traits_baseILj2048ES2_S2_fS2_fjLj128EEEEELb0ELb1ELb0EEEvNS_9BwdParamsE,(.L_x_2998 - _ZN10layer_norm31ln_parallel_residual_bwd_kernelINS_13Kernel_traitsI6__halfS2_fS2_fjLj2048ELj1ELj1ELj4ELj16ENS_18Kernel_traits_baseILj2048ES2_S2_fS2_fjLj128EEEEELb0ELb1ELb0EEEvNS_9BwdParamsE)
        .other          _ZN10layer_norm31ln_parallel_residual_bwd_kernelINS_13Kernel_traitsI6__halfS2_fS2_fjLj2048ELj1ELj1ELj4ELj16ENS_18Kernel_traits_baseILj2048ES2_S2_fS2_fjLj128EEEEELb0ELb1ELb0EEEvNS_9BwdParamsE,@"STO_CUDA_ENTRY STV_DEFAULT"
_ZN10layer_norm31ln_parallel_residual_bwd_kernelINS_13Kernel_traitsI6__halfS2_fS2_fjLj2048ELj1ELj1ELj4ELj16ENS_18Kernel_traits_baseILj2048ES2_S2_fS2_fjLj128EEEEELb0ELb1ELb0EEEvNS_9BwdParamsE:
.text._ZN10layer_norm31ln_parallel_residual_bwd_kernelINS_13Kernel_traitsI6__halfS2_fS2_fjLj2048ELj1ELj1ELj4ELj16ENS_18Kernel_traits_baseILj2048ES2_S2_fS2_fjLj128EEEEELb0ELb1ELb0EEEvNS_9BwdParamsE:
        /* <DEDUP_REMOVED lines=52> */
[----:B-----5:R-:W-:Y:S01]  /*0340*/  HADD2.F32 R116, -RZ, R112.H0_H0 ;  /* 0x20000070ff747230 */ /* 0x020fe20000004100 */
[----:B------:R-:W-:Y:S01]  /*0350*/  MOV R53, RZ ;  /* 0x000000ff00357202 */ /* 0x000fe20000000f00 */
[--C-:B------:R-:W-:Y:S02]  /*0360*/  HADD2.F32 R124, -RZ, R8.reuse.H0_H0 ;  /* 0x20000008ff7c7230 */ /* 0x100fe40000004100 */
[----:B------:R-:W-:Y:S01]  /*0370*/  HADD2.F32 R123, -RZ, R8.H1_H1 ;  /* 0x30000008ff7b7230 */ /* 0x000fe20000004100 */
[----:B------:R-:W-:Y:S01]  /*0380*/  PLOP3.LUT P4, PT, PT, PT, UP0, 0x80, 0x0 ;  /* 0x000000000000781c */ /* 0x000fe20003f8f008 */
[--C-:B------:R-:W-:Y:S02]  /*0390*/  HADD2.F32 R122, -RZ, R9.reuse.H0_H0 ;  /* 0x20000009ff7a7230 */ /* 0x100fe40000004100 */
[----:B------:R-:W-:-:S02]  /*03a0*/  HADD2.F32 R121, -RZ, R9.H1_H1 ;  /* 0x30000009ff797230 */ /* 0x000fc40000004100 */
[--C-:B------:R-:W-:Y:S02]  /*03b0*/  HADD2.F32 R120, -RZ, R10.reuse.H0_H0 ;  /* 0x2000000aff787230 */ /* 0x100fe40000004100 */
[----:B------:R-:W-:Y:S02]  /*03c0*/  HADD2.F32 R119, -RZ, R10.H1_H1 ;  /* 0x3000000aff777230 */ /* 0x000fe40000004100 */
[--C-:B------:R-:W-:Y:S02]  /*03d0*/  HADD2.F32 R118, -RZ, R11.reuse.H0_H0 ;  /* 0x2000000bff767230 */ /* 0x100fe40000004100 */
[----:B------:R-:W-:Y:S02]  /*03e0*/  HADD2.F32 R117, -RZ, R11.H1_H1 ;  /* 0x3000000bff757230 */ /* 0x000fe40000004100 */
[----:B------:R-:W-:Y:S02]  /*03f0*/  HADD2.F32 R112, -RZ, R112.H1_H1 ;  /* 0x30000070ff707230 */ /* 0x000fe40000004100 */
[----:B------:R-:W-:-:S02]  /*0400*/  HADD2.F32 R111, -RZ, R113.H0_H0 ;  /* 0x20000071ff6f7230 */ /* 0x000fc40000004100 */
[----:B------:R-:W-:Y:S02]  /*0410*/  HADD2.F32 R110, -RZ, R113.H1_H1 ;  /* 0x30000071ff6e7230 */ /* 0x000fe40000004100 */
[--C-:B------:R-:W-:Y:S02]  /*0420*/  HADD2.F32 R108, -RZ, R114.reuse.H0_H0 ;  /* 0x20000072ff6c7230 */ /* 0x100fe40000004100 */
[----:B------:R-:W-:Y:S02]  /*0430*/  HADD2.F32 R107, -RZ, R114.H1_H1 ;  /* 0x30000072ff6b7230 */ /* 0x000fe40000004100 */
[--C-:B------:R-:W-:Y:S02]  /*0440*/  HADD2.F32 R106, -RZ, R115.reuse.H0_H0 ;  /* 0x20000073ff6a7230 */ /* 0x100fe40000004100 */
[----:B------:R-:W-:-:S07]  /*0450*/  HADD2.F32 R105, -RZ, R115.H1_H1 ;  /* 0x30000073ff697230 */ /* 0x000fce0000004100 */
.L_x_1749:
        /* <DEDUP_REMOVED lines=35> */
[C---:B------:R-:W-:Y:S01]  /*0690*/  FADD.FTZ R11, -R109.reuse, R11 ;  /* 0x0000000b6d0b7221 */ /* 0x040fe20000010100 */
[----:B-----5:R-:W-:Y:S01]  /*06a0*/  FMUL.FTZ R0, R88, R113 ;  /* 0x0000007158007220 */ /* 0x020fe20000410000 */
[C---:B---3--:R-:W-:Y:S01]  /*06b0*/  FADD.FTZ R81, -R109.reuse, R5 ;  /* 0x000000056d517221 */ /* 0x048fe20000010100 */
[C---:B------:R-:W-:Y:S01]  /*06c0*/  FADD.FTZ R8, -R109.reuse, R4 ;  /* 0x000000046d087221 */ /* 0x040fe20000010100 */
[----:B0-----:R-:W-:Y:S01]  /*06d0*/  FADD.FTZ R77, -R109, R6 ;  /* 0x000000066d4d7221 */ /* 0x001fe20000010100 */
[----:B----4-:R-:W-:-:S02]  /*06e0*/  HADD2.F32 R115, -RZ, R12.H0_H0 ;  /* 0x2000000cff737230 */ /* 0x010fc40000004100 */
[----:B------:R-:W-:Y:S02]  /*06f0*/  HADD2.F32 R12, -RZ, R12.H1_H1 ;  /* 0x3000000cff0c7230 */ /* 0x000fe40000004100 */
[--C-:B------:R-:W-:Y:S02]  /*0700*/  HADD2.F32 R101, -RZ, R13.reuse.H0_H0 ;  /* 0x2000000dff657230 */ /* 0x100fe40000004100 */
[----:B------:R-:W-:Y:S01]  /*0710*/  FMUL.FTZ R5, R124, R115 ;  /* 0x000000737c057220 */ /* 0x000fe20000410000 */
[----:B------:R-:W-:Y:S02]  /*0720*/  HADD2.F32 R100, -RZ, R13.H1_H1 ;  /* 0x3000000dff647230 */ /* 0x000fe40000004100 */
[--C-:B------:R-:W-:Y:S02]  /*0730*/  HADD2.F32 R13, -RZ, R15.reuse.H0_H0 ;  /* 0x2000000fff0d7230 */ /* 0x100fe40000004100 */
[----:B------:R-:W-:Y:S02]  /*0740*/  HADD2.F32 R76, -RZ, R15.H1_H1 ;  /* 0x3000000fff4c7230 */ /* 0x000fe40000004100 */
[----:B------:R-:W-:Y:S01]  /*0750*/  FADD.FTZ R15, -R109, R7 ;  /* 0x000000076d0f7221 */ /* 0x000fe20000010100 */
[C---:B------:R-:W-:Y:S01]  /*0760*/  FMUL.FTZ R4, R88.reuse, R83 ;  /* 0x0000005358047220 */ /* 0x040fe20000410000 */
[C---:B------:R-:W-:Y:S01]  /*0770*/  FMUL.FTZ R6, R88.reuse, R79 ;  /* 0x0000004f58067220 */ /* 0x040fe20000410000 */
[----:B------:R-:W-:Y:S01]  /*0780*/  FMUL.FTZ R7, R88, R11 ;  /* 0x0000000b58077220 */ /* 0x000fe20000410000 */
[----:B------:R-:W-:Y:S01]  /*0790*/  FMUL.FTZ R102, R123, R12 ;  /* 0x0000000c7b667220 */ /* 0x000fe20000410000 */
[----:B------:R-:W-:Y:S01]  /*07a0*/  FADD.FTZ R11, RZ, R5 ;  /* 0x00000005ff0b7221 */ /* 0x000fe20000010000 */
[----:B------:R-:W-:Y:S01]  /*07b0*/  FFMA.FTZ R79, R0, R5, RZ ;  /* 0x00000005004f7223 */ /* 0x000fe200000100ff */
[----:B------:R-:W-:-:S02]  /*07c0*/  HADD2.F32 R9, -RZ, R14.H0_H0 ;  /* 0x2000000eff097230 */ /* 0x000fc40000004100 */
[----:B------:R-:W-:Y:S01]  /*07d0*/  FADD.FTZ R37, R37, R12 ;  /* 0x0000000c25257221 */ /* 0x000fe20000010000 */
[----:B------:R-:W-:Y:S02]  /*07e0*/  HADD2.F32 R14, -RZ, R14.H1_H1 ;  /* 0x3000000eff0e7230 */ /* 0x000fe40000004100 */
        /* <DEDUP_REMOVED lines=8> */
[----:B------:R-:W-:Y:S01]  /*0870*/  FMUL.FTZ R8, R88, R8 ;  /* 0x0000000858087220 */ /* 0x000fe20000410000 */
        /* <DEDUP_REMOVED lines=31> */
.L_x_1741:
[----:B------:R-:W-:Y:S05]  /*0a70*/  BSYNC B0 ;  /* 0x0000000000007941 */ /* 0x000fea0003800000 */
.L_x_1740:
        /* <DEDUP_REMOVED lines=20> */
[C---:B------:R-:W-:Y:S01]  /*0bc0*/  FADD.FTZ R81, -R109.reuse, R81 ;  /* 0x000000516d517221 */ /* 0x040fe20000010100 */
[C---:B------:R-:W-:Y:S01]  /*0bd0*/  FADD.FTZ R77, -R109.reuse, R82 ;  /* 0x000000526d4d7221 */ /* 0x040fe20000010100 */
[----:B------:R-:W-:Y:S01]  /*0be0*/  FADD.FTZ R83, -R109, R83 ;  /* 0x000000536d537221 */ /* 0x000fe20000010100 */
[----:B-----5:R-:W-:Y:S01]  /*0bf0*/  FMUL.FTZ R103, R88, R103 ;  /* 0x0000006758677220 */ /* 0x020fe20000410000 */
[----:B----4-:R-:W-:-:S02]  /*0c00*/  HADD2.F32 R109, -RZ, R84.H0_H0 ;  /* 0x20000054ff6d7230 */ /* 0x010fc40000004100 */
[--C-:B0-----:R-:W-:Y:S02]  /*0c10*/  HADD2.F32 R91, -RZ, R85.reuse.H0_H0 ;  /* 0x20000055ff5b7230 */ /* 0x101fe40000004100 */
[--C-:B------:R-:W-:Y:S02]  /*0c20*/  HADD2.F32 R99, -RZ, R86.reuse.H0_H0 ;  /* 0x20000056ff637230 */ /* 0x100fe40000004100 */
[----:B------:R-:W-:Y:S02]  /*0c30*/  HADD2.F32 R78, -RZ, R86.H1_H1 ;  /* 0x30000056ff4e7230 */ /* 0x000fe40000004100 */
[C---:B------:R-:W-:Y:S01]  /*0c40*/  FMUL.FTZ R86, R88.reuse, R93 ;  /* 0x0000005d58567220 */ /* 0x040fe20000410000 */
[----:B------:R-:W-:Y:S02]  /*0c50*/  HADD2.F32 R80, -RZ, R84.H1_H1 ;  /* 0x30000054ff507230 */ /* 0x000fe40000004100 */
[----:B------:R-:W-:Y:S01]  /*0c60*/  FMUL.FTZ R84, R88, R95 ;  /* 0x0000005f58547220 */ /* 0x000fe20000410000 */
[----:B------:R-:W-:-:S02]  /*0c70*/  HADD2.F32 R92, -RZ, R85.H1_H1 ;  /* 0x30000055ff5c7230 */ /* 0x000fc40000004100 */
[----:B------:R-:W-:Y:S01]  /*0c80*/  FMUL.FTZ R85, R116, R109 ;  /* 0x0000006d74557220 */ /* 0x000fe20000410000 */
[--C-:B------:R-:W-:Y:S02]  /*0c90*/  HADD2.F32 R97, -RZ, R87.reuse.H0_H0 ;  /* 0x20000057ff617230 */ /* 0x100fe40000004100 */
[----:B------:R-:W-:Y:S01]  /*0ca0*/  FADD.FTZ R30, R30, R91 ;  /* 0x0000005b1e1e7221 */ /* 0x000fe20000010000 */
[----:B------:R-:W-:Y:S02]  /*0cb0*/  HADD2.F32 R76, -RZ, R87.H1_H1 ;  /* 0x30000057ff4c7230 */ /* 0x000fe40000004100 */
[-C--:B------:R-:W-:Y:S01]  /*0cc0*/  FFMA.FTZ R46, R86, R91.reuse, R46 ;  /* 0x0000005b562e7223 */ /* 0x080fe2000001002e */
[----:B------:R-:W-:Y:S01]  /*0cd0*/  FMUL.FTZ R90, R111, R91 ;  /* 0x0000005b6f5a7220 */ /* 0x000fe20000410000 */
[----:B------:R-:W-:Y:S01]  /*0ce0*/  FADD.FTZ R29, R29, R80 ;  /* 0x000000501d1d7221 */ /* 0x000fe20000010000 */
[-C--:B------:R-:W-:Y:S01]  /*0cf0*/  FFMA.FTZ R45, R84, R80.reuse, R45 ;  /* 0x00000050542d7223 */ /* 0x080fe2000001002d */
[----:B------:R-:W-:Y:S01]  /*0d00*/  FMUL.FTZ R87, R112, R80 ;  /* 0x0000005070577220 */ /* 0x000fe20000410000 */
[C---:B------:R-:W-:Y:S01]  /*0d10*/  FMUL.FTZ R91, R88.reuse, R79 ;  /* 0x0000004f585b7220 */ /* 0x040fe20000410000 */
[----:B------:R-:W-:Y:S01]  /*0d20*/  FADD.FTZ R80, R113, R85 ;  /* 0x0000005571507221 */ /* 0x000fe20000010000 */
[----:B------:R-:W-:Y:S01]  /*0d30*/  FFMA.FTZ R79, R103, R85, R114 ;  /* 0x00000055674f7223 */ /* 0x000fe20000010072 */
[C---:B------:R-:W-:Y:S01]  /*0d40*/  FMUL.FTZ R89, R88.reuse, R89 ;  /* 0x0000005958597220 */ /* 0x040fe20000410000 */
        /* <DEDUP_REMOVED lines=14> */
[----:B------:R-:W-:Y:S02]  /*0e30*/  FMUL.FTZ R96, R88, R77 ;  /* 0x0000004d58607220 */ /* 0x000fe40000410000 */
[----:B------:R-:W-:Y:S01]  /*0e40*/  FADD.FTZ R80, R80, R93 ;  /* 0x0000005d50507221 */ /* 0x000fe20000010000 */
[C---:B------:R-:W-:Y:S01]  /*0e50*/  FFMA.FTZ R77, R91.reuse, R93, R78 ;  /* 0x0000005d5b4d7223 */ /* 0x040fe2000001004e */
        /* <DEDUP_REMOVED lines=17> */
.L_x_1743:
[----:B------:R-:W-:Y:S05]  /*0f70*/  BSYNC B0 ;  /* 0x0000000000007941 */ /* 0x000fea0003800000 */
.L_x_1742:
        /* <DEDUP_REMOVED lines=24> */
.L_x_1762:
        /* <DEDUP_REMOVED lines=50> */
[----:B------:R-:W-:Y:S02]  /*1420*/  @P0 F2FP.F16.F32.PACK_AB R80, RZ, R79 ;  /* 0x0000004fff50023e */ /* 0x000fe400000000ff */
[----:B------:R-:W-:Y:S02]  /*1430*/  @P0 F2FP.F16.F32.PACK_AB R78, RZ, R76 ;  /* 0x0000004cff4e023e */ /* 0x000fe400000000ff */
[----:B------:R-:W-:Y:S01]  /*1440*/  @P0 PRMT R68, R80, 0x7610, R68 ;  /* 0x0000761050440816 */ /* 0x000fe20000000044 */
[----:B------:R-:W-:Y:S01]  /*1450*/  FFMA.FTZ R80, R8, R82, R83 ;  /* 0x0000005208507223 */ /* 0x000fe20000010053 */
[----:B------:R-:W-:Y:S02]  /*1460*/  SEL R65, R76, R65, P6 ;  /* 0x000000414c417207 */ /* 0x000fe40003000000 */
[----:B------:R-:W-:Y:S01]  /*1470*/  SEL R64, R79, R64, P6 ;  /* 0x000000404f407207 */ /* 0x000fe20003000000 */
[----:B------:R-:W-:Y:S01]  /*1480*/  FADD.FTZ R109, R9, -R80 ;  /* 0x80000050096d7221 */ /* 0x000fe20000010000 */
[----:B------:R-:W-:Y:S01]  /*1490*/  FMUL.FTZ R80, R88, R81 ;  /* 0x0000005158507220 */ /* 0x000fe20000410000 */
[----:B------:R-:W-:-:S02]  /*14a0*/  F2FP.F16.F32.PACK_AB R76, R76, R79 ;  /* 0x0000004f4c4c723e */ /* 0x000fc400000000ff */
[----:B------:R-:W-:Y:S01]  /*14b0*/  FMUL.FTZ R81, R88, R109 ;  /* 0x0000006d58517220 */ /* 0x000fe20000410000 */
[----:B------:R-:W-:Y:S01]  /*14c0*/  @P0 F2FP.F16.F32.PACK_AB R79, RZ, R77 ;  /* 0x0000004dff4f023e */ /* 0x000fe200000000ff */
[----:B------:R-:W-:Y:S01]  /*14d0*/  @P1 FADD.FTZ R80, R23, R80 ;  /* 0x0000005017501221 */ /* 0x000fe20000010000 */
[----:B------:R-:W-:Y:S01]  /*14e0*/  SEL R66, R77, R66, P6 ;  /* 0x000000424d427207 */ /* 0x000fe20003000000 */
[----:B------:R-:W-:Y:S01]  /*14f0*/  @P1 FADD.FTZ R81, R16, R81 ;  /* 0x0000005110511221 */ /* 0x000fe20000010000 */
[----:B------:R-:W-:Y:S02]  /*1500*/  @P0 PRMT R69, R79, 0x7610, R69 ;  /* 0x000076104f450816 */ /* 0x000fe40000000045 */
[C---:B------:R-:W-:Y:S02]  /*1510*/  SEL R67, R80.reuse, R67, P6 ;  /* 0x0000004350437207 */ /* 0x040fe40003000000 */
[----:B------:R-:W-:Y:S02]  /*1520*/  @P0 F2FP.F16.F32.PACK_AB R79, RZ, R81 ;  /* 0x00000051ff4f023e */ /* 0x000fe400000000ff */
[----:B------:R-:W-:-:S02]  /*1530*/  F2FP.F16.F32.PACK_AB R77, R80, R77 ;  /* 0x0000004d504d723e */ /* 0x000fc400000000ff */
[----:B------:R-:W-:Y:S02]  /*1540*/  @P0 F2FP.F16.F32.PACK_AB R80, RZ, R80 ;  /* 0x00000050ff50023e */ /* 0x000fe400000000ff */
[----:B------:R-:W-:Y:S01]  /*1550*/  @P0 PRMT R70, R79, 0x7610, R70 ;  /* 0x000076104f460816 */ /* 0x000fe20000000046 */
[----:B------:R-:W-:Y:S01]  /*1560*/  FADD.FTZ R79, R11, -R114 ;  /* 0x800000720b4f7221 */ /* 0x000fe20000010000 */
[----:B------:R-:W-:Y:S01]  /*1570*/  @P0 PRMT R68, R68, 0x5410, R78 ;  /* 0x0000541044440816 */ /* 0x000fe2000000004e */
[----:B------:R-:W-:Y:S01]  /*1580*/  FFMA.FTZ R78, R12, R82, R83 ;  /* 0x000000520c4e7223 */ /* 0x000fe20000010053 */
[----:B------:R-:W-:Y:S01]  /*1590*/  @P0 PRMT R69, R69, 0x5410, R80 ;  /* 0x0000541045450816 */ /* 0x000fe20000000050 */
[----:B------:R-:W-:Y:S01]  /*15a0*/  FMUL.FTZ R80, R88, R79 ;  /* 0x0000004f58507220 */ /* 0x000fe20000410000 */
[----:B------:R-:W-:Y:S01]  /*15b0*/  SEL R72, R81, R72, P6 ;  /* 0x0000004851487207 */ /* 0x000fe20003000000 */
[----:B------:R-:W-:Y:S02]  /*15c0*/  FADD.FTZ R79, R13, -R78 ;  /* 0x8000004e0d4f7221 */ /* 0x000fe40000010000 */
[----:B------:R-:W-:-:S02]  /*15d0*/  @P1 FADD.FTZ R80, R17, R80 ;  /* 0x0000005011501221 */ /* 0x000fc40000010000 */
[----:B------:R-:W-:-:S03]  /*15e0*/  FMUL.FTZ R79, R88, R79 ;  /* 0x0000004f584f7220 */ /* 0x000fc60000410000 */
[----:B------:R-:W-:Y:S01]  /*15f0*/  SEL R73, R80, R73, P6 ;  /* 0x0000004950497207 */ /* 0x000fe20003000000 */
[----:B------:R-:W-:Y:S01]  /*1600*/  @P1 FADD.FTZ R79, R18, R79 ;  /* 0x0000004f124f1221 */ /* 0x000fe20000010000 */
[----:B------:R-:W-:Y:S02]  /*1610*/  F2FP.F16.F32.PACK_AB R78, R80, R81 ;  /* 0x00000051504e723e */ /* 0x000fe400000000ff */
[----:B------:R-:W-:Y:S02]  /*1620*/  @P0 F2FP.F16.F32.PACK_AB R80, RZ, R80 ;  /* 0x00000050ff50023e */ /* 0x000fe400000000ff */
[----:B------:R-:W-:Y:S02]  /*1630*/  SEL R74, R79, R74, P6 ;  /* 0x0000004a4f4a7207 */ /* 0x000fe40003000000 */
[----:B------:R-:W-:Y:S02]  /*1640*/  @P0 PRMT R70, R70, 0x5410, R80 ;  /* 0x0000541046460816 */ /* 0x000fe40000000050 */
[----:B------:R-:W-:-:S04]  /*1650*/  @P0 F2FP.F16.F32.PACK_AB R80, RZ, R79 ;  /* 0x0000004fff50023e */ /* 0x000fc800000000ff */
[----:B------:R-:W-:Y:S01]  /*1660*/  @P0 PRMT R71, R80, 0x7610, R71 ;  /* 0x0000761050470816 */ /* 0x000fe20000000047 */
[----:B------:R-:W-:-:S04]  /*1670*/  FFMA.FTZ R80, R14, R82, R83 ;  /* 0x000000520e507223 */ /* 0x000fc80000010053 */
[----:B------:R-:W-:-:S04]  /*1680*/  FADD.FTZ R81, R15, -R80 ;  /* 0x800000500f517221 */ /* 0x000fc80000010000 */
[----:B------:R-:W-:-:S04]  /*1690*/  FMUL.FTZ R80, R88, R81 ;  /* 0x0000005158507220 */ /* 0x000fc80000410000 */
[----:B------:R-:W-:-:S05]  /*16a0*/  @P1 FADD.FTZ R80, R19, R80 ;  /* 0x0000005013501221 */ /* 0x000fca0000010000 */
[----:B------:R-:W-:Y:S02]  /*16b0*/  @P0 F2FP.F16.F32.PACK_AB R81, RZ, R80 ;  /* 0x00000050ff51023e */ /* 0x000fe400000000ff */
[C---:B------:R-:W-:Y:S02]  /*16c0*/  SEL R75, R80.reuse, R75, P6 ;  /* 0x0000004b504b7207 */ /* 0x040fe40003000000 */
[----:B------:R-:W-:Y:S02]  /*16d0*/  F2FP.F16.F32.PACK_AB R79, R80, R79 ;  /* 0x0000004f504f723e */ /* 0x000fe400000000ff */
        /* <DEDUP_REMOVED lines=12> */
.L_x_1746:
[----:B------:R-:W-:Y:S05]  /*17a0*/  BSYNC B0 ;  /* 0x0000000000007941 */ /* 0x000fea0003800000 */
.L_x_1745:
[----:B------:R-:W-:Y:S04]  /*17b0*/  BSSY B0, `(.L_x_1747) ;  /* 0x000004e000007945 */ /* 0x000fe80003800000 */
[----:B------:R-:W-:Y:S05]  /*17c0*/  @!P3 BRA `(.L_x_1748) ;  /* 0x000000040030b947 */ /* 0x000fea0003800000 */
[----:B------:R-:W-:Y:S01]  /*17d0*/  ISETP.NE.U32.AND P1, PT, RZ, UR8, PT ;  /* 0x00000008ff007c0c */ /* 0x000fe2000bf25070 */
[-CC-:B------:R-:W-:Y:S01]  /*17e0*/  FFMA.FTZ R80, R91, R82.reuse, R83.reuse ;  /* 0x000000525b507223 */ /* 0x180fe20000010053 */
[----:B------:R-:W-:Y:S01]  /*17f0*/  ISETP.NE.U32.AND P0, PT, RZ, UR16, PT ;  /* 0x00000010ff007c0c */ /* 0x000fe2000bf05070 */
[-CC-:B0-----:R-:W-:Y:S01]  /*1800*/  FFMA.FTZ R76, R103, R82.reuse, R83.reuse ;  /* 0x00000052674c7223 */ /* 0x181fe20000010053 */
[----:B------:R-:W-:Y:S01]  /*1810*/  ISETP.NE.AND.EX P1, PT, RZ, UR9, PT, P1 ;  /* 0x00000009ff007c0c */ /* 0x000fe2000bf25310 */
[-CC-:B------:R-:W-:Y:S01]  /*1820*/  FFMA.FTZ R79, R84, R82.reuse, R83.reuse ;  /* 0x00000052544f7223 */ /* 0x180fe20000010053 */
[-CC-:B------:R-:W-:Y:S01]  /*1830*/  FFMA.FTZ R77, R86, R82.reuse, R83.reuse ;  /* 0x00000052564d7223 */ /* 0x180fe20000010053 */
        /* <DEDUP_REMOVED lines=12> */
[----:B------:R-:W-:Y:S01]  /*1900*/  ISETP.NE.U32.AND P6, PT, RZ, UR14, PT ;  /* 0x0000000eff007c0c */ /* 0x000fe2000bfc5070 */
[----:B------:R-:W-:Y:S01]  /*1910*/  @P1 FADD.FTZ R83, R60, R83 ;  /* 0x000000533c531221 */ /* 0x000fe20000010000 */
[----:B------:R-:W-:Y:S01]  /*1920*/  @P1 FADD.FTZ R78, R61, R78 ;  /* 0x0000004e3d4e1221 */ /* 0x000fe20000010000 */
[----:B------:R-:W-:Y:S01]  /*1930*/  FMUL.FTZ R77, R88, R77 ;  /* 0x0000004d584d7220 */ /* 0x000fe20000410000 */
[----:B------:R-:W-:Y:S01]  /*1940*/  ISETP.NE.AND.EX P6, PT, RZ, UR15, PT, P6 ;  /* 0x0000000fff007c0c */ /* 0x000fe2000bfc5360 */
[----:B------:R-:W-:Y:S01]  /*1950*/  FADD.FTZ R76, R85, -R76 ;  /* 0x8000004c554c7221 */ /* 0x000fe20000010000 */
[----:B------:R-:W-:Y:S01]  /*1960*/  @P0 F2FP.F16.F32.PACK_AB R82, RZ, R83 ;  /* 0x00000053ff52023e */ /* 0x000fe200000000ff */
[----:B------:R-:W-:Y:S01]  /*1970*/  @P1 FADD.FTZ R77, R58, R77 ;  /* 0x0000004d3a4d1221 */ /* 0x000fe20000010000 */
[----:B------:R-:W-:Y:S01]  /*1980*/  SEL R73, R78, R73, P6 ;  /* 0x000000494e497207 */ /* 0x000fe20003000000 */
[----:B------:R-:W-:Y:S01]  /*1990*/  FADD.FTZ R79, R87, -R79 ;  /* 0x8000004f574f7221 */ /* 0x000fe20000010000 */
[----:B------:R-:W-:Y:S01]  /*19a0*/  @P0 PRMT R70, R82, 0x7610, R70 ;  /* 0x0000761052460816 */ /* 0x000fe20000000046 */
[----:B------:R-:W-:Y:S01]  /*19b0*/  FADD.FTZ R113, R92, -R113 ;  /* 0x800000715c717221 */ /* 0x000fe20000010000 */
[----:B------:R-:W-:Y:S01]  /*19c0*/  @P0 F2FP.F16.F32.PACK_AB R82, RZ, R78 ;  /* 0x0000004eff52023e */ /* 0x000fe200000000ff */
[C---:B------:R-:W-:Y:S01]  /*19d0*/  FMUL.FTZ R76, R88.reuse, R76 ;  /* 0x0000004c584c7220 */ /* 0x040fe20000410000 */
[----:B------:R-:W-:Y:S01]  /*19e0*/  SEL R72, R83, R72, P6 ;  /* 0x0000004853487207 */ /* 0x000fe20003000000 */
[----:B------:R-:W-:Y:S01]  /*19f0*/  FMUL.FTZ R79, R88, R79 ;  /* 0x0000004f584f7220 */ /* 0x000fe20000410000 */
[----:B------:R-:W-:Y:S01]  /*1a00*/  @P0 PRMT R70, R70, 0x5410, R82 ;  /* 0x0000541046460816 */ /* 0x000fe20000000052 */
[C---:B------:R-:W-:Y:S01]  /*1a10*/  FMUL.FTZ R113, R88.reuse, R113 ;  /* 0x0000007158717220 */ /* 0x040fe20000410000 */
[----:B------:R-:W-:Y:S01]  /*1a20*/  @P0 F2FP.F16.F32.PACK_AB R82, RZ, R77 ;  /* 0x0000004dff52023e */ /* 0x000fe200000000ff */
[----:B------:R-:W-:Y:S01]  /*1a30*/  FMUL.FTZ R80, R88, R115 ;  /* 0x0000007358507220 */ /* 0x000fe20000410000 */
[----:B------:R-:W-:Y:S01]  /*1a40*/  F2FP.F16.F32.PACK_AB R78, R78, R83 ;  /* 0x000000534e4e723e */ /* 0x000fe200000000ff */
[----:B------:R-:W-:Y:S01]  /*1a50*/  FMUL.FTZ R81, R88, R81 ;  /* 0x0000005158517220 */ /* 0x000fe20000410000 */
[----:B------:R-:W-:Y:S01]  /*1a60*/  @P0 PRMT R69, R82, 0x7610, R69 ;  /* 0x0000761052450816 */ /* 0x000fe20000000045 */
[----:B------:R-:W-:Y:S01]  /*1a70*/  @P1 FADD.FTZ R113, R59, R113 ;  /* 0x000000713b711221 */ /* 0x000fe20000010000 */
[----:B------:R-:W0:Y:S01]  /*1a80*/  @P6 LDC.64 R82, c[0x0][0x308] ;  /* 0x0000c200ff526b82 */ /* 0x000e220000000a00 */
[----:B------:R-:W-:Y:S01]  /*1a90*/  @P1 FADD.FTZ R76, R56, R76 ;  /* 0x0000004c384c1221 */ /* 0x000fe20000010000 */
[----:B------:R-:W-:Y:S01]  /*1aa0*/  @P1 FADD.FTZ R79, R57, R79 ;  /* 0x0000004f394f1221 */ /* 0x000fe20000010000 */
        /* <DEDUP_REMOVED lines=8> */
[----:B------:R-:W-:-:S02]  /*1b30*/  @P0 F2FP.F16.F32.PACK_AB R109, RZ, R76 ;  /* 0x0000004cff6d023e */ /* 0x000fc400000000ff */
[----:B------:R-:W-:Y:S02]  /*1b40*/  F2FP.F16.F32.PACK_AB R76, R79, R76 ;  /* 0x0000004c4f4c723e */ /* 0x000fe400000000ff */
[----:B------:R-:W-:Y:S02]  /*1b50*/  @P0 PRMT R68, R109, 0x7610, R68 ;  /* 0x000076106d440816 */ /* 0x000fe40000000044 */
[----:B------:R-:W-:Y:S01]  /*1b60*/  @P0 F2FP.F16.F32.PACK_AB R109, RZ, R80 ;  /* 0x00000050ff6d023e */ /* 0x000fe200000000ff */
[----:B0-----:R-:W-:Y:S01]  /*1b70*/  @P6 IMAD.WIDE.U32 R82, R2, 0x20, R82 ;  /* 0x0000002002526825 */ /* 0x001fe200078e0052 */
[----:B------:R-:W-:Y:S02]  /*1b80*/  F2FP.F16.F32.PACK_AB R77, R113, R77 ;  /* 0x0000004d714d723e */ /* 0x000fe400000000ff */
[----:B------:R-:W-:Y:S02]  /*1b90*/  @P0 F2FP.F16.F32.PACK_AB R88, RZ, R113 ;  /* 0x00000071ff58023e */ /* 0x000fe400000000ff */
[----:B------:R-:W-:Y:S01]  /*1ba0*/  @P6 STG.E.128 desc[UR4][R82.64], R64 ;  /* 0x0000004052006986 */ /* 0x000fe2000c101d04 */
[----:B------:R-:W-:-:S02]  /*1bb0*/  @P0 PRMT R71, R109, 0x7610, R71 ;  /* 0x000076106d470816 */ /* 0x000fc40000000047 */
[----:B------:R-:W-:Y:S01]  /*1bc0*/  @P0 PRMT R69, R69, 0x5410, R88 ;  /* 0x0000541045450816 */ /* 0x000fe20000000058 */
[----:B------:R0:W-:Y:S02]  /*1bd0*/  @P6 STG.E.128 desc[UR4][R82.64+0x10], R72 ;  /* 0x0000104852006986 */ /* 0x0001e4000c101d04 */
[----:B0-----:R-:W-:Y:S02]  /*1be0*/  @P0 F2FP.F16.F32.PACK_AB R82, RZ, R79 ;  /* 0x0000004fff52023e */ /* 0x001fe400000000ff */
[----:B------:R-:W-:Y:S02]  /*1bf0*/  @P0 F2FP.F16.F32.PACK_AB R83, RZ, R81 ;  /* 0x00000051ff53023e */ /* 0x000fe400000000ff */
[----:B------:R-:W-:Y:S02]  /*1c00*/  F2FP.F16.F32.PACK_AB R79, R81, R80 ;  /* 0x00000050514f723e */ /* 0x000fe400000000ff */
[----:B------:R-:W0:Y:S01]  /*1c10*/  LDC.64 R80, c[0x0][0x2f8] ;  /* 0x0000be00ff507b82 */ /* 0x000e220000000a00 */
[----:B------:R-:W-:-:S02]  /*1c20*/  @P0 PRMT R68, R68, 0x5410, R82 ;  /* 0x0000541044440816 */ /* 0x000fc40000000052 */
[----:B------:R-:W-:Y:S01]  /*1c30*/  @P0 PRMT R71, R71, 0x5410, R83 ;  /* 0x0000541047470816 */ /* 0x000fe20000000053 */
[----:B0-----:R-:W-:-:S05]  /*1c40*/  IMAD.WIDE.U32 R80, R2, 0x10, R80 ;  /* 0x0000001002507825 */ /* 0x001fca00078e0050 */
[----:B------:R0:W-:Y:S02]  /*1c50*/  STG.E.128 desc[UR4][R80.64], R76 ;  /* 0x0000004c50007986 */ /* 0x0001e4000c101d04 */
[----:B0-----:R-:W-:-:S04]  /*1c60*/  @P0 LEA R76, P1, R2, UR16, 0x4 ;  /* 0x00000010024c0c11 */ /* 0x001fc8000f8220ff */
[----:B------:R-:W-:-:S05]  /*1c70*/  @P0 LEA.HI.X R77, R2, UR17, RZ, 0x4, P1 ;  /* 0x00000011024d0c11 */ /* 0x000fca00088f24ff */
[----:B------:R1:W-:Y:S04]  /*1c80*/  @P0 STG.E.128 desc[UR4][R76.64], R68 ;  /* 0x000000444c000986 */ /* 0x0003e8000c101d04 */
.L_x_1748:
[----:B------:R-:W-:Y:S05]  /*1c90*/  BSYNC B0 ;  /* 0x0000000000007941 */ /* 0x000fea0003800000 */
.L_x_1747:
[----:B------:R-:W-:Y:S02]  /*1ca0*/  IADD3 R3, R3, UR18, RZ ;  /* 0x0000001203037c10 */ /* 0x000fe4000fffe0ff */
[----:B------:R-:W-:Y:S02]  /*1cb0*/  SEL R2, RZ, 0x1, P5 ;  /* 0x00000001ff027807 */ /* 0x000fe40002800000 */
[----:B------:R-:W-:-:S13]  /*1cc0*/  ISETP.GE.AND P0, PT, R3, UR19, PT ;  /* 0x0000001303007c0c */ /* 0x000fda000bf06270 */
[----:B------:R-:W-:Y:S05]  /*1cd0*/  @!P0 BRA `(.L_x_1749) ;  /* 0xffffffe400e08947 */ /* 0x000fea000383ffff */
.L_x_1739:
        /* <DEDUP_REMOVED lines=16> */
.L_x_1751:
[----:B------:R-:W-:Y:S05]  /*1de0*/  BSYNC B0 ;  /* 0x0000000000007941 */ /* 0x000fea0003800000 */
.L_x_1750:
        /* <DEDUP_REMOVED lines=10> */
.L_x_1744:
[----:B------:R-:W-:Y:S01]  /*1e90*/  HFMA2.MMA R80, -RZ, RZ, 0, 9.5367431640625e-07 ;  /* 0x00000010ff507435 */ /* 0x000fe200000001ff */
[----:B------:R-:W-:Y:S02]  /*1ea0*/  MOV R79, 0x1f ;  /* 0x0000001f004f7802 */ /* 0x000fe40000000f00 */
[----:B------:R-:W-:-:S08]  /*1eb0*/  MOV R76, 0xffffffff ;  /* 0xffffffff004c7802 */ /* 0x000fd00000000f00 */
[----:B-----5:R-:W-:Y:S05]  /*1ec0*/  WARPSYNC.COLLECTIVE R76, `(.L_x_1752) ;  /* 0x000000004c087348 */ /* 0x020fea0003c00000 */
[----:B------:R0:W1:Y:S02]  /*1ed0*/  SHFL.DOWN P1, R81, R113, R80, R79 ;  /* 0x0800005071517389 */ /* 0x000064000002004f */
[----:B01---5:R-:W-:Y:S01]  /*1ee0*/  ENDCOLLECTIVE ;  /* 0x000000000000791b */ /* 0x023fe20003800000 */
.L_x_1752:
[----:B------:R-:W-:Y:S01]  /*1ef0*/  FADD.FTZ R82, R81, R113 ;  /* 0x0000007151527221 */ /* 0x000fe20000010000 */
[----:B------:R-:W-:-:S07]  /*1f00*/  MOV R113, R114 ;  /* 0x0000007200717202 */ /* 0x000fce0000000f00 */
[----:B------:R-:W-:Y:S05]  /*1f10*/  WARPSYNC.COLLECTIVE R76, `(.L_x_1753) ;  /* 0x000000004c087348 */ /* 0x000fea0003c00000 */
[----:B------:R0:W1:Y:S02]  /*1f20*/  SHFL.DOWN P1, R81, R113, R80, R79 ;  /* 0x0800005071517389 */ /* 0x000064000002004f */
[----:B01----:R-:W-:Y:S01]  /*1f30*/  ENDCOLLECTIVE ;  /* 0x000000000000791b */ /* 0x003fe20003800000 */
.L_x_1753:
[----:B------:R-:W-:Y:S01]  /*1f40*/  HFMA2.MMA R80, -RZ, RZ, 0, 4.76837158203125e-07 ;  /* 0x00000008ff507435 */ /* 0x000fe200000001ff */
[----:B------:R-:W-:Y:S02]  /*1f50*/  MOV R113, R82 ;  /* 0x0000005200717202 */ /* 0x000fe40000000f00 */
[----:B------:R-:W-:-:S08]  /*1f60*/  MOV R109, R81 ;  /* 0x00000051006d7202 */ /* 0x000fd00000000f00 */
[----:B------:R-:W-:Y:S05]  /*1f70*/  WARPSYNC.COLLECTIVE R76, `(.L_x_1754) ;  /* 0x000000004c087348 */ /* 0x000fea0003c00000 */
[----:B------:R0:W1:Y:S02]  /*1f80*/  SHFL.DOWN P1, R81, R113, R80, R79 ;  /* 0x0800005071517389 */ /* 0x000064000002004f */
[----:B01----:R-:W-:Y:S01]  /*1f90*/  ENDCOLLECTIVE ;  /* 0x000000000000791b */ /* 0x003fe20003800000 */
.L_x_1754:
[----:B------:R-:W-:-:S05]  /*1fa0*/  FADD.FTZ R109, R109, R114 ;  /* 0x000000726d6d7221 */ /* 0x000fca0000010000 */
[----:B------:R-:W-:Y:S01]  /*1fb0*/  MOV R113, R109 ;  /* 0x0000006d00717202 */ /* 0x000fe20000000f00 */
[----:B------:R-:W-:-:S07]  /*1fc0*/  FADD.FTZ R115, R82, R81 ;  /* 0x0000005152737221 */ /* 0x000fce0000010000 */
[----:B------:R-:W-:Y:S05]  /*1fd0*/  WARPSYNC.COLLECTIVE R76, `(.L_x_1755) ;  /* 0x000000004c087348 */ /* 0x000fea0003c00000 */
[----:B------:R0:W1:Y:S02]  /*1fe0*/  SHFL.DOWN P1, R81, R113, R80, R79 ;  /* 0x0800005071517389 */ /* 0x000064000002004f */
[----:B01----:R-:W-:Y:S01]  /*1ff0*/  ENDCOLLECTIVE ;  /* 0x000000000000791b */ /* 0x003fe20003800000 */
.L_x_1755:
[----:B------:R-:W-:Y:S01]  /*2000*/  HFMA2.MMA R80, -RZ, RZ, 0, 2.384185791015625e-07 ;  /* 0x00000004ff507435 */ /* 0x000fe200000001ff */
[----:B------:R-:W-:Y:S02]  /*2010*/  MOV R113, R115 ;  /* 0x0000007300717202 */ /* 0x000fe40000000f00 */
[----:B------:R-:W-:-:S08]  /*2020*/  MOV R83, R81 ;  /* 0x0000005100537202 */ /* 0x000fd00000000f00 */
[----:B------:R-:W-:Y:S05]  /*2030*/  WARPSYNC.COLLECTIVE R76, `(.L_x_1756) ;  /* 0x000000004c087348 */ /* 0x000fea0003c00000 */
[----:B------:R0:W1:Y:S02]  /*2040*/  SHFL.DOWN P1, R81, R113, R80, R79 ;  /* 0x0800005071517389 */ /* 0x000064000002004f */
[----:B01----:R-:W-:Y:S01]  /*2050*/  ENDCOLLECTIVE ;  /* 0x000000000000791b */ /* 0x003fe20003800000 */
.L_x_1756:
[----:B------:R-:W-:-:S05]  /*2060*/  FADD.FTZ R109, R109, R83 ;  /* 0x000000536d6d7221 */ /* 0x000fca0000010000 */
[----:B------:R-:W-:Y:S01]  /*2070*/  MOV R113, R109 ;  /* 0x0000006d00717202 */ /* 0x000fe20000000f00 */
[----:B------:R-:W-:-:S07]  /*2080*/  FADD.FTZ R83, R115, R81 ;  /* 0x0000005173537221 */ /* 0x000fce0000010000 */
[----:B------:R-:W-:Y:S05]  /*2090*/  WARPSYNC.COLLECTIVE R76, `(.L_x_1757) ;  /* 0x000000004c087348 */ /* 0x000fea0003c00000 */
[----:B------:R0:W1:Y:S02]  /*20a0*/  SHFL.DOWN P1, R81, R113, R80, R79 ;  /* 0x0800005071517389 */ /* 0x000064000002004f */
[----:B01----:R-:W-:Y:S01]  /*20b0*/  ENDCOLLECTIVE ;  /* 0x000000000000791b */ /* 0x003fe20003800000 */
.L_x_1757:
[----:B------:R-:W-:Y:S01]  /*20c0*/  HFMA2.MMA R80, -RZ, RZ, 0, 1.1920928955078125e-07 ;  /* 0x00000002ff507435 */ /* 0x000fe200000001ff */
[----:B------:R-:W-:Y:S02]  /*20d0*/  MOV R113, R83 ;  /* 0x0000005300717202 */ /* 0x000fe40000000f00 */
[----:B------:R-:W-:-:S08]  /*20e0*/  MOV R114, R81 ;  /* 0x0000005100727202 */ /* 0x000fd00000000f00 */
[----:B------:R-:W-:Y:S05]  /*20f0*/  WARPSYNC.COLLECTIVE R76, `(.L_x_1758) ;  /* 0x000000004c087348 */ /* 0x000fea0003c00000 */
[----:B------:R0:W1:Y:S02]  /*2100*/  SHFL.DOWN P1, R81, R113, R80, R79 ;  /* 0x0800005071517389 */ /* 0x000064000002004f */
[----:B01----:R-:W-:Y:S01]  /*2110*/  ENDCOLLECTIVE ;  /* 0x000000000000791b */ /* 0x003fe20003800000 */
.L_x_1758:
[----:B------:R-:W-:-:S05]  /*2120*/  FADD.FTZ R114, R109, R114 ;  /* 0x000000726d727221 */ /* 0x000fca0000010000 */
[----:B------:R-:W-:Y:S01]  /*2130*/  MOV R113, R114 ;  /* 0x0000007200717202 */ /* 0x000fe20000000f00 */
[----:B------:R-:W-:-:S07]  /*2140*/  FADD.FTZ R83, R83, R81 ;  /* 0x0000005153537221 */ /* 0x000fce0000010000 */
[----:B------:R-:W-:Y:S05]  /*2150*/  WARPSYNC.COLLECTIVE R76, `(.L_x_1759) ;  /* 0x000000004c087348 */ /* 0x000fea0003c00000 */
[----:B------:R0:W1:Y:S02]  /*2160*/  SHFL.DOWN P1, R81, R113, R80, R79 ;  /* 0x0800005071517389 */ /* 0x000064000002004f */
[----:B01----:R-:W-:Y:S01]  /*2170*/  ENDCOLLECTIVE ;  /* 0x000000000000791b */ /* 0x003fe20003800000 */
.L_x_1759:
[----:B------:R-:W-:Y:S01]  /*2180*/  HFMA2.MMA R80, -RZ, RZ, 0, 5.9604644775390625e-08 ;  /* 0x00000001ff507435 */ /* 0x000fe200000001ff */
[----:B------:R-:W-:Y:S02]  /*2190*/  MOV R113, R83 ;  /* 0x0000005300717202 */ /* 0x000fe40000000f00 */
[----:B------:R-:W-:-:S08]  /*21a0*/  MOV R115, R81 ;  /* 0x0000005100737202 */ /* 0x000fd00000000f00 */
[----:B------:R-:W-:Y:S05]  /*21b0*/  WARPSYNC.COLLECTIVE R76, `(.L_x_1760) ;  /* 0x000000004c087348 */ /* 0x000fea0003c00000 */
[----:B------:R0:W1:Y:S02]  /*21c0*/  SHFL.DOWN P1, R81, R113, R80, R79 ;  /* 0x0800005071517389 */ /* 0x000064000002004f */
[----:B01----:R-:W-:Y:S01]  /*21d0*/  ENDCOLLECTIVE ;  /* 0x000000000000791b */ /* 0x003fe20003800000 */
.L_x_1760:
[----:B------:R-:W-:-:S05]  /*21e0*/  FADD.FTZ R82, R114, R115 ;  /* 0x0000007372527221 */ /* 0x000fca0000010000 */
[----:B------:R-:W-:Y:S02]  /*21f0*/  MOV R113, R82 ;  /* 0x0000005200717202 */ /* 0x000fe40000000f00 */
[----:B------:R-:W-:-:S07]  /*2200*/  MOV R114, R81 ;  /* 0x0000005100727202 */ /* 0x000fce0000000f00 */
[----:B------:R-:W-:Y:S05]  /*2210*/  WARPSYNC.COLLECTIVE R76, `(.L_x_1761) ;  /* 0x000000004c087348 */ /* 0x000fea0003c00000 */
[----:B------:R0:W1:Y:S02]  /*2220*/  SHFL.DOWN P1, R81, R113, R80, R79 ;  /* 0x0800005071517389 */ /* 0x000064000002004f */
[----:B01----:R-:W-:Y:S01]  /*2230*/  ENDCOLLECTIVE ;  /* 0x000000000000791b */ /* 0x003fe20003800000 */
.L_x_1761:
[----:B------:R-:W-:Y:S05]  /*2240*/  BRA `(.L_x_1762) ;  /* 0xffffffec00ac7947 */ /* 0x000fea000383ffff */
.L_x_1763:
        /* <DEDUP_REMOVED lines=11> */
.L_x_2998:


//--------------------- .text._ZN10layer_norm31ln_parallel_residual_bwd_kernelINS_13Kernel_traitsI6__halfS2_fS2_fjLj2048ELj1ELj1ELj4ELj16ENS_18Kernel_traits_baseILj2048ES2_S2_fS2_fjLj128EEEEELb0ELb1ELb1EEEvNS_9BwdParamsE --------------------------
	.section	.text._ZN10layer_norm31ln_parallel_residual_bwd_kernelINS_13Kernel_traitsI6__halfS2_fS2_fjLj2048ELj1ELj1ELj4ELj16ENS_18Kernel_traits_baseILj2048ES2_S2_fS2_fjLj128EEEEELb0ELb1ELb1EEEvNS_9BwdParamsE,"ax",@progbits
	.align	128
        .global         _ZN10layer_norm31ln_parallel_residual_bwd_kernelINS_13Kernel_traitsI6__halfS2_fS2_fjLj2048ELj1ELj1ELj4ELj16ENS_18Kernel_traits_baseILj2048ES2_S2_fS2_fjLj128EEEEELb0ELb1ELb1EEEvNS_9BwdParamsE
        .type           _ZN10layer_norm31ln_parallel_residual_bwd_kernelINS_13Kernel_traitsI6__halfS2_fS2_fjLj2048ELj1ELj1ELj4ELj16ENS_18Kernel_traits_baseILj2048ES2_S2_fS2_fjLj128EEEEELb0ELb1ELb1EEEvNS_9BwdParamsE,@function
        .size           _ZN10layer_norm31ln_parallel_residual_bwd_kernelINS_13Kernel_traitsI6__halfS2_fS2_fjLj2048ELj1ELj1ELj4ELj16ENS_18Kernel_traits_baseILj2048ES2_S2_fS2_fjLj128EEEEELb0ELb1ELb1EEEvNS_9BwdParamsE,(.L_x_2999 - _ZN10layer_norm31ln_parallel_residual_bwd_kernelINS_13Kernel_traitsI6__halfS2_fS2_fjLj2048ELj1ELj1ELj4ELj16ENS_18Kernel_traits_baseILj2048ES2_S2_fS2_fjLj128EEEEELb0ELb1ELb1EEEvNS_9BwdParamsE)
        .other          _ZN10layer_norm31ln_parallel_residual_bwd_kernelINS_13Kernel_traitsI6__halfS2_fS2_fjLj2048ELj1ELj1ELj4ELj16ENS_18Kernel_traits_baseILj2048ES2_S2_fS2_fjLj128EEEEELb0ELb1ELb1EEEvNS_9BwdParamsE,@"STO_CUDA_ENTRY STV_DEFAULT"
_ZN10layer_norm31ln_parallel_residual_bwd_kernelINS_13Kernel_traitsI6__halfS2_fS2_fjLj2048ELj1ELj1ELj4ELj16ENS_18Kernel_traits_baseILj2048ES2_S2_fS2_fjLj128EEEEELb0ELb1ELb1EEEvNS_9BwdParamsE:
.text._ZN10layer_norm31ln_parallel_residual_bwd_kernelINS_13Kernel_traitsI6__halfS2_fS2_fjLj2048ELj1ELj1ELj4ELj16ENS_18Kernel_traits_baseILj2048ES2_S2_fS2_fjLj128EEEEELb0ELb1ELb1EEEvNS_9BwdParamsE:
        /* <DEDUP_REMOVED lines=32> */
.L_x_1764:
        /* <DEDUP_REMOVED lines=17> */
[----:B0-----:R-:W-:Y:S02]  /*0310*/  CS2R R2, SRZ ;  /* 0x0000000000027805 */ /* 0x001fe4000001ff00 */
[----:B------:R-:W-:Y:S02]  /*0320*/  MOV R84, RZ ;  /* 0x000000ff00547202 */ /* 0x000fe40000000f00 */
        /* <DEDUP_REMOVED lines=28> */
.L_x_1767:
        /* <DEDUP_REMOVED lines=23> */
[----:B------:R-:W3:Y:S04]  /*0660*/  LDG.E.128 R68, desc[UR4][R68.64] ;  /* 0x0000000444447981 */ /* 0x000ee8000c1e1d00 */
[----:B------:R2:W3:Y:S04]  /*0670*/  LDG.E R105, desc[UR4][R114.64] ;  /* 0x0000000472697981 */ /* 0x0004e8000c1e1900 */
[----:B------:R2:W3:Y:S01]  /*0680*/  LDG.E.128 R60, desc[UR4][R116.64] ;  /* 0x00000004743c7981 */ /* 0x0004e2000c1e1d00 */
        /* <DEDUP_REMOVED lines=14> */
[C---:B--2---:R-:W-:Y:S01]  /*0770*/  FADD.FTZ R114, -R109.reuse, R57 ;  /* 0x000000396d727221 */ /* 0x044fe20000010100 */
[C---:B------:R-:W-:Y:S01]  /*0780*/  FADD.FTZ R116, -R109.reuse, R59 ;  /* 0x0000003b6d747221 */ /* 0x040fe20000010100 */
[----:B------:R-:W-:Y:S01]  /*0790*/  FADD.FTZ R124, -R109, R65 ;  /* 0x000000416d7c7221 */ /* 0x000fe20000010100 */
[--C-:B---3--:R-:W-:Y:S02]  /*07a0*/  HADD2.F32 R49, -RZ, R52.reuse.H0_H0 ;  /* 0x20000034ff317230 */ /* 0x108fe40000004100 */
[----:B------:R-:W-:Y:S02]  /*07b0*/  HADD2.F32 R52, -RZ, R52.H1_H1 ;  /* 0x30000034ff347230 */ /* 0x000fe40000004100 */
[--C-:B------:R-:W-:Y:S02]  /*07c0*/  HADD2.F32 R57, -RZ, R68.reuse.H0_H0 ;  /* 0x20000044ff397230 */ /* 0x100fe40000004100 */
[----:B------:R-:W-:-:S02]  /*07d0*/  HADD2.F32 R65, -RZ, R68.H1_H1 ;  /* 0x30000044ff417230 */ /* 0x000fc40000004100 */
[-C--:B------:R-:W-:Y:S01]  /*07e0*/  FMUL.FTZ R68, R102, R49.reuse ;  /* 0x0000003166447220 */ /* 0x080fe20000410000 */
[----:B------:R-:W-:Y:S01]  /*07f0*/  FMUL.FTZ R59, R105, R106 ;  /* 0x0000006a693b7220 */ /* 0x000fe20000410000 */
[C---:B------:R-:W-:Y:S01]  /*0800*/  FADD.FTZ R108, -R109.reuse, R51 ;  /* 0x000000336d6c7221 */ /* 0x040fe20000010100 */
[C---:B------:R-:W-:Y:S01]  /*0810*/  FADD.FTZ R122, -R109.reuse, R64 ;  /* 0x000000406d7a7221 */ /* 0x040fe20000010100 */
[--C-:B------:R-:W-:Y:S02]  /*0820*/  HADD2.F32 R51, -RZ, R53.reuse.H0_H0 ;  /* 0x20000035ff337230 */ /* 0x100fe40000004100 */
[----:B------:R-:W-:Y:S01]  /*0830*/  FADD.FTZ R118, -R109, R61 ;  /* 0x0000003d6d767221 */ /* 0x000fe20000010100 */
[----:B------:R-:W-:Y:S01]  /*0840*/  FMUL.FTZ R64, R105, R48 ;  /* 0x0000003069407220 */ /* 0x000fe20000410000 */
[----:B------:R-:W-:Y:S01]  /*0850*/  FADD.FTZ R84, R49, R84 ;  /* 0x0000005431547221 */ /* 0x000fe20000010000 */
[----:B------:R-:W-:Y:S01]  /*0860*/  FFMA.FTZ R98, R59, R49, R98 ;  /* 0x000000313b627223 */ /* 0x000fe20000010062 */
[----:B------:R-:W-:Y:S01]  /*0870*/  FMUL.FTZ R61, R101, R52 ;  /* 0x00000034653d7220 */ /* 0x000fe20000410000 */
[----:B------:R-:W-:Y:S01]  /*0880*/  FADD.FTZ R48, RZ, R68 ;  /* 0x00000044ff307221 */ /* 0x000fe20000010000 */
[----:B------:R-:W-:Y:S01]  /*0890*/  FADD.FTZ R50, -R109, R50 ;  /* 0x000000326d327221 */ /* 0x000fe20000010100 */
[----:B------:R-:W-:Y:S01]  /*08a0*/  FFMA.FTZ R49, R59, R68, RZ ;  /* 0x000000443b317223 */ /* 0x000fe200000100ff */
[----:B0-----:R-:W-:-:S02]  /*08b0*/  HADD2.F32 R110, -RZ, R53.H1_H1 ;  /* 0x30000035ff6e7230 */ /* 0x001fc40000004100 */
[C---:B------:R-:W-:Y:S01]  /*08c0*/  FADD.FTZ R120, -R109.reuse, R63 ;  /* 0x0000003f6d787221 */ /* 0x040fe20000010100 */
[--C-:B------:R-:W-:Y:S02]  /*08d0*/  HADD2.F32 R107, -RZ, R55.reuse.H0_H0 ;  /* 0x20000037ff6b7230 */ /* 0x100fe40000004100 */
[----:B------:R-:W-:Y:S01]  /*08e0*/  FMUL.FTZ R63, R100, R51 ;  /* 0x00000033643f7220 */ /* 0x000fe20000410000 */
[----:B-1----:R-:W-:Y:S02]  /*08f0*/  HADD2.F32 R112, -RZ, R55.H1_H1 ;  /* 0x30000037ff707230 */ /* 0x002fe40000004100 */
[----:B------:R-:W-:Y:S01]  /*0900*/  FADD.FTZ R55, -R109, R66 ;  /* 0x000000426d377221 */ /* 0x000fe20000010100 */
[----:B------:R-:W-:Y:S01]  /*0910*/  FADD.FTZ R48, R48, R61 ;  /* 0x0000003d30307221 */ /* 0x000fe20000010000 */
[----:B------:R-:W-:Y:S01]  /*0920*/  FMUL.FTZ R66, R105, R50 ;  /* 0x0000003269427220 */ /* 0x000fe20000410000 */
[----:B------:R-:W-:Y:S01]  /*0930*/  FFMA.FTZ R49, R64, R61, R49 ;  /* 0x0000003d40317223 */ /* 0x000fe20000010031 */
[----:B------:R-:W-:-:S02]  /*0940*/  HADD2.F32 R53, -RZ, R54.H0_H0 ;  /* 0x20000036ff357230 */ /* 0x000fc40000004100 */
[----:B------:R-:W-:Y:S01]  /*0950*/  FADD.FTZ R48, R48, R63 ;  /* 0x0000003f30307221 */ /* 0x000fe20000010000 */
[--C-:B------:R-:W-:Y:S02]  /*0960*/  HADD2.F32 R115, -RZ, R71.reuse.H0_H0 ;  /* 0x20000047ff737230 */ /* 0x100fe40000004100 */
[----:B------:R-:W-:Y:S02]  /*0970*/  HADD2.F32 R117, -RZ, R71.H1_H1 ;  /* 0x30000047ff757230 */ /* 0x000fe40000004100 */
[----:B------:R-:W-:Y:S01]  /*0980*/  FMUL.FTZ R71, R85, R110 ;  /* 0x0000006e55477220 */ /* 0x000fe20000410000 */
[----:B------:R-:W-:Y:S01]  /*0990*/  FADD.FTZ R56, -R109, R56 ;  /* 0x000000386d387221 */ /* 0x000fe20000010100 */
[----:B------:R-:W-:Y:S01]  /*09a0*/  FMUL.FTZ R108, R105, R108 ;  /* 0x0000006c696c7220 */ /* 0x000fe20000410000 */
[C---:B------:R-:W-:Y:S01]  /*09b0*/  FFMA.FTZ R49, R66.reuse, R63, R49 ;  /* 0x0000003f42317223 */ /* 0x040fe20000010031 */
[----:B------:R-:W-:Y:S02]  /*09c0*/  HADD2.F32 R54, -RZ, R54.H1_H1 ;  /* 0x30000036ff367230 */ /* 0x000fe40000004100 */
        /* <DEDUP_REMOVED lines=9> */
[----:B------:R-:W-:Y:S01]  /*0a60*/  FADD.FTZ R51, R48, R71 ;  /* 0x0000004730337221 */ /* 0x000fe20000010000 */
[----:B------:R-:W-:Y:S01]  /*0a70*/  FMUL.FTZ R69, R105, R56 ;  /* 0x0000003869457220 */ /* 0x000fe20000410000 */
[----:B------:R-:W-:Y:S01]  /*0a80*/  FFMA.FTZ R48, R108, R71, R49 ;  /* 0x000000476c307223 */ /* 0x000fe20000010031 */
        /* <DEDUP_REMOVED lines=26> */
[----:B------:R-:W-:Y:S01]  /*0c30*/  FMUL.FTZ R62, R92, R109 ;  /* 0x0000006d5c3e7220 */ /* 0x000fe20000410000 */
[----:B------:R-:W-:Y:S01]  /*0c40*/  FADD.FTZ R51, R48, R65 ;  /* 0x0000004130337221 */ /* 0x000fe20000010000 */
[----:B------:R-:W-:Y:S01]  /*0c50*/  FFMA.FTZ R48, R118, R65, R49 ;  /* 0x0000004176307223 */ /* 0x000fe20000010031 */
[----:B------:R-:W-:-:S02]  /*0c60*/  HADD2.F32 R113, -RZ, R70.H0_H0 ;  /* 0x20000046ff717230 */ /* 0x000fc40000004100 */
[----:B------:R-:W-:Y:S01]  /*0c70*/  FADD.FTZ R7, R111, R7 ;  /* 0x000000076f077221 */ /* 0x000fe20000010000 */
[----:B------:R-:W-:Y:S01]  /*0c80*/  FFMA.FTZ R19, R120, R111, R19 ;  /* 0x0000006f78137223 */ /* 0x000fe20000010013 */
[----:B------:R-:W-:Y:S01]  /*0c90*/  FADD.FTZ R6, R109, R6 ;  /* 0x000000066d067221 */ /* 0x000fe20000010000 */
[----:B------:R-:W-:Y:S01]  /*0ca0*/  FFMA.FTZ R18, R125, R109, R18 ;  /* 0x0000006d7d127223 */ /* 0x000fe20000010012 */
[----:B------:R-:W-:Y:S01]  /*0cb0*/  FMUL.FTZ R111, R93, R111 ;  /* 0x0000006f5d6f7220 */ /* 0x000fe20000410000 */
[----:B------:R-:W-:Y:S01]  /*0cc0*/  FADD.FTZ R50, R51, R62 ;  /* 0x0000003e33327221 */ /* 0x000fe20000010000 */
[----:B------:R-:W-:Y:S02]  /*0cd0*/  HADD2.F32 R70, -RZ, R70.H1_H1 ;  /* 0x30000046ff467230 */ /* 0x000fe40000004100 */
[----:B------:R-:W-:Y:S01]  /*0ce0*/  FMUL.FTZ R109, R105, R122 ;  /* 0x0000007a696d7220 */ /* 0x000fe20000410000 */
[----:B------:R-:W-:Y:S01]  /*0cf0*/  FFMA.FTZ R49, R125, R62, R48 ;  /* 0x0000003e7d317223 */ /* 0x000fe20000010030 */
[----:B------:R-:W-:Y:S01]  /*0d00*/  FMUL.FTZ R124, R105, R124 ;  /* 0x0000007c697c7220 */ /* 0x000fe20000410000 */
[----:B------:R-:W-:Y:S01]  /*0d10*/  FADD.FTZ R78, R110, R78 ;  /* 0x0000004e6e4e7221 */ /* 0x000fe20000010000 */
[----:B------:R-:W-:Y:S01]  /*0d20*/  FFMA.FTZ R79, R108, R110, R79 ;  /* 0x0000006e6c4f7223 */ /* 0x000fe2000001004f */
[-C--:B------:R-:W-:Y:S01]  /*0d30*/  FMUL.FTZ R110, R94, R113.reuse ;  /* 0x000000715e6e7220 */ /* 0x080fe20000410000 */
[----:B------:R-:W-:Y:S01]  /*0d40*/  FADD.FTZ R51, R50, R111 ;  /* 0x0000006f32337221 */ /* 0x000fe20000010000 */
[----:B------:R-:W-:Y:S01]  /*0d50*/  FADD.FTZ R4, R113, R4 ;  /* 0x0000000471047221 */ /* 0x000fe20000010000 */
[----:B------:R-:W-:Y:S01]  /*0d60*/  FFMA.FTZ R16, R109, R113, R16 ;  /* 0x000000716d107223 */ /* 0x000fe20000010010 */
        /* <DEDUP_REMOVED lines=14> */
[----:B------:R-:W-:Y:S01]  /*0e50*/  SHF.R.U32.HI R50, RZ, 0x5, R0 ;  /* 0x00000005ff327819 */ /* 0x000fe20000011600 */
[----:B------:R-:W-:Y:S01]  /*0e60*/  FFMA.FTZ R49, R124, R113, R49 ;  /* 0x000000717c317223 */ /* 0x000fe20000010031 */
[----:B------:R-:W-:Y:S01]  /*0e70*/  FADD.FTZ R82, R52, R82 ;  /* 0x0000005234527221 */ /* 0x000fe20000010000 */
[----:B------:R-:W-:Y:S01]  /*0e80*/  FFMA.FTZ R83, R64, R52, R83 ;  /* 0x0000003440537223 */ /* 0x000fe20000010053 */
[----:B------:R-:W-:Y:S01]  /*0e90*/  FADD.FTZ R3, R117, R3 ;  /* 0x0000000375037221 */ /* 0x000fe20000010000 */
[-C--:B------:R-:W-:Y:S01]  /*0ea0*/  FFMA.FTZ R15, R112, R117.reuse, R15 ;  /* 0x00000075700f7223 */ /* 0x080fe2000001000f */
[----:B------:R-:W-:Y:S01]  /*0eb0*/  FADD.FTZ R52, R48, R115 ;  /* 0x0000007330347221 */ /* 0x000fe20000010000 */
[----:B------:R-:W-:Y:S01]  /*0ec0*/  FMUL.FTZ R117, R97, R117 ;  /* 0x0000007561757220 */ /* 0x000fe20000410000 */
[----:B------:R-:W-:Y:S01]  /*0ed0*/  LOP3.LUT R48, R50, 0x7fffffc, RZ, 0xc0, !PT ;  /* 0x07fffffc32307812 */ /* 0x000fe200078ec0ff */
        /* <DEDUP_REMOVED lines=29> */
.L_x_1778:
[----:B------:R-:W3:Y:S01]  /*10b0*/  S2R R53, SR_CgaCtaId ;  /* 0x0000000000357919 */ /* 0x000ee20000008800 */
[----:B------:R-:W-:Y:S01]  /*10c0*/  @!P1 LOP3.LUT R51, R50, 0x3, RZ, 0xc0, !PT ;  /* 0x0000000332339812 */ /* 0x000fe200078ec0ff */
[----:B------:R-:W-:Y:S01]  /*10d0*/  UISETP.NE.AND UP0, UPT, UR16, URZ, UPT ;  /* 0x0000003f1000728c */ /* 0x000fe2000bf05270 */
[----:B------:R-:W-:Y:S01]  /*10e0*/  MOV R50, 0x400 ;  /* 0x0000040000327802 */ /* 0x000fe20000000f00 */
[----:B--2---:R-:W-:Y:S01]  /*10f0*/  FADD.FTZ R57, R52, R57 ;  /* 0x0000003934397221 */ /* 0x004fe20000010000 */
[----:B------:R-:W-:Y:S01]  /*1100*/  @!P1 IADD3 R51, R48, R51, RZ ;  /* 0x0000003330339210 */ /* 0x000fe20007ffe0ff */
[----:B-1----:R-:W-:Y:S01]  /*1110*/  FADD.FTZ R56, R49, R56 ;  /* 0x0000003831387221 */ /* 0x002fe20000010000 */
        /* <DEDUP_REMOVED lines=33> */
[----:B------:R-:W-:Y:S01]  /*1330*/  FFMA.FTZ R66, R66, R48, R49 ;  /* 0x0000003042427223 */ /* 0x000fe20000010031 */
[----:B------:R-:W-:Y:S01]  /*1340*/  FMUL.FTZ R65, R105, R58 ;  /* 0x0000003a69417220 */ /* 0x000fe20000410000 */
[----:B------:R-:W-:Y:S01]  /*1350*/  FADD.FTZ R60, R60, -R123 ;  /* 0x8000007b3c3c7221 */ /* 0x000fe20000010000 */
[-CC-:B------:R-:W-:Y:S01]  /*1360*/  FFMA.FTZ R125, R125, R48.reuse, R49.reuse ;  /* 0x000000307d7d7223 */ /* 0x180fe20000010031 */
[----:B------:R-:W-:Y:S01]  /*1370*/  FFMA.FTZ R64, R64, R48, R49 ;  /* 0x0000003040407223 */ /* 0x000fe20000010031 */
[----:B-----5:R-:W-:Y:S01]  /*1380*/  @P2 FADD.FTZ R65, R26, R65 ;  /* 0x000000411a412221 */ /* 0x020fe20000010000 */
[----:B------:R-:W-:Y:S01]  /*1390*/  FADD.FTZ R124, R113, -R124 ;  /* 0x8000007c717c7221 */ /* 0x000fe20000010000 */
[----:B------:R-:W-:Y:S01]  /*13a0*/  FADD.FTZ R68, R68, -R59 ;  /* 0x8000003b44447221 */ /* 0x000fe20000010000 */
[----:B------:R-:W-:Y:S01]  /*13b0*/  FADD.FTZ R66, R63, -R66 ;  /* 0x800000423f427221 */ /* 0x000fe20000010000 */
        /* <DEDUP_REMOVED lines=8> */
[----:B------:R-:W-:Y:S01]  /*1440*/  @P3 F2FP.F16.F32.PACK_AB R60, RZ, R65 ;  /* 0x00000041ff3c323e */ /* 0x000fe200000000ff */
[----:B------:R-:W-:Y:S01]  /*1450*/  FFMA.FTZ R48, R112, R48, R49 ;  /* 0x0000003070307223 */ /* 0x000fe20000010031 */
[----:B------:R-:W-:Y:S01]  /*1460*/  FADD.FTZ R62, R62, -R125 ;  /* 0x8000007d3e3e7221 */ /* 0x000fe20000010000 */
[----:B------:R-:W-:Y:S01]  /*1470*/  FADD.FTZ R64, R61, -R64 ;  /* 0x800000403d407221 */ /* 0x000fe20000010000 */
[----:B------:R-:W-:Y:S01]  /*1480*/  FMUL.FTZ R51, R105, R68 ;  /* 0x0000004469337220 */ /* 0x000fe20000410000 */
        /* <DEDUP_REMOVED lines=28> */
[----:B------:R-:W-:Y:S01]  /*1650*/  @P3 F2FP.F16.F32.PACK_AB R48, RZ, R51 ;  /* 0x00000033ff30323e */ /* 0x000fe200000000ff */
        /* <DEDUP_REMOVED lines=14> */
[----:B------:R-:W-:Y:S01]  /*1740*/  @P3 F2FP.F16.F32.PACK_AB R49, RZ, R57 ;  /* 0x00000039ff31323e */ /* 0x000fe200000000ff */
[----:B0-----:R-:W-:Y:S01]  /*1750*/  @P1 IMAD.WIDE.U32 R66, R104, 0x20, R66 ;  /* 0x0000002068421825 */ /* 0x001fe200078e0042 */
[----:B------:R-:W-:-:S02]  /*1760*/  @P3 F2FP.F16.F32.PACK_AB R68, RZ, R52 ;  /* 0x00000034ff44323e */ /* 0x000fc400000000ff */
[----:B------:R-:W-:Y:S02]  /*1770*/  @P3 PRMT R36, R48, 0x7610, R36 ;  /* 0x0000761030243816 */ /* 0x000fe40000000024 */
[----:B------:R-:W-:Y:S01]  /*1780*/  ISETP.NE.AND.EX P2, PT, RZ, UR15, PT, P2 ;  /* 0x0000000fff007c0c */ /* 0x000fe2000bf45320 */
[----:B--2---:R-:W-:Y:S01]  /*1790*/  @P3 IMAD.WIDE.U32 R62, R104, 0x10, R62 ;  /* 0x00000010683e3825 */ /* 0x004fe200078e003e */
[----:B------:R-:W-:Y:S02]  /*17a0*/  @P3 F2FP.F16.F32.PACK_AB R56, RZ, R55 ;  /* 0x00000037ff38323e */ /* 0x000fe400000000ff */
[----:B------:R-:W-:Y:S02]  /*17b0*/  @P3 F2FP.F16.F32.PACK_AB R53, RZ, R50 ;  /* 0x00000032ff35323e */ /* 0x000fe400000000ff */
[----:B------:R-:W-:Y:S02]  /*17c0*/  @P3 PRMT R37, R49, 0x7610, R37 ;  /* 0x0000761031253816 */ /* 0x000fe40000000025 */
[----:B------:R-:W-:-:S02]  /*17d0*/  @P3 PRMT R36, R36, 0x5410, R68 ;  /* 0x0000541024243816 */ /* 0x000fc40000000044 */
[----:B------:R-:W0:Y:S01]  /*17e0*/  @P3 LDC.64 R68, c[0x0][0x300] ;  /* 0x0000c000ff443b82 */ /* 0x000e220000000a00 */
[----:B------:R-:W-:Y:S02]  /*17f0*/  SEL R49, R52, R41, P2 ;  /* 0x0000002934317207 */ /* 0x000fe40001000000 */
[----:B------:R-:W-:Y:S02]  /*1800*/  @P3 F2FP.F16.F32.PACK_AB R59, RZ, R54 ;  /* 0x00000036ff3b323e */ /* 0x000fe400000000ff */
[----:B------:R-:W-:Y:S02]  /*1810*/  @P3 PRMT R38, R56, 0x7610, R38 ;  /* 0x0000761038263816 */ /* 0x000fe40000000026 */
[----:B------:R-:W-:Y:S01]  /*1820*/  @P3 PRMT R37, R37, 0x5410, R53 ;  /* 0x0000541025253816 */ /* 0x000fe20000000035 */
[----:B---3--:R-:W-:Y:S01]  /*1830*/  @P1 IMAD.WIDE.U32 R70, R99, 0x20, R70 ;  /* 0x0000002063461825 */ /* 0x008fe200078e0046 */
[----:B------:R-:W-:Y:S02]  /*1840*/  F2FP.F16.F32.PACK_AB R52, R52, R51 ;  /* 0x000000333434723e */ /* 0x000fe400000000ff */
[----:B------:R-:W-:-:S02]  /*1850*/  SEL R48, R51, R40, P2 ;  /* 0x0000002833307207 */ /* 0x000fc40001000000 */
[C---:B------:R-:W-:Y:S02]  /*1860*/  SEL R51, R50.reuse, R43, P2 ;  /* 0x0000002b32337207 */ /* 0x040fe40001000000 */
[----:B------:R-:W-:Y:S02]  /*1870*/  F2FP.F16.F32.PACK_AB R53, R50, R57 ;  /* 0x000000393235723e */ /* 0x000fe400000000ff */
[----:B------:R-:W-:Y:S02]  /*1880*/  @P3 F2FP.F16.F32.PACK_AB R64, RZ, R58 ;  /* 0x0000003aff40323e */ /* 0x000fe400000000ff */
[----:B------:R-:W-:Y:S02]  /*1890*/  SEL R50, R57, R42, P2 ;  /* 0x0000002a39327207 */ /* 0x000fe40001000000 */
[----:B------:R-:W-:Y:S02]  /*18a0*/  SEL R57, R54, R45, P2 ;  /* 0x0000002d36397207 */ /* 0x000fe40001000000 */
[----:B------:R-:W-:Y:S01]  /*18b0*/  @P3 PRMT R38, R38, 0x5410, R59 ;  /* 0x0000541026263816 */ /* 0x000fe2000000003b */
[----:B------:R-:W-:Y:S01]  /*18c0*/  @P1 STG.E.128 desc[UR4][R66.64], R48 ;  /* 0x0000003042001986 */ /* 0x000fe2000c101d04 */
[----:B------:R-:W-:Y:S01]  /*18d0*/  F2FP.F16.F32.PACK_AB R54, R54, R55 ;  /* 0x000000373636723e */ /* 0x000fe200000000ff */
[----:B0-----:R-:W-:Y:S01]  /*18e0*/  @P3 IMAD.WIDE.U32 R68, R99, 0x10, R68 ;  /* 0x0000001063443825 */ /* 0x001fe200078e0044 */
[----:B------:R-:W-:-:S02]  /*18f0*/  SEL R56, R55, R44, P2 ;  /* 0x0000002c37387207 */ /* 0x000fc40001000000 */
[C---:B------:R-:W-:Y:S02]  /*1900*/  SEL R59, R58.reuse, R47, P2 ;  /* 0x0000002f3a3b7207 */ /* 0x040fe40001000000 */
[----:B------:R-:W-:Y:S02]  /*1910*/  F2FP.F16.F32.PACK_AB R55, R58, R65 ;  /* 0x000000413a37723e */ /* 0x000fe400000000ff */
[----:B------:R-:W-:Y:S02]  /*1920*/  @P3 PRMT R39, R39, 0x5410, R64 ;  /* 0x0000541027273816 */ /* 0x000fe40000000040 */
[----:B------:R-:W-:Y:S01]  /*1930*/  SEL R58, R65, R46, P2 ;  /* 0x0000002e413a7207 */ /* 0x000fe20001000000 */
[--C-:B-1----:R-:W-:Y:S01]  /*1940*/  IMAD.WIDE.U32 R64, R104, 0x10, R60.reuse ;  /* 0x0000001068407825 */ /* 0x102fe200078e003c */
[----:B------:R-:W-:Y:S02]  /*1950*/  @P3 F2FP.F16.F32.PACK_AB R105, RZ, R107 ;  /* 0x0000006bff69323e */ /* 0x000fe400000000ff */
[----:B------:R-:W-:Y:S01]  /*1960*/  @P3 F2FP.F16.F32.PACK_AB R114, RZ, R108 ;  /* 0x0000006cff72323e */ /* 0x000fe200000000ff */
[----:B------:R0:W-:Y:S01]  /*1970*/  @P1 STG.E.128 desc[UR4][R66.64+0x10], R56 ;  /* 0x0000103842001986 */ /* 0x0001e2000c101d04 */
[----:B------:R-:W-:Y:S01]  /*1980*/  @P3 F2FP.F16.F32.PACK_AB R104, RZ, R106 ;  /* 0x0000006aff68323e */ /* 0x000fe200000000ff */
        /* <DEDUP_REMOVED lines=12> */
[----:B0-----:R-:W-:Y:S02]  /*1a50*/  @P3 F2FP.F16.F32.PACK_AB R67, RZ, R109 ;  /* 0x0000006dff43323e */ /* 0x001fe400000000ff */
[----:B------:R-:W-:Y:S01]  /*1a60*/  @P3 F2FP.F16.F32.PACK_AB R56, RZ, R113 ;  /* 0x00000071ff38323e */ /* 0x000fe200000000ff */
[----:B------:R3:W-:Y:S01]  /*1a70*/  @P1 STG.E.128 desc[UR4][R70.64+0x10], R44 ;  /* 0x0000102c46001986 */ /* 0x0007e2000c101d04 */
[----:B-1----:R-:W-:Y:S02]  /*1a80*/  @P3 F2FP.F16.F32.PACK_AB R65, RZ, R110 ;  /* 0x0000006eff41323e */ /* 0x002fe400000000ff */
[----:B------:R-:W-:Y:S02]  /*1a90*/  @P3 F2FP.F16.F32.PACK_AB R52, RZ, R112 ;  /* 0x00000070ff34323e */ /* 0x000fe400000000ff */
[----:B--2---:R-:W-:Y:S02]  /*1aa0*/  @P3 F2FP.F16.F32.PACK_AB R63, RZ, R111 ;  /* 0x0000006fff3f323e */ /* 0x004fe400000000ff */
        /* <DEDUP_REMOVED lines=40> */
.L_x_1765:
        /* <DEDUP_REMOVED lines=19> */
.L_x_1766:
[----:B------:R-:W-:Y:S01]  /*1e60*/  HFMA2.MMA R51, -RZ, RZ, 0, 9.5367431640625e-07 ;  /* 0x00000010ff337435 */ /* 0x000fe200000001ff */
[----:B------:R-:W-:Y:S02]  /*1e70*/  MOV R54, 0x1f ;  /* 0x0000001f00367802 */ /* 0x000fe40000000f00 */
[----:B------:R-:W-:-:S08]  /*1e80*/  MOV R53, 0xffffffff ;  /* 0xffffffff00357802 */ /* 0x000fd00000000f00 */
[----:B-----5:R-:W-:Y:S05]  /*1e90*/  WARPSYNC.COLLECTIVE R53, `(.L_x_1768) ;  /* 0x0000000035087348 */ /* 0x020fea0003c00000 */
[----:B------:R0:W1:Y:S02]  /*1ea0*/  SHFL.DOWN P2, R57, R122, R51, R54 ;  /* 0x080000337a397389 */ /* 0x0000640000040036 */
[----:B01---5:R-:W-:Y:S01]  /*1eb0*/  ENDCOLLECTIVE ;  /* 0x000000000000791b */ /* 0x023fe20003800000 */
.L_x_1768:
[----:B------:R-:W-:Y:S01]  /*1ec0*/  FADD.FTZ R52, R122, R57 ;  /* 0x000000397a347221 */ /* 0x000fe20000010000 */
[----:B------:R-:W-:-:S07]  /*1ed0*/  MOV R122, R49 ;  /* 0x00000031007a7202 */ /* 0x000fce0000000f00 */
[----:B------:R-:W-:Y:S05]  /*1ee0*/  WARPSYNC.COLLECTIVE R53, `(.L_x_1769) ;  /* 0x0000000035087348 */ /* 0x000fea0003c00000 */
[----:B------:R0:W1:Y:S02]  /*1ef0*/  SHFL.DOWN P2, R57, R122, R51, R54 ;  /* 0x080000337a397389 */ /* 0x0000640000040036 */
[----:B01----:R-:W-:Y:S01]  /*1f00*/  ENDCOLLECTIVE ;  /* 0x000000000000791b */ /* 0x003fe20003800000 */
.L_x_1769:
[----:B------:R-:W-:Y:S01]  /*1f10*/  HFMA2.MMA R51, -RZ, RZ, 0, 4.76837158203125e-07 ;  /* 0x00000008ff337435 */ /* 0x000fe200000001ff */
[----:B------:R-:W-:Y:S02]  /*1f20*/  MOV R122, R52 ;  /* 0x00000034007a7202 */ /* 0x000fe40000000f00 */
[----:B------:R-:W-:-:S08]  /*1f30*/  MOV R56, R57 ;  /* 0x0000003900387202 */ /* 0x000fd00000000f00 */
[----:B------:R-:W-:Y:S05]  /*1f40*/  WARPSYNC.COLLECTIVE R53, `(.L_x_1770) ;  /* 0x0000000035087348 */ /* 0x000fea0003c00000 */
[----:B------:R0:W1:Y:S02]  /*1f50*/  SHFL.DOWN P2, R57, R122, R51, R54 ;  /* 0x080000337a397389 */ /* 0x0000640000040036 */
[----:B01----:R-:W-:Y:S01]  /*1f60*/  ENDCOLLECTIVE ;  /* 0x000000000000791b */ /* 0x003fe20003800000 */
.L_x_1770:
[----:B------:R-:W-:-:S05]  /*1f70*/  FADD.FTZ R56, R49, R56 ;  /* 0x0000003831387221 */ /* 0x000fca0000010000 */
[----:B------:R-:W-:Y:S01]  /*1f80*/  MOV R122, R56 ;  /* 0x00000038007a7202 */ /* 0x000fe20000000f00 */
[----:B------:R-:W-:-:S07]  /*1f90*/  FADD.FTZ R55, R52, R57 ;  /* 0x0000003934377221 */ /* 0x000fce0000010000 */
[----:B------:R-:W-:Y:S05]  /*1fa0*/  WARPSYNC.COLLECTIVE R53, `(.L_x_1771) ;  /* 0x0000000035087348 */ /* 0x000fea0003c00000 */
[----:B------:R0:W1:Y:S02]  /*1fb0*/  SHFL.DOWN P2, R57, R122, R51, R54 ;  /* 0x080000337a397389 */ /* 0x0000640000040036 */
[----:B01----:R-:W-:Y:S01]  /*1fc0*/  ENDCOLLECTIVE ;  /* 0x000000000000791b */ /* 0x003fe20003800000 */
.L_x_1771:
[----:B------:R-:W-:Y:S01]  /*1fd0*/  HFMA2.MMA R51, -RZ, RZ, 0, 2.384185791015625e-07 ;  /* 0x00000004ff337435 */ /* 0x000fe200000001ff */
[----:B------:R-:W-:Y:S02]  /*1fe0*/  MOV R122, R55 ;  /* 0x00000037007a7202 */ /* 0x000fe40000000f00 */
[----:B------:R-:W-:-:S08]  /*1ff0*/  MOV R67, R57 ;  /* 0x0000003900437202 */ /* 0x000fd00000000f00 */
[----:B------:R-:W-:Y:S05]  /*2000*/  WARPSYNC.COLLECTIVE R53, `(.L_x_1772) ;  /* 0x0000000035087348 */ /* 0x000fea0003c00000 */
[----:B------:R0:W1:Y:S02]  /*2010*/  SHFL.DOWN P2, R57, R122, R51, R54 ;  /* 0x080000337a397389 */ /* 0x0000640000040036 */
[----:B01----:R-:W-:Y:S01]  /*2020*/  ENDCOLLECTIVE ;  /* 0x000000000000791b */ /* 0x003fe20003800000 */
.L_x_1772:
[----:B------:R-:W-:-:S05]  /*2030*/  FADD.FTZ R56, R56, R67 ;  /* 0x0000004338387221 */ /* 0x000fca0000010000 */
[----:B------:R-:W-:Y:S01]  /*2040*/  MOV R122, R56 ;  /* 0x00000038007a7202 */ /* 0x000fe20000000f00 */
[----:B------:R-:W-:-:S07]  /*2050*/  FADD.FTZ R67, R55, R57 ;  /* 0x0000003937437221 */ /* 0x000fce0000010000 */
[----:B------:R-:W-:Y:S05]  /*2060*/  WARPSYNC.COLLECTIVE R53, `(.L_x_1773) ;  /* 0x0000000035087348 */ /* 0x000fea0003c00000 */
[----:B------:R0:W1:Y:S02]  /*2070*/  SHFL.DOWN P2, R57, R122, R51, R54 ;  /* 0x080000337a397389 */ /* 0x0000640000040036 */
[----:B01----:R-:W-:Y:S01]  /*2080*/  ENDCOLLECTIVE ;  /* 0x000000000000791b */ /* 0x003fe20003800000 */
.L_x_1773:
[----:B------:R-:W-:Y:S01]  /*2090*/  HFMA2.MMA R51, -RZ, RZ, 0, 1.1920928955078125e-07 ;  /* 0x00000002ff337435 */ /* 0x000fe200000001ff */
[----:B------:R-:W-:Y:S02]  /*20a0*/  MOV R122, R67 ;  /* 0x00000043007a7202 */ /* 0x000fe40000000f00 */
[----:B------:R-:W-:-:S08]  /*20b0*/  MOV R49, R57 ;  /* 0x0000003900317202 */ /* 0x000fd00000000f00 */
[----:B------:R-:W-:Y:S05]  /*20c0*/  WARPSYNC.COLLECTIVE R53, `(.L_x_1774) ;  /* 0x0000000035087348 */ /* 0x000fea0003c00000 */
[----:B------:R0:W1:Y:S02]  /*20d0*/  SHFL.DOWN P2, R57, R122, R51, R54 ;  /* 0x080000337a397389 */ /* 0x0000640000040036 */
[----:B01----:R-:W-:Y:S01]  /*20e0*/  ENDCOLLECTIVE ;  /* 0x000000000000791b */ /* 0x003fe20003800000 */
.L_x_1774:
[----:B------:R-:W-:-:S05]  /*20f0*/  FADD.FTZ R55, R56, R49 ;  /* 0x0000003138377221 */ /* 0x000fca0000010000 */
[----:B------:R-:W-:Y:S01]  /*2100*/  MOV R122, R55 ;  /* 0x00000037007a7202 */ /* 0x000fe20000000f00 */
[----:B------:R-:W-:-:S07]  /*2110*/  FADD.FTZ R49, R67, R57 ;  /* 0x0000003943317221 */ /* 0x000fce0000010000 */
[----:B------:R-:W-:Y:S05]  /*2120*/  WARPSYNC.COLLECTIVE R53, `(.L_x_1775) ;  /* 0x0000000035087348 */ /* 0x000fea0003c00000 */
[----:B------:R0:W1:Y:S02]  /*2130*/  SHFL.DOWN P2, R57, R122, R51, R54 ;  /* 0x080000337a397389 */ /* 0x0000640000040036 */
[----:B01----:R-:W-:Y:S01]  /*2140*/  ENDCOLLECTIVE ;  /* 0x000000000000791b */ /* 0x003fe20003800000 */
.L_x_1775:
[----:B------:R-:W-:Y:S01]  /*2150*/  HFMA2.MMA R51, -RZ, RZ, 0, 5.9604644775390625e-08 ;  /* 0x00000001ff337435 */ /* 0x000fe200000001ff */
[----:B------:R-:W-:Y:S02]  /*2160*/  MOV R122, R49 ;  /* 0x00000031007a7202 */ /* 0x000fe40000000f00 */
[----:B------:R-:W-:-:S08]  /*2170*/  MOV R52, R57 ;  /* 0x0000003900347202 */ /* 0x000fd00000000f00 */
[----:B------:R-:W-:Y:S05]  /*2180*/  WARPSYNC.COLLECTIVE R53, `(.L_x_1776) ;  /* 0x0000000035087348 */ /* 0x000fea0003c00000 */
[----:B------:R0:W1:Y:S02]  /*2190*/  SHFL.DOWN P2, R57, R122, R51, R54 ;  /* 0x080000337a397389 */ /* 0x0000640000040036 */
[----:B01----:R-:W-:Y:S01]  /*21a0*/  ENDCOLLECTIVE ;  /* 0x000000000000791b */ /* 0x003fe20003800000 */
.L_x_1776:
[----:B------:R-:W-:-:S05]  /*21b0*/  FADD.FTZ R52, R55, R52 ;  /* 0x0000003437347221 */ /* 0x000fca0000010000 */
[----:B------:R-:W-:Y:S02]  /*21c0*/  MOV R122, R52 ;  /* 0x00000034007a7202 */ /* 0x000fe40000000f00 */
[----:B------:R-:W-:-:S07]  /*21d0*/  MOV R56, R57 ;  /* 0x0000003900387202 */ /* 0x000fce0000000f00 */
[----:B------:R-:W-:Y:S05]  /*21e0*/  WARPSYNC.COLLECTIVE R53, `(.L_x_1777) ;  /* 0x0000000035087348 */ /* 0x000fea0003c00000 */
[----:B------:R0:W1:Y:S02]  /*21f0*/  SHFL.DOWN P2, R57, R122, R51, R54 ;  /* 0x080000337a397389 */ /* 0x0000640000040036 */
[----:B01----:R-:W-:Y:S01]  /*2200*/  ENDCOLLECTIVE ;  /* 0x000000000000791b */ /* 0x003fe20003800000 */
.L_x_1777:
[----:B------:R-:W-:Y:S05]  /*2210*/  BRA `(.L_x_1778) ;  /* 0xffffffec00a47947 */ /* 0x000fea000383ffff */
.L_x_1779:
        /* <DEDUP_REMOVED lines=14> */
.L_x_2999:


//--------------------- .text._ZN10layer_norm31ln_parallel_residual_bwd_kernelINS_13Kernel_traitsI6__halfS2_fS2_fjLj2048ELj1ELj1ELj4ELj16ENS_18Kernel_traits_baseILj2048ES2_S2_fS2_fjLj128EEEEELb1ELb0ELb0EEEvNS_9BwdParamsE --------------------------
	.section	.text._ZN10layer_norm31ln_parallel_residual_bwd_kernelINS_13Kernel_traitsI6__halfS2_fS2_fjLj2048ELj1ELj1ELj4ELj16ENS_18Kernel_traits_baseILj2048ES2_S2_fS2_fjLj128EEEEELb1ELb0ELb0EEEvNS_9BwdParamsE,"ax",@progbits
	.align	128
        .global         _ZN10layer_norm31ln_parallel_residual_bwd_kernelINS_13Kernel_traitsI6__halfS2_fS2_fjLj2048ELj1ELj1ELj4ELj16ENS_18Kernel_traits_baseILj2048ES2_S2_fS2_fjLj128EEEEELb1ELb0ELb0EEEvNS_9BwdParamsE
        .type           _ZN10layer_norm31ln_parallel_residual_bwd_kernelINS_13Kernel_traitsI6__halfS2_fS2_fjLj2048ELj1ELj1ELj4ELj16ENS_18Kernel_traits_baseILj2048ES2_S2_fS2_fjLj128EEEEELb1ELb0ELb0EEEvNS_9BwdParamsE,@function
        .size           _ZN10layer_norm31ln_parallel_residual_bwd_kernelINS_13Kernel_traitsI6__halfS2_fS2_fjLj2048ELj1ELj1ELj4ELj16ENS_18Kernel_traits_baseILj2048ES2_S2_fS2_fjLj128EEEEELb1ELb0ELb0EEEvNS_9BwdParamsE,(.L_x_3000 - _ZN10layer_norm31ln_parallel_residual_bwd_kernelINS_13Kernel_traitsI6__halfS2_fS2_fjLj2048ELj1ELj1ELj4ELj16ENS_18Kernel_traits_baseILj2048ES2_S2_fS2_fjLj128EEEEELb1ELb0ELb0EEEvNS_9BwdParamsE)
        .other          _ZN10layer_norm31ln_parallel_residual_bwd_kernelINS_13Kernel_traitsI6__halfS2_fS2_fjLj2048ELj1ELj1ELj4ELj16ENS_18Kernel_traits_baseILj2048ES2_S2_fS2_fjLj128EEEEELb1ELb0ELb0EEEvNS_9BwdParamsE,@"STO_CUDA_ENTRY STV_DEFAULT"
_ZN10layer_norm31ln_parallel_residual_bwd_kernelINS_13Kernel_traitsI6__halfS2_fS2_fjLj2048ELj1ELj1ELj4ELj16ENS_18Kernel_traits_baseILj2048ES2_S2_fS2_fjLj128EEEEELb1ELb0ELb0EEEvNS_9BwdParamsE:
.text._ZN10layer_norm31ln_parallel_residual_bwd_kernelINS_13Kernel_traitsI6__halfS2_fS2_fjLj2048ELj1ELj1ELj4ELj16ENS_18Kernel_traits_baseILj2048ES2_S2_fS2_fjLj128EEEEELb1ELb0ELb0EEEvNS_9BwdParamsE:
        /* <DEDUP_REMOVED lines=21> */
[----:B------:R-:W-:Y:S02]  /*0150*/  ISETP.GE.U32.AND P3, PT, R3, 0x100, PT ;  /* 0x000001000300780c */ /* 0x000fe40003f66070 */
[----:B-1----:R-:W-:Y:S02]  /*0160*/  LEA.HI R121, R0, UR6, RZ, 0x19 ;  /* 0x0000000600797c11 */ /* 0x002fe4000f8fc8ff */
[----:B------:R-:W-:-:S07]  /*0170*/  MOV R3, R120 ;  /* 0x0000007800037202 */ /* 0x000fce0000000f00 */
        /* <DEDUP_REMOVED lines=83> */
.L_x_1790:
        /* <DEDUP_REMOVED lines=18> */
[----:B0-----:R-:W-:Y:S08]  /*07d0*/  @!P2 BRA `(.L_x_1782) ;  /* 0x0000000400f8a947 */ /* 0x001ff00003800000 */
        /* <DEDUP_REMOVED lines=18> */
[----:B------:R1:W5:Y:S01]  /*0900*/  LDG.E.64 R116, desc[UR4][R174.64] ;  /* 0x00000004ae747981 */ /* 0x000362000c1e1b00 */
[----:B------:R-:W-:Y:S02]  /*0910*/  ISETP.NE.AND.EX P1, PT, RZ, UR9, PT, P1 ;  /* 0x00000009ff007c0c */ /* 0x000fe4000bf25310 */
[----:B0-----:R-:W-:-:S04]  /*0920*/  @P0 IADD3 R176, P6, R3, R176, RZ ;  /* 0x000000b003b00210 */ /* 0x001fc80007fde0ff */
[----:B------:R-:W-:-:S05]  /*0930*/  @P0 IADD3.X R177, R172, R177, RZ, P6, !PT ;  /* 0x000000b1acb10210 */ /* 0x000fca00037fe4ff */
[----:B------:R0:W5:Y:S01]  /*0940*/  @P0 LDG.E.64 R118, desc[UR4][R176.64] ;  /* 0x00000004b0760981 */ /* 0x000162000c1e1b00 */
        /* <DEDUP_REMOVED lines=12> */
[----:B-1----:R-:W-:Y:S01]  /*0a10*/  FMUL.FTZ R175, R154, R183 ;  /* 0x000000b79aaf7220 */ /* 0x002fe20000410000 */
[--C-:B----4-:R-:W-:Y:S02]  /*0a20*/  HADD2.F32 R99, -RZ, R104.reuse.H0_H0 ;  /* 0x20000068ff637230 */ /* 0x110fe40000004100 */
[----:B------:R-:W-:Y:S02]  /*0a30*/  HADD2.F32 R104, -RZ, R104.H1_H1 ;  /* 0x30000068ff687230 */ /* 0x000fe40000004100 */
[--C-:B------:R-:W-:Y:S02]  /*0a40*/  HADD2.F32 R197, -RZ, R107.reuse.H0_H0 ;  /* 0x2000006bffc57230 */ /* 0x100fe40000004100 */
[----:B------:R-:W-:Y:S02]  /*0a50*/  HADD2.F32 R194, -RZ, R107.H1_H1 ;  /* 0x3000006bffc27230 */ /* 0x000fe40000004100 */
[--C-:B------:R-:W-:Y:S02]  /*0a60*/  HADD2.F32 R191, -RZ, R102.reuse.H0_H0 ;  /* 0x20000066ffbf7230 */ /* 0x100fe40000004100 */
[----:B------:R-:W-:-:S02]  /*0a70*/  HADD2.F32 R184, -RZ, R102.H1_H1 ;  /* 0x30000066ffb87230 */ /* 0x000fc40000004100 */
[--C-:B------:R-:W-:Y:S02]  /*0a80*/  HADD2.F32 R195, -RZ, R103.reuse.H0_H0 ;  /* 0x20000067ffc37230 */ /* 0x100fe40000004100 */
[----:B------:R-:W-:Y:S02]  /*0a90*/  HADD2.F32 R190, -RZ, R103.H1_H1 ;  /* 0x30000067ffbe7230 */ /* 0x000fe40000004100 */
[--C-:B------:R-:W-:Y:S01]  /*0aa0*/  FADD.FTZ R107, R110, -R3.reuse ;  /* 0x800000036e6b7221 */ /* 0x100fe20000010000 */
[--C-:B------:R-:W-:Y:S02]  /*0ab0*/  HADD2.F32 R103, -RZ, R105.reuse.H0_H0 ;  /* 0x20000069ff677230 */ /* 0x100fe40000004100 */
[----:B------:R-:W-:Y:S02]  /*0ac0*/  HADD2.F32 R102, -RZ, R105.H1_H1 ;  /* 0x30000069ff667230 */ /* 0x000fe40000004100 */
[----:B------:R-:W-:Y:S01]  /*0ad0*/  FADD.FTZ R105, R108, -R3 ;  /* 0x800000036c697221 */ /* 0x000fe20000010000 */
[----:B------:R-:W-:-:S02]  /*0ae0*/  HADD2.F32 R97, -RZ, R100.H0_H0 ;  /* 0x20000064ff617230 */ /* 0x000fc40000004100 */
[----:B------:R-:W-:Y:S01]  /*0af0*/  FMUL.FTZ R3, R154, R179 ;  /* 0x000000b39a037220 */ /* 0x000fe20000410000 */
[--C-:B0-----:R-:W-:Y:S02]  /*0b00*/  HADD2.F32 R177, -RZ, R101.reuse.H0_H0 ;  /* 0x20000065ffb17230 */ /* 0x101fe40000004100 */
[----:B------:R-:W-:Y:S02]  /*0b10*/  HADD2.F32 R98, -RZ, R101.H1_H1 ;  /* 0x30000065ff627230 */ /* 0x000fe40000004100 */
[----:B------:R-:W-:Y:S01]  /*0b20*/  FMUL.FTZ R101, R130, R99 ;  /* 0x0000006382657220 */ /* 0x000fe20000410000 */
[----:B------:R-:W-:Y:S02]  /*0b30*/  HADD2.F32 R100, -RZ, R100.H1_H1 ;  /* 0x30000064ff647230 */ /* 0x000fe40000004100 */
[----:B------:R-:W-:Y:S01]  /*0b40*/  FMUL.FTZ R96, R131, R104 ;  /* 0x0000006883607220 */ /* 0x000fe20000410000 */
[----:B------:R-:W-:Y:S01]  /*0b50*/  FADD.FTZ R48, R48, R97 ;  /* 0x0000006130307221 */ /* 0x000fe20000010000 */
[-C--:B------:R-:W-:Y:S01]  /*0b60*/  FFMA.FTZ R174, R122, R97.reuse, R101 ;  /* 0x000000617aae7223 */ /* 0x080fe20000010065 */
[----:B------:R-:W-:Y:S01]  /*0b70*/  FFMA.FTZ R64, R3, R97, R64 ;  /* 0x0000006103407223 */ /* 0x000fe20000010040 */
[----:B------:R-:W-:-:S02]  /*0b80*/  HADD2.F32 R193, -RZ, R106.H0_H0 ;  /* 0x2000006affc17230 */ /* 0x000fc40000004100 */
[----:B------:R-:W-:Y:S01]  /*0b90*/  FFMA.FTZ R173, R123, R100, R96 ;  /* 0x000000647bad7223 */ /* 0x000fe20000010060 */
        /* <DEDUP_REMOVED lines=9> */
[----:B------:R-:W-:-:S02]  /*0c30*/  FMUL.FTZ R172, R154, R181 ;  /* 0x000000b59aac7220 */ /* 0x000fc40000410000 */
[----:B------:R-:W-:Y:S01]  /*0c40*/  FFMA.FTZ R181, R127, R184, R96 ;  /* 0x000000b87fb57223 */ /* 0x000fe20000010060 */
[----:B------:R-:W-:Y:S01]  /*0c50*/  FFMA.FTZ R180, R126, R191, R97 ;  /* 0x000000bf7eb47223 */ /* 0x000fe20000010061 */
[----:B------:R-:W-:Y:S01]  /*0c60*/  FADD.FTZ R96, RZ, R174 ;  /* 0x000000aeff607221 */ /* 0x000fe20000010000 */
[C---:B------:R-:W-:Y:S01]  /*0c70*/  FFMA.FTZ R97, R3.reuse, R174, RZ ;  /* 0x000000ae03617223 */ /* 0x040fe200000100ff */
        /* <DEDUP_REMOVED lines=9> */
[----:B------:R-:W-:-:S02]  /*0d10*/  FMUL.FTZ R179, R154, R105 ;  /* 0x000000699ab37220 */ /* 0x000fc40000410000 */
        /* <DEDUP_REMOVED lines=11> */
[C---:B------:R-:W-:Y:S01]  /*0dd0*/  FMUL.FTZ R186, R154.reuse, R111 ;  /* 0x0000006f9aba7220 */ /* 0x040fe20000410000 */
[----:B------:R-:W-:Y:S01]  /*0de0*/  FMUL.FTZ R183, R154, R107 ;  /* 0x0000006b9ab77220 */ /* 0x000fe20000410000 */
        /* <DEDUP_REMOVED lines=29> */
.L_x_1782:
[----:B------:R-:W-:Y:S05]  /*0fc0*/  BSYNC B0 ;  /* 0x0000000000007941 */ /* 0x000fea0003800000 */
.L_x_1781:
        /* <DEDUP_REMOVED lines=11> */
[----:B------:R-:W2:Y:S01]  /*1080*/  LDG.E.128 R100, desc[UR4][R100.64] ;  /* 0x0000000464647981 */ /* 0x000ea2000c1e1d00 */
        /* <DEDUP_REMOVED lines=14> */
[----:B0-----:R-:W-:-:S04]  /*1170*/  @P0 IADD3 R160, P6, R161, R164, RZ ;  /* 0x000000a4a1a00210 */ /* 0x001fc80007fde0ff */
[----:B------:R-:W-:-:S05]  /*1180*/  @P0 IADD3.X R161, R162, R165, RZ, P6, !PT ;  /* 0x000000a5a2a10210 */ /* 0x000fca00037fe4ff */
[----:B------:R0:W5:Y:S01]  /*1190*/  @P0 LDG.E.64 R114, desc[UR4][R160.64] ;  /* 0x00000004a0720981 */ /* 0x000162000c1e1b00 */
[----:B------:R-:W-:Y:S01]  /*11a0*/  ISETP.NE.AND P0, PT, R192, RZ, PT ;  /* 0x000000ffc000720c */ /* 0x000fe20003f05270 */
[--C-:B----4-:R-:W-:Y:S02]  /*11b0*/  HADD2.F32 R193, -RZ, R98.reuse.H0_H0 ;  /* 0x20000062ffc17230 */ /* 0x110fe40000004100 */
[----:B------:R-:W-:Y:S01]  /*11c0*/  HADD2.F32 R194, -RZ, R98.H1_H1 ;  /* 0x30000062ffc27230 */ /* 0x000fe20000004100 */
[----:B-----5:R-:W-:Y:S01]  /*11d0*/  FSEL R98, R187, RZ, !P0 ;  /* 0x000000ffbb627208 */ /* 0x020fe20004000000 */
[--C-:B------:R-:W-:Y:S02]  /*11e0*/  HADD2.F32 R169, -RZ, R97.reuse.H0_H0 ;  /* 0x20000061ffa97230 */ /* 0x100fe40000004100 */
[----:B------:R-:W-:Y:S02]  /*11f0*/  HADD2.F32 R162, -RZ, R97.H1_H1 ;  /* 0x30000061ffa27230 */ /* 0x000fe40000004100 */
[----:B--2---:R-:W-:-:S02]  /*1200*/  HADD2.F32 R97, -RZ, R100.H0_H0 ;  /* 0x20000064ff617230 */ /* 0x004fc40000004100 */
[C---:B------:R-:W-:Y:S01]  /*1210*/  FADD.FTZ R163, -R98.reuse, R104 ;  /* 0x0000006862a37221 */ /* 0x040fe20000010100 */
[----:B------:R-:W-:Y:S02]  /*1220*/  HADD2.F32 R100, -RZ, R100.H1_H1 ;  /* 0x30000064ff647230 */ /* 0x000fe40000004100 */
[C---:B------:R-:W-:Y:S01]  /*1230*/  FADD.FTZ R105, -R98.reuse, R105 ;  /* 0x0000006962697221 */ /* 0x040fe20000010100 */
[----:B------:R-:W-:Y:S02]  /*1240*/  HADD2.F32 R165, -RZ, R96.H0_H0 ;  /* 0x20000060ffa57230 */ /* 0x000fe40000004100 */
[C---:B------:R-:W-:Y:S01]  /*1250*/  FADD.FTZ R167, -R98.reuse, R106 ;  /* 0x0000006a62a77221 */ /* 0x040fe20000010100 */
[--C-:B------:R-:W-:Y:S02]  /*1260*/  HADD2.F32 R195, -RZ, R99.reuse.H0_H0 ;  /* 0x20000063ffc37230 */ /* 0x100fe40000004100 */
[----:B------:R-:W-:Y:S01]  /*1270*/  FADD.FTZ R107, -R98, R107 ;  /* 0x0000006b626b7221 */ /* 0x000fe20000010100 */
[----:B------:R-:W-:-:S02]  /*1280*/  HADD2.F32 R196, -RZ, R99.H1_H1 ;  /* 0x30000063ffc47230 */ /* 0x000fc40000004100 */
[C---:B---3--:R-:W-:Y:S01]  /*1290*/  FADD.FTZ R171, -R98.reuse, R108 ;  /* 0x0000006c62ab7221 */ /* 0x048fe20000010100 */
[--C-:B------:R-:W-:Y:S02]  /*12a0*/  HADD2.F32 R187, -RZ, R103.reuse.H0_H0 ;  /* 0x20000067ffbb7230 */ /* 0x100fe40000004100 */
[C---:B------:R-:W-:Y:S01]  /*12b0*/  FADD.FTZ R109, -R98.reuse, R109 ;  /* 0x0000006d626d7221 */ /* 0x040fe20000010100 */
[----:B------:R-:W-:Y:S02]  /*12c0*/  HADD2.F32 R198, -RZ, R103.H1_H1 ;  /* 0x30000067ffc67230 */ /* 0x000fe40000004100 */
[----:B------:R-:W-:Y:S01]  /*12d0*/  FADD.FTZ R103, -R98, R110 ;  /* 0x0000006e62677221 */ /* 0x000fe20000010100 */
[----:B------:R-:W-:Y:S02]  /*12e0*/  HADD2.F32 R96, -RZ, R96.H1_H1 ;  /* 0x30000060ff607230 */ /* 0x000fe40000004100 */
[----:B------:R-:W-:Y:S01]  /*12f0*/  FMUL.FTZ R99, R146, R97 ;  /* 0x0000006192637220 */ /* 0x000fe20000410000 */
[----:B-1----:R-:W-:-:S02]  /*1300*/  HADD2.F32 R157, -RZ, R101.H0_H0 ;  /* 0x20000065ff9d7230 */ /* 0x002fc40000004100 */
[----:B------:R-:W-:Y:S01]  /*1310*/  FMUL.FTZ R163, R154, R163 ;  /* 0x000000a39aa37220 */ /* 0x000fe20000410000 */
[----:B------:R-:W-:Y:S01]  /*1320*/  FADD.FTZ R111, -R98, R111 ;  /* 0x0000006f626f7221 */ /* 0x000fe20000010100 */
[----:B------:R-:W-:Y:S02]  /*1330*/  HADD2.F32 R156, -RZ, R101.H1_H1 ;  /* 0x30000065ff9c7230 */ /* 0x000fe40000004100 */
        /* <DEDUP_REMOVED lines=22> */
[----:B------:R-:W-:Y:S02]  /*14a0*/  HADD2.F32 R102, -RZ, R102.H1_H1 ;  /* 0x30000066ff667230 */ /* 0x000fe40000004100 */
[----:B------:R-:W-:Y:S01]  /*14b0*/  FMUL.FTZ R170, R154, R107 ;  /* 0x0000006b9aaa7220 */ /* 0x000fe20000410000 */
[----:B0-----:R-:W-:Y:S01]  /*14c0*/  FMUL.FTZ R161, R150, R101 ;  /* 0x0000006596a17220 */ /* 0x001fe20000410000 */
[----:B------:R-:W-:Y:S01]  /*14d0*/  FADD.FTZ R98, R99, R168 ;  /* 0x000000a863627221 */ /* 0x000fe20000010000 */
[----:B------:R-:W-:Y:S01]  /*14e0*/  FFMA.FTZ R97, R167, R168, R96 ;  /* 0x000000a8a7617223 */ /* 0x000fe20000010060 */
[----:B------:R-:W-:Y:S01]  /*14f0*/  FMUL.FTZ R171, R154, R171 ;  /* 0x000000ab9aab7220 */ /* 0x000fe20000410000 */
[----:B------:R-:W-:Y:S01]  /*1500*/  FMUL.FTZ R158, R151, R102 ;  /* 0x00000066979e7220 */ /* 0x000fe20000410000 */
        /* <DEDUP_REMOVED lines=43> */
.L_x_1784:
[----:B------:R-:W-:Y:S05]  /*17c0*/  BSYNC B0 ;  /* 0x0000000000007941 */ /* 0x000fea0003800000 */
.L_x_1783:
        /* <DEDUP_REMOVED lines=21> */
.L_x_1803:
        /* <DEDUP_REMOVED lines=36> */
[-C--:B------:R-:W-:Y:S01]  /*1b60*/  FFMA.FTZ R104, R182, R106.reuse, R109 ;  /* 0x0000006ab6687223 */ /* 0x080fe2000001006d */
[----:B------:R-:W-:Y:S01]  /*1b70*/  FADD.FTZ R99, R173, -R96 ;  /* 0x80000060ad637221 */ /* 0x000fe20000010000 */
[----:B------:R-:W-:Y:S01]  /*1b80*/  FADD.FTZ R101, R178, -R101 ;  /* 0x80000065b2657221 */ /* 0x000fe20000010000 */
[C---:B-----5:R-:W-:Y:S01]  /*1b90*/  FMUL.FTZ R97, R154.reuse, R97 ;  /* 0x000000619a617220 */ /* 0x060fe20000410000 */
[-C--:B------:R-:W-:Y:S01]  /*1ba0*/  FFMA.FTZ R107, R183, R106.reuse, R109 ;  /* 0x0000006ab76b7223 */ /* 0x080fe2000001006d */
[C---:B------:R-:W-:Y:S01]  /*1bb0*/  FMUL.FTZ R102, R154.reuse, R99 ;  /* 0x000000639a667220 */ /* 0x040fe20000410000 */
[----:B------:R-:W-:Y:S01]  /*1bc0*/  FMUL.FTZ R103, R154, R101 ;  /* 0x000000659a677220 */ /* 0x000fe20000410000 */
[----:B------:R-:W-:Y:S01]  /*1bd0*/  @P1 FADD.FTZ R97, R68, R97 ;  /* 0x0000006144611221 */ /* 0x000fe20000010000 */
[----:B------:R-:W-:Y:S01]  /*1be0*/  FFMA.FTZ R105, R179, R106, R109 ;  /* 0x0000006ab3697223 */ /* 0x000fe2000001006d */
[----:B------:R-:W-:Y:S01]  /*1bf0*/  @P0 MOV R96, R118 ;  /* 0x0000007600600202 */ /* 0x000fe20000000f00 */
[----:B------:R-:W-:Y:S01]  /*1c00*/  @P1 FADD.FTZ R102, R69, R102 ;  /* 0x0000006645661221 */ /* 0x000fe20000010000 */
[----:B------:R-:W-:Y:S01]  /*1c10*/  FMUL.FTZ R193, R97, UR17 ;  /* 0x0000001161c17c20 */ /* 0x000fe20008410000 */
[----:B------:R-:W-:Y:S01]  /*1c20*/  @P1 FADD.FTZ R103, R70, R103 ;  /* 0x0000006746671221 */ /* 0x000fe20000010000 */
[----:B------:R-:W-:Y:S01]  /*1c30*/  @P0 LOP3.LUT P6, RZ, R96, 0xff, RZ, 0xc0, !PT ;  /* 0x000000ff60ff0812 */ /* 0x000fe200078cc0ff */
[----:B------:R-:W-:Y:S01]  /*1c40*/  FFMA.FTZ R108, R186, R106, R109 ;  /* 0x0000006aba6c7223 */ /* 0x000fe2000001006d */
[----:B------:R-:W-:Y:S01]  /*1c50*/  FADD.FTZ R107, R184, -R107 ;  /* 0x8000006bb86b7221 */ /* 0x000fe20000010000 */
[----:B------:R-:W-:Y:S01]  /*1c60*/  FMUL.FTZ R194, R102, UR17 ;  /* 0x0000001166c27c20 */ /* 0x000fe20008410000 */
[----:B------:R-:W-:Y:S01]  /*1c70*/  @P0 FSEL R98, R193, RZ, P6 ;  /* 0x000000ffc1620208 */ /* 0x000fe20003000000 */
[----:B------:R-:W-:Y:S01]  /*1c80*/  FADD.FTZ R105, R180, -R105 ;  /* 0x80000069b4697221 */ /* 0x000fe20000010000 */
[----:B------:R-:W-:Y:S01]  /*1c90*/  @P0 LOP3.LUT P5, RZ, R118, 0xff00, RZ, 0xc0, !PT ;  /* 0x0000ff0076ff0812 */ /* 0x000fe200078ac0ff */
[----:B------:R-:W-:Y:S01]  /*1ca0*/  FMUL.FTZ R195, R103, UR17 ;  /* 0x0000001167c37c20 */ /* 0x000fe20008410000 */
[----:B------:R-:W-:Y:S01]  /*1cb0*/  @P0 F2FP.F16.F32.PACK_AB R100, RZ, R98 ;  /* 0x00000062ff64023e */ /* 0x000fe200000000ff */
        /* <DEDUP_REMOVED lines=28> */
[----:B------:R-:W-:Y:S02]  /*1e80*/  @P0 F2FP.F16.F32.PACK_AB R107, RZ, R96 ;  /* 0x00000060ff6b023e */ /* 0x000fe400000000ff */
[----:B------:R-:W-:Y:S02]  /*1e90*/  @P0 FSEL R96, R199, RZ, P1 ;  /* 0x000000ffc7600208 */ /* 0x000fe40000800000 */
[----:B------:R-:W-:Y:S02]  /*1ea0*/  ISETP.NE.U32.AND P1, PT, RZ, UR6, PT ;  /* 0x00000006ff007c0c */ /* 0x000fe4000bf25070 */
[----:B------:R-:W-:Y:S02]  /*1eb0*/  @P0 FSEL R109, R197, RZ, P6 ;  /* 0x000000ffc56d0208 */ /* 0x000fe40003000000 */
[----:B------:R-:W-:Y:S02]  /*1ec0*/  @P0 LOP3.LUT P6, RZ, R119, 0xff00, RZ, 0xc0, !PT ;  /* 0x0000ff0077ff0812 */ /* 0x000fe400078cc0ff */
[----:B------:R-:W-:-:S02]  /*1ed0*/  ISETP.NE.AND.EX P1, PT, RZ, UR7, PT, P1 ;  /* 0x00000007ff007c0c */ /* 0x000fc4000bf25310 */
[----:B------:R-:W-:Y:S02]  /*1ee0*/  @P0 F2FP.F16.F32.PACK_AB R101, RZ, R99 ;  /* 0x00000063ff65023e */ /* 0x000fe400000000ff */
[----:B------:R-:W-:Y:S02]  /*1ef0*/  @P0 FSEL R99, R198, RZ, P6 ;  /* 0x000000ffc6630208 */ /* 0x000fe40003000000 */
[----:B------:R-:W-:Y:S02]  /*1f00*/  @P0 LOP3.LUT P6, RZ, R119, 0xff000000, RZ, 0xc0, !PT ;  /* 0xff00000077ff0812 */ /* 0x000fe400078cc0ff */
[----:B------:R-:W-:Y:S02]  /*1f10*/  @P0 F2FP.F16.F32.PACK_AB R108, RZ, R104 ;  /* 0x00000068ff6c023e */ /* 0x000fe400000000ff */
[----:B------:R-:W-:Y:S02]  /*1f20*/  @P0 FSEL R104, R200, RZ, P6 ;  /* 0x000000ffc8680208 */ /* 0x000fe40003000000 */
[----:B------:R-:W-:-:S02]  /*1f30*/  SEL R88, R105, R88, P1 ;  /* 0x0000005869587207 */ /* 0x000fc40000800000 */
[----:B------:R-:W-:Y:S02]  /*1f40*/  @P0 F2FP.F16.F32.PACK_AB R189, RZ, R104 ;  /* 0x00000068ffbd023e */ /* 0x000fe400000000ff */
[----:B------:R-:W-:Y:S01]  /*1f50*/  SEL R85, R102, R85, P1 ;  /* 0x0000005566557207 */ /* 0x000fe20000800000 */
[----:B------:R-:W0:Y:S01]  /*1f60*/  @P1 LDC.64 R104, c[0x0][0x308] ;  /* 0x0000c200ff681b82 */ /* 0x000e220000000a00 */
[----:B------:R-:W-:Y:S02]  /*1f70*/  SEL R86, R103, R86, P1 ;  /* 0x0000005667567207 */ /* 0x000fe40000800000 */
[----:B------:R-:W-:Y:S02]  /*1f80*/  LOP3.LUT P6, RZ, R116, 0xff00, RZ, 0xc0, !PT ;  /* 0x0000ff0074ff7812 */ /* 0x000fe400078cc0ff */
[----:B------:R-:W-:Y:S02]  /*1f90*/  @P0 F2FP.F16.F32.PACK_AB R111, RZ, R99 ;  /* 0x00000063ff6f023e */ /* 0x000fe400000000ff */
[----:B------:R-:W-:Y:S01]  /*1fa0*/  @P0 F2FP.F16.F32.PACK_AB R188, RZ, R96 ;  /* 0x00000060ffbc023e */ /* 0x000fe200000000ff */
        /* <DEDUP_REMOVED lines=18> */
[----:B------:R-:W-:Y:S02]  /*20d0*/  @P0 F2FP.F16.F32.PACK_AB R109, RZ, R109 ;  /* 0x0000006dff6d023e */ /* 0x000fe400000000ff */
        /* <DEDUP_REMOVED lines=23> */
.L_x_1787:
[----:B------:R-:W-:Y:S05]  /*2250*/  BSYNC B0 ;  /* 0x0000000000007941 */ /* 0x000fea0003800000 */
.L_x_1786:
[----:B------:R-:W-:Y:S04]  /*2260*/  BSSY B0, `(.L_x_1788) ;  /* 0x000007a000007945 */ /* 0x000fe80003800000 */
[----:B------:R-:W-:Y:S05]  /*2270*/  @!P3 BRA `(.L_x_1789) ;  /* 0x0000000400e0b947 */ /* 0x000fea0003800000 */
[----:B------:R-:W-:Y:S02]  /*2280*/  ISETP.NE.AND P5, PT, R192, RZ, PT ;  /* 0x000000ffc000720c */ /* 0x000fe40003fa5270 */
[----:B------:R-:W-:Y:S02]  /*2290*/  ISETP.NE.U32.AND P1, PT, RZ, UR8, PT ;  /* 0x00000008ff007c0c */ /* 0x000fe4000bf25070 */
[----:B0-----:R-:W-:Y:S02]  /*22a0*/  FSEL R103, R191, RZ, !P5 ;  /* 0x000000ffbf677208 */ /* 0x001fe40006800000 */
        /* <DEDUP_REMOVED lines=14> */
[----:B------:R-:W-:Y:S01]  /*2390*/  FADD.FTZ R101, R169, -R100 ;  /* 0x80000064a9657221 */ /* 0x000fe20000010000 */
[----:B------:R-:W-:Y:S01]  /*23a0*/  @P1 FADD.FTZ R97, R76, R97 ;  /* 0x000000614c611221 */ /* 0x000fe20000010000 */
[--C-:B------:R-:W-:Y:S01]  /*23b0*/  FFMA.FTZ R109, R157, R106, R103.reuse ;  /* 0x0000006a9d6d7223 */ /* 0x100fe20000010067 */
[----:B------:R-:W-:Y:S01]  /*23c0*/  @P0 MOV R96, R114 ;  /* 0x0000007200600202 */ /* 0x000fe20000000f00 */
        /* <DEDUP_REMOVED lines=32> */
[----:B------:R-:W-:Y:S01]  /*25d0*/  @P0 F2FP.F16.F32.PACK_AB R106, RZ, R103 ;  /* 0x00000067ff6a023e */ /* 0x000fe200000000ff */
        /* <DEDUP_REMOVED lines=9> */
[----:B------:R-:W-:Y:S02]  /*2670*/  @P0 F2FP.F16.F32.PACK_AB R100, RZ, R98 ;  /* 0x00000062ff64023e */ /* 0x000fe400000000ff */
[----:B------:R-:W-:Y:S02]  /*2680*/  @P0 FSEL R98, R195, RZ, P6 ;  /* 0x000000ffc3620208 */ /* 0x000fe40003000000 */
[----:B------:R-:W-:-:S02]  /*2690*/  @P0 LOP3.LUT P6, RZ, R115, 0xff00, RZ, 0xc0, !PT ;  /* 0x0000ff0073ff0812 */ /* 0x000fc400078cc0ff */
[----:B------:R-:W-:Y:S02]  /*26a0*/  @P0 F2FP.F16.F32.PACK_AB R101, RZ, R96 ;  /* 0x00000060ff65023e */ /* 0x000fe400000000ff */
[----:B------:R-:W-:Y:S02]  /*26b0*/  @P0 FSEL R96, R196, RZ, P6 ;  /* 0x000000ffc4600208 */ /* 0x000fe40003000000 */
[----:B------:R-:W-:Y:S02]  /*26c0*/  @P0 LOP3.LUT P6, RZ, R115, 0xff000000, RZ, 0xc0, !PT ;  /* 0xff00000073ff0812 */ /* 0x000fe400078cc0ff */
[----:B------:R-:W-:Y:S02]  /*26d0*/  @P0 F2FP.F16.F32.PACK_AB R107, RZ, R105 ;  /* 0x00000069ff6b023e */ /* 0x000fe400000000ff */
[----:B------:R-:W-:Y:S02]  /*26e0*/  SEL R87, R104, R87, P1 ;  /* 0x0000005768577207 */ /* 0x000fe40000800000 */
[----:B------:R-:W-:Y:S01]  /*26f0*/  @P0 F2FP.F16.F32.PACK_AB R108, RZ, R98 ;  /* 0x00000062ff6c023e */ /* 0x000fe200000000ff */
[----:B------:R-:W0:Y:S01]  /*2700*/  @P1 LDC.64 R104, c[0x0][0x308] ;  /* 0x0000c200ff681b82 */ /* 0x000e220000000a00 */
[----:B------:R-:W-:-:S02]  /*2710*/  @P0 F2FP.F16.F32.PACK_AB R154, RZ, R103 ;  /* 0x00000067ff9a023e */ /* 0x000fc400000000ff */
[----:B------:R-:W-:Y:S02]  /*2720*/  SEL R85, R102, R85, P1 ;  /* 0x0000005566557207 */ /* 0x000fe40000800000 */
[----:B------:R-:W-:Y:S02]  /*2730*/  @P0 FSEL R98, R198, RZ, P6 ;  /* 0x000000ffc6620208 */ /* 0x000fe40003000000 */
[----:B------:R-:W-:Y:S01]  /*2740*/  LOP3.LUT P6, RZ, R112, 0xff00, RZ, 0xc0, !PT ;  /* 0x0000ff0070ff7812 */ /* 0x000fe200078cc0ff */
[----:B------:R-:W1:Y:S01]  /*2750*/  LDC.64 R102, c[0x0][0x2f8] ;  /* 0x0000be00ff667b82 */ /* 0x000e620000000a00 */
[----:B------:R-:W-:Y:S02]  /*2760*/  @P0 F2FP.F16.F32.PACK_AB R111, RZ, R96 ;  /* 0x00000060ff6f023e */ /* 0x000fe400000000ff */
        /* <DEDUP_REMOVED lines=10> */
[----:B------:R-:W-:Y:S02]  /*2810*/  @P0 F2FP.F16.F32.PACK_AB R189, RZ, R98 ;  /* 0x00000062ffbd023e */ /* 0x000fe400000000ff */
        /* <DEDUP_REMOVED lines=18> */
[----:B------:R-:W-:Y:S02]  /*2940*/  F2FP.F16.F32.PACK_AB R98, R99, R98 ;  /* 0x000000626362723e */ /* 0x000fe400000000ff */
        /* <DEDUP_REMOVED lines=9> */
[----:B------:R-:W-:-:S05]  /*29e0*/  @P0 PRMT R95, R95, 0x5410, R189 ;  /* 0x000054105f5f0816 */ /* 0x000fca00000000bd */
[----:B------:R1:W-:Y:S02]  /*29f0*/  @P0 STG.E.128 desc[UR4][R100.64], R92 ;  /* 0x0000005c64000986 */ /* 0x0003e4000c101d04 */
.L_x_1789:
[----:B------:R-:W-:Y:S05]  /*2a00*/  BSYNC B0 ;  /* 0x0000000000007941 */ /* 0x000fea0003800000 */
.L_x_1788:
[----:B------:R-:W-:Y:S02]  /*2a10*/  IADD3 R121, R121, UR18, RZ ;  /* 0x0000001279797c10 */ /* 0x000fe4000fffe0ff */
[----:B01----:R-:W-:Y:S02]  /*2a20*/  SEL R100, RZ, 0x1, P4 ;  /* 0x00000001ff647807 */ /* 0x003fe40002000000 */
[----:B------:R-:W-:-:S13]  /*2a30*/  ISETP.GE.AND P0, PT, R121, UR19, PT ;  /* 0x0000001379007c0c */ /* 0x000fda000bf06270 */
[----:B------:R-:W-:Y:S05]  /*2a40*/  @!P0 BRA `(.L_x_1790) ;  /* 0xffffffdc00188947 */ /* 0x000fea000383ffff */
.L_x_1780:
        /* <DEDUP_REMOVED lines=24> */
.L_x_1792:
[----:B------:R-:W-:Y:S05]  /*2bd0*/  BSYNC B0 ;  /* 0x0000000000007941 */ /* 0x000fea0003800000 */
.L_x_1791:
        /* <DEDUP_REMOVED lines=18> */
.L_x_1785:
[----:B------:R-:W-:Y:S01]  /*2d00*/  HFMA2.MMA R108, -RZ, RZ, 0, 9.5367431640625e-07 ;  /* 0x00000010ff6c7435 */ /* 0x000fe200000001ff */
[----:B------:R-:W-:Y:S02]  /*2d10*/  MOV R107, R191 ;  /* 0x000000bf006b7202 */ /* 0x000fe40000000f00 */
[----:B------:R-:W-:Y:S02]  /*2d20*/  MOV R109, 0x1f ;  /* 0x0000001f006d7802 */ /* 0x000fe40000000f00 */
[----:B------:R-:W-:-:S07]  /*2d30*/  MOV R106, 0xffffffff ;  /* 0xffffffff006a7802 */ /* 0x000fce0000000f00 */
[----:B-----5:R-:W-:Y:S05]  /*2d40*/  WARPSYNC.COLLECTIVE R106, `(.L_x_1793) ;  /* 0x000000006a087348 */ /* 0x020fea0003c00000 */
[----:B------:R0:W1:Y:S02]  /*2d50*/  SHFL.DOWN P0, R105, R107, R108, R109 ;  /* 0x0800006c6b697389 */ /* 0x000064000000006d */
[----:B01---5:R-:W-:Y:S01]  /*2d60*/  ENDCOLLECTIVE ;  /* 0x000000000000791b */ /* 0x023fe20003800000 */
.L_x_1793:
[----:B------:R-:W-:Y:S02]  /*2d70*/  MOV R107, R190 ;  /* 0x000000be006b7202 */ /* 0x000fe40000000f00 */
[----:B------:R-:W-:-:S07]  /*2d80*/  MOV R96, R105 ;  /* 0x0000006900607202 */ /* 0x000fce0000000f00 */
[----:B------:R-:W-:Y:S05]  /*2d90*/  WARPSYNC.COLLECTIVE R106, `(.L_x_1794) ;  /* 0x000000006a087348 */ /* 0x000fea0003c00000 */
[----:B------:R0:W1:Y:S02]  /*2da0*/  SHFL.DOWN P0, R105, R107, R108, R109 ;  /* 0x0800006c6b697389 */ /* 0x000064000000006d */
[----:B01----:R-:W-:Y:S01]  /*2db0*/  ENDCOLLECTIVE ;  /* 0x000000000000791b */ /* 0x003fe20003800000 */
.L_x_1794:
[----:B------:R-:W-:Y:S01]  /*2dc0*/  FADD.FTZ R96, R96, R191 ;  /* 0x000000bf60607221 */ /* 0x000fe20000010000 */
[----:B------:R-:W-:-:S04]  /*2dd0*/  HFMA2.MMA R108, -RZ, RZ, 0, 4.76837158203125e-07 ;  /* 0x00000008ff6c7435 */ /* 0x000fc800000001ff */
[----:B------:R-:W-:Y:S02]  /*2de0*/  MOV R107, R96 ;  /* 0x00000060006b7202 */ /* 0x000fe40000000f00 */
[----:B------:R-:W-:-:S07]  /*2df0*/  MOV R97, R105 ;  /* 0x0000006900617202 */ /* 0x000fce0000000f00 */
[----:B------:R-:W-:Y:S05]  /*2e00*/  WARPSYNC.COLLECTIVE R106, `(.L_x_1795) ;  /* 0x000000006a087348 */ /* 0x000fea0003c00000 */
[----:B------:R0:W1:Y:S02]  /*2e10*/  SHFL.DOWN P0, R105, R107, R108, R109 ;  /* 0x0800006c6b697389 */ /* 0x000064000000006d */
[----:B01----:R-:W-:Y:S01]  /*2e20*/  ENDCOLLECTIVE ;  /* 0x000000000000791b */ /* 0x003fe20003800000 */
.L_x_1795:
[----:B------:R-:W-:-:S05]  /*2e30*/  FADD.FTZ R97, R97, R190 ;  /* 0x000000be61617221 */ /* 0x000fca0000010000 */
[----:B------:R-:W-:Y:S02]  /*2e40*/  MOV R107, R97 ;  /* 0x00000061006b7202 */ /* 0x000fe40000000f00 */
[----:B------:R-:W-:-:S07]  /*2e50*/  MOV R99, R105 ;  /* 0x0000006900637202 */ /* 0x000fce0000000f00 */
[----:B------:R-:W-:Y:S05]  /*2e60*/  WARPSYNC.COLLECTIVE R106, `(.L_x_1796) ;  /* 0x000000006a087348 */ /* 0x000fea0003c00000 */
[----:B------:R0:W1:Y:S02]  /*2e70*/  SHFL.DOWN P0, R105, R107, R108, R109 ;  /* 0x0800006c6b697389 */ /* 0x000064000000006d */
[----:B01----:R-:W-:Y:S01]  /*2e80*/  ENDCOLLECTIVE ;  /* 0x000000000000791b */ /* 0x003fe20003800000 */
.L_x_1796:
[----:B------:R-:W-:Y:S01]  /*2e90*/  FADD.FTZ R99, R96, R99 ;  /* 0x0000006360637221 */ /* 0x000fe20000010000 */
[----:B------:R-:W-:-:S04]  /*2ea0*/  HFMA2.MMA R108, -RZ, RZ, 0, 2.384185791015625e-07 ;  /* 0x00000004ff6c7435 */ /* 0x000fc800000001ff */
[----:B------:R-:W-:Y:S02]  /*2eb0*/  MOV R107, R99 ;  /* 0x00000063006b7202 */ /* 0x000fe40000000f00 */
[----:B------:R-:W-:-:S07]  /*2ec0*/  MOV R98, R105 ;  /* 0x0000006900627202 */ /* 0x000fce0000000f00 */
[----:B------:R-:W-:Y:S05]  /*2ed0*/  WARPSYNC.COLLECTIVE R106, `(.L_x_1797) ;  /* 0x000000006a087348 */ /* 0x000fea0003c00000 */
[----:B------:R0:W1:Y:S02]  /*2ee0*/  SHFL.DOWN P0, R105, R107, R108, R109 ;  /* 0x0800006c6b697389 */ /* 0x000064000000006d */
[----:B01----:R-:W-:Y:S01]  /*2ef0*/  ENDCOLLECTIVE ;  /* 0x000000000000791b */ /* 0x003fe20003800000 */
.L_x_1797:
[----:B------:R-:W-:-:S05]  /*2f00*/  FADD.FTZ R98, R97, R98 ;  /* 0x0000006261627221 */ /* 0x000fca0000010000 */
[----:B------:R-:W-:Y:S02]  /*2f10*/  MOV R107, R98 ;  /* 0x00000062006b7202 */ /* 0x000fe40000000f00 */
[----:B------:R-:W-:-:S07]  /*2f20*/  MOV R100, R105 ;  /* 0x0000006900647202 */ /* 0x000fce0000000f00 */
[----:B------:R-:W-:Y:S05]  /*2f30*/  WARPSYNC.COLLECTIVE R106, `(.L_x_1798) ;  /* 0x000000006a087348 */ /* 0x000fea0003c00000 */
[----:B------:R0:W1:Y:S02]  /*2f40*/  SHFL.DOWN P0, R105, R107, R108, R109 ;  /* 0x0800006c6b697389 */ /* 0x000064000000006d */
[----:B01----:R-:W-:Y:S01]  /*2f50*/  ENDCOLLECTIVE ;  /* 0x000000000000791b */ /* 0x003fe20003800000 */
.L_x_1798:
[----:B------:R-:W-:Y:S01]  /*2f60*/  FADD.FTZ R100, R99, R100 ;  /* 0x0000006463647221 */ /* 0x000fe20000010000 */
[----:B------:R-:W-:-:S04]  /*2f70*/  HFMA2.MMA R108, -RZ, RZ, 0, 1.1920928955078125e-07 ;  /* 0x00000002ff6c7435 */ /* 0x000fc800000001ff */
[----:B------:R-:W-:Y:S02]  /*2f80*/  MOV R107, R100 ;  /* 0x00000064006b7202 */ /* 0x000fe40000000f00 */
[----:B------:R-:W-:-:S07]  /*2f90*/  MOV R101, R105 ;  /* 0x0000006900657202 */ /* 0x000fce0000000f00 */
[----:B------:R-:W-:Y:S05]  /*2fa0*/  WARPSYNC.COLLECTIVE R106, `(.L_x_1799) ;  /* 0x000000006a087348 */ /* 0x000fea0003c00000 */
[----:B------:R0:W1:Y:S02]  /*2fb0*/  SHFL.DOWN P0, R105, R107, R108, R109 ;  /* 0x0800006c6b697389 */ /* 0x000064000000006d */
[----:B01----:R-:W-:Y:S01]  /*2fc0*/  ENDCOLLECTIVE ;  /* 0x000000000000791b */ /* 0x003fe20003800000 */
.L_x_1799:
[----:B------:R-:W-:-:S05]  /*2fd0*/  FADD.FTZ R101, R98, R101 ;  /* 0x0000006562657221 */ /* 0x000fca0000010000 */
[----:B------:R-:W-:Y:S02]  /*2fe0*/  MOV R107, R101 ;  /* 0x00000065006b7202 */ /* 0x000fe40000000f00 */
[----:B------:R-:W-:-:S07]  /*2ff0*/  MOV R103, R105 ;  /* 0x0000006900677202 */ /* 0x000fce0000000f00 */
[----:B------:R-:W-:Y:S05]  /*3000*/  WARPSYNC.COLLECTIVE R106, `(.L_x_1800) ;  /* 0x000000006a087348 */ /* 0x000fea0003c00000 */
[----:B------:R0:W1:Y:S02]  /*3010*/  SHFL.DOWN P0, R105, R107, R108, R109 ;  /* 0x0800006c6b697389 */ /* 0x000064000000006d */
[----:B01----:R-:W-:Y:S01]  /*3020*/  ENDCOLLECTIVE ;  /* 0x000000000000791b */ /* 0x003fe20003800000 */
.L_x_1800:
[----:B------:R-:W-:Y:S01]  /*3030*/  FADD.FTZ R103, R100, R103 ;  /* 0x0000006764677221 */ /* 0x000fe20000010000 */
[----:B------:R-:W-:-:S04]  /*3040*/  HFMA2.MMA R108, -RZ, RZ, 0, 5.9604644775390625e-08 ;  /* 0x00000001ff6c7435 */ /* 0x000fc800000001ff */
[----:B------:R-:W-:Y:S02]  /*3050*/  MOV R107, R103 ;  /* 0x00000067006b7202 */ /* 0x000fe40000000f00 */
[----:B------:R-:W-:-:S07]  /*3060*/  MOV R102, R105 ;  /* 0x0000006900667202 */ /* 0x000fce0000000f00 */
[----:B------:R-:W-:Y:S05]  /*3070*/  WARPSYNC.COLLECTIVE R106, `(.L_x_1801) ;  /* 0x000000006a087348 */ /* 0x000fea0003c00000 */
[----:B------:R0:W1:Y:S02]  /*3080*/  SHFL.DOWN P0, R105, R107, R108, R109 ;  /* 0x0800006c6b697389 */ /* 0x000064000000006d */
[----:B01----:R-:W-:Y:S01]  /*3090*/  ENDCOLLECTIVE ;  /* 0x000000000000791b */ /* 0x003fe20003800000 */
.L_x_1801:
[----:B------:R-:W-:-:S05]  /*30a0*/  FADD.FTZ R102, R101, R102 ;  /* 0x0000006665667221 */ /* 0x000fca0000010000 */
[----:B------:R-:W-:Y:S02]  /*30b0*/  MOV R107, R102 ;  /* 0x00000066006b7202 */ /* 0x000fe40000000f00 */
[----:B------:R-:W-:-:S07]  /*30c0*/  MOV R104, R105 ;  /* 0x0000006900687202 */ /* 0x000fce0000000f00 */
[----:B------:R-:W-:Y:S05]  /*30d0*/  WARPSYNC.COLLECTIVE R106, `(.L_x_1802) ;  /* 0x000000006a087348 */ /* 0x000fea0003c00000 */
[----:B------:R0:W1:Y:S02]  /*30e0*/  SHFL.DOWN P0, R105, R107, R108, R109 ;  /* 0x0800006c6b697389 */ /* 0x000064000000006d */
[----:B01----:R-:W-:Y:S01]  /*30f0*/  ENDCOLLECTIVE ;  /* 0x000000000000791b */ /* 0x003fe20003800000 */
.L_x_1802:
[----:B------:R-:W-:Y:S05]  /*3100*/  BRA `(.L_x_1803) ;  /* 0xffffffe800047947 */ /* 0x000fea000383ffff */
.L_x_1804:
        /* <DEDUP_REMOVED lines=15> */
.L_x_3000:


//--------------------- .text._ZN10layer_norm31ln_parallel_residual_bwd_kernelINS_13Kernel_traitsI6__halfS2_fS2_fjLj2048ELj1ELj1ELj4ELj16ENS_18Kernel_traits_baseILj2048ES2_S2_fS2_fjLj128EEEEELb1ELb0ELb1EEEvNS_9BwdParamsE --------------------------
	.section	.text._ZN10layer_norm31ln_parallel_residual_bwd_kernelINS_13Kernel_traitsI6__halfS2_fS2_fjLj2048ELj1ELj1ELj4ELj16ENS_18Kernel_traits_baseILj2048ES2_S2_fS2_fjLj128EEEEELb1ELb0ELb1EEEvNS_9BwdParamsE,"ax",@progbits
	.align	128
        .global         _ZN10layer_norm31ln_parallel_residual_bwd_kernelINS_13Kernel_traitsI6__halfS2_fS2_fjLj2048ELj1ELj1ELj4ELj16ENS_18Kernel_traits_baseILj2048ES2_S2_fS2_fjLj128EEEEELb1ELb0ELb1EEEvNS_9BwdParamsE
        .type           _ZN10layer_norm31ln_parallel_residual_bwd_kernelINS_13Kernel_traitsI6__halfS2_fS2_fjLj2048ELj1ELj1ELj4ELj16ENS_18Kernel_traits_baseILj2048ES2_S2_fS2_fjLj128EEEEELb1ELb0ELb1EEEvNS_9BwdParamsE,@function
        .size           _ZN10layer_norm31ln_parallel_residual_bwd_kernelINS_13Kernel_traitsI6__halfS2_fS2_fjLj2048ELj1ELj1ELj4ELj16ENS_18Kernel_traits_baseILj2048ES2_S2_fS2_fjLj128EEEEELb1ELb0ELb1EEEvNS_9BwdParamsE,(.L_x_3001 - _ZN10layer_norm31ln_parallel_residual_bwd_kernelINS_13Kernel_traitsI6__halfS2_fS2_fjLj2048ELj1ELj1ELj4ELj16ENS_18Kernel_traits_baseILj2048ES2_S2_fS2_fjLj128EEEEELb1ELb0ELb1EEEvNS_9BwdParamsE)
        .other          _ZN10layer_norm31ln_parallel_residual_bwd_kernelINS_13Kernel_traitsI6__halfS2_fS2_fjLj2048ELj1ELj1ELj4ELj16ENS_18Kernel_traits_baseILj2048ES2_S2_fS2_fjLj128EEEEELb1ELb0ELb1EEEvNS_9BwdParamsE,@"STO_CUDA_ENTRY STV_DEFAULT"
_ZN10layer_norm31ln_parallel_residual_bwd_kernelINS_13Kernel_traitsI6__halfS2_fS2_fjLj2048ELj1ELj1ELj4ELj16ENS_18Kernel_traits_baseILj2048ES2_S2_fS2_fjLj128EEEEELb1ELb0ELb1EEEvNS_9BwdParamsE:
.text._ZN10layer_norm31ln_parallel_residual_bwd_kernelINS_13Kernel_traitsI6__halfS2_fS2_fjLj2048ELj1ELj1ELj4ELj16ENS_18Kernel_traits_baseILj2048ES2_S2_fS2_fjLj128EEEEELb1ELb0ELb1EEEvNS_9BwdParamsE:
        /* <DEDUP_REMOVED lines=49> */
.L_x_1805:
        /* <DEDUP_REMOVED lines=82> */
.L_x_1808:
        /* <DEDUP_REMOVED lines=13> */
[----:B--2---:R-:W-:Y:S01]  /*0900*/  IMAD.WIDE.U32 R32, R179, 0x10, R56 ;  /* 0x00000010b3207825 */ /* 0x004fe200078e0038 */
[----:B------:R-:W-:Y:S01]  /*0910*/  ISETP.NE.U32.AND P1, PT, RZ, UR12, PT ;  /* 0x0000000cff007c0c */ /* 0x000fe2000bf25070 */
[----:B------:R-:W1:Y:S04]  /*0920*/  @P0 LDC.64 R70, c[0x0][0x2c8] ;  /* 0x0000b200ff460b82 */ /* 0x000e680000000a00 */
[----:B------:R-:W2:Y:S01]  /*0930*/  LDG.E.128 R32, desc[UR4][R32.64] ;  /* 0x0000000420207981 */ /* 0x000ea2000c1e1d00 */
[----:B---3--:R-:W-:Y:S01]  /*0940*/  IMAD.WIDE R68, R177, 0x4, R36 ;  /* 0x00000004b1447825 */ /* 0x008fe200078e0224 */
[C---:B------:R-:W-:Y:S02]  /*0950*/  IADD3 R181, R179.reuse, 0x80, RZ ;  /* 0x00000080b3b57810 */ /* 0x040fe40007ffe0ff */
[----:B------:R3:W2:Y:S04]  /*0960*/  LDG.E.128 R36, desc[UR4][R66.64+0x10] ;  /* 0x0000100442247981 */ /* 0x0006a8000c1e1d00 */
[----:B------:R3:W2:Y:S01]  /*0970*/  LDG.E R176, desc[UR4][R68.64] ;  /* 0x0000000444b07981 */ /* 0x0006a2000c1e1900 */
[----:B0-----:R-:W-:-:S04]  /*0980*/  IMAD.WIDE.U32 R52, R179, 0x10, R40 ;  /* 0x00000010b3347825 */ /* 0x001fc800078e0028 */
[C---:B------:R-:W-:Y:S01]  /*0990*/  IMAD.WIDE.U32 R56, R181.reuse, 0x10, R56 ;  /* 0x00000010b5387825 */ /* 0x040fe200078e0038 */
[----:B---3--:R-:W0:Y:S01]  /*09a0*/  LDC.64 R66, c[0x0][0x240] ;  /* 0x00009000ff427b82 */ /* 0x008e220000000a00 */
[----:B------:R-:W3:Y:S02]  /*09b0*/  LDG.E.128 R52, desc[UR4][R52.64] ;  /* 0x0000000434347981 */ /* 0x000ee4000c1e1d00 */
[C---:B------:R-:W-:Y:S02]  /*09c0*/  IMAD.WIDE.U32 R76, R181.reuse, 0x20, R76 ;  /* 0x00000020b54c7825 */ /* 0x040fe400078e004c */
[----:B------:R-:W3:Y:S02]  /*09d0*/  LDG.E.128 R56, desc[UR4][R56.64] ;  /* 0x0000000438387981 */ /* 0x000ee4000c1e1d00 */
[C---:B------:R-:W-:Y:S01]  /*09e0*/  IMAD.WIDE.U32 R44, R181.reuse, 0x10, R40 ;  /* 0x00000010b52c7825 */ /* 0x040fe200078e0028 */
[----:B------:R-:W1:Y:S01]  /*09f0*/  @P0 LDC.64 R68, c[0x0][0x2c8] ;  /* 0x0000b200ff440b82 */ /* 0x000e620000000a00 */
[----:B------:R-:W3:Y:S04]  /*0a00*/  LDG.E.128 R40, desc[UR4][R76.64] ;  /* 0x000000044c287981 */ /* 0x000ee8000c1e1d00 */
[----:B------:R-:W3:Y:S04]  /*0a10*/  LDG.E.128 R44, desc[UR4][R44.64] ;  /* 0x000000042c2c7981 */ /* 0x000ee8000c1e1d00 */
[----:B------:R1:W3:Y:S02]  /*0a20*/  LDG.E.128 R60, desc[UR4][R76.64+0x10] ;  /* 0x000010044c3c7981 */ /* 0x0002e4000c1e1d00 */
        /* <DEDUP_REMOVED lines=9> */
[C---:B------:R-:W-:Y:S01]  /*0ac0*/  @P0 IMAD.WIDE.U32 R70, R179.reuse, 0x20, R70 ;  /* 0x00000020b3460825 */ /* 0x040fe200078e0046 */
        /* <DEDUP_REMOVED lines=14> */
[--C-:B0-----:R-:W-:Y:S01]  /*0bb0*/  FADD.FTZ R73, R48, -R74.reuse ;  /* 0x8000004a30497221 */ /* 0x101fe20000010000 */
[----:B------:R-:W-:Y:S01]  /*0bc0*/  FADD.FTZ R71, R51, -R74 ;  /* 0x8000004a33477221 */ /* 0x000fe20000010000 */
[--C-:B--2---:R-:W-:Y:S02]  /*0bd0*/  HADD2.F32 R48, -RZ, R32.reuse.H0_H0 ;  /* 0x20000020ff307230 */ /* 0x104fe40000004100 */
[----:B------:R-:W-:Y:S02]  /*0be0*/  HADD2.F32 R32, -RZ, R32.H1_H1 ;  /* 0x30000020ff207230 */ /* 0x000fe40000004100 */
[----:B------:R-:W-:Y:S01]  /*0bf0*/  FMUL.FTZ R0, R176, R73 ;  /* 0x00000049b0007220 */ /* 0x000fe20000410000 */
[----:B------:R-:W-:Y:S01]  /*0c00*/  FADD.FTZ R139, R48, R139 ;  /* 0x0000008b308b7221 */ /* 0x000fe20000010000 */
[----:B------:R-:W-:Y:S02]  /*0c10*/  HADD2.F32 R77, -RZ, R33.H1_H1 ;  /* 0x30000021ff4d7230 */ /* 0x000fe40000004100 */
[-C--:B------:R-:W-:Y:S01]  /*0c20*/  FFMA.FTZ R141, R0, R48.reuse, R141 ;  /* 0x00000030008d7223 */ /* 0x080fe2000001008d */
[----:B------:R-:W-:Y:S01]  /*0c30*/  FMUL.FTZ R48, R167, R48 ;  /* 0x00000030a7307220 */ /* 0x000fe20000410000 */
[----:B---3--:R-:W-:-:S02]  /*0c40*/  HADD2.F32 R51, -RZ, R52.H0_H0 ;  /* 0x20000034ff337230 */ /* 0x008fc40000004100 */
[--C-:B------:R-:W-:Y:S02]  /*0c50*/  HADD2.F32 R72, -RZ, R54.reuse.H0_H0 ;  /* 0x20000036ff487230 */ /* 0x100fe40000004100 */
[----:B------:R-:W-:Y:S02]  /*0c60*/  HADD2.F32 R183, -RZ, R54.H1_H1 ;  /* 0x30000036ffb77230 */ /* 0x000fe40000004100 */
[--C-:B------:R-:W-:Y:S01]  /*0c70*/  FADD.FTZ R49, R49, -R74.reuse ;  /* 0x8000004a31317221 */ /* 0x100fe20000010000 */
[----:B------:R-:W-:Y:S02]  /*0c80*/  HADD2.F32 R52, -RZ, R52.H1_H1 ;  /* 0x30000034ff347230 */ /* 0x000fe40000004100 */
[----:B------:R-:W-:Y:S01]  /*0c90*/  FADD.FTZ R75, R50, -R74 ;  /* 0x8000004a324b7221 */ /* 0x000fe20000010000 */
[----:B------:R-:W-:Y:S02]  /*0ca0*/  HADD2.F32 R54, -RZ, R33.H0_H0 ;  /* 0x20000021ff367230 */ /* 0x000fe40000004100 */
[----:B------:R-:W-:Y:S01]  /*0cb0*/  FMUL.FTZ R33, R166, R32 ;  /* 0x00000020a6217220 */ /* 0x000fe20000410000 */
[----:B------:R-:W-:Y:S01]  /*0cc0*/  FADD.FTZ R140, R51, R140 ;  /* 0x0000008c338c7221 */ /* 0x000fe20000010000 */
[----:B------:R-:W-:Y:S01]  /*0cd0*/  FFMA.FTZ R143, R0, R51, R143 ;  /* 0x00000033008f7223 */ /* 0x000fe2000001008f */
[----:B------:R-:W-:-:S02]  /*0ce0*/  HADD2.F32 R50, -RZ, R53.H0_H0 ;  /* 0x20000035ff327230 */ /* 0x000fc40000004100 */
[----:B------:R-:W-:Y:S01]  /*0cf0*/  FFMA.FTZ R51, R175, R51, R48 ;  /* 0x00000033af337223 */ /* 0x000fe20000010030 */
[----:B------:R-:W-:Y:S02]  /*0d00*/  HADD2.F32 R70, -RZ, R53.H1_H1 ;  /* 0x30000035ff467230 */ /* 0x000fe40000004100 */
[----:B------:R-:W-:Y:S01]  /*0d10*/  FMUL.FTZ R49, R176, R49 ;  /* 0x00000031b0317220 */ /* 0x000fe20000410000 */
[-C--:B------:R-:W-:Y:S01]  /*0d20*/  FFMA.FTZ R48, R174, R52.reuse, R33 ;  /* 0x00000034ae307223 */ /* 0x080fe20000010021 */
[----:B------:R-:W-:Y:S01]  /*0d30*/  FMUL.FTZ R53, R176, R75 ;  /* 0x0000004bb0357220 */ /* 0x000fe20000410000 */
[----:B------:R-:W-:Y:S01]  /*0d40*/  FMUL.FTZ R33, R164, R77 ;  /* 0x0000004da4217220 */ /* 0x000fe20000410000 */
[----:B------:R-:W-:Y:S01]  /*0d50*/  FADD.FTZ R137, R52, R137 ;  /* 0x0000008934897221 */ /* 0x000fe20000010000 */
[----:B------:R-:W-:Y:S01]  /*0d60*/  FFMA.FTZ R138, R49, R52, R138 ;  /* 0x00000034318a7223 */ /* 0x000fe2000001008a */
[----:B------:R-:W-:Y:S01]  /*0d70*/  FADD.FTZ R131, R54, R131 ;  /* 0x0000008336837221 */ /* 0x000fe20000010000 */
[----:B------:R-:W-:Y:S01]  /*0d80*/  FFMA.FTZ R132, R53, R54, R132 ;  /* 0x0000003635847223 */ /* 0x000fe20000010084 */
[----:B------:R-:W-:-:S02]  /*0d90*/  HADD2.F32 R76, -RZ, R34.H0_H0 ;  /* 0x20000022ff4c7230 */ /* 0x000fc40000004100 */
[----:B------:R-:W-:Y:S01]  /*0da0*/  FMUL.FTZ R54, R165, R54 ;  /* 0x00000036a5367220 */ /* 0x000fe20000410000 */
[----:B------:R-:W-:Y:S01]  /*0db0*/  FFMA.FTZ R52, R172, R70, R33 ;  /* 0x00000046ac347223 */ /* 0x000fe20000010021 */
[----:B------:R-:W-:Y:S01]  /*0dc0*/  FADD.FTZ R33, R36, -R74 ;  /* 0x8000004a24217221 */ /* 0x000fe20000010000 */
[----:B------:R-:W-:Y:S01]  /*0dd0*/  FADD.FTZ R133, R50, R133 ;  /* 0x0000008532857221 */ /* 0x000fe20000010000 */
[----:B------:R-:W-:Y:S01]  /*0de0*/  FFMA.FTZ R134, R53, R50, R134 ;  /* 0x0000003235867223 */ /* 0x000fe20000010086 */
[----:B------:R-:W-:Y:S02]  /*0df0*/  HADD2.F32 R34, -RZ, R34.H1_H1 ;  /* 0x30000022ff227230 */ /* 0x000fe40000004100 */
[----:B------:R-:W-:Y:S01]  /*0e00*/  FADD.FTZ R135, R32, R135 ;  /* 0x0000008720877221 */ /* 0x000fe20000010000 */
[----:B------:R-:W-:Y:S01]  /*0e10*/  FFMA.FTZ R136, R49, R32, R136 ;  /* 0x0000002031887223 */ /* 0x000fe20000010088 */
[----:B------:R-:W-:Y:S01]  /*0e20*/  FFMA.FTZ R50, R173, R50, R54 ;  /* 0x00000032ad327223 */ /* 0x000fe20000010036 */
[----:B------:R-:W-:-:S02]  /*0e30*/  HADD2.F32 R180, -RZ, R35.H0_H0 ;  /* 0x20000023ffb47230 */ /* 0x000fc40000004100 */
[--C-:B------:R-:W-:Y:S01]  /*0e40*/  FADD.FTZ R37, R37, -R74.reuse ;  /* 0x8000004a25257221 */ /* 0x100fe20000010000 */
[----:B------:R-:W-:Y:S02]  /*0e50*/  HADD2.F32 R182, -RZ, R35.H1_H1 ;  /* 0x30000023ffb67230 */ /* 0x000fe40000004100 */
[----:B------:R-:W-:Y:S01]  /*0e60*/  FMUL.FTZ R32, R163, R76 ;  /* 0x0000004ca3207220 */ /* 0x000fe20000410000 */
[----:B------:R-:W-:Y:S01]  /*0e70*/  FMUL.FTZ R54, R176, R33 ;  /* 0x00000021b0367220 */ /* 0x000fe20000410000 */
[--C-:B------:R-:W-:Y:S01]  /*0e80*/  FADD.FTZ R35, R38, -R74.reuse ;  /* 0x8000004a26237221 */ /* 0x100fe20000010000 */
[----:B------:R-:W-:Y:S01]  /*0e90*/  FADD.FTZ R39, R39, -R74 ;  /* 0x8000004a27277221 */ /* 0x000fe20000010000 */
[--C-:B------:R-:W-:Y:S02]  /*0ea0*/  HADD2.F32 R178, -RZ, R55.reuse.H0_H0 ;  /* 0x20000037ffb27230 */ /* 0x100fe40000004100 */
[----:B------:R-:W-:Y:S02]  /*0eb0*/  HADD2.F32 R185, -RZ, R55.H1_H1 ;  /* 0x30000037ffb97230 */ /* 0x000fe40000004100 */
[----:B------:R-:W-:Y:S01]  /*0ec0*/  FMUL.FTZ R55, R176, R71 ;  /* 0x00000047b0377220 */ /* 0x000fe20000410000 */
[----:B------:R-:W-:Y:S01]  /*0ed0*/  FADD.FTZ R113, R72, R113 ;  /* 0x0000007148717221 */ /* 0x000fe20000010000 */
[----:B------:R-:W-:Y:S01]  /*0ee0*/  FMUL.FTZ R33, R162, R34 ;  /* 0x00000022a2217220 */ /* 0x000fe20000410000 */
[----:B------:R-:W-:Y:S01]  /*0ef0*/  FMUL.FTZ R71, R176, R37 ;  /* 0x00000025b0477220 */ /* 0x000fe20000410000 */
[-C--:B------:R-:W-:Y:S01]  /*0f00*/  FFMA.FTZ R73, R171, R72.reuse, R32 ;  /* 0x00000048ab497223 */ /* 0x080fe20000010020 */
[----:B------:R-:W-:Y:S01]  /*0f10*/  FFMA.FTZ R125, R54, R72, R125 ;  /* 0x00000048367d7223 */ /* 0x000fe2000001007d */
[C---:B------:R-:W-:Y:S01]  /*0f20*/  FMUL.FTZ R72, R176.reuse, R35 ;  /* 0x00000023b0487220 */ /* 0x040fe20000410000 */
[----:B------:R-:W-:Y:S01]  /*0f30*/  FMUL.FTZ R75, R176, R39 ;  /* 0x00000027b04b7220 */ /* 0x000fe20000410000 */
[----:B------:R-:W-:Y:S01]  /*0f40*/  FADD.FTZ R35, -R74, R40 ;  /* 0x000000284a237221 */ /* 0x000fe20000010100 */
[----:B------:R-:W-:-:S02]  /*0f50*/  HADD2.F32 R39, -RZ, R56.H1_H1 ;  /* 0x30000038ff277230 */ /* 0x000fc40000004100 */
[----:B------:R-:W-:Y:S01]  /*0f60*/  FADD.FTZ R129, R70, R129 ;  /* 0x0000008146817221 */ /* 0x000fe20000010000 */
[----:B------:R-:W-:Y:S01]  /*0f70*/  FFMA.FTZ R130, R55, R70, R130 ;  /* 0x0000004637827223 */ /* 0x000fe20000010082 */
[----:B------:R-:W-:Y:S01]  /*0f80*/  FADD.FTZ R114, R183, R114 ;  /* 0x00000072b7727221 */ /* 0x000fe20000010000 */
[-C--:B------:R-:W-:Y:S01]  /*0f90*/  FFMA.FTZ R70, R170, R183.reuse, R33 ;  /* 0x000000b7aa467223 */ /* 0x080fe20000010021 */
[----:B------:R-:W-:Y:S01]  /*0fa0*/  FFMA.FTZ R126, R71, R183, R126 ;  /* 0x000000b7477e7223 */ /* 0x000fe2000001007e */
[----:B------:R-:W-:Y:S01]  /*0fb0*/  FADD.FTZ R183, -R74, R42 ;  /* 0x0000002a4ab77221 */ /* 0x000fe20000010100 */
[----:B------:R-:W-:Y:S02]  /*0fc0*/  HADD2.F32 R37, -RZ, R44.H1_H1 ;  /* 0x3000002cff257230 */ /* 0x000fe40000004100 */
[----:B------:R-:W-:Y:S01]  /*0fd0*/  FMUL.FTZ R42, R176, R35 ;  /* 0x00000023b02a7220 */ /* 0x000fe20000410000 */
[--C-:B------:R-:W-:Y:S02]  /*0fe0*/  HADD2.F32 R40, -RZ, R57.reuse.H0_H0 ;  /* 0x20000039ff287230 */ /* 0x100fe40000004100 */
[----:B------:R-:W-:Y:S01]  /*0ff0*/  FMUL.FTZ R35, R150, R39 ;  /* 0x0000002796237220 */ /* 0x000fe20000410000 */
[----:B------:R-:W-:-:S02]  /*1000*/  HADD2.F32 R57, -RZ, R57.H1_H1 ;  /* 0x30000039ff397230 */ /* 0x000fc40000004100 */
[----:B------:R-:W-:Y:S01]  /*1010*/  FADD.FTZ R79, R34, R79 ;  /* 0x0000004f224f7221 */ /* 0x000fe20000010000 */
[----:B------:R-:W-:Y:S01]  /*1020*/  FFMA.FTZ R102, R71, R34, R102 ;  /* 0x0000002247667223 */ /* 0x000fe20000010066 */
[----:B------:R-:W-:Y:S02]  /*1030*/  HADD2.F32 R34, -RZ, R44.H0_H0 ;  /* 0x2000002cff227230 */ /* 0x000fe40000004100 */
[----:B------:R-:W-:Y:S01]  /*1040*/  FFMA.FTZ R44, R158, R37, R35 ;  /* 0x000000259e2c7223 */ /* 0x000fe20000010023 */
[----:B------:R-:W-:Y:S02]  /*1050*/  HADD2.F32 R187, -RZ, R45.H1_H1 ;  /* 0x3000002dffbb7230 */ /* 0x000fe40000004100 */
[----:B------:R-:W-:Y:S01]  /*1060*/  FMUL.FTZ R35, R148, R57 ;  /* 0x0000003994237220 */ /* 0x000fe20000410000 */
[----:B------:R-:W-:-:S03]  /*1070*/  HADD2.F32 R36, -RZ, R56.H0_H0 ;  /* 0x20000038ff247230 */ /* 0x000fc60000004100 */
[----:B------:R-:W-:Y:S01]  /*1080*/  FFMA.FTZ R56, R156, R187, R35 ;  /* 0x000000bb9c387223 */ /* 0x000fe20000010023 */
[----:B------:R-:W-:Y:S01]  /*1090*/  FADD.FTZ R35, -R74, R60 ;  /* 0x0000003c4a237221 */ /* 0x000fe20000010100 */
        /* <DEDUP_REMOVED lines=8> */
[----:B------:R-:W-:Y:S01]  /*1120*/  FFMA.FTZ R100, R75, R182, R100 ;  /* 0x000000b64b647223 */ /* 0x000fe20000010064 */
[----:B------:R-:W-:-:S02]  /*1130*/  HADD2.F32 R180, -RZ, R58.H0_H0 ;  /* 0x2000003affb47230 */ /* 0x000fc40000004100 */
[----:B------:R-:W-:Y:S02]  /*1140*/  HADD2.F32 R182, -RZ, R58.H1_H1 ;  /* 0x3000003affb67230 */ /* 0x000fe40000004100 */
[----:B------:R-:W-:Y:S01]  /*1150*/  FMUL.FTZ R58, R176, R35 ;  /* 0x00000023b03a7220 */ /* 0x000fe20000410000 */
[----:B------:R-:W-:Y:S02]  /*1160*/  HADD2.F32 R38, -RZ, R45.H0_H0 ;  /* 0x2000002dff267230 */ /* 0x000fe40000004100 */
[----:B------:R-:W-:Y:S01]  /*1170*/  FADD.FTZ R109, R34, R109 ;  /* 0x0000006d226d7221 */ /* 0x000fe20000010000 */
[-C--:B------:R-:W-:Y:S01]  /*1180*/  FFMA.FTZ R121, R42, R34.reuse, R121 ;  /* 0x000000222a797223 */ /* 0x080fe20000010079 */
[----:B------:R-:W-:Y:S01]  /*1190*/  FFMA.FTZ R45, R159, R34, R36 ;  /* 0x000000229f2d7223 */ /* 0x000fe20000010024 */
[----:B------:R-:W-:Y:S01]  /*11a0*/  FADD.FTZ R35, RZ, R51 ;  /* 0x00000033ff237221 */ /* 0x000fe20000010000 */
[----:B------:R-:W-:Y:S01]  /*11b0*/  FADD.FTZ R41, -R74, R41 ;  /* 0x000000294a297221 */ /* 0x000fe20000010100 */
[----:B------:R-:W-:Y:S01]  /*11c0*/  FFMA.FTZ R34, R0, R51, RZ ;  /* 0x0000003300227223 */ /* 0x000fe200000100ff */
[----:B------:R-:W-:Y:S01]  /*11d0*/  FADD.FTZ R80, R76, R80 ;  /* 0x000000504c507221 */ /* 0x000fe20000010000 */
[----:B------:R-:W-:Y:S01]  /*11e0*/  FFMA.FTZ R101, R54, R76, R101 ;  /* 0x0000004c36657223 */ /* 0x000fe20000010065 */
[----:B------:R-:W-:Y:S01]  /*11f0*/  FADD.FTZ R112, R185, R112 ;  /* 0x00000070b9707221 */ /* 0x000fe20000010000 */
[-C--:B------:R-:W-:Y:S01]  /*1200*/  FFMA.FTZ R76, R168, R185.reuse, R33 ;  /* 0x000000b9a84c7223 */ /* 0x080fe20000010021 */
[----:B------:R-:W-:Y:S01]  /*1210*/  FFMA.FTZ R124, R75, R185, R124 ;  /* 0x000000b94b7c7223 */ /* 0x000fe2000001007c */
[----:B------:R-:W-:Y:S01]  /*1220*/  FADD.FTZ R127, R77, R127 ;  /* 0x0000007f4d7f7221 */ /* 0x000fe20000010000 */
[----:B------:R-:W-:Y:S01]  /*1230*/  FFMA.FTZ R128, R55, R77, R128 ;  /* 0x0000004d37807223 */ /* 0x000fe20000010080 */
[----:B------:R-:W-:Y:S01]  /*1240*/  FADD.FTZ R185, -R74, R43 ;  /* 0x0000002b4ab97221 */ /* 0x000fe20000010100 */
[----:B------:R-:W-:Y:S01]  /*1250*/  FADD.FTZ R35, R48, R35 ;  /* 0x0000002330237221 */ /* 0x000fe20000010000 */
[----:B------:R-:W-:Y:S01]  /*1260*/  FADD.FTZ R111, R178, R111 ;  /* 0x0000006fb26f7221 */ /* 0x000fe20000010000 */
[-C--:B------:R-:W-:Y:S01]  /*1270*/  FFMA.FTZ R77, R169, R178.reuse, R32 ;  /* 0x000000b2a94d7223 */ /* 0x080fe20000010020 */
[----:B------:R-:W-:Y:S01]  /*1280*/  FFMA.FTZ R123, R72, R178, R123 ;  /* 0x000000b2487b7223 */ /* 0x000fe2000001007b */
[----:B------:R-:W-:Y:S01]  /*1290*/  FMUL.FTZ R43, R176, R41 ;  /* 0x00000029b02b7220 */ /* 0x000fe20000410000 */
[----:B------:R-:W-:Y:S01]  /*12a0*/  FFMA.FTZ R34, R49, R48, R34 ;  /* 0x0000003031227223 */ /* 0x000fe20000010022 */
[----:B------:R-:W-:-:S02]  /*12b0*/  HADD2.F32 R178, -RZ, R46.H0_H0 ;  /* 0x2000002effb27230 */ /* 0x000fc40000004100 */
[----:B------:R-:W-:Y:S01]  /*12c0*/  FMUL.FTZ R36, R147, R180 ;  /* 0x000000b493247220 */ /* 0x000fe20000410000 */
[----:B------:R-:W-:Y:S01]  /*12d0*/  FADD.FTZ R35, R50, R35 ;  /* 0x0000002332237221 */ /* 0x000fe20000010000 */
[----:B------:R-:W-:Y:S01]  /*12e0*/  FADD.FTZ R110, R37, R110 ;  /* 0x0000006e256e7221 */ /* 0x000fe20000010000 */
[----:B------:R-:W-:Y:S01]  /*12f0*/  FFMA.FTZ R122, R43, R37, R122 ;  /* 0x000000252b7a7223 */ /* 0x000fe2000001007a */
[----:B------:R-:W-:Y:S01]  /*1300*/  FFMA.FTZ R34, R53, R50, R34 ;  /* 0x0000003235227223 */ /* 0x000fe20000010022 */
[----:B------:R-:W-:Y:S01]  /*1310*/  FADD.FTZ R37, -R74, R61 ;  /* 0x0000003d4a257221 */ /* 0x000fe20000010100 */
[----:B------:R-:W-:Y:S01]  /*1320*/  FFMA.FTZ R61, R155, R178, R36 ;  /* 0x000000b29b3d7223 */ /* 0x000fe20000010024 */
[--C-:B------:R-:W-:Y:S02]  /*1330*/  HADD2.F32 R184, -RZ, R47.reuse.H0_H0 ;  /* 0x2000002fffb87230 */ /* 0x100fe40000004100 */
[----:B------:R-:W-:Y:S01]  /*1340*/  FADD.FTZ R36, R52, R35 ;  /* 0x0000002334247221 */ /* 0x000fe20000010000 */
[----:B------:R-:W-:-:S02]  /*1350*/  HADD2.F32 R33, -RZ, R47.H1_H1 ;  /* 0x3000002fff217230 */ /* 0x000fc40000004100 */
[----:B------:R-:W-:Y:S01]  /*1360*/  FMUL.FTZ R47, R176, R185 ;  /* 0x000000b9b02f7220 */ /* 0x000fe20000410000 */
[----:B------:R-:W-:Y:S01]  /*1370*/  FFMA.FTZ R35, R55, R52, R34 ;  /* 0x0000003437237223 */ /* 0x000fe20000010022 */
[----:B------:R-:W-:Y:S01]  /*1380*/  FADD.FTZ R185, -R74, R63 ;  /* 0x0000003f4ab97221 */ /* 0x000fe20000010100 */
[----:B------:R-:W-:Y:S01]  /*1390*/  FMUL.FTZ R63, R176, R37 ;  /* 0x00000025b03f7220 */ /* 0x000fe20000410000 */
[----:B------:R-:W-:Y:S01]  /*13a0*/  FADD.FTZ R37, R73, R36 ;  /* 0x0000002449257221 */ /* 0x000fe20000010000 */
[----:B------:R-:W-:-:S03]  /*13b0*/  FFMA.FTZ R34, R54, R73, R35 ;  /* 0x0000004936227223 */ /* 0x000fc60000010023 */
[----:B------:R-:W-:Y:S01]  /*13c0*/  FADD.FTZ R36, R70, R37 ;  /* 0x0000002546247221 */ /* 0x000fe20000010000 */
[----:B------:R-:W-:Y:S01]  /*13d0*/  FFMA.FTZ R35, R71, R70, R34 ;  /* 0x0000004647237223 */ /* 0x000fe20000010022 */
[----:B------:R-:W-:Y:S02]  /*13e0*/  HADD2.F32 R189, -RZ, R46.H1_H1 ;  /* 0x3000002effbd7230 */ /* 0x000fe40000004100 */
[----:B------:R-:W-:Y:S01]  /*13f0*/  FADD.FTZ R37, R77, R36 ;  /* 0x000000244d257221 */ /* 0x000fe20000010000 */
[----:B------:R-:W-:Y:S01]  /*1400*/  FFMA.FTZ R34, R72, R77, R35 ;  /* 0x0000004d48227223 */ /* 0x000fe20000010023 */
[----:B------:R-:W-:Y:S01]  /*1410*/  FMUL.FTZ R46, R176, R183 ;  /* 0x000000b7b02e7220 */ /* 0x000fe20000410000 */
[--C-:B------:R-:W-:Y:S02]  /*1420*/  HADD2.F32 R32, -RZ, R59.reuse.H0_H0 ;  /* 0x2000003bff207230 */ /* 0x100fe40000004100 */
        /* <DEDUP_REMOVED lines=10> */
[----:B------:R-:W-:Y:S01]  /*14d0*/  FADD.FTZ R41, -R74, R62 ;  /* 0x0000003e4a297221 */ /* 0x000fe20000010100 */
[----:B------:R-:W-:Y:S01]  /*14e0*/  FMUL.FTZ R37, R144, R59 ;  /* 0x0000003b90257220 */ /* 0x000fe20000410000 */
[C---:B------:R-:W-:Y:S01]  /*14f0*/  FMUL.FTZ R185, R176.reuse, R185 ;  /* 0x000000b9b0b97220 */ /* 0x040fe20000410000 */
[----:B------:R-:W-:Y:S01]  /*1500*/  FFMA.FTZ R57, R157, R38, R40 ;  /* 0x000000269d397223 */ /* 0x000fe20000010028 */
[----:B------:R-:W-:Y:S01]  /*1510*/  FADD.FTZ R36, R35, R44 ;  /* 0x0000002c23247221 */ /* 0x000fe20000010000 */
[----:B------:R-:W-:Y:S01]  /*1520*/  FFMA.FTZ R35, R43, R44, R34 ;  /* 0x0000002c2b237223 */ /* 0x000fe20000010022 */
[----:B------:R-:W-:Y:S01]  /*1530*/  FMUL.FTZ R62, R176, R41 ;  /* 0x00000029b03e7220 */ /* 0x000fe20000410000 */
[----:B------:R-:W-:Y:S01]  /*1540*/  FADD.FTZ R104, R33, R104 ;  /* 0x0000006821687221 */ /* 0x000fe20000010000 */
[-C--:B------:R-:W-:Y:S01]  /*1550*/  FFMA.FTZ R74, R152, R33.reuse, R37 ;  /* 0x00000021984a7223 */ /* 0x080fe20000010025 */
[----:B------:R-:W-:Y:S01]  /*1560*/  FFMA.FTZ R116, R185, R33, R116 ;  /* 0x00000021b9747223 */ /* 0x000fe20000010074 */
[----:B------:R-:W-:Y:S01]  /*1570*/  FADD.FTZ R33, R36, R57 ;  /* 0x0000003924217221 */ /* 0x000fe20000010000 */
[----:B------:R-:W-:Y:S01]  /*1580*/  FFMA.FTZ R34, R46, R57, R35 ;  /* 0x000000392e227223 */ /* 0x000fe20000010023 */
[----:B------:R-:W-:Y:S01]  /*1590*/  FADD.FTZ R107, R38, R107 ;  /* 0x0000006b266b7221 */ /* 0x000fe20000010000 */
[----:B------:R-:W-:Y:S01]  /*15a0*/  FFMA.FTZ R119, R46, R38, R119 ;  /* 0x000000262e777223 */ /* 0x000fe20000010077 */
[-C--:B------:R-:W-:Y:S01]  /*15b0*/  FMUL.FTZ R38, R145, R32.reuse ;  /* 0x0000002091267220 */ /* 0x080fe20000410000 */
[----:B------:R-:W-:Y:S01]  /*15c0*/  FADD.FTZ R90, R32, R90 ;  /* 0x0000005a205a7221 */ /* 0x000fe20000010000 */
[----:B------:R-:W-:Y:S01]  /*15d0*/  FFMA.FTZ R91, R62, R32, R91 ;  /* 0x000000203e5b7223 */ /* 0x000fe2000001005b */
[----:B------:R-:W-:Y:S01]  /*15e0*/  FADD.FTZ R83, R39, R83 ;  /* 0x0000005327537221 */ /* 0x000fe20000010000 */
[----:B------:R-:W-:Y:S01]  /*15f0*/  FFMA.FTZ R98, R43, R39, R98 ;  /* 0x000000272b627223 */ /* 0x000fe20000010062 */
[----:B------:R-:W-:Y:S01]  /*1600*/  FADD.FTZ R32, R33, R56 ;  /* 0x0000003821207221 */ /* 0x000fe20000010000 */
[----:B------:R-:W-:Y:S01]  /*1610*/  FMUL.FTZ R39, R146, R182 ;  /* 0x000000b692277220 */ /* 0x000fe20000410000 */
[----:B------:R-:W-:-:S02]  /*1620*/  FFMA.FTZ R33, R47, R56, R34 ;  /* 0x000000382f217223 */ /* 0x000fc40000010022 */
[----:B------:R-:W-:Y:S01]  /*1630*/  FADD.FTZ R35, R32, R61 ;  /* 0x0000003d20237221 */ /* 0x000fe20000010000 */
[----:B------:R-:W-:Y:S01]  /*1640*/  FFMA.FTZ R60, R154, R189, R39 ;  /* 0x000000bd9a3c7223 */ /* 0x000fe20000010027 */
[----:B------:R-:W-:Y:S01]  /*1650*/  FFMA.FTZ R32, R58, R61, R33 ;  /* 0x0000003d3a207223 */ /* 0x000fe20000010021 */
[----:B------:R-:W-:Y:S01]  /*1660*/  FFMA.FTZ R183, R153, R184, R38 ;  /* 0x000000b899b77223 */ /* 0x000fe20000010026 */
[----:B------:R-:W-:Y:S01]  /*1670*/  SHF.R.U32.HI R36, RZ, 0x5, R78 ;  /* 0x00000005ff247819 */ /* 0x000fe2000001164e */
[----:B------:R-:W-:Y:S01]  /*1680*/  FADD.FTZ R34, R35, R60 ;  /* 0x0000003c23227221 */ /* 0x000fe20000010000 */
[----:B------:R-:W-:Y:S02]  /*1690*/  FFMA.FTZ R33, R63, R60, R32 ;  /* 0x0000003c3f217223 */ /* 0x000fe40000010020 */
        /* <DEDUP_REMOVED lines=39> */
.L_x_1819:
        /* <DEDUP_REMOVED lines=20> */
[----:B------:R-:W-:-:S03]  /*1a50*/  FADD.FTZ R32, R35, R32 ;  /* 0x0000002023207221 */ /* 0x000fc60000010000 */
[----:B-1----:R-:W-:Y:S01]  /*1a60*/  FADD.FTZ R187, R187, R36 ;  /* 0x00000024bbbb7221 */ /* 0x002fe20000010000 */
[----:B------:R-:W-:Y:S01]  /*1a70*/  FADD.FTZ R32, R32, R37 ;  /* 0x0000002520207221 */ /* 0x000fe20000010000 */
[----:B------:R-:W-:Y:S02]  /*1a80*/  MOV R37, R66 ;  /* 0x0000004200257202 */ /* 0x000fe40000000f00 */
[----:B------:R-:W-:Y:S01]  /*1a90*/  FADD.FTZ R38, R38, R187 ;  /* 0x000000bb26267221 */ /* 0x000fe20000010000 */
[----:B------:R-:W-:Y:S01]  /*1aa0*/  FADD.FTZ R32, R39, R32 ;  /* 0x0000002027207221 */ /* 0x000fe20000010000 */
[----:B------:R-:W-:Y:S02]  /*1ab0*/  @P1 MOV R39, R64 ;  /* 0x0000004000271202 */ /* 0x000fe40000000f00 */
        /* <DEDUP_REMOVED lines=67> */
[C---:B------:R-:W-:Y:S01]  /*1ef0*/  FSEL R75, R68.reuse, RZ, P3 ;  /* 0x000000ff444b7208 */ /* 0x040fe20001800000 */
[----:B------:R-:W-:Y:S01]  /*1f00*/  FADD.FTZ R57, R57, -R46 ;  /* 0x8000002e39397221 */ /* 0x000fe20000010000 */
[----:B------:R-:W-:Y:S01]  /*1f10*/  LOP3.LUT P3, RZ, R69, 0xff0000, RZ, 0xc0, !PT ;  /* 0x00ff000045ff7812 */ /* 0x000fe2000786c0ff */
[-CC-:B------:R-:W-:Y:S01]  /*1f20*/  FFMA.FTZ R47, R47, R178.reuse, R187.reuse ;  /* 0x000000b22f2f7223 */ /* 0x180fe200000100bb */
[----:B------:R-:W-:Y:S01]  /*1f30*/  @P1 FSEL R68, R68, RZ, P6 ;  /* 0x000000ff44441208 */ /* 0x000fe20003000000 */
[-C--:B------:R-:W-:Y:S01]  /*1f40*/  FFMA.FTZ R43, R43, R178.reuse, R187 ;  /* 0x000000b22b2b7223 */ /* 0x080fe200000100bb */
[----:B------:R-:W-:Y:S01]  /*1f50*/  @P1 LOP3.LUT P6, RZ, R3, 0xff0000, RZ, 0xc0, !PT ;  /* 0x00ff000003ff1812 */ /* 0x000fe200078cc0ff */
[----:B------:R-:W-:Y:S01]  /*1f60*/  FADD.FTZ R47, R56, -R47 ;  /* 0x8000002f382f7221 */ /* 0x000fe20000010000 */
[----:B------:R-:W-:Y:S01]  /*1f70*/  FSEL R72, R32, RZ, P3 ;  /* 0x000000ff20487208 */ /* 0x000fe20001800000 */
[-CC-:B------:R-:W-:Y:S01]  /*1f80*/  FFMA.FTZ R58, R58, R178.reuse, R187.reuse ;  /* 0x000000b23a3a7223 */ /* 0x180fe200000100bb */
[----:B------:R-:W-:Y:S01]  /*1f90*/  LOP3.LUT P3, RZ, R69, 0xff000000, RZ, 0xc0, !PT ;  /* 0xff00000045ff7812 */ /* 0x000fe2000786c0ff */
[-CC-:B------:R-:W-:Y:S01]  /*1fa0*/  FFMA.FTZ R63, R63, R178.reuse, R187.reuse ;  /* 0x000000b23f3f7223 */ /* 0x180fe200000100bb */
[----:B------:R-:W-:Y:S01]  /*1fb0*/  @P1 FSEL R69, R32, RZ, P6 ;  /* 0x000000ff20451208 */ /* 0x000fe20003000000 */
[-C--:B------:R-:W-:Y:S01]  /*1fc0*/  FFMA.FTZ R32, R42, R178.reuse, R187 ;  /* 0x000000b22a207223 */ /* 0x080fe200000100bb */
[----:B------:R-:W-:Y:S01]  /*1fd0*/  FSEL R189, R48, RZ, P3 ;  /* 0x000000ff30bd7208 */ /* 0x000fe20001800000 */
[----:B------:R-:W-:Y:S01]  /*1fe0*/  FADD.FTZ R43, R44, -R43 ;  /* 0x8000002b2c2b7221 */ /* 0x000fe20000010000 */
[----:B------:R-:W-:Y:S01]  /*1ff0*/  @P1 LOP3.LUT P6, RZ, R3, 0xff000000, RZ, 0xc0, !PT ;  /* 0xff00000003ff1812 */ /* 0x000fe200078cc0ff */
[----:B------:R-:W-:Y:S01]  /*2000*/  FADD.FTZ R45, R45, -R32 ;  /* 0x800000202d2d7221 */ /* 0x000fe20000010000 */
[----:B------:R-:W-:Y:S01]  /*2010*/  LOP3.LUT P3, RZ, R37, 0xff, RZ, 0xc0, !PT ;  /* 0x000000ff25ff7812 */ /* 0x000fe2000786c0ff */
[----:B------:R-:W-:Y:S01]  /*2020*/  FMUL.FTZ R37, R176, R57 ;  /* 0x00000039b0257220 */ /* 0x000fe20000410000 */
[----:B------:R-:W-:Y:S01]  /*2030*/  @P1 FSEL R42, R48, RZ, P6 ;  /* 0x000000ff302a1208 */ /* 0x000fe20003000000 */
[----:B------:R-:W-:Y:S01]  /*2040*/  FMUL.FTZ R45, R176, R45 ;  /* 0x0000002db02d7220 */ /* 0x000fe20000410000 */
[----:B------:R-:W-:Y:S01]  /*2050*/  @P1 LOP3.LUT P6, RZ, R39, 0xff, RZ, 0xc0, !PT ;  /* 0x000000ff27ff1812 */ /* 0x000fe200078cc0ff */
[----:B------:R-:W-:Y:S01]  /*2060*/  @P2 FADD.FTZ R37, R14, R37 ;  /* 0x000000250e252221 */ /* 0x000fe20000010000 */
[----:B------:R-:W-:Y:S01]  /*2070*/  FMUL.FTZ R46, R176, R47 ;  /* 0x0000002fb02e7220 */ /* 0x000fe20000410000 */
[----:B------:R-:W-:Y:S01]  /*2080*/  @P2 FADD.FTZ R45, R12, R45 ;  /* 0x0000002d0c2d2221 */ /* 0x000fe20000010000 */
[----:B------:R-:W-:Y:S01]  /*2090*/  FADD.FTZ R61, R61, -R58 ;  /* 0x8000003a3d3d7221 */ /* 0x000fe20000010000 */
[----:B------:R-:W-:Y:S01]  /*20a0*/  FADD.FTZ R63, R60, -R63 ;  /* 0x8000003f3c3f7221 */ /* 0x000fe20000010000 */
[C---:B------:R-:W-:Y:S01]  /*20b0*/  FMUL.FTZ R44, R176.reuse, R43 ;  /* 0x0000002bb02c7220 */ /* 0x040fe20000410000 */
[----:B------:R-:W-:Y:S01]  /*20c0*/  FMUL.FTZ R57, R45, UR15 ;  /* 0x0000000f2d397c20 */ /* 0x000fe20008410000 */
[----:B------:R-:W-:Y:S01]  /*20d0*/  FMUL.FTZ R60, R37, UR15 ;  /* 0x0000000f253c7c20 */ /* 0x000fe20008410000 */
[----:B------:R-:W-:Y:S01]  /*20e0*/  @P2 FADD.FTZ R46, R15, R46 ;  /* 0x0000002e0f2e2221 */ /* 0x000fe20000010000 */
[----:B------:R-:W-:Y:S01]  /*20f0*/  FMUL.FTZ R39, R176, R61 ;  /* 0x0000003db0277220 */ /* 0x000fe20000410000 */
[-C--:B------:R-:W-:Y:S01]  /*2100*/  FFMA.FTZ R62, R62, R178.reuse, R187 ;  /* 0x000000b23e3e7223 */ /* 0x080fe200000100bb */
[----:B------:R-:W-:Y:S01]  /*2110*/  FSEL R76, R57, RZ, P3 ;  /* 0x000000ff394c7208 */ /* 0x000fe20001800000 */
[----:B------:R-:W-:Y:S01]  /*2120*/  @P2 FADD.FTZ R44, R13, R44 ;  /* 0x0000002c0d2c2221 */ /* 0x000fe20000010000 */
[----:B------:R-:W-:Y:S01]  /*2130*/  @P1 FSEL R57, R57, RZ, P6 ;  /* 0x000000ff39391208 */ /* 0x000fe20003000000 */
[----:B------:R-:W-:Y:S01]  /*2140*/  FMUL.FTZ R61, R46, UR15 ;  /* 0x0000000f2e3d7c20 */ /* 0x000fe20008410000 */
[----:B------:R-:W-:Y:S01]  /*2150*/  LOP3.LUT P6, RZ, R66, 0xff0000, RZ, 0xc0, !PT ;  /* 0x00ff000042ff7812 */ /* 0x000fe200078cc0ff */
[----:B------:R-:W-:Y:S01]  /*2160*/  @P2 FADD.FTZ R39, R16, R39 ;  /* 0x0000002710272221 */ /* 0x000fe20000010000 */
[----:B------:R-:W-:Y:S01]  /*2170*/  FFMA.FTZ R185, R185, R178, R187 ;  /* 0x000000b2b9b97223 */ /* 0x000fe200000100bb */
[----:B------:R-:W-:Y:S01]  /*2180*/  FMUL.FTZ R48, R176, R63 ;  /* 0x0000003fb0307220 */ /* 0x000fe20000410000 */
[----:B------:R-:W-:Y:S01]  /*2190*/  FSEL R180, R60, RZ, P6 ;  /* 0x000000ff3cb47208 */ /* 0x000fe20003000000 */
[----:B------:R-:W-:Y:S01]  /*21a0*/  FADD.FTZ R183, R183, -R62 ;  /* 0x8000003eb7b77221 */ /* 0x000fe20000010000 */
[----:B------:R-:W-:Y:S01]  /*21b0*/  LOP3.LUT P6, RZ, R66, 0xff000000, RZ, 0xc0, !PT ;  /* 0xff00000042ff7812 */ /* 0x000fe200078cc0ff */
[----:B------:R-:W-:Y:S01]  /*21c0*/  FMUL.FTZ R178, R44, UR15 ;  /* 0x0000000f2cb27c20 */ /* 0x000fe20008410000 */
[----:B------:R-:W-:Y:S01]  /*21d0*/  @P1 LOP3.LUT P3, RZ, R64, 0xff00, RZ, 0xc0, !PT ;  /* 0x0000ff0040ff1812 */ /* 0x000fe2000786c0ff */
[----:B------:R-:W-:Y:S01]  /*21e0*/  FMUL.FTZ R62, R39, UR15 ;  /* 0x0000000f273e7c20 */ /* 0x000fe20008410000 */
[----:B------:R-:W-:Y:S01]  /*21f0*/  FSEL R187, R61, RZ, P6 ;  /* 0x000000ff3dbb7208 */ /* 0x000fe20003000000 */
[----:B------:R-:W-:Y:S01]  /*2200*/  @P2 FADD.FTZ R48, R17, R48 ;  /* 0x0000003011302221 */ /* 0x000fe20000010000 */
[C---:B------:R-:W-:Y:S01]  /*2210*/  LOP3.LUT P6, RZ, R67.reuse, 0xff, RZ, 0xc0, !PT ;  /* 0x000000ff43ff7812 */ /* 0x040fe200078cc0ff */
[----:B------:R-:W-:Y:S01]  /*2220*/  FMUL.FTZ R183, R176, R183 ;  /* 0x000000b7b0b77220 */ /* 0x000fe20000410000 */
[----:B------:R-:W-:Y:S01]  /*2230*/  @P1 FSEL R58, R178, RZ, P3 ;  /* 0x000000ffb23a1208 */ /* 0x000fe20001800000 */
[----:B------:R-:W-:Y:S01]  /*2240*/  FMUL.FTZ R63, R48, UR15 ;  /* 0x0000000f303f7c20 */ /* 0x000fe20008410000 */
[----:B------:R-:W-:Y:S01]  /*2250*/  @P1 LOP3.LUT P3, RZ, R64, 0xff0000, RZ, 0xc0, !PT ;  /* 0x00ff000040ff1812 */ /* 0x000fe2000786c0ff */
[----:B------:R-:W-:Y:S01]  /*2260*/  @P2 FADD.FTZ R183, R18, R183 ;  /* 0x000000b712b72221 */ /* 0x000fe20000010000 */
[----:B------:R-:W-:Y:S01]  /*2270*/  FSEL R182, R62, RZ, P6 ;  /* 0x000000ff3eb67208 */ /* 0x000fe20003000000 */
[----:B------:R-:W-:Y:S01]  /*2280*/  FADD.FTZ R185, R74, -R185 ;  /* 0x800000b94ab97221 */ /* 0x000fe20000010000 */
[----:B------:R-:W-:Y:S01]  /*2290*/  LOP3.LUT P6, RZ, R67, 0xff00, RZ, 0xc0, !PT ;  /* 0x0000ff0043ff7812 */ /* 0x000fe200078cc0ff */
[----:B------:R-:W-:Y:S01]  /*22a0*/  FMUL.FTZ R71, R183, UR15 ;  /* 0x0000000fb7477c20 */ /* 0x000fe20008410000 */
[----:B------:R-:W-:Y:S01]  /*22b0*/  @P1 FSEL R60, R60, RZ, P3 ;  /* 0x000000ff3c3c1208 */ /* 0x000fe20001800000 */
[----:B------:R-:W-:Y:S01]  /*22c0*/  FMUL.FTZ R176, R176, R185 ;  /* 0x000000b9b0b07220 */ /* 0x000fe20000410000 */
[----:B------:R-:W-:-:S02]  /*22d0*/  @P1 LOP3.LUT P3, RZ, R64, 0xff000000, RZ, 0xc0, !PT ;  /* 0xff00000040ff1812 */ /* 0x000fc4000786c0ff */
[----:B------:R-:W-:Y:S01]  /*22e0*/  FSEL R191, R63, RZ, P6 ;  /* 0x000000ff3fbf7208 */ /* 0x000fe20003000000 */
[----:B------:R-:W-:Y:S01]  /*22f0*/  @P2 FADD.FTZ R176, R19, R176 ;  /* 0x000000b013b02221 */ /* 0x000fe20000010000 */
[----:B------:R-:W-:Y:S02]  /*2300*/  LOP3.LUT P6, RZ, R67, 0xff0000, RZ, 0xc0, !PT ;  /* 0x00ff000043ff7812 */ /* 0x000fe400078cc0ff */
[----:B------:R-:W-:Y:S02]  /*2310*/  @P1 FSEL R61, R61, RZ, P3 ;  /* 0x000000ff3d3d1208 */ /* 0x000fe40001800000 */
[----:B------:R-:W-:Y:S02]  /*2320*/  @P1 LOP3.LUT P3, RZ, R65, 0xff, RZ, 0xc0, !PT ;  /* 0x000000ff41ff1812 */ /* 0x000fe4000786c0ff */
[----:B------:R-:W-:Y:S02]  /*2330*/  FSEL R74, R71, RZ, P6 ;  /* 0x000000ff474a7208 */ /* 0x000fe40003000000 */
[----:B------:R-:W-:-:S02]  /*2340*/  @P1 LOP3.LUT P6, RZ, R65, 0xff0000, RZ, 0xc0, !PT ;  /* 0x00ff000041ff1812 */ /* 0x000fc400078cc0ff */
[----:B------:R-:W-:Y:S02]  /*2350*/  @P1 FSEL R62, R62, RZ, P3 ;  /* 0x000000ff3e3e1208 */ /* 0x000fe40001800000 */
[----:B------:R-:W-:Y:S02]  /*2360*/  @P1 LOP3.LUT P3, RZ, R65, 0xff00, RZ, 0xc0, !PT ;  /* 0x0000ff0041ff1812 */ /* 0x000fe4000786c0ff */
[----:B------:R-:W-:Y:S02]  /*2370*/  @P1 FSEL R71, R71, RZ, P6 ;  /* 0x000000ff47471208 */ /* 0x000fe40003000000 */
[----:B------:R-:W-:Y:S02]  /*2380*/  ISETP.NE.U32.AND P6, PT, RZ, UR16, PT ;  /* 0x00000010ff007c0c */ /* 0x000fe4000bfc5070 */
[----:B------:R-:W-:Y:S02]  /*2390*/  @P1 FSEL R63, R63, RZ, P3 ;  /* 0x000000ff3f3f1208 */ /* 0x000fe40001800000 */
[----:B------:R-:W-:-:S02]  /*23a0*/  ISETP.NE.U32.AND P3, PT, RZ, UR16, PT ;  /* 0x00000010ff007c0c */ /* 0x000fc4000bf65070 */
[----:B------:R-:W-:Y:S02]  /*23b0*/  ISETP.NE.AND.EX P6, PT, RZ, UR17, PT, P6 ;  /* 0x00000011ff007c0c */ /* 0x000fe4000bfc5360 */
[----:B------:R-:W-:Y:S02]  /*23c0*/  ISETP.NE.AND.EX P3, PT, RZ, UR17, PT, P3 ;  /* 0x00000011ff007c0c */ /* 0x000fe4000bf65330 */
[----:B------:R-:W-:Y:S02]  /*23d0*/  @P1 F2FP.F16.F32.PACK_AB R54, RZ, R54 ;  /* 0x00000036ff36123e */ /* 0x000fe400000000ff */
[----:B------:R-:W-:Y:S02]  /*23e0*/  SEL R32, R33, R20, P3 ;  /* 0x0000001421207207 */ /* 0x000fe40001800000 */
[----:B------:R-:W-:Y:S02]  /*23f0*/  SEL R33, R34, R21, P3 ;  /* 0x0000001522217207 */ /* 0x000fe40001800000 */
[----:B------:R-:W-:-:S02]  /*2400*/  SEL R34, R35, R22, P3 ;  /* 0x0000001623227207 */ /* 0x000fc40001800000 */
[----:B------:R-:W-:Y:S02]  /*2410*/  SEL R22, R37, R22, P3 ;  /* 0x0000001625167207 */ /* 0x000fe40001800000 */
[-C--:B------:R-:W-:Y:S02]  /*2420*/  SEL R37, R38, R25.reuse, P3 ;  /* 0x0000001926257207 */ /* 0x080fe40001800000 */
[----:B------:R-:W-:Y:S02]  /*2430*/  SEL R25, R48, R25, P3 ;  /* 0x0000001930197207 */ /* 0x000fe40001800000 */
[----:B------:R-:W-:Y:S01]  /*2440*/  SEL R20, R45, R20, P3 ;  /* 0x000000142d147207 */ /* 0x000fe20001800000 */
[----:B------:R-:W0:Y:S01]  /*2450*/  @P6 LDC.64 R48, c[0x0][0x308] ;  /* 0x0000c200ff306b82 */ /* 0x000e220000000a00 */
[----:B------:R-:W-:Y:S02]  /*2460*/  SEL R21, R44, R21, P3 ;  /* 0x000000152c157207 */ /* 0x000fe40001800000 */
[----:B------:R-:W-:-:S02]  /*2470*/  SEL R35, R36, R23, P3 ;  /* 0x0000001724237207 */ /* 0x000fc40001800000 */
[----:B------:R-:W-:Y:S02]  /*2480*/  SEL R23, R46, R23, P3 ;  /* 0x000000172e177207 */ /* 0x000fe40001800000 */
[----:B------:R-:W-:Y:S01]  /*2490*/  @P1 F2FP.F16.F32.PACK_AB R52, RZ, R52 ;  /* 0x00000034ff34123e */ /* 0x000fe200000000ff */
[----:B------:R-:W1:Y:S01]  /*24a0*/  LDC.64 R44, c[0x0][0x2f8] ;  /* 0x0000be00ff2c7b82 */ /* 0x000e620000000a00 */
[----:B------:R-:W-:Y:S02]  /*24b0*/  @P1 F2FP.F16.F32.PACK_AB R55, RZ, R55 ;  /* 0x00000037ff37123e */ /* 0x000fe400000000ff */
[----:B------:R-:W-:Y:S02]  /*24c0*/  @P1 PRMT R29, R54, 0x7610, R29 ;  /* 0x00007610361d1816 */ /* 0x000fe4000000001d */
[----:B------:R-:W-:Y:S02]  /*24d0*/  @P1 F2FP.F16.F32.PACK_AB R53, RZ, R53 ;  /* 0x00000035ff35123e */ /* 0x000fe400000000ff */
[----:B------:R-:W-:Y:S01]  /*24e0*/  @P1 PRMT R28, R52, 0x7610, R28 ;  /* 0x00007610341c1816 */ /* 0x000fe2000000001c */
[----:B------:R-:W2:Y:S01]  /*24f0*/  @P1 LDC.64 R46, c[0x0][0x300] ;  /* 0x0000c000ff2e1b82 */ /* 0x000ea20000000a00 */
[----:B------:R-:W-:-:S02]  /*2500*/  @P1 PRMT R29, R29, 0x5410, R55 ;  /* 0x000054101d1d1816 */ /* 0x000fc40000000037 */
[----:B------:R-:W-:Y:S02]  /*2510*/  @P1 PRMT R28, R28, 0x5410, R53 ;  /* 0x000054101c1c1816 */ /* 0x000fe40000000035 */
[-C--:B------:R-:W-:Y:S02]  /*2520*/  SEL R36, R73, R24.reuse, P3 ;  /* 0x0000001849247207 */ /* 0x080fe40001800000 */
[----:B------:R-:W-:Y:S01]  /*2530*/  SEL R24, R39, R24, P3 ;  /* 0x0000001827187207 */ /* 0x000fe20001800000 */
[----:B------:R-:W3:Y:S01]  /*2540*/  @P6 LDC.64 R54, c[0x0][0x308] ;  /* 0x0000c200ff366b82 */ /* 0x000ee20000000a00 */
[-C--:B------:R-:W-:Y:S01]  /*2550*/  SEL R38, R77, R26.reuse, P3 ;  /* 0x0000001a4d267207 */ /* 0x080fe20001800000 */
[----:B0-----:R-:W-:Y:S01]  /*2560*/  @P6 IMAD.WIDE.U32 R48, R179, 0x20, R48 ;  /* 0x00000020b3306825 */ /* 0x001fe200078e0030 */
[----:B------:R-:W-:Y:S02]  /*2570*/  SEL R39, R70, R27, P3 ;  /* 0x0000001b46277207 */ /* 0x000fe40001800000 */
[----:B------:R-:W-:Y:S01]  /*2580*/  F2FP.F16.F32.PACK_AB R41, R0, R41 ;  /* 0x000000290029723e */ /* 0x000fe200000000ff */
[C---:B------:R-:W-:Y:S01]  /*2590*/  FMUL.FTZ R0, R176.reuse, UR15 ;  /* 0x0000000fb0007c20 */ /* 0x040fe20008410000 */
[----:B------:R-:W-:Y:S01]  /*25a0*/  SEL R26, R183, R26, P3 ;  /* 0x0000001ab71a7207 */ /* 0x000fe20001800000 */
[----:B------:R-:W0:Y:S01]  /*25b0*/  @P1 LDC.64 R52, c[0x0][0x300] ;  /* 0x0000c000ff341b82 */ /* 0x000e220000000a00 */
[----:B------:R-:W-:Y:S01]  /*25c0*/  SEL R27, R176, R27, P3 ;  /* 0x0000001bb01b7207 */ /* 0x000fe20001800000 */
[----:B------:R-:W-:Y:S01]  /*25d0*/  @P6 STG.E.128 desc[UR4][R48.64], R32 ;  /* 0x0000002030006986 */ /* 0x000fe2000c101d04 */
[----:B------:R-:W-:-:S02]  /*25e0*/  @P1 F2FP.F16.F32.PACK_AB R59, RZ, R59 ;  /* 0x0000003bff3b123e */ /* 0x000fc400000000ff */
[----:B------:R-:W-:Y:S01]  /*25f0*/  @P1 F2FP.F16.F32.PACK_AB R69, RZ, R69 ;  /* 0x00000045ff45123e */ /* 0x000fe200000000ff */
[----:B------:R4:W-:Y:S01]  /*2600*/  @P6 STG.E.128 desc[UR4][R48.64+0x10], R36 ;  /* 0x0000102430006986 */ /* 0x0009e2000c101d04 */
[----:B------:R-:W-:Y:S01]  /*2610*/  LOP3.LUT P3, RZ, R67, 0xff000000, RZ, 0xc0, !PT ;  /* 0xff00000043ff7812 */ /* 0x000fe2000786c0ff */
[----:B--2---:R-:W-:Y:S01]  /*2620*/  @P1 IMAD.WIDE.U32 R46, R179, 0x10, R46 ;  /* 0x00000010b32e1825 */ /* 0x004fe200078e002e */
[----:B------:R-:W-:Y:S02]  /*2630*/  @P1 F2FP.F16.F32.PACK_AB R68, RZ, R68 ;  /* 0x00000044ff44123e */ /* 0x000fe400000000ff */
[----:B------:R-:W-:Y:S02]  /*2640*/  @P1 F2FP.F16.F32.PACK_AB R56, RZ, R42 ;  /* 0x0000002aff38123e */ /* 0x000fe400000000ff */
[----:B------:R-:W-:Y:S02]  /*2650*/  @P1 PRMT R30, R59, 0x7610, R30 ;  /* 0x000076103b1e1816 */ /* 0x000fe4000000001e */
[----:B------:R-:W-:Y:S01]  /*2660*/  @P1 PRMT R31, R69, 0x7610, R31 ;  /* 0x00007610451f1816 */ /* 0x000fe2000000001f */
[----:B---3--:R-:W-:Y:S01]  /*2670*/  @P6 IMAD.WIDE.U32 R54, R181, 0x20, R54 ;  /* 0x00000020b5366825 */ /* 0x008fe200078e0036 */
[----:B------:R-:W-:-:S02]  /*2680*/  FSEL R59, R0, RZ, P3 ;  /* 0x000000ff003b7208 */ /* 0x000fc40001800000 */
[----:B------:R-:W-:Y:S02]  /*2690*/  F2FP.F16.F32.PACK_AB R42, R75, R50 ;  /* 0x000000324b2a723e */ /* 0x000fe400000000ff */
[----:B------:R-:W-:Y:S01]  /*26a0*/  F2FP.F16.F32.PACK_AB R40, R51, R40 ;  /* 0x000000283328723e */ /* 0x000fe200000000ff */
[--C-:B-1----:R-:W-:Y:S01]  /*26b0*/  IMAD.WIDE.U32 R50, R179, 0x10, R44.reuse ;  /* 0x00000010b3327825 */ /* 0x102fe200078e002c */
[----:B------:R-:W-:Y:S02]  /*26c0*/  @P1 LOP3.LUT P3, RZ, R65, 0xff000000, RZ, 0xc0, !PT ;  /* 0xff00000041ff1812 */ /* 0x000fe4000786c0ff */
[----:B------:R-:W-:Y:S01]  /*26d0*/  F2FP.F16.F32.PACK_AB R43, R189, R72 ;  /* 0x00000048bd2b723e */ /* 0x000fe200000000ff */
[----:B------:R-:W-:Y:S01]  /*26e0*/  IMAD.WIDE.U32 R44, R181, 0x10, R44 ;  /* 0x00000010b52c7825 */ /* 0x000fe200078e002c */
[----:B------:R-:W-:Y:S02]  /*26f0*/  @P1 PRMT R30, R30, 0x5410, R68 ;  /* 0x000054101e1e1816 */ /* 0x000fe40000000044 */
[----:B------:R-:W-:Y:S01]  /*2700*/  @P1 PRMT R31, R31, 0x5410, R56 ;  /* 0x000054101f1f1816 */ /* 0x000fe20000000038 */
[----:B------:R-:W-:Y:S01]  /*2710*/  STG.E.128 desc[UR4][R50.64], R40 ;  /* 0x0000002832007986 */ /* 0x000fe2000c101d04 */
[----:B------:R-:W-:Y:S01]  /*2720*/  LOP3.LUT P2, RZ, R66, 0xff00, RZ, 0xc0, !PT ;  /* 0x0000ff0042ff7812 */ /* 0x000fe2000784c0ff */
[----:B0-----:R-:W-:Y:S01]  /*2730*/  @P1 IMAD.WIDE.U32 R52, R181, 0x10, R52 ;  /* 0x00000010b5341825 */ /* 0x001fe200078e0034 */
[----:B------:R-:W-:Y:S01]  /*2740*/  @P1 F2FP.F16.F32.PACK_AB R57, RZ, R57 ;  /* 0x00000039ff39123e */ /* 0x000fe200000000ff */
[----:B------:R0:W-:Y:S01]  /*2750*/  @P1 STG.E.128 desc[UR4][R46.64], R28 ;  /* 0x0000001c2e001986 */ /* 0x0001e2000c101d04 */
[----:B------:R-:W-:-:S02]  /*2760*/  @P1 F2FP.F16.F32.PACK_AB R60, RZ, R60 ;  /* 0x0000003cff3c123e */ /* 0x000fc400000000ff */
[----:B------:R-:W-:Y:S01]  /*2770*/  @P1 FSEL R0, R0, RZ, P3 ;  /* 0x000000ff00001208 */ /* 0x000fe20001800000 */
[----:B------:R1:W-:Y:S01]  /*2780*/  @P6 STG.E.128 desc[UR4][R54.64], R20 ;  /* 0x0000001436006986 */ /* 0x0003e2000c101d04 */
[----:B------:R-:W-:Y:S02]  /*2790*/  @P1 F2FP.F16.F32.PACK_AB R62, RZ, R62 ;  /* 0x0000003eff3e123e */ /* 0x000fe400000000ff */
[----:B------:R-:W-:Y:S01]  /*27a0*/  @P1 F2FP.F16.F32.PACK_AB R71, RZ, R71 ;  /* 0x00000047ff47123e */ /* 0x000fe200000000ff */
[----:B------:R1:W-:Y:S01]  /*27b0*/  @P6 STG.E.128 desc[UR4][R54.64+0x10], R24 ;  /* 0x0000101836006986 */ /* 0x0003e2000c101d04 */
[----:B----4-:R-:W-:Y:S02]  /*27c0*/  FSEL R37, R178, RZ, P2 ;  /* 0x000000ffb2257208 */ /* 0x010fe40001000000 */
[----:B------:R-:W-:Y:S02]  /*27d0*/  @P1 F2FP.F16.F32.PACK_AB R58, RZ, R58 ;  /* 0x0000003aff3a123e */ /* 0x000fe400000000ff */
[----:B------:R-:W-:-:S02]  /*27e0*/  @P1 F2FP.F16.F32.PACK_AB R61, RZ, R61 ;  /* 0x0000003dff3d123e */ /* 0x000fc400000000ff */
[----:B------:R-:W-:Y:S02]  /*27f0*/  @P1 F2FP.F16.F32.PACK_AB R63, RZ, R63 ;  /* 0x0000003fff3f123e */ /* 0x000fe400000000ff */
[----:B------:R-:W-:Y:S02]  /*2800*/  @P1 F2FP.F16.F32.PACK_AB R0, RZ, R0 ;  /* 0x00000000ff00123e */ /* 0x000fe400000000ff */
[----:B0-----:R-:W-:Y:S02]  /*2810*/  @P1 PRMT R28, R57, 0x7610, R28 ;  /* 0x00007610391c1816 */ /* 0x001fe4000000001c */
[----:B------:R-:W-:Y:S02]  /*2820*/  @P1 PRMT R29, R60, 0x7610, R29 ;  /* 0x000076103c1d1816 */ /* 0x000fe4000000001d */
[----:B------:R-:W-:Y:S02]  /*2830*/  @P1 PRMT R30, R62, 0x7610, R30 ;  /* 0x000076103e1e1816 */ /* 0x000fe4000000001e */
[----:B------:R-:W-:-:S02]  /*2840*/  @P1 PRMT R31, R71, 0x7610, R31 ;  /* 0x00007610471f1816 */ /* 0x000fc4000000001f */
[----:B------:R-:W-:Y:S02]  /*2850*/  F2FP.F16.F32.PACK_AB R35, R59, R74 ;  /* 0x0000004a3b23723e */ /* 0x000fe400000000ff */
[----:B------:R-:W-:Y:S02]  /*2860*/  F2FP.F16.F32.PACK_AB R34, R191, R182 ;  /* 0x000000b6bf22723e */ /* 0x000fe400000000ff */
        /* <DEDUP_REMOVED lines=26> */
[----:B-1----:R-:W-:Y:S02]  /*2a10*/  MOV R20, R125 ;  /* 0x0000007d00147202 */ /* 0x002fe40000000f00 */
        /* <DEDUP_REMOVED lines=47> */
.L_x_1806:
        /* <DEDUP_REMOVED lines=31> */
.L_x_1807:
[----:B------:R-:W-:Y:S01]  /*2f00*/  HFMA2.MMA R182, -RZ, RZ, 0, 9.5367431640625e-07 ;  /* 0x00000010ffb67435 */ /* 0x000fe200000001ff */
[----:B------:R-:W-:Y:S02]  /*2f10*/  MOV R180, R35 ;  /* 0x0000002300b47202 */ /* 0x000fe40000000f00 */
[----:B------:R-:W-:Y:S02]  /*2f20*/  MOV R187, 0x1f ;  /* 0x0000001f00bb7802 */ /* 0x000fe40000000f00 */
[----:B------:R-:W-:-:S07]  /*2f30*/  MOV R59, 0xffffffff ;  /* 0xffffffff003b7802 */ /* 0x000fce0000000f00 */
[----:B-----5:R-:W-:Y:S05]  /*2f40*/  WARPSYNC.COLLECTIVE R59, `(.L_x_1809) ;  /* 0x000000003b087348 */ /* 0x020fea0003c00000 */
[----:B------:R0:W1:Y:S02]  /*2f50*/  SHFL.DOWN P6, R178, R180, R182, R187 ;  /* 0x080000b6b4b27389 */ /* 0x00006400000c00bb */
[----:B01---5:R-:W-:Y:S01]  /*2f60*/  ENDCOLLECTIVE ;  /* 0x000000000000791b */ /* 0x023fe20003800000 */
.L_x_1809:
[----:B------:R-:W-:Y:S02]  /*2f70*/  MOV R180, R33 ;  /* 0x0000002100b47202 */ /* 0x000fe40000000f00 */
[----:B------:R-:W-:-:S07]  /*2f80*/  MOV R32, R178 ;  /* 0x000000b200207202 */ /* 0x000fce0000000f00 */
[----:B------:R-:W-:Y:S05]  /*2f90*/  WARPSYNC.COLLECTIVE R59, `(.L_x_1810) ;  /* 0x000000003b087348 */ /* 0x000fea0003c00000 */
[----:B------:R0:W1:Y:S02]  /*2fa0*/  SHFL.DOWN P6, R178, R180, R182, R187 ;  /* 0x080000b6b4b27389 */ /* 0x00006400000c00bb */
[----:B01----:R-:W-:Y:S01]  /*2fb0*/  ENDCOLLECTIVE ;  /* 0x000000000000791b */ /* 0x003fe20003800000 */
.L_x_1810:
[----:B------:R-:W-:Y:S01]  /*2fc0*/  FADD.FTZ R32, R35, R32 ;  /* 0x0000002023207221 */ /* 0x000fe20000010000 */
[----:B------:R-:W-:-:S04]  /*2fd0*/  HFMA2.MMA R182, -RZ, RZ, 0, 4.76837158203125e-07 ;  /* 0x00000008ffb67435 */ /* 0x000fc800000001ff */
[----:B------:R-:W-:Y:S02]  /*2fe0*/  MOV R180, R32 ;  /* 0x0000002000b47202 */ /* 0x000fe40000000f00 */
[----:B------:R-:W-:-:S07]  /*2ff0*/  MOV R34, R178 ;  /* 0x000000b200227202 */ /* 0x000fce0000000f00 */
[----:B------:R-:W-:Y:S05]  /*3000*/  WARPSYNC.COLLECTIVE R59, `(.L_x_1811) ;  /* 0x000000003b087348 */ /* 0x000fea0003c00000 */
[----:B------:R0:W1:Y:S02]  /*3010*/  SHFL.DOWN P6, R178, R180, R182, R187 ;  /* 0x080000b6b4b27389 */ /* 0x00006400000c00bb */
[----:B01----:R-:W-:Y:S01]  /*3020*/  ENDCOLLECTIVE ;  /* 0x000000000000791b */ /* 0x003fe20003800000 */
.L_x_1811:
[----:B------:R-:W-:-:S05]  /*3030*/  FADD.FTZ R34, R33, R34 ;  /* 0x0000002221227221 */ /* 0x000fca0000010000 */
[----:B------:R-:W-:Y:S02]  /*3040*/  MOV R180, R34 ;  /* 0x0000002200b47202 */ /* 0x000fe40000000f00 */
[----:B------:R-:W-:-:S07]  /*3050*/  MOV R39, R178 ;  /* 0x000000b200277202 */ /* 0x000fce0000000f00 */
[----:B------:R-:W-:Y:S05]  /*3060*/  WARPSYNC.COLLECTIVE R59, `(.L_x_1812) ;  /* 0x000000003b087348 */ /* 0x000fea0003c00000 */
[----:B------:R0:W1:Y:S02]  /*3070*/  SHFL.DOWN P6, R178, R180, R182, R187 ;  /* 0x080000b6b4b27389 */ /* 0x00006400000c00bb */
[----:B01----:R-:W-:Y:S01]  /*3080*/  ENDCOLLECTIVE ;  /* 0x000000000000791b */ /* 0x003fe20003800000 */
.L_x_1812:
[----:B------:R-:W-:Y:S01]  /*3090*/  FADD.FTZ R39, R32, R39 ;  /* 0x0000002720277221 */ /* 0x000fe20000010000 */
[----:B------:R-:W-:-:S04]  /*30a0*/  HFMA2.MMA R182, -RZ, RZ, 0, 2.384185791015625e-07 ;  /* 0x00000004ffb67435 */ /* 0x000fc800000001ff */
[----:B------:R-:W-:Y:S02]  /*30b0*/  MOV R180, R39 ;  /* 0x0000002700b47202 */ /* 0x000fe40000000f00 */
[----:B------:R-:W-:-:S07]  /*30c0*/  MOV R41, R178 ;  /* 0x000000b200297202 */ /* 0x000fce0000000f00 */
[----:B------:R-:W-:Y:S05]  /*30d0*/  WARPSYNC.COLLECTIVE R59, `(.L_x_1813) ;  /* 0x000000003b087348 */ /* 0x000fea0003c00000 */
[----:B------:R0:W1:Y:S02]  /*30e0*/  SHFL.DOWN P6, R178, R180, R182, R187 ;  /* 0x080000b6b4b27389 */ /* 0x00006400000c00bb */
[----:B01----:R-:W-:Y:S01]  /*30f0*/  ENDCOLLECTIVE ;  /* 0x000000000000791b */ /* 0x003fe20003800000 */
.L_x_1813:
[----:B------:R-:W-:-:S05]  /*3100*/  FADD.FTZ R41, R34, R41 ;  /* 0x0000002922297221 */ /* 0x000fca0000010000 */
[----:B------:R-:W-:Y:S02]  /*3110*/  MOV R180, R41 ;  /* 0x0000002900b47202 */ /* 0x000fe40000000f00 */
[----:B------:R-:W-:-:S07]  /*3120*/  MOV R38, R178 ;  /* 0x000000b200267202 */ /* 0x000fce0000000f00 */
[----:B------:R-:W-:Y:S05]  /*3130*/  WARPSYNC.COLLECTIVE R59, `(.L_x_1814) ;  /* 0x000000003b087348 */ /* 0x000fea0003c00000 */
[----:B------:R0:W1:Y:S02]  /*3140*/  SHFL.DOWN P6, R178, R180, R182, R187 ;  /* 0x080000b6b4b27389 */ /* 0x00006400000c00bb */
[----:B01----:R-:W-:Y:S01]  /*3150*/  ENDCOLLECTIVE ;  /* 0x000000000000791b */ /* 0x003fe20003800000 */
.L_x_1814:
[----:B------:R-:W-:Y:S01]  /*3160*/  FADD.FTZ R38, R39, R38 ;  /* 0x0000002627267221 */ /* 0x000fe20000010000 */
[----:B------:R-:W-:-:S04]  /*3170*/  HFMA2.MMA R182, -RZ, RZ, 0, 1.1920928955078125e-07 ;  /* 0x00000002ffb67435 */ /* 0x000fc800000001ff */
[----:B------:R-:W-:Y:S02]  /*3180*/  MOV R180, R38 ;  /* 0x0000002600b47202 */ /* 0x000fe40000000f00 */
[----:B------:R-:W-:-:S07]  /*3190*/  MOV R40, R178 ;  /* 0x000000b200287202 */ /* 0x000fce0000000f00 */
[----:B------:R-:W-:Y:S05]  /*31a0*/  WARPSYNC.COLLECTIVE R59, `(.L_x_1815) ;  /* 0x000000003b087348 */ /* 0x000fea0003c00000 */
[----:B------:R0:W1:Y:S02]  /*31b0*/  SHFL.DOWN P6, R178, R180, R182, R187 ;  /* 0x080000b6b4b27389 */ /* 0x00006400000c00bb */
[----:B01----:R-:W-:Y:S01]  /*31c0*/  ENDCOLLECTIVE ;  /* 0x000000000000791b */ /* 0x003fe20003800000 */
.L_x_1815:
[----:B------:R-:W-:-:S05]  /*31d0*/  FADD.FTZ R40, R41, R40 ;  /* 0x0000002829287221 */ /* 0x000fca0000010000 */
[----:B------:R-:W-:Y:S02]  /*31e0*/  MOV R180, R40 ;  /* 0x0000002800b47202 */ /* 0x000fe40000000f00 */
[----:B------:R-:W-:-:S07]  /*31f0*/  MOV R33, R178 ;  /* 0x000000b200217202 */ /* 0x000fce0000000f00 */
[----:B------:R-:W-:Y:S05]  /*3200*/  WARPSYNC.COLLECTIVE R59, `(.L_x_1816) ;  /* 0x000000003b087348 */ /* 0x000fea0003c00000 */
[----:B------:R0:W1:Y:S02]  /*3210*/  SHFL.DOWN P6, R178, R180, R182, R187 ;  /* 0x080000b6b4b27389 */ /* 0x00006400000c00bb */
[----:B01----:R-:W-:Y:S01]  /*3220*/  ENDCOLLECTIVE ;  /* 0x000000000000791b */ /* 0x003fe20003800000 */
.L_x_1816:
[----:B------:R-:W-:Y:S01]  /*3230*/  FADD.FTZ R33, R38, R33 ;  /* 0x0000002126217221 */ /* 0x000fe20000010000 */
[----:B------:R-:W-:-:S04]  /*3240*/  HFMA2.MMA R182, -RZ, RZ, 0, 5.9604644775390625e-08 ;  /* 0x00000001ffb67435 */ /* 0x000fc800000001ff */
[----:B------:R-:W-:Y:S02]  /*3250*/  MOV R180, R33 ;  /* 0x0000002100b47202 */ /* 0x000fe40000000f00 */
[----:B------:R-:W-:-:S07]  /*3260*/  MOV R35, R178 ;  /* 0x000000b200237202 */ /* 0x000fce0000000f00 */
[----:B------:R-:W-:Y:S05]  /*3270*/  WARPSYNC.COLLECTIVE R59, `(.L_x_1817) ;  /* 0x000000003b087348 */ /* 0x000fea0003c00000 */
[----:B------:R0:W1:Y:S02]  /*3280*/  SHFL.DOWN P6, R178, R180, R182, R187 ;  /* 0x080000b6b4b27389 */ /* 0x00006400000c00bb */
[----:B01----:R-:W-:Y:S01]  /*3290*/  ENDCOLLECTIVE ;  /* 0x000000000000791b */ /* 0x003fe20003800000 */
.L_x_1817:
[----:B------:R-:W-:-:S05]  /*32a0*/  FADD.FTZ R35, R40, R35 ;  /* 0x0000002328237221 */ /* 0x000fca0000010000 */
[----:B------:R-:W-:Y:S02]  /*32b0*/  MOV R180, R35 ;  /* 0x0000002300b47202 */ /* 0x000fe40000000f00 */
[----:B------:R-:W-:-:S07]  /*32c0*/  MOV R40, R178 ;  /* 0x000000b200287202 */ /* 0x000fce0000000f00 */
[----:B------:R-:W-:Y:S05]  /*32d0*/  WARPSYNC.COLLECTIVE R59, `(.L_x_1818) ;  /* 0x000000003b087348 */ /* 0x000fea0003c00000 */
[----:B------:R0:W1:Y:S02]  /*32e0*/  SHFL.DOWN P6, R178, R180, R182, R187 ;  /* 0x080000b6b4b27389 */ /* 0x00006400000c00bb */
[----:B01----:R-:W-:Y:S01]  /*32f0*/  ENDCOLLECTIVE ;  /* 0x000000000000791b */ /* 0x003fe20003800000 */
.L_x_1818:
[----:B------:R-:W-:Y:S01]  /*3300*/  MOV R32, R178 ;  /* 0x000000b200207202 */ /* 0x000fe20000000f00 */
[----:B------:R-:W-:Y:S06]  /*3310*/  BRA `(.L_x_1819) ;  /* 0xffffffe4007c7947 */ /* 0x000fec000383ffff */
.L_x_1820:
        /* <DEDUP_REMOVED lines=14> */
.L_x_3001:


//--------------------- .text._ZN10layer_norm22ln_bwd_finalize_kernelINS_22Kernel_traits_finalizeILj2048E6__halfS2_fS2_fjLb0ELj1024ELj4ENS_18Kernel_traits_baseILj2048ES2_S2_fS2_fjLj1024EEEEELb0ELb0EEEvNS_9BwdParamsE --------------------------
	.section	.text._ZN10layer_norm22ln_bwd_finalize_kernelINS_22Kernel_traits_finalizeILj2048E6__halfS2_fS2_fjLb0ELj1024ELj4ENS_18Kernel_traits_baseILj2048ES2_S2_fS2_fjLj1024EEEEELb0ELb0EEEvNS_9BwdParamsE,"ax",@progbits
	.align	128
        .global         _ZN10layer_norm22ln_bwd_finalize_kernelINS_22Kernel_traits_finalizeILj2048E6__halfS2_fS2_fjLb0ELj1024ELj4ENS_18Kernel_traits_baseILj2048ES2_S2_fS2_fjLj1024EEEEELb0ELb0EEEvNS_9BwdParamsE
        .type           _ZN10layer_norm22ln_bwd_finalize_kernelINS_22Kernel_traits_finalizeILj2048E6__halfS2_fS2_fjLb0ELj1024ELj4ENS_18Kernel_traits_baseILj2048ES2_S2_fS2_fjLj1024EEEEELb0ELb0EEEvNS_9BwdParamsE,@function
        .size           _ZN10layer_norm22ln_bwd_finalize_kernelINS_22Kernel_traits_finalizeILj2048E6__halfS2_fS2_fjLb0ELj1024ELj4ENS_18Kernel_traits_baseILj2048ES2_S2_fS2_fjLj1024EEEEELb0ELb0EEEvNS_9BwdParamsE,(.L_x_3002 - _ZN10layer_norm22ln_bwd_finalize_kernelINS_22Kernel_traits_finalizeILj2048E6__halfS2_fS2_fjLb0ELj1024ELj4ENS_18Kernel_traits_baseILj2048ES2_S2_fS2_fjLj1024EEEEELb0ELb0EEEvNS_9BwdParamsE)
        .other          _ZN10layer_norm22ln_bwd_finalize_kernelINS_22Kernel_traits_finalizeILj2048E6__halfS2_fS2_fjLb0ELj1024ELj4ENS_18Kernel_traits_baseILj2048ES2_S2_fS2_fjLj1024EEEEELb0ELb0EEEvNS_9BwdParamsE,@"STO_CUDA_ENTRY STV_DEFAULT"
_ZN10layer_norm22ln_bwd_finalize_kernelINS_22Kernel_traits_finalizeILj2048E6__halfS2_fS2_fjLb0ELj1024ELj4ENS_18Kernel_traits_baseILj2048ES2_S2_fS2_fjLj1024EEEEELb0ELb0EEEvNS_9BwdParamsE:
.text._ZN10layer_norm22ln_bwd_finalize_kernelINS_22Kernel_traits_finalizeILj2048E6__halfS2_fS2_fjLb0ELj1024ELj4ENS_18Kernel_traits_baseILj2048ES2_S2_fS2_fjLj1024EEEEELb0ELb0EEEvNS_9BwdParamsE:
        /* <DEDUP_REMOVED lines=25> */
.L_x_1833:
        /* <DEDUP_REMOVED lines=30> */
.L_x_1825:
        /* <DEDUP_REMOVED lines=36> */
.L_x_1824:
[----:B------:R-:W-:Y:S05]  /*05b0*/  BSYNC B1 ;  /* 0x0000000000017941 */ /* 0x000fea0003800000 */
.L_x_1823:
        /* <DEDUP_REMOVED lines=24> */
.L_x_1827:
[----:B------:R-:W-:Y:S05]  /*0740*/  BSYNC B1 ;  /* 0x0000000000017941 */ /* 0x000fea0003800000 */
.L_x_1826:
        /* <DEDUP_REMOVED lines=12> */
.L_x_1828:
[----:B------:R-:W-:Y:S05]  /*0810*/  BSYNC B1 ;  /* 0x0000000000017941 */ /* 0x000fea0003800000 */
.L_x_1822:
[----:B------:R-:W-:Y:S05]  /*0820*/  BSYNC B0 ;  /* 0x0000000000007941 */ /* 0x000fea0003800000 */
.L_x_1821:
        /* <DEDUP_REMOVED lines=29> */
.L_x_1844:
[----:B---3--:R-:W-:Y:S01]  /*0a00*/  FADD.FTZ R9, R18, R9 ;  /* 0x0000000912097221 */ /* 0x008fe20000010000 */
[----:B--2---:R-:W-:-:S04]  /*0a10*/  FADD.FTZ R11, R10, R11 ;  /* 0x0000000b0a0b7221 */ /* 0x004fc80000010000 */
[----:B------:R2:W-:Y:S04]  /*0a20*/  @!P1 STS [R6+0x2000], R9 ;  /* 0x0020000906009388 */ /* 0x0005e80000000800 */
[----:B------:R2:W-:Y:S02]  /*0a30*/  @!P1 STS [R6+0x2080], R11 ;  /* 0x0020800b06009388 */ /* 0x0005e40000000800 */
.L_x_1829:
        /* <DEDUP_REMOVED lines=18> */
.L_x_1832:
[----:B------:R-:W-:Y:S05]  /*0b60*/  BSYNC B0 ;  /* 0x0000000000007941 */ /* 0x000fea0003800000 */
.L_x_1831:
[C---:B------:R-:W-:Y:S01]  /*0b70*/  ISETP.GT.U32.AND P1, PT, R3.reuse, -0x801, PT ;  /* 0xfffff7ff0300780c */ /* 0x040fe20003f24070 */
[----:B------:R-:W-:Y:S01]  /*0b80*/  VIADD R4, R4, 0x400 ;  /* 0x0000040004047836 */ /* 0x000fe20000000000 */
[----:B------:R-:W-:-:S11]  /*0b90*/  IADD3 R3, R3, 0x800, RZ ;  /* 0x0000080003037810 */ /* 0x000fd60007ffe0ff */
[----:B------:R-:W-:Y:S05]  /*0ba0*/  @P1 BRA `(.L_x_1833) ;  /* 0xfffffff400781947 */ /* 0x000fea000383ffff */
[----:B------:R-:W-:Y:S05]  /*0bb0*/  EXIT ;  /* 0x000000000000794d */ /* 0x000fea0003800000 */
.L_x_1830:
[----:B------:R-:W-:Y:S01]  /*0bc0*/  HFMA2.MMA R21, -RZ, RZ, 0, 5.9604644775390625e-08 ;  /* 0x00000001ff157435 */ /* 0x000fe200000001ff */
[----:B0--3--:R-:W-:Y:S01]  /*0bd0*/  MOV R22, R10 ;  /* 0x0000000a00167202 */ /* 0x009fe20000000f00 */
[----:B------:R-:W-:Y:S01]  /*0be0*/  IMAD.MOV.U32 R19, RZ, RZ, -0x1 ;  /* 0xffffffffff137424 */ /* 0x000fe200078e00ff */
[----:B------:R-:W-:-:S08]  /*0bf0*/  MOV R24, 0x1f ;  /* 0x0000001f00187802 */ /* 0x000fd00000000f00 */
[----:B-12---:R-:W-:Y:S05]  /*0c00*/  WARPSYNC.COLLECTIVE R19, `(.L_x_1834) ;  /* 0x0000000013087348 */ /* 0x006fea0003c00000 */
[----:B------:R0:W3:Y:S02]  /*0c10*/  SHFL.BFLY P2, R20, R22, R21, R24 ;  /* 0x0c00001516147389 */ /* 0x0000e40000040018 */
[----:B0123--:R-:W-:Y:S01]  /*0c20*/  ENDCOLLECTIVE ;  /* 0x000000000000791b */ /* 0x00ffe20003800000 */
.L_x_1834:
[----:B------:R-:W-:Y:S01]  /*0c30*/  HFMA2.MMA R21, -RZ, RZ, 0, 1.1920928955078125e-07 ;  /* 0x00000002ff157435 */ /* 0x000fe200000001ff */
[----:B------:R-:W-:-:S05]  /*0c40*/  MOV R11, R20 ;  /* 0x00000014000b7202 */ /* 0x000fca0000000f00 */
[----:B------:R-:W-:-:S05]  /*0c50*/  FADD.FTZ R11, R10, R11 ;  /* 0x0000000b0a0b7221 */ /* 0x000fca0000010000 */
[----:B------:R-:W-:-:S07]  /*0c60*/  MOV R22, R11 ;  /* 0x0000000b00167202 */ /* 0x000fce0000000f00 */
[----:B------:R-:W-:Y:S05]  /*0c70*/  WARPSYNC.COLLECTIVE R19, `(.L_x_1835) ;  /* 0x0000000013087348 */ /* 0x000fea0003c00000 */
[----:B------:R0:W1:Y:S02]  /*0c80*/  SHFL.BFLY P2, R20, R22, R21, R24 ;  /* 0x0c00001516147389 */ /* 0x0000640000040018 */
[----:B01----:R-:W-:Y:S01]  /*0c90*/  ENDCOLLECTIVE ;  /* 0x000000000000791b */ /* 0x003fe20003800000 */
.L_x_1835:
[----:B------:R-:W-:Y:S01]  /*0ca0*/  HFMA2.MMA R21, -RZ, RZ, 0, 2.384185791015625e-07 ;  /* 0x00000004ff157435 */ /* 0x000fe200000001ff */
[----:B------:R-:W-:-:S04]  /*0cb0*/  IMAD.MOV.U32 R14, RZ, RZ, R20 ;  /* 0x000000ffff0e7224 */ /* 0x000fc800078e0014 */
[----:B------:R-:W-:-:S05]  /*0cc0*/  FADD.FTZ R14, R11, R14 ;  /* 0x0000000e0b0e7221 */ /* 0x000fca0000010000 */
[----:B------:R-:W-:-:S07]  /*0cd0*/  MOV R22, R14 ;  /* 0x0000000e00167202 */ /* 0x000fce0000000f00 */
[----:B------:R-:W-:Y:S05]  /*0ce0*/  WARPSYNC.COLLECTIVE R19, `(.L_x_1836) ;  /* 0x0000000013087348 */ /* 0x000fea0003c00000 */
[----:B------:R0:W1:Y:S02]  /*0cf0*/  SHFL.BFLY P2, R20, R22, R21, R24 ;  /* 0x0c00001516147389 */ /* 0x0000640000040018 */
[----:B01----:R-:W-:Y:S01]  /*0d00*/  ENDCOLLECTIVE ;  /* 0x000000000000791b */ /* 0x003fe20003800000 */
.L_x_1836:
[----:B------:R-:W-:Y:S01]  /*0d10*/  HFMA2.MMA R21, -RZ, RZ, 0, 4.76837158203125e-07 ;  /* 0x00000008ff157435 */ /* 0x000fe200000001ff */
[----:B------:R-:W-:-:S05]  /*0d20*/  MOV R13, R20 ;  /* 0x00000014000d7202 */ /* 0x000fca0000000f00 */
[----:B------:R-:W-:-:S04]  /*0d30*/  FADD.FTZ R13, R14, R13 ;  /* 0x0000000d0e0d7221 */ /* 0x000fc80000010000 */
[----:B------:R-:W-:-:S07]  /*0d40*/  IMAD.MOV.U32 R22, RZ, RZ, R13 ;  /* 0x000000ffff167224 */ /* 0x000fce00078e000d */
[----:B------:R-:W-:Y:S05]  /*0d50*/  WARPSYNC.COLLECTIVE R19, `(.L_x_1837) ;  /* 0x0000000013087348 */ /* 0x000fea0003c00000 */
[----:B------:R0:W1:Y:S02]  /*0d60*/  SHFL.BFLY P2, R20, R22, R21, R24 ;  /* 0x0c00001516147389 */ /* 0x0000640000040018 */
[----:B01----:R-:W-:Y:S01]  /*0d70*/  ENDCOLLECTIVE ;  /* 0x000000000000791b */ /* 0x003fe20003800000 */
.L_x_1837:
[----:B------:R-:W-:Y:S01]  /*0d80*/  IMAD.MOV.U32 R21, RZ, RZ, 0x10 ;  /* 0x00000010ff157424 */ /* 0x000fe200078e00ff */
[----:B------:R-:W-:-:S05]  /*0d90*/  MOV R10, R20 ;  /* 0x00000014000a7202 */ /* 0x000fca0000000f00 */
[----:B------:R-:W-:-:S05]  /*0da0*/  FADD.FTZ R10, R13, R10 ;  /* 0x0000000a0d0a7221 */ /* 0x000fca0000010000 */
[----:B------:R-:W-:-:S07]  /*0db0*/  MOV R22, R10 ;  /* 0x0000000a00167202 */ /* 0x000fce0000000f00 */
[----:B------:R-:W-:Y:S05]  /*0dc0*/  WARPSYNC.COLLECTIVE R19, `(.L_x_1838) ;  /* 0x0000000013087348 */ /* 0x000fea0003c00000 */
[----:B------:R0:W1:Y:S02]  /*0dd0*/  SHFL.BFLY P2, R20, R22, R21, R24 ;  /* 0x0c00001516147389 */ /* 0x0000640000040018 */
[----:B01----:R-:W-:Y:S01]  /*0de0*/  ENDCOLLECTIVE ;  /* 0x000000000000791b */ /* 0x003fe20003800000 */
.L_x_1838:
[----:B------:R-:W-:Y:S01]  /*0df0*/  HFMA2.MMA R21, -RZ, RZ, 0, 5.9604644775390625e-08 ;  /* 0x00000001ff157435 */ /* 0x000fe200000001ff */
[----:B------:R-:W-:Y:S02]  /*0e00*/  MOV R22, R9 ;  /* 0x0000000900167202 */ /* 0x000fe40000000f00 */
[----:B------:R-:W-:-:S08]  /*0e10*/  MOV R11, R20 ;  /* 0x00000014000b7202 */ /* 0x000fd00000000f00 */
[----:B------:R-:W-:Y:S05]  /*0e20*/  WARPSYNC.COLLECTIVE R19, `(.L_x_1839) ;  /* 0x0000000013087348 */ /* 0x000fea0003c00000 */
[----:B------:R0:W1:Y:S02]  /*0e30*/  SHFL.BFLY P2, R20, R22, R21, R24 ;  /* 0x0c00001516147389 */ /* 0x0000640000040018 */
[----:B01----:R-:W-:Y:S01]  /*0e40*/  ENDCOLLECTIVE ;  /* 0x000000000000791b */ /* 0x003fe20003800000 */
.L_x_1839:
[----:B------:R-:W-:Y:S01]  /*0e50*/  HFMA2.MMA R21, -RZ, RZ, 0, 1.1920928955078125e-07 ;  /* 0x00000002ff157435 */ /* 0x000fe200000001ff */
[----:B------:R-:W-:-:S04]  /*0e60*/  IMAD.MOV.U32 R14, RZ, RZ, R20 ;  /* 0x000000ffff0e7224 */ /* 0x000fc800078e0014 */
[----:B------:R-:W-:-:S05]  /*0e70*/  FADD.FTZ R15, R9, R14 ;  /* 0x0000000e090f7221 */ /* 0x000fca0000010000 */
[----:B------:R-:W-:-:S07]  /*0e80*/  MOV R22, R15 ;  /* 0x0000000f00167202 */ /* 0x000fce0000000f00 */
[----:B------:R-:W-:Y:S05]  /*0e90*/  WARPSYNC.COLLECTIVE R19, `(.L_x_1840) ;  /* 0x0000000013087348 */ /* 0x000fea0003c00000 */
[----:B------:R0:W1:Y:S02]  /*0ea0*/  SHFL.BFLY P2, R20, R22, R21, R24 ;  /* 0x0c00001516147389 */ /* 0x0000640000040018 */
[----:B01----:R-:W-:Y:S01]  /*0eb0*/  ENDCOLLECTIVE ;  /* 0x000000000000791b */ /* 0x003fe20003800000 */
.L_x_1840:
[----:B------:R-:W-:Y:S01]  /*0ec0*/  HFMA2.MMA R21, -RZ, RZ, 0, 2.384185791015625e-07 ;  /* 0x00000004ff157435 */ /* 0x000fe200000001ff */
[----:B------:R-:W-:-:S05]  /*0ed0*/  MOV R16, R20 ;  /* 0x0000001400107202 */ /* 0x000fca0000000f00 */
[----:B------:R-:W-:-:S04]  /*0ee0*/  FADD.FTZ R16, R15, R16 ;  /* 0x000000100f107221 */ /* 0x000fc80000010000 */
[----:B------:R-:W-:-:S07]  /*0ef0*/  IMAD.MOV.U32 R22, RZ, RZ, R16 ;  /* 0x000000ffff167224 */ /* 0x000fce00078e0010 */
[----:B------:R-:W-:Y:S05]  /*0f00*/  WARPSYNC.COLLECTIVE R19, `(.L_x_1841) ;  /* 0x0000000013087348 */ /* 0x000fea0003c00000 */
[----:B------:R0:W1:Y:S02]  /*0f10*/  SHFL.BFLY P2, R20, R22, R21, R24 ;  /* 0x0c00001516147389 */ /* 0x0000640000040018 */
[----:B01----:R-:W-:Y:S01]  /*0f20*/  ENDCOLLECTIVE ;  /* 0x000000000000791b */ /* 0x003fe20003800000 */
.L_x_1841:
[----:B------:R-:W-:Y:S01]  /*0f30*/  IMAD.MOV.U32 R21, RZ, RZ, 0x8 ;  /* 0x00000008ff157424 */ /* 0x000fe200078e00ff */
[----:B------:R-:W-:-:S05]  /*0f40*/  MOV R17, R20 ;  /* 0x0000001400117202 */ /* 0x000fca0000000f00 */
[----:B------:R-:W-:-:S05]  /*0f50*/  FADD.FTZ R17, R16, R17 ;  /* 0x0000001110117221 */ /* 0x000fca0000010000 */
[----:B------:R-:W-:-:S07]  /*0f60*/  MOV R22, R17 ;  /* 0x0000001100167202 */ /* 0x000fce0000000f00 */
[----:B------:R-:W-:Y:S05]  /*0f70*/  WARPSYNC.COLLECTIVE R19, `(.L_x_1842) ;  /* 0x0000000013087348 */ /* 0x000fea0003c00000 */
[----:B------:R0:W1:Y:S02]  /*0f80*/  SHFL.BFLY P2, R20, R22, R21, R24 ;  /* 0x0c00001516147389 */ /* 0x0000640000040018 */
[----:B01----:R-:W-:Y:S01]  /*0f90*/  ENDCOLLECTIVE ;  /* 0x000000000000791b */ /* 0x003fe20003800000 */
.L_x_1842:
[----:B------:R-:W-:Y:S01]  /*0fa0*/  HFMA2.MMA R21, -RZ, RZ, 0, 9.5367431640625e-07 ;  /* 0x00000010ff157435 */ /* 0x000fe200000001ff */
[----:B------:R-:W-:-:S05]  /*0fb0*/  MOV R18, R20 ;  /* 0x0000001400127202 */ /* 0x000fca0000000f00 */
[----:B------:R-:W-:-:S05]  /*0fc0*/  FADD.FTZ R18, R17, R18 ;  /* 0x0000001211127221 */ /* 0x000fca0000010000 */
[----:B------:R-:W-:-:S07]  /*0fd0*/  MOV R22, R18 ;  /* 0x0000001200167202 */ /* 0x000fce0000000f00 */
[----:B------:R-:W-:Y:S05]  /*0fe0*/  WARPSYNC.COLLECTIVE R19, `(.L_x_1843) ;  /* 0x0000000013087348 */ /* 0x000fea0003c00000 */
[----:B------:R0:W1:Y:S02]  /*0ff0*/  SHFL.BFLY P2, R20, R22, R21, R24 ;  /* 0x0c00001516147389 */ /* 0x0000640000040018 */
[----:B01----:R-:W-:Y:S01]  /*1000*/  ENDCOLLECTIVE ;  /* 0x000000000000791b */ /* 0x003fe20003800000 */
.L_x_1843:
[----:B------:R-:W-:Y:S01]  /*1010*/  MOV R9, R20 ;  /* 0x0000001400097202 */ /* 0x000fe20000000f00 */
[----:B------:R-:W-:Y:S06]  /*1020*/  BRA `(.L_x_1844) ;  /* 0xfffffff800747947 */ /* 0x000fec000383ffff */
.L_x_1845:
        /* <DEDUP_REMOVED lines=13> */
.L_x_3002:


//--------------------- .text._ZN10layer_norm40ln_parallel_residual_bwd_finalize_kernelINS_22Kernel_traits_finalizeILj2048E6__halfS2_fS2_fjLb0ELj1024ELj4ENS_18Kernel_traits_baseILj2048ES2_S2_fS2_fjLj1024EEEEELb0EEEvNS_9BwdParamsE --------------------------
	.section	.text._ZN10layer_norm40ln_parallel_residual_bwd_finalize_kernelINS_22Kernel_traits_finalizeILj2048E6__halfS2_fS2_fjLb0ELj1024ELj4ENS_18Kernel_traits_baseILj2048ES2_S2_fS2_fjLj1024EEEEELb0EEEvNS_9BwdParamsE,"ax",@progbits
	.align	128
        .global         _ZN10layer_norm40ln_parallel_residual_bwd_finalize_kernelINS_22Kernel_traits_finalizeILj2048E6__halfS2_fS2_fjLb0ELj1024ELj4ENS_18Kernel_traits_baseILj2048ES2_S2_fS2_fjLj1024EEEEELb0EEEvNS_9BwdParamsE
        .type           _ZN10layer_norm40ln_parallel_residual_bwd_finalize_kernelINS_22Kernel_traits_finalizeILj2048E6__halfS2_fS2_fjLb0ELj1024ELj4ENS_18Kernel_traits_baseILj2048ES2_S2_fS2_fjLj1024EEEEELb0EEEvNS_9BwdParamsE,@function
        .size           _ZN10layer_norm40ln_parallel_residual_bwd_finalize_kernelINS_22Kernel_traits_finalizeILj2048E6__halfS2_fS2_fjLb0ELj1024ELj4ENS_18Kernel_traits_baseILj2048ES2_S2_fS2_fjLj1024EEEEELb0EEEvNS_9BwdParamsE,(.L_x_3003 - _ZN10layer_norm40ln_parallel_residual_bwd_finalize_kernelINS_22Kernel_traits_finalizeILj2048E6__halfS2_fS2_fjLb0ELj1024ELj4ENS_18Kernel_traits_baseILj2048ES2_S2_fS2_fjLj1024EEEEELb0EEEvNS_9BwdParamsE)
        .other          _ZN10layer_norm40ln_parallel_residual_bwd_finalize_kernelINS_22Kernel_traits_finalizeILj2048E6__halfS2_fS2_fjLb0ELj1024ELj4ENS_18Kernel_traits_baseILj2048ES2_S2_fS2_fjLj1024EEEEELb0EEEvNS_9BwdParamsE,@"STO_CUDA_ENTRY STV_DEFAULT"
_ZN10layer_norm40ln_parallel_residual_bwd_finalize_kernelINS_22Kernel_traits_finalizeILj2048E6__halfS2_fS2_fjLb0ELj1024ELj4ENS_18Kernel_traits_baseILj2048ES2_S2_fS2_fjLj1024EEEEELb0EEEvNS_9BwdParamsE:
.text._ZN10layer_norm40ln_parallel_residual_bwd_finalize_kernelINS_22Kernel_traits_finalizeILj2048E6__halfS2_fS2_fjLb0ELj1024ELj4ENS_18Kernel_traits_baseILj2048ES2_S2_fS2_fjLj1024EEEEELb0EEEvNS_9BwdParamsE:
        /* <DEDUP_REMOVED lines=22> */
.L_x_1858:
        /* <DEDUP_REMOVED lines=42> */
.L_x_1850:
        /* <DEDUP_REMOVED lines=62> */
.L_x_1849:
[----:B------:R-:W-:Y:S05]  /*07e0*/  BSYNC B1 ;  /* 0x0000000000017941 */ /* 0x000fea0003800000 */
.L_x_1848:
        /* <DEDUP_REMOVED lines=38> */
.L_x_1852:
[----:B------:R-:W-:Y:S05]  /*0a50*/  BSYNC B1 ;  /* 0x0000000000017941 */ /* 0x000fea0003800000 */
.L_x_1851:
        /* <DEDUP_REMOVED lines=20> */
.L_x_1853:
[----:B------:R-:W-:Y:S05]  /*0ba0*/  BSYNC B1 ;  /* 0x0000000000017941 */ /* 0x000fea0003800000 */
.L_x_1847:
[----:B------:R-:W-:Y:S05]  /*0bb0*/  BSYNC B0 ;  /* 0x0000000000007941 */ /* 0x000fea0003800000 */
.L_x_1846:
        /* <DEDUP_REMOVED lines=54> */
.L_x_1879:
        /* <DEDUP_REMOVED lines=10> */
.L_x_1854:
        /* <DEDUP_REMOVED lines=28> */
.L_x_1857:
[----:B------:R-:W-:Y:S05]  /*1180*/  BSYNC B0 ;  /* 0x0000000000007941 */ /* 0x000fea0003800000 */
.L_x_1856:
[C---:B------:R-:W-:Y:S02]  /*1190*/  ISETP.GT.U32.AND P1, PT, R4.reuse, -0x801, PT ;  /* 0xfffff7ff0400780c */ /* 0x040fe40003f24070 */
[----:B------:R-:W-:Y:S02]  /*11a0*/  IADD3 R4, R4, 0x800, RZ ;  /* 0x0000080004047810 */ /* 0x000fe40007ffe0ff */
[----:B------:R-:W-:-:S09]  /*11b0*/  IADD3 R5, R5, 0x400, RZ ;  /* 0x0000040005057810 */ /* 0x000fd20007ffe0ff */
[----:B------:R-:W-:Y:S05]  /*11c0*/  @P1 BRA `(.L_x_1858) ;  /* 0xffffffec00e41947 */ /* 0x000fea000383ffff */
[----:B------:R-:W-:Y:S05]  /*11d0*/  EXIT ;  /* 0x000000000000794d */ /* 0x000fea0003800000 */
.L_x_1855:
[----:B------:R-:W-:Y:S01]  /*11e0*/  HFMA2.MMA R14, -RZ, RZ, 0, 5.9604644775390625e-08 ;  /* 0x00000001ff0e7435 */ /* 0x000fe200000001ff */
[----:B----4-:R-:W-:Y:S02]  /*11f0*/  MOV R27, R10 ;  /* 0x0000000a001b7202 */ /* 0x010fe40000000f00 */
[----:B------:R-:W-:Y:S02]  /*1200*/  MOV R13, 0x1f ;  /* 0x0000001f000d7802 */ /* 0x000fe40000000f00 */
[----:B------:R-:W-:-:S07]  /*1210*/  MOV R12, 0xffffffff ;  /* 0xffffffff000c7802 */ /* 0x000fce0000000f00 */
[----:B0123--:R-:W-:Y:S05]  /*1220*/  WARPSYNC.COLLECTIVE R12, `(.L_x_1859) ;  /* 0x000000000c087348 */ /* 0x00ffea0003c00000 */
[----:B------:R4:W0:Y:S02]  /*1230*/  SHFL.BFLY P2, R17, R27, R14, R13 ;  /* 0x0c00000e1b117389 */ /* 0x000824000004000d */
[----:B01234-:R-:W-:Y:S01]  /*1240*/  ENDCOLLECTIVE ;  /* 0x000000000000791b */ /* 0x01ffe20003800000 */
.L_x_1859:
[----:B------:R-:W-:Y:S01]  /*1250*/  HFMA2.MMA R14, -RZ, RZ, 0, 1.1920928955078125e-07 ;  /* 0x00000002ff0e7435 */ /* 0x000fe200000001ff */
[----:B------:R-:W-:-:S05]  /*1260*/  FADD.FTZ R11, R10, R17 ;  /* 0x000000110a0b7221 */ /* 0x000fca0000010000 */
[----:B------:R-:W-:-:S07]  /*1270*/  MOV R27, R11 ;  /* 0x0000000b001b7202 */ /* 0x000fce0000000f00 */
[----:B------:R-:W-:Y:S05]  /*1280*/  WARPSYNC.COLLECTIVE R12, `(.L_x_1860) ;  /* 0x000000000c087348 */ /* 0x000fea0003c00000 */
[----:B------:R0:W1:Y:S02]  /*1290*/  SHFL.BFLY P2, R17, R27, R14, R13 ;  /* 0x0c00000e1b117389 */ /* 0x000064000004000d */
[----:B01----:R-:W-:Y:S01]  /*12a0*/  ENDCOLLECTIVE ;  /* 0x000000000000791b */ /* 0x003fe20003800000 */
.L_x_1860:
[----:B------:R-:W-:Y:S01]  /*12b0*/  HFMA2.MMA R14, -RZ, RZ, 0, 2.384185791015625e-07 ;  /* 0x00000004ff0e7435 */ /* 0x000fe200000001ff */
[----:B------:R-:W-:-:S05]  /*12c0*/  FADD.FTZ R10, R11, R17 ;  /* 0x000000110b0a7221 */ /* 0x000fca0000010000 */
[----:B------:R-:W-:-:S07]  /*12d0*/  MOV R27, R10 ;  /* 0x0000000a001b7202 */ /* 0x000fce0000000f00 */
[----:B------:R-:W-:Y:S05]  /*12e0*/  WARPSYNC.COLLECTIVE R12, `(.L_x_1861) ;  /* 0x000000000c087348 */ /* 0x000fea0003c00000 */
[----:B------:R0:W1:Y:S02]  /*12f0*/  SHFL.BFLY P2, R17, R27, R14, R13 ;  /* 0x0c00000e1b117389 */ /* 0x000064000004000d */
[----:B01----:R-:W-:Y:S01]  /*1300*/  ENDCOLLECTIVE ;  /* 0x000000000000791b */ /* 0x003fe20003800000 */
.L_x_1861:
[----:B------:R-:W-:Y:S01]  /*1310*/  MOV R14, 0x8 ;  /* 0x00000008000e7802 */ /* 0x000fe20000000f00 */
[----:B------:R-:W-:-:S04]  /*1320*/  FADD.FTZ R19, R10, R17 ;  /* 0x000000110a137221 */ /* 0x000fc80000010000 */
[----:B------:R-:W-:-:S07]  /*1330*/  IMAD.MOV.U32 R27, RZ, RZ, R19 ;  /* 0x000000ffff1b7224 */ /* 0x000fce00078e0013 */
[----:B------:R-:W-:Y:S05]  /*1340*/  WARPSYNC.COLLECTIVE R12, `(.L_x_1862) ;  /* 0x000000000c087348 */ /* 0x000fea0003c00000 */
[----:B------:R0:W1:Y:S02]  /*1350*/  SHFL.BFLY P2, R17, R27, R14, R13 ;  /* 0x0c00000e1b117389 */ /* 0x000064000004000d */
[----:B01----:R-:W-:Y:S01]  /*1360*/  ENDCOLLECTIVE ;  /* 0x000000000000791b */ /* 0x003fe20003800000 */
.L_x_1862:
[----:B------:R-:W-:Y:S01]  /*1370*/  HFMA2.MMA R14, -RZ, RZ, 0, 9.5367431640625e-07 ;  /* 0x00000010ff0e7435 */ /* 0x000fe200000001ff */
[----:B------:R-:W-:-:S05]  /*1380*/  FADD.FTZ R11, R19, R17 ;  /* 0x00000011130b7221 */ /* 0x000fca0000010000 */
[----:B------:R-:W-:-:S07]  /*1390*/  MOV R27, R11 ;  /* 0x0000000b001b7202 */ /* 0x000fce0000000f00 */
[----:B------:R-:W-:Y:S05]  /*13a0*/  WARPSYNC.COLLECTIVE R12, `(.L_x_1863) ;  /* 0x000000000c087348 */ /* 0x000fea0003c00000 */
[----:B------:R0:W1:Y:S02]  /*13b0*/  SHFL.BFLY P2, R17, R27, R14, R13 ;  /* 0x0c00000e1b117389 */ /* 0x000064000004000d */
[----:B01----:R-:W-:Y:S01]  /*13c0*/  ENDCOLLECTIVE ;  /* 0x000000000000791b */ /* 0x003fe20003800000 */
.L_x_1863:
[----:B------:R-:W-:Y:S01]  /*13d0*/  HFMA2.MMA R14, -RZ, RZ, 0, 5.9604644775390625e-08 ;  /* 0x00000001ff0e7435 */ /* 0x000fe200000001ff */
[----:B------:R-:W-:Y:S02]  /*13e0*/  MOV R27, R15 ;  /* 0x0000000f001b7202 */ /* 0x000fe40000000f00 */
[----:B------:R-:W-:-:S08]  /*13f0*/  MOV R10, R17 ;  /* 0x00000011000a7202 */ /* 0x000fd00000000f00 */
[----:B------:R-:W-:Y:S05]  /*1400*/  WARPSYNC.COLLECTIVE R12, `(.L_x_1864) ;  /* 0x000000000c087348 */ /* 0x000fea0003c00000 */
[----:B------:R0:W1:Y:S02]  /*1410*/  SHFL.BFLY P2, R17, R27, R14, R13 ;  /* 0x0c00000e1b117389 */ /* 0x000064000004000d */
[----:B01----:R-:W-:Y:S01]  /*1420*/  ENDCOLLECTIVE ;  /* 0x000000000000791b */ /* 0x003fe20003800000 */
.L_x_1864:
[----:B------:R-:W-:Y:S01]  /*1430*/  HFMA2.MMA R14, -RZ, RZ, 0, 1.1920928955078125e-07 ;  /* 0x00000002ff0e7435 */ /* 0x000fe200000001ff */
[----:B------:R-:W-:-:S05]  /*1440*/  MOV R16, R17 ;  /* 0x0000001100107202 */ /* 0x000fca0000000f00 */
[----:B------:R-:W-:-:S05]  /*1450*/  FADD.FTZ R16, R15, R16 ;  /* 0x000000100f107221 */ /* 0x000fca0000010000 */
[----:B------:R-:W-:-:S07]  /*1460*/  MOV R27, R16 ;  /* 0x00000010001b7202 */ /* 0x000fce0000000f00 */
[----:B------:R-:W-:Y:S05]  /*1470*/  WARPSYNC.COLLECTIVE R12, `(.L_x_1865) ;  /* 0x000000000c087348 */ /* 0x000fea0003c00000 */
[----:B------:R0:W1:Y:S02]  /*1480*/  SHFL.BFLY P2, R17, R27, R14, R13 ;  /* 0x0c00000e1b117389 */ /* 0x000064000004000d */
[----:B01----:R-:W-:Y:S01]  /*1490*/  ENDCOLLECTIVE ;  /* 0x000000000000791b */ /* 0x003fe20003800000 */
.L_x_1865:
[----:B------:R-:W-:Y:S01]  /*14a0*/  HFMA2.MMA R14, -RZ, RZ, 0, 2.384185791015625e-07 ;  /* 0x00000004ff0e7435 */ /* 0x000fe200000001ff */
[----:B------:R-:W-:-:S05]  /*14b0*/  MOV R19, R17 ;  /* 0x0000001100137202 */ /* 0x000fca0000000f00 */
[----:B------:R-:W-:-:S05]  /*14c0*/  FADD.FTZ R15, R16, R19 ;  /* 0x00000013100f7221 */ /* 0x000fca0000010000 */
[----:B------:R-:W-:-:S07]  /*14d0*/  MOV R27, R15 ;  /* 0x0000000f001b7202 */ /* 0x000fce0000000f00 */
[----:B------:R-:W-:Y:S05]  /*14e0*/  WARPSYNC.COLLECTIVE R12, `(.L_x_1866) ;  /* 0x000000000c087348 */ /* 0x000fea0003c00000 */
[----:B------:R0:W1:Y:S02]  /*14f0*/  SHFL.BFLY P2, R17, R27, R14, R13 ;  /* 0x0c00000e1b117389 */ /* 0x000064000004000d */
[----:B01----:R-:W-:Y:S01]  /*1500*/  ENDCOLLECTIVE ;  /* 0x000000000000791b */ /* 0x003fe20003800000 */
.L_x_1866:
[----:B------:R-:W-:Y:S01]  /*1510*/  HFMA2.MMA R14, -RZ, RZ, 0, 4.76837158203125e-07 ;  /* 0x00000008ff0e7435 */ /* 0x000fe200000001ff */
[----:B------:R-:W-:-:S05]  /*1520*/  MOV R18, R17 ;  /* 0x0000001100127202 */ /* 0x000fca0000000f00 */
[----:B------:R-:W-:-:S05]  /*1530*/  FADD.FTZ R20, R15, R18 ;  /* 0x000000120f147221 */ /* 0x000fca0000010000 */
[----:B------:R-:W-:-:S07]  /*1540*/  MOV R27, R20 ;  /* 0x00000014001b7202 */ /* 0x000fce0000000f00 */
[----:B------:R-:W-:Y:S05]  /*1550*/  WARPSYNC.COLLECTIVE R12, `(.L_x_1867) ;  /* 0x000000000c087348 */ /* 0x000fea0003c00000 */
[----:B------:R0:W1:Y:S02]  /*1560*/  SHFL.BFLY P2, R17, R27, R14, R13 ;  /* 0x0c00000e1b117389 */ /* 0x000064000004000d */
[----:B01----:R-:W-:Y:S01]  /*1570*/  ENDCOLLECTIVE ;  /* 0x000000000000791b */ /* 0x003fe20003800000 */
.L_x_1867:
[----:B------:R-:W-:Y:S01]  /*1580*/  HFMA2.MMA R14, -RZ, RZ, 0, 9.5367431640625e-07 ;  /* 0x00000010ff0e7435 */ /* 0x000fe200000001ff */
[----:B------:R-:W-:-:S04]  /*1590*/  IMAD.MOV.U32 R21, RZ, RZ, R17 ;  /* 0x000000ffff157224 */ /* 0x000fc800078e0011 */
[----:B------:R-:W-:-:S05]  /*15a0*/  FADD.FTZ R16, R20, R21 ;  /* 0x0000001514107221 */ /* 0x000fca0000010000 */
[----:B------:R-:W-:-:S07]  /*15b0*/  MOV R27, R16 ;  /* 0x00000010001b7202 */ /* 0x000fce0000000f00 */
[----:B------:R-:W-:Y:S05]  /*15c0*/  WARPSYNC.COLLECTIVE R12, `(.L_x_1868) ;  /* 0x000000000c087348 */ /* 0x000fea0003c00000 */
[----:B------:R0:W1:Y:S02]  /*15d0*/  SHFL.BFLY P2, R17, R27, R14, R13 ;  /* 0x0c00000e1b117389 */ /* 0x000064000004000d */
[----:B01----:R-:W-:Y:S01]  /*15e0*/  ENDCOLLECTIVE ;  /* 0x000000000000791b */ /* 0x003fe20003800000 */
.L_x_1868:
[----:B------:R-:W-:Y:S01]  /*15f0*/  HFMA2.MMA R14, -RZ, RZ, 0, 5.9604644775390625e-08 ;  /* 0x00000001ff0e7435 */ /* 0x000fe200000001ff */
[----:B------:R-:W-:Y:S02]  /*1600*/  MOV R27, R9 ;  /* 0x00000009001b7202 */ /* 0x000fe40000000f00 */
[----:B------:R-:W-:-:S08]  /*1610*/  MOV R15, R17 ;  /* 0x00000011000f7202 */ /* 0x000fd00000000f00 */
[----:B------:R-:W-:Y:S05]  /*1620*/  WARPSYNC.COLLECTIVE R12, `(.L_x_1869) ;  /* 0x000000000c087348 */ /* 0x000fea0003c00000 */
[----:B------:R0:W1:Y:S02]  /*1630*/  SHFL.BFLY P2, R17, R27, R14, R13 ;  /* 0x0c00000e1b117389 */ /* 0x000064000004000d */
[----:B01----:R-:W-:Y:S01]  /*1640*/  ENDCOLLECTIVE ;  /* 0x000000000000791b */ /* 0x003fe20003800000 */
.L_x_1869:
[----:B------:R-:W-:Y:S01]  /*1650*/  HFMA2.MMA R14, -RZ, RZ, 0, 1.1920928955078125e-07 ;  /* 0x00000002ff0e7435 */ /* 0x000fe200000001ff */
[----:B------:R-:W-:-:S05]  /*1660*/  MOV R18, R17 ;  /* 0x0000001100127202 */ /* 0x000fca0000000f00 */
[----:B------:R-:W-:-:S05]  /*1670*/  FADD.FTZ R20, R9, R18 ;  /* 0x0000001209147221 */ /* 0x000fca0000010000 */
[----:B------:R-:W-:-:S07]  /*1680*/  MOV R27, R20 ;  /* 0x00000014001b7202 */ /* 0x000fce0000000f00 */
[----:B------:R-:W-:Y:S05]  /*1690*/  WARPSYNC.COLLECTIVE R12, `(.L_x_1870) ;  /* 0x000000000c087348 */ /* 0x000fea0003c00000 */
[----:B------:R0:W1:Y:S02]  /*16a0*/  SHFL.BFLY P2, R17, R27, R14, R13 ;  /* 0x0c00000e1b117389 */ /* 0x000064000004000d */
[----:B01----:R-:W-:Y:S01]  /*16b0*/  ENDCOLLECTIVE ;  /* 0x000000000000791b */ /* 0x003fe20003800000 */
.L_x_1870:
[----:B------:R-:W-:Y:S01]  /*16c0*/  HFMA2.MMA R14, -RZ, RZ, 0, 2.384185791015625e-07 ;  /* 0x00000004ff0e7435 */ /* 0x000fe200000001ff */
[----:B------:R-:W-:-:S05]  /*16d0*/  MOV R21, R17 ;  /* 0x0000001100157202 */ /* 0x000fca0000000f00 */
[----:B------:R-:W-:-:S05]  /*16e0*/  FADD.FTZ R9, R20, R21 ;  /* 0x0000001514097221 */ /* 0x000fca0000010000 */
[----:B------:R-:W-:-:S07]  /*16f0*/  MOV R27, R9 ;  /* 0x00000009001b7202 */ /* 0x000fce0000000f00 */
[----:B------:R-:W-:Y:S05]  /*1700*/  WARPSYNC.COLLECTIVE R12, `(.L_x_1871) ;  /* 0x000000000c087348 */ /* 0x000fea0003c00000 */
[----:B------:R0:W1:Y:S02]  /*1710*/  SHFL.BFLY P2, R17, R27, R14, R13 ;  /* 0x0c00000e1b117389 */ /* 0x000064000004000d */
[----:B01----:R-:W-:Y:S01]  /*1720*/  ENDCOLLECTIVE ;  /* 0x000000000000791b */ /* 0x003fe20003800000 */
.L_x_1871:
[----:B------:R-:W-:Y:S01]  /*1730*/  HFMA2.MMA R14, -RZ, RZ, 0, 4.76837158203125e-07 ;  /* 0x00000008ff0e7435 */ /* 0x000fe200000001ff */
[----:B------:R-:W-:-:S05]  /*1740*/  MOV R22, R17 ;  /* 0x0000001100167202 */ /* 0x000fca0000000f00 */
[----:B------:R-:W-:-:S05]  /*1750*/  FADD.FTZ R22, R9, R22 ;  /* 0x0000001609167221 */ /* 0x000fca0000010000 */
[----:B------:R-:W-:-:S07]  /*1760*/  MOV R27, R22 ;  /* 0x00000016001b7202 */ /* 0x000fce0000000f00 */
[----:B------:R-:W-:Y:S05]  /*1770*/  WARPSYNC.COLLECTIVE R12, `(.L_x_1872) ;  /* 0x000000000c087348 */ /* 0x000fea0003c00000 */
[----:B------:R0:W1:Y:S02]  /*1780*/  SHFL.BFLY P2, R17, R27, R14, R13 ;  /* 0x0c00000e1b117389 */ /* 0x000064000004000d */
[----:B01----:R-:W-:Y:S01]  /*1790*/  ENDCOLLECTIVE ;  /* 0x000000000000791b */ /* 0x003fe20003800000 */
.L_x_1872:
[----:B------:R-:W-:Y:S01]  /*17a0*/  HFMA2.MMA R14, -RZ, RZ, 0, 9.5367431640625e-07 ;  /* 0x00000010ff0e7435 */ /* 0x000fe200000001ff */
[----:B------:R-:W-:-:S05]  /*17b0*/  MOV R23, R17 ;  /* 0x0000001100177202 */ /* 0x000fca0000000f00 */
[----:B------:R-:W-:-:S04]  /*17c0*/  FADD.FTZ R18, R22, R23 ;  /* 0x0000001716127221 */ /* 0x000fc80000010000 */
[----:B------:R-:W-:-:S07]  /*17d0*/  IMAD.MOV.U32 R27, RZ, RZ, R18 ;  /* 0x000000ffff1b7224 */ /* 0x000fce00078e0012 */
[----:B------:R-:W-:Y:S05]  /*17e0*/  WARPSYNC.COLLECTIVE R12, `(.L_x_1873) ;  /* 0x000000000c087348 */ /* 0x000fea0003c00000 */
[----:B------:R0:W1:Y:S02]  /*17f0*/  SHFL.BFLY P2, R17, R27, R14, R13 ;  /* 0x0c00000e1b117389 */ /* 0x000064000004000d */
[----:B01----:R-:W-:Y:S01]  /*1800*/  ENDCOLLECTIVE ;  /* 0x000000000000791b */ /* 0x003fe20003800000 */
.L_x_1873:
[----:B------:R-:W-:Y:S01]  /*1810*/  HFMA2.MMA R14, -RZ, RZ, 0, 5.9604644775390625e-08 ;  /* 0x00000001ff0e7435 */ /* 0x000fe200000001ff */
[----:B------:R-:W-:Y:S02]  /*1820*/  MOV R27, R8 ;  /* 0x00000008001b7202 */ /* 0x000fe40000000f00 */
[----:B------:R-:W-:-:S08]  /*1830*/  MOV R9, R17 ;  /* 0x0000001100097202 */ /* 0x000fd00000000f00 */
[----:B------:R-:W-:Y:S05]  /*1840*/  WARPSYNC.COLLECTIVE R12, `(.L_x_1874) ;  /* 0x000000000c087348 */ /* 0x000fea0003c00000 */
[----:B------:R0:W1:Y:S02]  /*1850*/  SHFL.BFLY P2, R17, R27, R14, R13 ;  /* 0x0c00000e1b117389 */ /* 0x000064000004000d */
[----:B01----:R-:W-:Y:S01]  /*1860*/  ENDCOLLECTIVE ;  /* 0x000000000000791b */ /* 0x003fe20003800000 */
.L_x_1874:
[----:B------:R-:W-:Y:S01]  /*1870*/  HFMA2.MMA R14, -RZ, RZ, 0, 1.1920928955078125e-07 ;  /* 0x00000002ff0e7435 */ /* 0x000fe200000001ff */
[----:B------:R-:W-:-:S05]  /*1880*/  MOV R19, R17 ;  /* 0x0000001100137202 */ /* 0x000fca0000000f00 */
[----:B------:R-:W-:-:S05]  /*1890*/  FADD.FTZ R23, R8, R19 ;  /* 0x0000001308177221 */ /* 0x000fca0000010000 */
[----:B------:R-:W-:-:S07]  /*18a0*/  MOV R27, R23 ;  /* 0x00000017001b7202 */ /* 0x000fce0000000f00 */
[----:B------:R-:W-:Y:S05]  /*18b0*/  WARPSYNC.COLLECTIVE R12, `(.L_x_1875) ;  /* 0x000000000c087348 */ /* 0x000fea0003c00000 */
[----:B------:R0:W1:Y:S02]  /*18c0*/  SHFL.BFLY P2, R17, R27, R14, R13 ;  /* 0x0c00000e1b117389 */ /* 0x000064000004000d */
[----:B01----:R-:W-:Y:S01]  /*18d0*/  ENDCOLLECTIVE ;  /* 0x000000000000791b */ /* 0x003fe20003800000 */
.L_x_1875:
[----:B------:R-:W-:Y:S01]  /*18e0*/  HFMA2.MMA R14, -RZ, RZ, 0, 2.384185791015625e-07 ;  /* 0x00000004ff0e7435 */ /* 0x000fe200000001ff */
[----:B------:R-:W-:-:S05]  /*18f0*/  MOV R22, R17 ;  /* 0x0000001100167202 */ /* 0x000fca0000000f00 */
[----:B------:R-:W-:-:S05]  /*1900*/  FADD.FTZ R8, R23, R22 ;  /* 0x0000001617087221 */ /* 0x000fca0000010000 */
[----:B------:R-:W-:-:S07]  /*1910*/  MOV R27, R8 ;  /* 0x00000008001b7202 */ /* 0x000fce0000000f00 */
[----:B------:R-:W-:Y:S05]  /*1920*/  WARPSYNC.COLLECTIVE R12, `(.L_x_1876) ;  /* 0x000000000c087348 */ /* 0x000fea0003c00000 */
[----:B------:R0:W1:Y:S02]  /*1930*/  SHFL.BFLY P2, R17, R27, R14, R13 ;  /* 0x0c00000e1b117389 */ /* 0x000064000004000d */
[----:B01----:R-:W-:Y:S01]  /*1940*/  ENDCOLLECTIVE ;  /* 0x000000000000791b */ /* 0x003fe20003800000 */
.L_x_1876:
[----:B------:R-:W-:Y:S01]  /*1950*/  HFMA2.MMA R14, -RZ, RZ, 0, 4.76837158203125e-07 ;  /* 0x00000008ff0e7435 */ /* 0x000fe200000001ff */
[----:B------:R-:W-:-:S05]  /*1960*/  MOV R21, R17 ;  /* 0x0000001100157202 */ /* 0x000fca0000000f00 */
[----:B------:R-:W-:-:S05]  /*1970*/  FADD.FTZ R24, R8, R21 ;  /* 0x0000001508187221 */ /* 0x000fca0000010000 */
[----:B------:R-:W-:-:S07]  /*1980*/  MOV R27, R24 ;  /* 0x00000018001b7202 */ /* 0x000fce0000000f00 */
[----:B------:R-:W-:Y:S05]  /*1990*/  WARPSYNC.COLLECTIVE R12, `(.L_x_1877) ;  /* 0x000000000c087348 */ /* 0x000fea0003c00000 */
[----:B------:R0:W1:Y:S02]  /*19a0*/  SHFL.BFLY P2, R17, R27, R14, R13 ;  /* 0x0c00000e1b117389 */ /* 0x000064000004000d */
[----:B01----:R-:W-:Y:S01]  /*19b0*/  ENDCOLLECTIVE ;  /* 0x000000000000791b */ /* 0x003fe20003800000 */
.L_x_1877:
[----:B------:R-:W-:Y:S01]  /*19c0*/  HFMA2.MMA R14, -RZ, RZ, 0, 9.5367431640625e-07 ;  /* 0x00000010ff0e7435 */ /* 0x000fe200000001ff */
[----:B------:R-:W-:-:S05]  /*19d0*/  MOV R25, R17 ;  /* 0x0000001100197202 */ /* 0x000fca0000000f00 */
[----:B------:R-:W-:-:S05]  /*19e0*/  FADD.FTZ R25, R24, R25 ;  /* 0x0000001918197221 */ /* 0x000fca0000010000 */
[----:B------:R-:W-:-:S07]  /*19f0*/  MOV R27, R25 ;  /* 0x00000019001b7202 */ /* 0x000fce0000000f00 */
[----:B------:R-:W-:Y:S05]  /*1a00*/  WARPSYNC.COLLECTIVE R12, `(.L_x_1878) ;  /* 0x000000000c087348 */ /* 0x000fea0003c00000 */
[----:B------:R0:W1:Y:S02]  /*1a10*/  SHFL.BFLY P2, R17, R27, R14, R13 ;  /* 0x0c00000e1b117389 */ /* 0x000064000004000d */
[----:B01----:R-:W-:Y:S01]  /*1a20*/  ENDCOLLECTIVE ;  /* 0x000000000000791b */ /* 0x003fe20003800000 */
.L_x_1878:
[----:B------:R-:W-:Y:S05]  /*1a30*/  BRA `(.L_x_1879) ;  /* 0xfffffff400387947 */ /* 0x000fea000383ffff */
.L_x_1880:
        /* <DEDUP_REMOVED lines=12> */
.L_x_3003:


//--------------------- .text._ZN10layer_norm31ln_parallel_residual_bwd_kernelINS_13Kernel_traitsI6__halfS2_fS2_fjLj2048ELj1ELj1ELj4ELj16ENS_18Kernel_traits_baseILj2048ES2_S2_fS2_fjLj128EEEEELb1ELb1ELb0EEEvNS_9BwdParamsE --------------------------
	.section	.text._ZN10layer_norm31ln_parallel_residual_bwd_kernelINS_13Kernel_traitsI6__halfS2_fS2_fjLj2048ELj1ELj1ELj4ELj16ENS_18Kernel_traits_baseILj2048ES2_S2_fS2_fjLj128EEEEELb1ELb1ELb0EEEvNS_9BwdParamsE,"ax",@progbits
	.align	128
        .global         _ZN10layer_norm31ln_parallel_residual_bwd_kernelINS_13Kernel_traitsI6__halfS2_fS2_fjLj2048ELj1ELj1ELj4ELj16ENS_18Kernel_traits_baseILj2048ES2_S2_fS2_fjLj128EEEEELb1ELb1ELb0EEEvNS_9BwdParamsE
        .type           _ZN10layer_norm31ln_parallel_residual_bwd_kernelINS_13Kernel_traitsI6__halfS2_fS2_fjLj2048ELj1ELj1ELj4ELj16ENS_18Kernel_traits_baseILj2048ES2_S2_fS2_fjLj128EEEEELb1ELb1ELb0EEEvNS_9BwdParamsE,@function
        .size           _ZN10layer_norm31ln_parallel_residual_bwd_kernelINS_13Kernel_traitsI6__halfS2_fS2_fjLj2048ELj1ELj1ELj4ELj16ENS_18Kernel_traits_baseILj2048ES2_S2_fS2_fjLj128EEEEELb1ELb1ELb0EEEvNS_9BwdParamsE,(.L_x_3004 - _ZN10layer_norm31ln_parallel_residual_bwd_kernelINS_13Kernel_traitsI6__halfS2_fS2_fjLj2048ELj1ELj1ELj4ELj16ENS_18Kernel_traits_baseILj2048ES2_S2_fS2_fjLj128EEEEELb1ELb1ELb0EEEvNS_9BwdParamsE)
        .other          _ZN10layer_norm31ln_parallel_residual_bwd_kernelINS_13Kernel_traitsI6__halfS2_fS2_fjLj2048ELj1ELj1ELj4ELj16ENS_18Kernel_traits_baseILj2048ES2_S2_fS2_fjLj128EEEEELb1ELb1ELb0EEEvNS_9BwdParamsE,@"STO_CUDA_ENTRY STV_DEFAULT"
_ZN10layer_norm31ln_parallel_residual_bwd_kernelINS_13Kernel_traitsI6__halfS2_fS2_fjLj2048ELj1ELj1ELj4ELj16ENS_18Kernel_traits_baseILj2048ES2_S2_fS2_fjLj128EEEEELb1ELb1ELb0EEEvNS_9BwdParamsE:
.text._ZN10layer_norm31ln_parallel_residual_bwd_kernelINS_13Kernel_traitsI6__halfS2_fS2_fjLj2048ELj1ELj1ELj4ELj16ENS_18Kernel_traits_baseILj2048ES2_S2_fS2_fjLj128EEEEELb1ELb1ELb0EEEvNS_9BwdParamsE:
        /* <DEDUP_REMOVED lines=50> */
[----:B------:R-:W-:Y:S01]  /*0320*/  HFMA2.MMA R2, -RZ, RZ, 0, 5.9604644775390625e-08 ;  /* 0x00000001ff027435 */ /* 0x000fe200000001ff */
[----:B------:R-:W-:Y:S01]  /*0330*/  ULDC.U8 UR6, c[0x0][0x2a0] ;  /* 0x0000a80000067ab9 */ /* 0x000fe20000000000 */
[--C-:B-----5:R-:W-:Y:S01]  /*0340*/  HADD2.F32 R6, -RZ, R12.reuse.H0_H0 ;  /* 0x2000000cff067230 */ /* 0x120fe20000004100 */
[----:B------:R-:W-:Y:S01]  /*0350*/  ISETP.NE.AND P0, PT, RZ, UR6, PT ;  /* 0x00000006ff007c0c */ /* 0x000fe2000bf05270 */
[----:B------:R-:W-:Y:S01]  /*0360*/  HADD2.F32 R7, -RZ, R12.H1_H1 ;  /* 0x3000000cff077230 */ /* 0x000fe20000004100 */
[----:B------:R-:W-:Y:S01]  /*0370*/  MOV R53, RZ ;  /* 0x000000ff00357202 */ /* 0x000fe20000000f00 */
        /* <DEDUP_REMOVED lines=11> */
[----:B------:R-:W-:Y:S01]  /*0430*/  HADD2.F32 R19, -RZ, R22.H1_H1 ;  /* 0x30000016ff137230 */ /* 0x000fe20000004100 */
[----:B------:R-:W-:Y:S01]  /*0440*/  P2R R22, PR, RZ, 0x1 ;  /* 0x00000001ff167803 */ /* 0x000fe20000000000 */
[--C-:B------:R-:W-:Y:S02]  /*0450*/  HADD2.F32 R20, -RZ, R23.reuse.H0_H0 ;  /* 0x20000017ff147230 */ /* 0x100fe40000004100 */
[----:B------:R-:W-:Y:S01]  /*0460*/  HADD2.F32 R21, -RZ, R23.H1_H1 ;  /* 0x30000017ff157230 */ /* 0x000fe20000004100 */
[----:B------:R-:W-:-:S07]  /*0470*/  PRMT R23, R2, 0x7610, R23 ;  /* 0x0000761002177816 */ /* 0x000fce0000000017 */
.L_x_1891:
        /* <DEDUP_REMOVED lines=11> */
[----:B------:R-:W-:Y:S01]  /*0530*/  IMAD R88, R5, R2, RZ ;  /* 0x0000000205587224 */ /* 0x000fe200078e02ff */
[----:B------:R-:W-:Y:S02]  /*0540*/  LOP3.LUT P5, RZ, R0, 0x1f, RZ, 0xc0, !PT ;  /* 0x0000001f00ff7812 */ /* 0x000fe400078ac0ff */
[----:B------:R-:W-:Y:S02]  /*0550*/  MOV R139, RZ ;  /* 0x000000ff008b7202 */ /* 0x000fe40000000f00 */
[----:B------:R-:W-:-:S02]  /*0560*/  SHF.R.S32.HI R89, RZ, 0x1f, R88 ;  /* 0x0000001fff597819 */ /* 0x000fc40000011458 */
[----:B------:R-:W-:Y:S02]  /*0570*/  MOV R140, RZ ;  /* 0x000000ff008c7202 */ /* 0x000fe40000000f00 */
[----:B------:R-:W-:Y:S02]  /*0580*/  LEA.HI R89, R89, R88, RZ, 0x3 ;  /* 0x0000005859597211 */ /* 0x000fe400078f18ff */
[----:B------:R-:W-:Y:S02]  /*0590*/  LOP3.LUT R137, R135, 0x7fffffc, RZ, 0xc0, !PT ;  /* 0x07fffffc87897812 */ /* 0x000fe400078ec0ff */
[----:B------:R-:W-:-:S04]  /*05a0*/  LEA.HI.SX32 R23, R89, R4, 0x1d ;  /* 0x0000000459177211 */ /* 0x000fc800078feaff */
[----:B------:R-:W-:Y:S02]  /*05b0*/  MOV R89, R23 ;  /* 0x0000001700597202 */ /* 0x000fe40000000f00 */
[----:B--2---:R-:W-:Y:S01]  /*05c0*/  FSEL R138, R86, RZ, !P0 ;  /* 0x000000ff568a7208 */ /* 0x004fe20004000000 */
[----:B0-----:R-:W-:Y:S06]  /*05d0*/  @!P3 BRA `(.L_x_1883) ;  /* 0x000000040064b947 */ /* 0x001fec0003800000 */
[----:B------:R-:W0:Y:S01]  /*05e0*/  LDC.64 R92, c[0x0][0x2b8] ;  /* 0x0000ae00ff5c7b82 */ /* 0x000e220000000a00 */
[C---:B------:R-:W-:Y:S02]  /*05f0*/  LEA R110, P1, R23.reuse, UR10, 0x5 ;  /* 0x0000000a176e7c11 */ /* 0x040fe4000f8228ff */
[----:B------:R-:W-:Y:S02]  /*0600*/  ISETP.NE.U32.AND P0, PT, RZ, UR14, PT ;  /* 0x0000000eff007c0c */ /* 0x000fe4000bf05070 */
[C---:B------:R-:W-:Y:S02]  /*0610*/  LEA.HI.X R111, R23.reuse, UR11, RZ, 0x5, P1 ;  /* 0x0000000b176f7c11 */ /* 0x040fe400088f2cff */
[C---:B------:R-:W-:Y:S02]  /*0620*/  SHF.L.U32 R3, R23.reuse, 0x3, RZ ;  /* 0x0000000317037819 */ /* 0x040fe400000006ff */
[----:B------:R-:W-:Y:S01]  /*0630*/  SHF.L.U64.HI R100, R23, 0x3, RZ ;  /* 0x0000000317647819 */ /* 0x000fe200000102ff */
[----:B------:R-:W2:Y:S01]  /*0640*/  LDG.E.128 R88, desc[UR4][R110.64] ;  /* 0x000000046e587981 */ /* 0x000ea2000c1e1d00 */
[----:B------:R-:W-:-:S03]  /*0650*/  ISETP.NE.AND.EX P0, PT, RZ, UR15, PT, P0 ;  /* 0x0000000fff007c0c */ /* 0x000fc6000bf05300 */
[----:B------:R2:W3:Y:S01]  /*0660*/  LDG.E.128 R84, desc[UR4][R110.64+0x10] ;  /* 0x000010046e547981 */ /* 0x0004e2000c1e1d00 */
[----:B0-----:R-:W-:Y:S01]  /*0670*/  IMAD.WIDE.U32 R92, R23, 0x10, R92 ;  /* 0x00000010175c7825 */ /* 0x001fe200078e005c */
[----:B------:R-:W-:-:S08]  /*0680*/  IADD3 R102, P1, R3, UR12, RZ ;  /* 0x0000000c03667c10 */ /* 0x000fd0000ff3e0ff */
[----:B------:R-:W0:Y:S01]  /*0690*/  @P0 LDC.64 R98, c[0x0][0x248] ;  /* 0x00009200ff620b82 */ /* 0x000e220000000a00 */
[----:B------:R-:W4:Y:S01]  /*06a0*/  LDG.E.128 R92, desc[UR4][R92.64] ;  /* 0x000000045c5c7981 */ /* 0x000f22000c1e1d00 */
[----:B------:R-:W-:-:S06]  /*06b0*/  IADD3.X R103, R100, UR13, RZ, P1, !PT ;  /* 0x0000000d64677c10 */ /* 0x000fcc0008ffe4ff */
[----:B------:R-:W5:Y:S01]  /*06c0*/  LDG.E.64 R102, desc[UR4][R102.64] ;  /* 0x0000000466667981 */ /* 0x000f62000c1e1b00 */
[----:B0-----:R-:W-:-:S04]  /*06d0*/  @P0 IADD3 R98, P1, R3, R98, RZ ;  /* 0x0000006203620210 */ /* 0x001fc80007f3e0ff */
[----:B------:R-:W-:Y:S02]  /*06e0*/  @P0 IADD3.X R99, R100, R99, RZ, P1, !PT ;  /* 0x0000006364630210 */ /* 0x000fe40000ffe4ff */
[----:B------:R-:W-:-:S03]  /*06f0*/  ISETP.NE.U32.AND P1, PT, RZ, UR8, PT ;  /* 0x00000008ff007c0c */ /* 0x000fc6000bf25070 */
[----:B------:R0:W5:Y:S01]  /*0700*/  @P0 LDG.E.64 R104, desc[UR4][R98.64] ;  /* 0x0000000462680981 */ /* 0x000162000c1e1b00 */
        /* <DEDUP_REMOVED lines=10> */
[----:B0-----:R-:W-:Y:S01]  /*07b0*/  FMUL.FTZ R98, R96, R111 ;  /* 0x0000006f60627220 */ /* 0x001fe20000410000 */
[----:B---3--:R-:W-:Y:S01]  /*07c0*/  FADD.FTZ R141, -R138, R87 ;  /* 0x000000578a8d7221 */ /* 0x008fe20000010100 */
[----:B----4-:R-:W-:-:S02]  /*07d0*/  HADD2.F32 R89, -RZ, R92.H0_H0 ;  /* 0x2000005cff597230 */ /* 0x010fc40000004100 */
[----:B------:R-:W-:-:S03]  /*07e0*/  HADD2.F32 R92, -RZ, R92.H1_H1 ;  /* 0x3000005cff5c7230 */ /* 0x000fc60000004100 */
[----:B-1----:R-:W-:Y:S01]  /*07f0*/  FMUL.FTZ R100, R6, R89 ;  /* 0x0000005906647220 */ /* 0x002fe20000410000 */
[--C-:B------:R-:W-:Y:S02]  /*0800*/  HADD2.F32 R91, -RZ, R93.reuse.H0_H0 ;  /* 0x2000005dff5b7230 */ /* 0x100fe40000004100 */
[----:B------:R-:W-:Y:S02]  /*0810*/  HADD2.F32 R88, -RZ, R93.H1_H1 ;  /* 0x3000005dff587230 */ /* 0x000fe40000004100 */
[C---:B------:R-:W-:Y:S01]  /*0820*/  FADD.FTZ R93, -R138.reuse, R84 ;  /* 0x000000548a5d7221 */ /* 0x040fe20000010100 */
[--C-:B------:R-:W-:Y:S02]  /*0830*/  HADD2.F32 R139, -RZ, R95.reuse.H0_H0 ;  /* 0x2000005fff8b7230 */ /* 0x100fe40000004100 */
[----:B------:R-:W-:Y:S01]  /*0840*/  FMUL.FTZ R101, R7, R92 ;  /* 0x0000005c07657220 */ /* 0x000fe20000410000 */
[----:B------:R-:W-:Y:S02]  /*0850*/  HADD2.F32 R90, -RZ, R95.H1_H1 ;  /* 0x3000005fff5a7230 */ /* 0x000fe40000004100 */
[----:B------:R-:W-:Y:S01]  /*0860*/  FADD.FTZ R95, -R138, R85 ;  /* 0x000000558a5f7221 */ /* 0x000fe20000010100 */
[----:B------:R-:W-:Y:S01]  /*0870*/  FADD.FTZ R84, RZ, R100 ;  /* 0x00000064ff547221 */ /* 0x000fe20000010000 */
[----:B------:R-:W-:Y:S01]  /*0880*/  FFMA.FTZ R85, R3, R100, RZ ;  /* 0x0000006403557223 */ /* 0x000fe200000100ff */
[----:B------:R-:W-:Y:S01]  /*0890*/  FMUL.FTZ R99, R96, R113 ;  /* 0x0000007160637220 */ /* 0x000fe20000410000 */
[----:B------:R-:W-:Y:S01]  /*08a0*/  FMUL.FTZ R112, R8, R91 ;  /* 0x0000005b08707220 */ /* 0x000fe20000410000 */
[----:B------:R-:W-:Y:S01]  /*08b0*/  FADD.FTZ R87, R84, R101 ;  /* 0x0000006554577221 */ /* 0x000fe20000010000 */
[----:B------:R-:W-:Y:S01]  /*08c0*/  FFMA.FTZ R84, R98, R101, R85 ;  /* 0x0000006562547223 */ /* 0x000fe20000010055 */
[----:B------:R-:W-:-:S02]  /*08d0*/  HADD2.F32 R117, -RZ, R94.H0_H0 ;  /* 0x2000005eff757230 */ /* 0x000fc40000004100 */
[----:B------:R-:W-:Y:S01]  /*08e0*/  FADD.FTZ R119, -R138, R86 ;  /* 0x000000568a777221 */ /* 0x000fe20000010100 */
[C---:B------:R-:W-:Y:S01]  /*08f0*/  FMUL.FTZ R110, R96.reuse, R115 ;  /* 0x00000073606e7220 */ /* 0x040fe20000410000 */
[----:B------:R-:W-:Y:S01]  /*0900*/  FMUL.FTZ R111, R9, R88 ;  /* 0x00000058096f7220 */ /* 0x000fe20000410000 */
[----:B------:R-:W-:Y:S01]  /*0910*/  FADD.FTZ R86, R87, R112 ;  /* 0x0000007057567221 */ /* 0x000fe20000010000 */
[----:B------:R-:W-:Y:S01]  /*0920*/  FFMA.FTZ R85, R99, R112, R84 ;  /* 0x0000007063557223 */ /* 0x000fe20000010054 */
[----:B------:R-:W-:Y:S02]  /*0930*/  HADD2.F32 R94, -RZ, R94.H1_H1 ;  /* 0x3000005eff5e7230 */ /* 0x000fe40000004100 */
        /* <DEDUP_REMOVED lines=35> */
.L_x_1883:
[----:B------:R-:W-:Y:S05]  /*0b70*/  BSYNC B0 ;  /* 0x0000000000007941 */ /* 0x000fea0003800000 */
.L_x_1882:
        /* <DEDUP_REMOVED lines=23> */
[----:B------:R0:W4:Y:S04]  /*0cf0*/  LDG.E.128 R88, desc[UR4][R126.64+0x10] ;  /* 0x000010047e587981 */ /* 0x000128000c1e1d00 */
[----:B------:R-:W5:Y:S04]  /*0d00*/  @P1 LDG.E.128 R64, desc[UR4][R124.64] ;  /* 0x000000047c401981 */ /* 0x000f68000c1e1d00 */
[----:B------:R1:W5:Y:S01]  /*0d10*/  @P1 LDG.E.128 R68, desc[UR4][R124.64+0x10] ;  /* 0x000010047c441981 */ /* 0x000362000c1e1d00 */
[C---:B---3--:R-:W-:Y:S01]  /*0d20*/  FADD.FTZ R121, -R138.reuse, R85 ;  /* 0x000000558a797221 */ /* 0x048fe20000010100 */
[----:B------:R-:W-:Y:S01]  /*0d30*/  FADD.FTZ R131, -R138, R87 ;  /* 0x000000578a837221 */ /* 0x000fe20000010100 */
[----:B--2---:R-:W-:-:S02]  /*0d40*/  HADD2.F32 R85, -RZ, R92.H0_H0 ;  /* 0x2000005cff557230 */ /* 0x004fc40000004100 */
[C---:B------:R-:W-:Y:S01]  /*0d50*/  FADD.FTZ R97, -R138.reuse, R84 ;  /* 0x000000548a617221 */ /* 0x040fe20000010100 */
[--C-:B------:R-:W-:Y:S02]  /*0d60*/  HADD2.F32 R84, -RZ, R93.reuse.H1_H1 ;  /* 0x3000005dff547230 */ /* 0x100fe40000004100 */
[----:B------:R-:W-:Y:S01]  /*0d70*/  FADD.FTZ R129, -R138, R86 ;  /* 0x000000568a817221 */ /* 0x000fe20000010100 */
[----:B------:R-:W-:Y:S02]  /*0d80*/  HADD2.F32 R92, -RZ, R92.H1_H1 ;  /* 0x3000005cff5c7230 */ /* 0x000fe40000004100 */
[C---:B0----5:R-:W-:Y:S01]  /*0d90*/  FMUL.FTZ R126, R96.reuse, R131 ;  /* 0x00000083607e7220 */ /* 0x061fe20000410000 */
[----:B------:R-:W-:Y:S01]  /*0da0*/  FMUL.FTZ R97, R96, R97 ;  /* 0x0000006160617220 */ /* 0x000fe20000410000 */
[----:B-1----:R-:W-:Y:S01]  /*0db0*/  FMUL.FTZ R124, R14, R85 ;  /* 0x000000550e7c7220 */ /* 0x002fe20000410000 */
[----:B------:R-:W-:Y:S02]  /*0dc0*/  HADD2.F32 R87, -RZ, R93.H0_H0 ;  /* 0x2000005dff577230 */ /* 0x000fe40000004100 */
[C---:B------:R-:W-:Y:S01]  /*0dd0*/  FMUL.FTZ R122, R96.reuse, R121 ;  /* 0x00000079607a7220 */ /* 0x040fe20000410000 */
[----:B------:R-:W-:Y:S01]  /*0de0*/  FMUL.FTZ R121, R96, R129 ;  /* 0x0000008160797220 */ /* 0x000fe20000410000 */
[----:B------:R-:W-:Y:S01]  /*0df0*/  FADD.FTZ R31, R31, R84 ;  /* 0x000000541f1f7221 */ /* 0x000fe20000010000 */
[-C--:B------:R-:W-:Y:S01]  /*0e00*/  FFMA.FTZ R47, R126, R84.reuse, R47 ;  /* 0x000000547e2f7223 */ /* 0x080fe2000001002f */
[----:B------:R-:W-:Y:S01]  /*0e10*/  FMUL.FTZ R125, R17, R84 ;  /* 0x00000054117d7220 */ /* 0x000fe20000410000 */
        /* <DEDUP_REMOVED lines=10> */
[----:B----4-:R-:W-:Y:S01]  /*0ec0*/  FADD.FTZ R141, -R138, R89 ;  /* 0x000000598a8d7221 */ /* 0x010fe20000010100 */
[----:B------:R-:W-:-:S02]  /*0ed0*/  HADD2.F32 R89, -RZ, R94.H0_H0 ;  /* 0x2000005eff597230 */ /* 0x000fc40000004100 */
[----:B------:R-:W-:Y:S01]  /*0ee0*/  FADD.FTZ R133, -R138, R88 ;  /* 0x000000588a857221 */ /* 0x000fe20000010100 */
[----:B------:R-:W-:Y:S01]  /*0ef0*/  FADD.FTZ R86, R87, R128 ;  /* 0x0000008057567221 */ /* 0x000fe20000010000 */
[----:B------:R-:W-:Y:S01]  /*0f00*/  FFMA.FTZ R85, R121, R128, R84 ;  /* 0x0000008079557223 */ /* 0x000fe20000010054 */
[----:B------:R-:W-:Y:S02]  /*0f10*/  HADD2.F32 R94, -RZ, R94.H1_H1 ;  /* 0x3000005eff5e7230 */ /* 0x000fe40000004100 */
[----:B------:R-:W-:Y:S01]  /*0f20*/  FMUL.FTZ R127, R96, R133 ;  /* 0x00000085607f7220 */ /* 0x000fe20000410000 */
[----:B------:R-:W-:Y:S01]  /*0f30*/  FMUL.FTZ R130, R18, R89 ;  /* 0x0000005912827220 */ /* 0x000fe20000410000 */
[----:B------:R-:W-:Y:S01]  /*0f40*/  FADD.FTZ R87, R86, R125 ;  /* 0x0000007d56577221 */ /* 0x000fe20000010000 */
[----:B------:R-:W-:Y:S01]  /*0f50*/  FFMA.FTZ R84, R126, R125, R85 ;  /* 0x0000007d7e547223 */ /* 0x000fe20000010055 */
[----:B------:R-:W-:Y:S01]  /*0f60*/  FADD.FTZ R145, -R138, R91 ;  /* 0x0000005b8a917221 */ /* 0x000fe20000010100 */
        /* <DEDUP_REMOVED lines=27> */
.L_x_1885:
[----:B------:R-:W-:Y:S05]  /*1120*/  BSYNC B0 ;  /* 0x0000000000007941 */ /* 0x000fea0003800000 */
.L_x_1884:
        /* <DEDUP_REMOVED lines=21> */
.L_x_1904:
        /* <DEDUP_REMOVED lines=37> */
[----:B------:R-:W-:Y:S01]  /*14d0*/  MOV R84, R102 ;  /* 0x0000006600547202 */ /* 0x000fe20000000f00 */
[----:B------:R-:W-:Y:S01]  /*14e0*/  FADD.FTZ R89, R112, -R89 ;  /* 0x8000005970597221 */ /* 0x000fe20000010000 */
[C---:B-----5:R-:W-:Y:S01]  /*14f0*/  FMUL.FTZ R85, R96.reuse, R85 ;  /* 0x0000005560557220 */ /* 0x060fe20000410000 */
[----:B------:R-:W-:Y:S01]  /*1500*/  FMUL.FTZ R86, R96, R87 ;  /* 0x0000005760567220 */ /* 0x000fe20000410000 */
[----:B------:R-:W-:Y:S01]  /*1510*/  LOP3.LUT P1, RZ, R84, 0xff, RZ, 0xc0, !PT ;  /* 0x000000ff54ff7812 */ /* 0x000fe2000782c0ff */
[----:B------:R-:W-:Y:S01]  /*1520*/  FMUL.FTZ R91, R96, R89 ;  /* 0x00000059605b7220 */ /* 0x000fe20000410000 */
[----:B------:R-:W-:Y:S01]  /*1530*/  @P5 FADD.FTZ R85, R56, R85 ;  /* 0x0000005538555221 */ /* 0x000fe20000010000 */
[----:B------:R-:W-:Y:S01]  /*1540*/  @P5 FADD.FTZ R86, R57, R86 ;  /* 0x0000005639565221 */ /* 0x000fe20000010000 */
[----:B------:R-:W-:Y:S01]  /*1550*/  FFMA.FTZ R88, R110, R94, R137 ;  /* 0x0000005e6e587223 */ /* 0x000fe20000010089 */
[----:B------:R-:W-:Y:S01]  /*1560*/  @P5 FADD.FTZ R91, R58, R91 ;  /* 0x0000005b3a5b5221 */ /* 0x000fe20000010000 */
[----:B------:R-:W-:Y:S01]  /*1570*/  FMUL.FTZ R139, R85, UR17 ;  /* 0x00000011558b7c20 */ /* 0x000fe20008410000 */
[----:B------:R-:W-:Y:S01]  /*1580*/  @P0 MOV R87, R104 ;  /* 0x0000006800570202 */ /* 0x000fe20000000f00 */
[----:B------:R-:W-:Y:S01]  /*1590*/  FMUL.FTZ R141, R86, UR17 ;  /* 0x00000011568d7c20 */ /* 0x000fe20008410000 */
[----:B------:R-:W-:Y:S01]  /*15a0*/  FADD.FTZ R89, R111, -R88 ;  /* 0x800000586f597221 */ /* 0x000fe20000010000 */
[----:B------:R-:W-:Y:S01]  /*15b0*/  FMUL.FTZ R144, R91, UR17 ;  /* 0x000000115b907c20 */ /* 0x000fe20008410000 */
[----:B------:R-:W-:Y:S01]  /*15c0*/  FSEL R84, R139, RZ, P1 ;  /* 0x000000ff8b547208 */ /* 0x000fe20000800000 */
[-CC-:B------:R-:W-:Y:S01]  /*15d0*/  FFMA.FTZ R93, R113, R94.reuse, R137.reuse ;  /* 0x0000005e715d7223 */ /* 0x180fe20000010089 */
[----:B------:R-:W-:Y:S01]  /*15e0*/  @P0 LOP3.LUT P1, RZ, R87, 0xff, RZ, 0xc0, !PT ;  /* 0x000000ff57ff0812 */ /* 0x000fe2000782c0ff */
[----:B------:R-:W-:Y:S01]  /*15f0*/  FMUL.FTZ R138, R96, R89 ;  /* 0x00000059608a7220 */ /* 0x000fe20000410000 */
[-C--:B------:R-:W-:Y:S01]  /*1600*/  FFMA.FTZ R88, R116, R94.reuse, R137 ;  /* 0x0000005e74587223 */ /* 0x080fe20000010089 */
[----:B------:R-:W-:Y:S01]  /*1610*/  FADD.FTZ R93, R114, -R93 ;  /* 0x8000005d725d7221 */ /* 0x000fe20000010000 */
[----:B------:R-:W-:Y:S01]  /*1620*/  @P0 FSEL R139, R139, RZ, P1 ;  /* 0x000000ff8b8b0208 */ /* 0x000fe20000800000 */
[----:B------:R-:W-:Y:S01]  /*1630*/  @P5 FADD.FTZ R138, R59, R138 ;  /* 0x0000008a3b8a5221 */ /* 0x000fe20000010000 */
[----:B------:R-:W-:Y:S01]  /*1640*/  LOP3.LUT P1, RZ, R102, 0xff00, RZ, 0xc0, !PT ;  /* 0x0000ff0066ff7812 */ /* 0x000fe2000782c0ff */
[----:B------:R-:W-:Y:S01]  /*1650*/  FADD.FTZ R89, R115, -R88 ;  /* 0x8000005873597221 */ /* 0x000fe20000010000 */
[----:B------:R-:W-:Y:S01]  /*1660*/  FMUL.FTZ R135, R96, R93 ;  /* 0x0000005d60877220 */ /* 0x000fe20000410000 */
[----:B------:R-:W-:Y:S01]  /*1670*/  FMUL.FTZ R88, R138, UR17 ;  /* 0x000000118a587c20 */ /* 0x000fe20008410000 */
        /* <DEDUP_REMOVED lines=32> */
[----:B------:R-:W-:Y:S02]  /*1880*/  @P0 F2FP.F16.F32.PACK_AB R148, RZ, R92 ;  /* 0x0000005cff94023e */ /* 0x000fe400000000ff */
[----:B------:R-:W-:-:S02]  /*1890*/  @P0 FSEL R142, R151, RZ, P1 ;  /* 0x000000ff978e0208 */ /* 0x000fc40000800000 */
[----:B------:R-:W-:Y:S02]  /*18a0*/  ISETP.NE.U32.AND P1, PT, RZ, UR18, PT ;  /* 0x00000012ff007c0c */ /* 0x000fe4000bf25070 */
[----:B------:R-:W-:Y:S02]  /*18b0*/  @P0 F2FP.F16.F32.PACK_AB R145, RZ, R88 ;  /* 0x00000058ff91023e */ /* 0x000fe400000000ff */
[----:B------:R-:W-:Y:S02]  /*18c0*/  ISETP.NE.AND.EX P1, PT, RZ, UR19, PT, P1 ;  /* 0x00000013ff007c0c */ /* 0x000fe4000bf25310 */
[----:B------:R-:W-:Y:S02]  /*18d0*/  @P0 F2FP.F16.F32.PACK_AB R146, RZ, R89 ;  /* 0x00000059ff92023e */ /* 0x000fe400000000ff */
[----:B------:R-:W-:Y:S01]  /*18e0*/  @P0 FSEL R143, R153, RZ, P5 ;  /* 0x000000ff998f0208 */ /* 0x000fe20002800000 */
[----:B------:R-:W0:Y:S01]  /*18f0*/  LDC.64 R88, c[0x0][0x2f8] ;  /* 0x0000be00ff587b82 */ /* 0x000e220000000a00 */
[----:B------:R-:W-:-:S02]  /*1900*/  LOP3.LUT P5, RZ, R103, 0xff, RZ, 0xc0, !PT ;  /* 0x000000ff67ff7812 */ /* 0x000fc400078ac0ff */
[----:B------:R-:W-:Y:S02]  /*1910*/  SEL R73, R86, R73, P1 ;  /* 0x0000004956497207 */ /* 0x000fe40000800000 */
[----:B------:R-:W-:Y:S02]  /*1920*/  FSEL R149, R149, RZ, P5 ;  /* 0x000000ff95957208 */ /* 0x000fe40002800000 */
[----:B------:R-:W-:Y:S01]  /*1930*/  LOP3.LUT P5, RZ, R103, 0xff00, RZ, 0xc0, !PT ;  /* 0x0000ff0067ff7812 */ /* 0x000fe200078ac0ff */
[----:B------:R-:W1:Y:S01]  /*1940*/  @P1 LDC.64 R92, c[0x0][0x308] ;  /* 0x0000c200ff5c1b82 */ /* 0x000e620000000a00 */
[----:B------:R-:W-:Y:S02]  /*1950*/  @P0 F2FP.F16.F32.PACK_AB R139, RZ, R139 ;  /* 0x0000008bff8b023e */ /* 0x000fe400000000ff */
[----:B------:R-:W-:Y:S02]  /*1960*/  FSEL R86, R151, RZ, P5 ;  /* 0x000000ff97567208 */ /* 0x000fe40002800000 */
[----:B------:R-:W-:-:S02]  /*1970*/  LOP3.LUT P5, RZ, R103, 0xff0000, RZ, 0xc0, !PT ;  /* 0x00ff000067ff7812 */ /* 0x000fc400078ac0ff */
[----:B------:R-:W-:Y:S02]  /*1980*/  @P0 F2FP.F16.F32.PACK_AB R144, RZ, R144 ;  /* 0x00000090ff90023e */ /* 0x000fe400000000ff */
[----:B------:R-:W-:Y:S02]  /*1990*/  FSEL R152, R152, RZ, P5 ;  /* 0x000000ff98987208 */ /* 0x000fe40002800000 */
[----:B------:R-:W-:Y:S02]  /*19a0*/  LOP3.LUT P5, RZ, R103, 0xff000000, RZ, 0xc0, !PT ;  /* 0xff00000067ff7812 */ /* 0x000fe400078ac0ff */
[----:B------:R-:W-:Y:S02]  /*19b0*/  SEL R72, R85, R72, P1 ;  /* 0x0000004855487207 */ /* 0x000fe40000800000 */
[----:B------:R-:W-:Y:S01]  /*19c0*/  FSEL R153, R153, RZ, P5 ;  /* 0x000000ff99997208 */ /* 0x000fe20002800000 */
[----:B0-----:R-:W-:Y:S01]  /*19d0*/  IMAD.WIDE.U32 R88, R23, 0x10, R88 ;  /* 0x0000001017587825 */ /* 0x001fe200078e0058 */
[----:B------:R-:W-:-:S02]  /*19e0*/  F2FP.F16.F32.PACK_AB R85, R137, R90 ;  /* 0x0000005a8955723e */ /* 0x000fc400000000ff */
[----:B------:R-:W-:Y:S02]  /*19f0*/  @P0 F2FP.F16.F32.PACK_AB R141, RZ, R141 ;  /* 0x0000008dff8d023e */ /* 0x000fe400000000ff */
[----:B------:R-:W-:Y:S02]  /*1a00*/  @P0 F2FP.F16.F32.PACK_AB R142, RZ, R142 ;  /* 0x0000008eff8e023e */ /* 0x000fe400000000ff */
[----:B------:R-:W-:Y:S01]  /*1a10*/  @P0 F2FP.F16.F32.PACK_AB R143, RZ, R143 ;  /* 0x0000008fff8f023e */ /* 0x000fe200000000ff */
        /* <DEDUP_REMOVED lines=13> */
[----:B------:R-:W-:Y:S02]  /*1af0*/  F2FP.F16.F32.PACK_AB R84, R87, R84 ;  /* 0x000000545754723e */ /* 0x000fe400000000ff */
[----:B------:R-:W-:Y:S01]  /*1b00*/  F2FP.F16.F32.PACK_AB R86, R86, R149 ;  /* 0x000000955656723e */ /* 0x000fe200000000ff */
[----:B------:R0:W-:Y:S01]  /*1b10*/  @P1 STG.E.128 desc[UR4][R92.64+0x10], R76 ;  /* 0x0000104c5c001986 */ /* 0x0001e2000c101d04 */
        /* <DEDUP_REMOVED lines=9> */
.L_x_1888:
[----:B------:R-:W-:Y:S05]  /*1bb0*/  BSYNC B0 ;  /* 0x0000000000007941 */ /* 0x000fea0003800000 */
.L_x_1887:
        /* <DEDUP_REMOVED lines=12> */
[----:B------:R-:W-:Y:S01]  /*1c80*/  MOV R84, R108 ;  /* 0x0000006c00547202 */ /* 0x000fe20000000f00 */
[----:B-----5:R-:W-:Y:S01]  /*1c90*/  FMUL.FTZ R85, R96, R85 ;  /* 0x0000005560557220 */ /* 0x020fe20000410000 */
[----:B------:R-:W-:Y:S01]  /*1ca0*/  FADD.FTZ R89, R128, -R89 ;  /* 0x8000005980597221 */ /* 0x000fe20000010000 */
[----:B------:R-:W-:Y:S01]  /*1cb0*/  FMUL.FTZ R86, R96, R87 ;  /* 0x0000005760567220 */ /* 0x000fe20000410000 */
[----:B------:R-:W-:Y:S01]  /*1cc0*/  LOP3.LUT P1, RZ, R84, 0xff, RZ, 0xc0, !PT ;  /* 0x000000ff54ff7812 */ /* 0x000fe2000782c0ff */
[----:B------:R-:W-:Y:S01]  /*1cd0*/  FFMA.FTZ R90, R126, R94, R135 ;  /* 0x0000005e7e5a7223 */ /* 0x000fe20000010087 */
        /* <DEDUP_REMOVED lines=33> */
[----:B------:R-:W-:-:S02]  /*1ef0*/  @P0 F2FP.F16.F32.PACK_AB R137, RZ, R89 ;  /* 0x00000059ff89023e */ /* 0x000fc400000000ff */
[----:B------:R-:W-:Y:S01]  /*1f00*/  FSEL R92, R90, RZ, P1 ;  /* 0x000000ff5a5c7208 */ /* 0x000fe20000800000 */
[----:B------:R-:W-:Y:S01]  /*1f10*/  FMUL.FTZ R148, R94, UR17 ;  /* 0x000000115e947c20 */ /* 0x000fe20008410000 */
[----:B------:R-:W-:Y:S01]  /*1f20*/  @P0 LOP3.LUT P1, RZ, R106, 0xff0000, RZ, 0xc0, !PT ;  /* 0x00ff00006aff0812 */ /* 0x000fe2000782c0ff */
[----:B------:R-:W-:Y:S01]  /*1f30*/  @P5 FADD.FTZ R143, R70, R143 ;  /* 0x0000008f468f5221 */ /* 0x000fe20000010000 */
[----:B------:R-:W-:Y:S02]  /*1f40*/  F2FP.F16.F32.PACK_AB R84, R87, R84 ;  /* 0x000000545754723e */ /* 0x000fe400000000ff */
        /* <DEDUP_REMOVED lines=8> */
[----:B------:R-:W-:Y:S01]  /*1fd0*/  @P0 F2FP.F16.F32.PACK_AB R140, RZ, R91 ;  /* 0x0000005bff8c023e */ /* 0x000fe200000000ff */
[----:B------:R-:W-:Y:S01]  /*1fe0*/  FMUL.FTZ R146, R96, R139 ;  /* 0x0000008b60927220 */ /* 0x000fe20000410000 */
[----:B------:R-:W-:Y:S02]  /*1ff0*/  @P0 FSEL R141, R147, RZ, P1 ;  /* 0x000000ff938d0208 */ /* 0x000fe40000800000 */
[----:B------:R-:W-:Y:S01]  /*2000*/  @P0 LOP3.LUT P1, RZ, R107, 0xff00, RZ, 0xc0, !PT ;  /* 0x0000ff006bff0812 */ /* 0x000fe2000782c0ff */
[----:B------:R-:W-:Y:S01]  /*2010*/  @P5 FADD.FTZ R146, R71, R146 ;  /* 0x0000009247925221 */ /* 0x000fe20000010000 */
[----:B------:R-:W-:-:S02]  /*2020*/  @P0 F2FP.F16.F32.PACK_AB R96, RZ, R88 ;  /* 0x00000058ff60023e */ /* 0x000fc400000000ff */
[----:B------:R-:W-:Y:S01]  /*2030*/  @P0 FSEL R88, R148, RZ, P1 ;  /* 0x000000ff94580208 */ /* 0x000fe20000800000 */
[----:B------:R-:W-:Y:S01]  /*2040*/  FMUL.FTZ R150, R146, UR17 ;  /* 0x0000001192967c20 */ /* 0x000fe20008410000 */
[----:B------:R-:W-:Y:S02]  /*2050*/  ISETP.NE.U32.AND P1, PT, RZ, UR18, PT ;  /* 0x00000012ff007c0c */ /* 0x000fe4000bf25070 */
[----:B------:R-:W-:Y:S02]  /*2060*/  @P0 LOP3.LUT P5, RZ, R107, 0xff0000, RZ, 0xc0, !PT ;  /* 0x00ff00006bff0812 */ /* 0x000fe400078ac0ff */
[----:B------:R-:W-:Y:S02]  /*2070*/  ISETP.NE.AND.EX P1, PT, RZ, UR19, PT, P1 ;  /* 0x00000013ff007c0c */ /* 0x000fe4000bf25310 */
[----:B------:R-:W-:Y:S02]  /*2080*/  @P0 FSEL R89, R149, RZ, P5 ;  /* 0x000000ff95590208 */ /* 0x000fe40002800000 */
[----:B------:R-:W-:-:S02]  /*2090*/  @P0 LOP3.LUT P5, RZ, R107, 0xff000000, RZ, 0xc0, !PT ;  /* 0xff0000006bff0812 */ /* 0x000fc400078ac0ff */
[----:B------:R-:W-:Y:S02]  /*20a0*/  @P0 F2FP.F16.F32.PACK_AB R139, RZ, R90 ;  /* 0x0000005aff8b023e */ /* 0x000fe400000000ff */
[----:B------:R-:W-:Y:S02]  /*20b0*/  @P0 FSEL R90, R150, RZ, P5 ;  /* 0x000000ff965a0208 */ /* 0x000fe40002800000 */
[----:B------:R-:W-:Y:S02]  /*20c0*/  @P0 F2FP.F16.F32.PACK_AB R142, RZ, R88 ;  /* 0x00000058ff8e023e */ /* 0x000fe400000000ff */
[----:B------:R-:W-:Y:S02]  /*20d0*/  @P0 F2FP.F16.F32.PACK_AB R145, RZ, R90 ;  /* 0x0000005aff91023e */ /* 0x000fe400000000ff */
[----:B------:R-:W-:Y:S01]  /*20e0*/  @P0 F2FP.F16.F32.PACK_AB R144, RZ, R89 ;  /* 0x00000059ff90023e */ /* 0x000fe200000000ff */
[----:B------:R-:W0:Y:S01]  /*20f0*/  @P1 LDC.64 R90, c[0x0][0x308] ;  /* 0x0000c200ff5a1b82 */ /* 0x000e220000000a00 */
[----:B------:R-:W-:-:S02]  /*2100*/  LOP3.LUT P5, RZ, R109, 0xff, RZ, 0xc0, !PT ;  /* 0x000000ff6dff7812 */ /* 0x000fc400078ac0ff */
[----:B------:R-:W-:Y:S02]  /*2110*/  SEL R73, R86, R73, P1 ;  /* 0x0000004956497207 */ /* 0x000fe40000800000 */
[----:B------:R-:W-:Y:S02]  /*2120*/  FSEL R147, R147, RZ, P5 ;  /* 0x000000ff93937208 */ /* 0x000fe40002800000 */
[C---:B------:R-:W-:Y:S01]  /*2130*/  LOP3.LUT P5, RZ, R109.reuse, 0xff00, RZ, 0xc0, !PT ;  /* 0x0000ff006dff7812 */ /* 0x040fe200078ac0ff */
[----:B------:R-:W1:Y:S01]  /*2140*/  LDC.64 R88, c[0x0][0x2f8] ;  /* 0x0000be00ff587b82 */ /* 0x000e620000000a00 */
[----:B------:R-:W-:Y:S02]  /*2150*/  @P0 F2FP.F16.F32.PACK_AB R141, RZ, R141 ;  /* 0x0000008dff8d023e */ /* 0x000fe400000000ff */
[----:B------:R-:W-:Y:S02]  /*2160*/  FSEL R86, R148, RZ, P5 ;  /* 0x000000ff94567208 */ /* 0x000fe40002800000 */
[----:B------:R-:W-:-:S02]  /*2170*/  LOP3.LUT P5, RZ, R109, 0xff0000, RZ, 0xc0, !PT ;  /* 0x00ff00006dff7812 */ /* 0x000fc400078ac0ff */
[----:B------:R-:W-:Y:S02]  /*2180*/  SEL R72, R85, R72, P1 ;  /* 0x0000004855487207 */ /* 0x000fe40000800000 */
[----:B------:R-:W-:Y:S02]  /*2190*/  FSEL R149, R149, RZ, P5 ;  /* 0x000000ff95957208 */ /* 0x000fe40002800000 */
[----:B------:R-:W-:Y:S02]  /*21a0*/  LOP3.LUT P5, RZ, R109, 0xff000000, RZ, 0xc0, !PT ;  /* 0xff0000006dff7812 */ /* 0x000fe400078ac0ff */
[----:B------:R-:W-:Y:S02]  /*21b0*/  F2FP.F16.F32.PACK_AB R85, R135, R92 ;  /* 0x0000005c8755723e */ /* 0x000fe400000000ff */
        /* <DEDUP_REMOVED lines=15> */
[----:B------:R-:W-:Y:S02]  /*22b0*/  F2FP.F16.F32.PACK_AB R86, R86, R147 ;  /* 0x000000935656723e */ /* 0x000fe400000000ff */
[----:B------:R-:W-:Y:S01]  /*22c0*/  F2FP.F16.F32.PACK_AB R87, R150, R149 ;  /* 0x000000959657723e */ /* 0x000fe200000000ff */
        /* <DEDUP_REMOVED lines=8> */
.L_x_1890:
[----:B------:R-:W-:Y:S05]  /*2350*/  BSYNC B0 ;  /* 0x0000000000007941 */ /* 0x000fea0003800000 */
.L_x_1889:
[----:B------:R-:W-:Y:S02]  /*2360*/  IADD3 R5, R5, UR20, RZ ;  /* 0x0000001405057c10 */ /* 0x000fe4000fffe0ff */
[----:B------:R-:W-:Y:S02]  /*2370*/  SEL R23, RZ, 0x1, P4 ;  /* 0x00000001ff177807 */ /* 0x000fe40002000000 */
[----:B------:R-:W-:-:S13]  /*2380*/  ISETP.GE.AND P0, PT, R5, UR21, PT ;  /* 0x0000001505007c0c */ /* 0x000fda000bf06270 */
[----:B------:R-:W-:Y:S05]  /*2390*/  @!P0 BRA `(.L_x_1891) ;  /* 0xffffffe000388947 */ /* 0x000fea000383ffff */
.L_x_1881:
        /* <DEDUP_REMOVED lines=16> */
.L_x_1893:
[----:B------:R-:W-:Y:S05]  /*24a0*/  BSYNC B0 ;  /* 0x0000000000007941 */ /* 0x000fea0003800000 */
.L_x_1892:
        /* <DEDUP_REMOVED lines=10> */
.L_x_1886:
[----:B------:R-:W-:Y:S01]  /*2550*/  HFMA2.MMA R138, -RZ, RZ, 0, 9.5367431640625e-07 ;  /* 0x00000010ff8a7435 */ /* 0x000fe200000001ff */
[----:B------:R-:W-:Y:S02]  /*2560*/  MOV R95, R139 ;  /* 0x0000008b005f7202 */ /* 0x000fe40000000f00 */
[----:B------:R-:W-:Y:S02]  /*2570*/  MOV R141, 0x1f ;  /* 0x0000001f008d7802 */ /* 0x000fe40000000f00 */
[----:B------:R-:W-:-:S07]  /*2580*/  MOV R94, 0xffffffff ;  /* 0xffffffff005e7802 */ /* 0x000fce0000000f00 */
[----:B-----5:R-:W-:Y:S05]  /*2590*/  WARPSYNC.COLLECTIVE R94, `(.L_x_1894) ;  /* 0x000000005e087348 */ /* 0x020fea0003c00000 */
[----:B------:R0:W1:Y:S02]  /*25a0*/  SHFL.DOWN P0, R93, R95, R138, R141 ;  /* 0x0800008a5f5d7389 */ /* 0x000064000000008d */
[----:B01---5:R-:W-:Y:S01]  /*25b0*/  ENDCOLLECTIVE ;  /* 0x000000000000791b */ /* 0x023fe20003800000 */
.L_x_1894:
[----:B------:R-:W-:Y:S02]  /*25c0*/  MOV R95, R140 ;  /* 0x0000008c005f7202 */ /* 0x000fe40000000f00 */
[----:B------:R-:W-:-:S07]  /*25d0*/  MOV R84, R93 ;  /* 0x0000005d00547202 */ /* 0x000fce0000000f00 */
[----:B------:R-:W-:Y:S05]  /*25e0*/  WARPSYNC.COLLECTIVE R94, `(.L_x_1895) ;  /* 0x000000005e087348 */ /* 0x000fea0003c00000 */
[----:B------:R0:W1:Y:S02]  /*25f0*/  SHFL.DOWN P0, R93, R95, R138, R141 ;  /* 0x0800008a5f5d7389 */ /* 0x000064000000008d */
[----:B01----:R-:W-:Y:S01]  /*2600*/  ENDCOLLECTIVE ;  /* 0x000000000000791b */ /* 0x003fe20003800000 */
.L_x_1895:
[----:B------:R-:W-:Y:S01]  /*2610*/  FADD.FTZ R84, R84, R139 ;  /* 0x0000008b54547221 */ /* 0x000fe20000010000 */
[----:B------:R-:W-:-:S04]  /*2620*/  HFMA2.MMA R138, -RZ, RZ, 0, 4.76837158203125e-07 ;  /* 0x00000008ff8a7435 */ /* 0x000fc800000001ff */
[----:B------:R-:W-:Y:S02]  /*2630*/  MOV R95, R84 ;  /* 0x00000054005f7202 */ /* 0x000fe40000000f00 */
[----:B------:R-:W-:-:S07]  /*2640*/  MOV R85, R93 ;  /* 0x0000005d00557202 */ /* 0x000fce0000000f00 */
[----:B------:R-:W-:Y:S05]  /*2650*/  WARPSYNC.COLLECTIVE R94, `(.L_x_1896) ;  /* 0x000000005e087348 */ /* 0x000fea0003c00000 */
[----:B------:R0:W1:Y:S02]  /*2660*/  SHFL.DOWN P0, R93, R95, R138, R141 ;  /* 0x0800008a5f5d7389 */ /* 0x000064000000008d */
[----:B01----:R-:W-:Y:S01]  /*2670*/  ENDCOLLECTIVE ;  /* 0x000000000000791b */ /* 0x003fe20003800000 */
.L_x_1896:
[----:B------:R-:W-:-:S05]  /*2680*/  FADD.FTZ R85, R85, R140 ;  /* 0x0000008c55557221 */ /* 0x000fca0000010000 */
[----:B------:R-:W-:Y:S02]  /*2690*/  MOV R95, R85 ;  /* 0x00000055005f7202 */ /* 0x000fe40000000f00 */
[----:B------:R-:W-:-:S07]  /*26a0*/  MOV R87, R93 ;  /* 0x0000005d00577202 */ /* 0x000fce0000000f00 */
[----:B------:R-:W-:Y:S05]  /*26b0*/  WARPSYNC.COLLECTIVE R94, `(.L_x_1897) ;  /* 0x000000005e087348 */ /* 0x000fea0003c00000 */
[----:B------:R0:W1:Y:S02]  /*26c0*/  SHFL.DOWN P0, R93, R95, R138, R141 ;  /* 0x0800008a5f5d7389 */ /* 0x000064000000008d */
[----:B01----:R-:W-:Y:S01]  /*26d0*/  ENDCOLLECTIVE ;  /* 0x000000000000791b */ /* 0x003fe20003800000 */
.L_x_1897:
[----:B------:R-:W-:Y:S01]  /*26e0*/  FADD.FTZ R87, R84, R87 ;  /* 0x0000005754577221 */ /* 0x000fe20000010000 */
[----:B------:R-:W-:-:S04]  /*26f0*/  HFMA2.MMA R138, -RZ, RZ, 0, 2.384185791015625e-07 ;  /* 0x00000004ff8a7435 */ /* 0x000fc800000001ff */
[----:B------:R-:W-:Y:S02]  /*2700*/  MOV R95, R87 ;  /* 0x00000057005f7202 */ /* 0x000fe40000000f00 */
[----:B------:R-:W-:-:S07]  /*2710*/  MOV R86, R93 ;  /* 0x0000005d00567202 */ /* 0x000fce0000000f00 */
[----:B------:R-:W-:Y:S05]  /*2720*/  WARPSYNC.COLLECTIVE R94, `(.L_x_1898) ;  /* 0x000000005e087348 */ /* 0x000fea0003c00000 */
[----:B------:R0:W1:Y:S02]  /*2730*/  SHFL.DOWN P0, R93, R95, R138, R141 ;  /* 0x0800008a5f5d7389 */ /* 0x000064000000008d */
[----:B01----:R-:W-:Y:S01]  /*2740*/  ENDCOLLECTIVE ;  /* 0x000000000000791b */ /* 0x003fe20003800000 */
.L_x_1898:
[----:B------:R-:W-:-:S05]  /*2750*/  FADD.FTZ R86, R85, R86 ;  /* 0x0000005655567221 */ /* 0x000fca0000010000 */
[----:B------:R-:W-:Y:S02]  /*2760*/  MOV R95, R86 ;  /* 0x00000056005f7202 */ /* 0x000fe40000000f00 */
[----:B------:R-:W-:-:S07]  /*2770*/  MOV R88, R93 ;  /* 0x0000005d00587202 */ /* 0x000fce0000000f00 */
[----:B------:R-:W-:Y:S05]  /*2780*/  WARPSYNC.COLLECTIVE R94, `(.L_x_1899) ;  /* 0x000000005e087348 */ /* 0x000fea0003c00000 */
[----:B------:R0:W1:Y:S02]  /*2790*/  SHFL.DOWN P0, R93, R95, R138, R141 ;  /* 0x0800008a5f5d7389 */ /* 0x000064000000008d */
[----:B01----:R-:W-:Y:S01]  /*27a0*/  ENDCOLLECTIVE ;  /* 0x000000000000791b */ /* 0x003fe20003800000 */
.L_x_1899:
[----:B------:R-:W-:Y:S01]  /*27b0*/  FADD.FTZ R88, R87, R88 ;  /* 0x0000005857587221 */ /* 0x000fe20000010000 */
[----:B------:R-:W-:-:S04]  /*27c0*/  HFMA2.MMA R138, -RZ, RZ, 0, 1.1920928955078125e-07 ;  /* 0x00000002ff8a7435 */ /* 0x000fc800000001ff */
[----:B------:R-:W-:Y:S02]  /*27d0*/  MOV R95, R88 ;  /* 0x00000058005f7202 */ /* 0x000fe40000000f00 */
[----:B------:R-:W-:-:S07]  /*27e0*/  MOV R89, R93 ;  /* 0x0000005d00597202 */ /* 0x000fce0000000f00 */
[----:B------:R-:W-:Y:S05]  /*27f0*/  WARPSYNC.COLLECTIVE R94, `(.L_x_1900) ;  /* 0x000000005e087348 */ /* 0x000fea0003c00000 */
[----:B------:R0:W1:Y:S02]  /*2800*/  SHFL.DOWN P0, R93, R95, R138, R141 ;  /* 0x0800008a5f5d7389 */ /* 0x000064000000008d */
[----:B01----:R-:W-:Y:S01]  /*2810*/  ENDCOLLECTIVE ;  /* 0x000000000000791b */ /* 0x003fe20003800000 */
.L_x_1900:
[----:B------:R-:W-:-:S05]  /*2820*/  FADD.FTZ R89, R86, R89 ;  /* 0x0000005956597221 */ /* 0x000fca0000010000 */
[----:B------:R-:W-:Y:S02]  /*2830*/  MOV R95, R89 ;  /* 0x00000059005f7202 */ /* 0x000fe40000000f00 */
[----:B------:R-:W-:-:S07]  /*2840*/  MOV R91, R93 ;  /* 0x0000005d005b7202 */ /* 0x000fce0000000f00 */
[----:B------:R-:W-:Y:S05]  /*2850*/  WARPSYNC.COLLECTIVE R94, `(.L_x_1901) ;  /* 0x000000005e087348 */ /* 0x000fea0003c00000 */
[----:B------:R0:W1:Y:S02]  /*2860*/  SHFL.DOWN P0, R93, R95, R138, R141 ;  /* 0x0800008a5f5d7389 */ /* 0x000064000000008d */
[----:B01----:R-:W-:Y:S01]  /*2870*/  ENDCOLLECTIVE ;  /* 0x000000000000791b */ /* 0x003fe20003800000 */
.L_x_1901:
[----:B------:R-:W-:Y:S01]  /*2880*/  FADD.FTZ R91, R88, R91 ;  /* 0x0000005b585b7221 */ /* 0x000fe20000010000 */
[----:B------:R-:W-:-:S04]  /*2890*/  HFMA2.MMA R138, -RZ, RZ, 0, 5.9604644775390625e-08 ;  /* 0x00000001ff8a7435 */ /* 0x000fc800000001ff */
[----:B------:R-:W-:Y:S02]  /*28a0*/  MOV R95, R91 ;  /* 0x0000005b005f7202 */ /* 0x000fe40000000f00 */
[----:B------:R-:W-:-:S07]  /*28b0*/  MOV R90, R93 ;  /* 0x0000005d005a7202 */ /* 0x000fce0000000f00 */
[----:B------:R-:W-:Y:S05]  /*28c0*/  WARPSYNC.COLLECTIVE R94, `(.L_x_1902) ;  /* 0x000000005e087348 */ /* 0x000fea0003c00000 */
[----:B------:R0:W1:Y:S02]  /*28d0*/  SHFL.DOWN P0, R93, R95, R138, R141 ;  /* 0x0800008a5f5d7389 */ /* 0x000064000000008d */
[----:B01----:R-:W-:Y:S01]  /*28e0*/  ENDCOLLECTIVE ;  /* 0x000000000000791b */ /* 0x003fe20003800000 */
.L_x_1902:
[----:B------:R-:W-:-:S05]  /*28f0*/  FADD.FTZ R90, R89, R90 ;  /* 0x0000005a595a7221 */ /* 0x000fca0000010000 */
[----:B------:R-:W-:Y:S02]  /*2900*/  MOV R95, R90 ;  /* 0x0000005a005f7202 */ /* 0x000fe40000000f00 */
[----:B------:R-:W-:-:S07]  /*2910*/  MOV R92, R93 ;  /* 0x0000005d005c7202 */ /* 0x000fce0000000f00 */
[----:B------:R-:W-:Y:S05]  /*2920*/  WARPSYNC.COLLECTIVE R94, `(.L_x_1903) ;  /* 0x000000005e087348 */ /* 0x000fea0003c00000 */
[----:B------:R0:W1:Y:S02]  /*2930*/  SHFL.DOWN P0, R93, R95, R138, R141 ;  /* 0x0800008a5f5d7389 */ /* 0x000064000000008d */
[----:B01----:R-:W-:Y:S01]  /*2940*/  ENDCOLLECTIVE ;  /* 0x000000000000791b */ /* 0x003fe20003800000 */
.L_x_1903:
[----:B------:R-:W-:Y:S05]  /*2950*/  BRA `(.L_x_1904) ;  /* 0xffffffe800487947 */ /* 0x000fea000383ffff */
.L_x_1905:
        /* <DEDUP_REMOVED lines=10> */
.L_x_3004:


//--------------------- .text._ZN10layer_norm22ln_bwd_finalize_kernelINS_22Kernel_traits_finalizeILj2048E6__halfS2_fS2_fjLb0ELj1024ELj4ENS_18Kernel_traits_baseILj2048ES2_S2_fS2_fjLj1024EEEEELb0ELb1EEEvNS_9BwdParamsE --------------------------
	.section	.text._ZN10layer_norm22ln_bwd_finalize_kernelINS_22Kernel_traits_finalizeILj2048E6__halfS2_fS2_fjLb0ELj1024ELj4ENS_18Kernel_traits_baseILj2048ES2_S2_fS2_fjLj1024EEEEELb0ELb1EEEvNS_9BwdParamsE,"ax",@progbits
	.align	128
        .global         _ZN10layer_norm22ln_bwd_finalize_kernelINS_22Kernel_traits_finalizeILj2048E6__halfS2_fS2_fjLb0ELj1024ELj4ENS_18Kernel_traits_baseILj2048ES2_S2_fS2_fjLj1024EEEEELb0ELb1EEEvNS_9BwdParamsE
        .type           _ZN10layer_norm22ln_bwd_finalize_kernelINS_22Kernel_traits_finalizeILj2048E6__halfS2_fS2_fjLb0ELj1024ELj4ENS_18Kernel_traits_baseILj2048ES2_S2_fS2_fjLj1024EEEEELb0ELb1EEEvNS_9BwdParamsE,@function
        .size           _ZN10layer_norm22ln_bwd_finalize_kernelINS_22Kernel_traits_finalizeILj2048E6__halfS2_fS2_fjLb0ELj1024ELj4ENS_18Kernel_traits_baseILj2048ES2_S2_fS2_fjLj1024EEEEELb0ELb1EEEvNS_9BwdParamsE,(.L_x_3005 - _ZN10layer_norm22ln_bwd_finalize_kernelINS_22Kernel_traits_finalizeILj2048E6__halfS2_fS2_fjLb0ELj1024ELj4ENS_18Kernel_traits_baseILj2048ES2_S2_fS2_fjLj1024EEEEELb0ELb1EEEvNS_9BwdParamsE)
        .other          _ZN10layer_norm22ln_bwd_finalize_kernelINS_22Kernel_traits_finalizeILj2048E6__halfS2_fS2_fjLb0ELj1024ELj4ENS_18Kernel_traits_baseILj2048ES2_S2_fS2_fjLj1024EEEEELb0ELb1EEEvNS_9BwdParamsE,@"STO_CUDA_ENTRY STV_DEFAULT"
_ZN10layer_norm22ln_bwd_finalize_kernelINS_22Kernel_traits_finalizeILj2048E6__halfS2_fS2_fjLb0ELj1024ELj4ENS_18Kernel_traits_baseILj2048ES2_S2_fS2_fjLj1024EEEEELb0ELb1EEEvNS_9BwdParamsE:
.text._ZN10layer_norm22ln_bwd_finalize_kernelINS_22Kernel_traits_finalizeILj2048E6__halfS2_fS2_fjLb0ELj1024ELj4ENS_18Kernel_traits_baseILj2048ES2_S2_fS2_fjLj1024EEEEELb0ELb1EEEvNS_9BwdParamsE:
        /* <DEDUP_REMOVED lines=26> */
.L_x_1917:
        /* <DEDUP_REMOVED lines=31> */
.L_x_1910:
        /* <DEDUP_REMOVED lines=34> */
.L_x_1909:
[----:B------:R-:W-:Y:S05]  /*05b0*/  BSYNC B1 ;  /* 0x0000000000017941 */ /* 0x000fea0003800000 */
.L_x_1908:
        /* <DEDUP_REMOVED lines=25> */
.L_x_1912:
[----:B------:R-:W-:Y:S05]  /*0750*/  BSYNC B1 ;  /* 0x0000000000017941 */ /* 0x000fea0003800000 */
.L_x_1911:
        /* <DEDUP_REMOVED lines=12> */
.L_x_1907:
[----:B------:R-:W-:Y:S05]  /*0820*/  BSYNC B0 ;  /* 0x0000000000007941 */ /* 0x000fea0003800000 */
.L_x_1906:
        /* <DEDUP_REMOVED lines=29> */
.L_x_1928:
[----:B------:R-:W-:Y:S01]  /*0a00*/  @!P1 SHF.R.U32.HI R12, RZ, 0x3, R0 ;  /* 0x00000003ff0c9819 */ /* 0x000fe20000011600 */
[----:B----4-:R-:W-:Y:S01]  /*0a10*/  FADD.FTZ R14, R9, R14 ;  /* 0x0000000e090e7221 */ /* 0x010fe20000010000 */
[----:B---3--:R-:W-:Y:S02]  /*0a20*/  FADD.FTZ R11, R10, R11 ;  /* 0x0000000b0a0b7221 */ /* 0x008fe40000010000 */
[----:B------:R-:W-:-:S05]  /*0a30*/  @!P1 LOP3.LUT R12, R12, 0x1ffffffc, RZ, 0xc0, !PT ;  /* 0x1ffffffc0c0c9812 */ /* 0x000fca00078ec0ff */
[----:B------:R3:W-:Y:S04]  /*0a40*/  @!P1 STS [R12+UR4+0x2000], R14 ;  /* 0x0020000e0c009988 */ /* 0x0007e80008000804 */
[----:B------:R3:W-:Y:S02]  /*0a50*/  @!P1 STS [R12+UR4+0x2080], R11 ;  /* 0x0020800b0c009988 */ /* 0x0007e40008000804 */
.L_x_1913:
        /* <DEDUP_REMOVED lines=14> */
.L_x_1916:
[----:B------:R-:W-:Y:S05]  /*0b40*/  BSYNC B0 ;  /* 0x0000000000007941 */ /* 0x000fea0003800000 */
.L_x_1915:
[C---:B------:R-:W-:Y:S02]  /*0b50*/  ISETP.GT.U32.AND P1, PT, R3.reuse, -0x801, PT ;  /* 0xfffff7ff0300780c */ /* 0x040fe40003f24070 */
[----:B------:R-:W-:Y:S02]  /*0b60*/  IADD3 R3, R3, 0x800, RZ ;  /* 0x0000080003037810 */ /* 0x000fe40007ffe0ff */
[----:B------:R-:W-:-:S09]  /*0b70*/  IADD3 R4, R4, 0x400, RZ ;  /* 0x0000040004047810 */ /* 0x000fd20007ffe0ff */
[----:B------:R-:W-:Y:S05]  /*0b80*/  @P1 BRA `(.L_x_1917) ;  /* 0xfffffff400841947 */ /* 0x000fea000383ffff */
[----:B------:R-:W-:Y:S05]  /*0b90*/  EXIT ;  /* 0x000000000000794d */ /* 0x000fea0003800000 */
.L_x_1914:
[----:B------:R-:W-:Y:S01]  /*0ba0*/  HFMA2.MMA R22, -RZ, RZ, 0, 1.847743988037109375e-06 ;  /* 0x0000001fff167435 */ /* 0x000fe200000001ff */
[----:B0--3--:R-:W-:Y:S01]  /*0bb0*/  MOV R20, R10 ;  /* 0x0000000a00147202 */ /* 0x009fe20000000f00 */
[----:B------:R-:W-:Y:S01]  /*0bc0*/  IMAD.MOV.U32 R19, RZ, RZ, 0x1 ;  /* 0x00000001ff137424 */ /* 0x000fe200078e00ff */
[----:B------:R-:W-:-:S08]  /*0bd0*/  MOV R17, 0xffffffff ;  /* 0xffffffff00117802 */ /* 0x000fd00000000f00 */
[----:B-12---:R-:W-:Y:S05]  /*0be0*/  WARPSYNC.COLLECTIVE R17, `(.L_x_1918) ;  /* 0x0000000011087348 */ /* 0x006fea0003c00000 */
[----:B------:R0:W3:Y:S02]  /*0bf0*/  SHFL.BFLY P2, R18, R20, R19, R22 ;  /* 0x0c00001314127389 */ /* 0x0000e40000040016 */
[----:B0123--:R-:W-:Y:S01]  /*0c00*/  ENDCOLLECTIVE ;  /* 0x000000000000791b */ /* 0x00ffe20003800000 */
.L_x_1918:
[----:B------:R-:W-:Y:S01]  /*0c10*/  HFMA2.MMA R19, -RZ, RZ, 0, 1.1920928955078125e-07 ;  /* 0x00000002ff137435 */ /* 0x000fe200000001ff */
[----:B------:R-:W-:-:S05]  /*0c20*/  MOV R11, R18 ;  /* 0x00000012000b7202 */ /* 0x000fca0000000f00 */
[----:B------:R-:W-:-:S04]  /*0c30*/  FADD.FTZ R11, R10, R11 ;  /* 0x0000000b0a0b7221 */ /* 0x000fc80000010000 */
[----:B------:R-:W-:-:S07]  /*0c40*/  IMAD.MOV.U32 R20, RZ, RZ, R11 ;  /* 0x000000ffff147224 */ /* 0x000fce00078e000b */
[----:B------:R-:W-:Y:S05]  /*0c50*/  WARPSYNC.COLLECTIVE R17, `(.L_x_1919) ;  /* 0x0000000011087348 */ /* 0x000fea0003c00000 */
[----:B------:R0:W1:Y:S02]  /*0c60*/  SHFL.BFLY P2, R18, R20, R19, R22 ;  /* 0x0c00001314127389 */ /* 0x0000640000040016 */
[----:B01----:R-:W-:Y:S01]  /*0c70*/  ENDCOLLECTIVE ;  /* 0x000000000000791b */ /* 0x003fe20003800000 */
.L_x_1919:
[----:B------:R-:W-:Y:S01]  /*0c80*/  IMAD.MOV.U32 R19, RZ, RZ, 0x4 ;  /* 0x00000004ff137424 */ /* 0x000fe200078e00ff */
[----:B------:R-:W-:-:S05]  /*0c90*/  MOV R12, R18 ;  /* 0x00000012000c7202 */ /* 0x000fca0000000f00 */
[----:B------:R-:W-:-:S05]  /*0ca0*/  FADD.FTZ R12, R11, R12 ;  /* 0x0000000c0b0c7221 */ /* 0x000fca0000010000 */
[----:B------:R-:W-:-:S07]  /*0cb0*/  MOV R20, R12 ;  /* 0x0000000c00147202 */ /* 0x000fce0000000f00 */
[----:B------:R-:W-:Y:S05]  /*0cc0*/  WARPSYNC.COLLECTIVE R17, `(.L_x_1920) ;  /* 0x0000000011087348 */ /* 0x000fea0003c00000 */
[----:B------:R0:W1:Y:S02]  /*0cd0*/  SHFL.BFLY P2, R18, R20, R19, R22 ;  /* 0x0c00001314127389 */ /* 0x0000640000040016 */
[----:B01----:R-:W-:Y:S01]  /*0ce0*/  ENDCOLLECTIVE ;  /* 0x000000000000791b */ /* 0x003fe20003800000 */
.L_x_1920:
[----:B------:R-:W-:Y:S01]  /*0cf0*/  HFMA2.MMA R19, -RZ, RZ, 0, 4.76837158203125e-07 ;  /* 0x00000008ff137435 */ /* 0x000fe200000001ff */
[----:B------:R-:W-:-:S05]  /*0d00*/  MOV R13, R18 ;  /* 0x00000012000d7202 */ /* 0x000fca0000000f00 */
[----:B------:R-:W-:-:S05]  /*0d10*/  FADD.FTZ R13, R12, R13 ;  /* 0x0000000d0c0d7221 */ /* 0x000fca0000010000 */
[----:B------:R-:W-:-:S07]  /*0d20*/  MOV R20, R13 ;  /* 0x0000000d00147202 */ /* 0x000fce0000000f00 */
[----:B------:R-:W-:Y:S05]  /*0d30*/  WARPSYNC.COLLECTIVE R17, `(.L_x_1921) ;  /* 0x0000000011087348 */ /* 0x000fea0003c00000 */
[----:B------:R0:W1:Y:S02]  /*0d40*/  SHFL.BFLY P2, R18, R20, R19, R22 ;  /* 0x0c00001314127389 */ /* 0x0000640000040016 */
[----:B01----:R-:W-:Y:S01]  /*0d50*/  ENDCOLLECTIVE ;  /* 0x000000000000791b */ /* 0x003fe20003800000 */
.L_x_1921:
[----:B------:R-:W-:Y:S01]  /*0d60*/  HFMA2.MMA R19, -RZ, RZ, 0, 9.5367431640625e-07 ;  /* 0x00000010ff137435 */ /* 0x000fe200000001ff */
[----:B------:R-:W-:-:S04]  /*0d70*/  IMAD.MOV.U32 R10, RZ, RZ, R18 ;  /* 0x000000ffff0a7224 */ /* 0x000fc800078e0012 */
[----:B------:R-:W-:-:S05]  /*0d80*/  FADD.FTZ R10, R13, R10 ;  /* 0x0000000a0d0a7221 */ /* 0x000fca0000010000 */
[----:B------:R-:W-:-:S07]  /*0d90*/  MOV R20, R10 ;  /* 0x0000000a00147202 */ /* 0x000fce0000000f00 */
[----:B------:R-:W-:Y:S05]  /*0da0*/  WARPSYNC.COLLECTIVE R17, `(.L_x_1922) ;  /* 0x0000000011087348 */ /* 0x000fea0003c00000 */
[----:B------:R0:W1:Y:S02]  /*0db0*/  SHFL.BFLY P2, R18, R20, R19, R22 ;  /* 0x0c00001314127389 */ /* 0x0000640000040016 */
[----:B01----:R-:W-:Y:S01]  /*0dc0*/  ENDCOLLECTIVE ;  /* 0x000000000000791b */ /* 0x003fe20003800000 */
.L_x_1922:
[----:B------:R-:W-:Y:S01]  /*0dd0*/  HFMA2.MMA R19, -RZ, RZ, 0, 5.9604644775390625e-08 ;  /* 0x00000001ff137435 */ /* 0x000fe200000001ff */
[----:B------:R-:W-:Y:S01]  /*0de0*/  IMAD.MOV.U32 R20, RZ, RZ, R9 ;  /* 0x000000ffff147224 */ /* 0x000fe200078e0009 */
[----:B------:R-:W-:-:S09]  /*0df0*/  MOV R11, R18 ;  /* 0x00000012000b7202 */ /* 0x000fd20000000f00 */
[----:B------:R-:W-:Y:S05]  /*0e00*/  WARPSYNC.COLLECTIVE R17, `(.L_x_1923) ;  /* 0x0000000011087348 */ /* 0x000fea0003c00000 */
[----:B------:R0:W1:Y:S02]  /*0e10*/  SHFL.BFLY P2, R18, R20, R19, R22 ;  /* 0x0c00001314127389 */ /* 0x0000640000040016 */
[----:B01----:R-:W-:Y:S01]  /*0e20*/  ENDCOLLECTIVE ;  /* 0x000000000000791b */ /* 0x003fe20003800000 */
.L_x_1923:
[----:B------:R-:W-:Y:S01]  /*0e30*/  HFMA2.MMA R19, -RZ, RZ, 0, 1.1920928955078125e-07 ;  /* 0x00000002ff137435 */ /* 0x000fe200000001ff */
[----:B------:R-:W-:-:S05]  /*0e40*/  MOV R12, R18 ;  /* 0x00000012000c7202 */ /* 0x000fca0000000f00 */
[----:B------:R-:W-:-:S05]  /*0e50*/  FADD.FTZ R14, R9, R12 ;  /* 0x0000000c090e7221 */ /* 0x000fca0000010000 */
[----:B------:R-:W-:-:S07]  /*0e60*/  MOV R20, R14 ;  /* 0x0000000e00147202 */ /* 0x000fce0000000f00 */
[----:B------:R-:W-:Y:S05]  /*0e70*/  WARPSYNC.COLLECTIVE R17, `(.L_x_1924) ;  /* 0x0000000011087348 */ /* 0x000fea0003c00000 */
[----:B------:R0:W1:Y:S02]  /*0e80*/  SHFL.BFLY P2, R18, R20, R19, R22 ;  /* 0x0c00001314127389 */ /* 0x0000640000040016 */
[----:B01----:R-:W-:Y:S01]  /*0e90*/  ENDCOLLECTIVE ;  /* 0x000000000000791b */ /* 0x003fe20003800000 */
.L_x_1924:
[----:B------:R-:W-:Y:S01]  /*0ea0*/  HFMA2.MMA R19, -RZ, RZ, 0, 2.384185791015625e-07 ;  /* 0x00000004ff137435 */ /* 0x000fe200000001ff */
[----:B------:R-:W-:-:S04]  /*0eb0*/  IMAD.MOV.U32 R13, RZ, RZ, R18 ;  /* 0x000000ffff0d7224 */ /* 0x000fc800078e0012 */
[----:B------:R-:W-:-:S05]  /*0ec0*/  FADD.FTZ R15, R14, R13 ;  /* 0x0000000d0e0f7221 */ /* 0x000fca0000010000 */
[----:B------:R-:W-:-:S07]  /*0ed0*/  MOV R20, R15 ;  /* 0x0000000f00147202 */ /* 0x000fce0000000f00 */
[----:B------:R-:W-:Y:S05]  /*0ee0*/  WARPSYNC.COLLECTIVE R17, `(.L_x_1925) ;  /* 0x0000000011087348 */ /* 0x000fea0003c00000 */
[----:B------:R0:W1:Y:S02]  /*0ef0*/  SHFL.BFLY P2, R18, R20, R19, R22 ;  /* 0x0c00001314127389 */ /* 0x0000640000040016 */
[----:B01----:R-:W-:Y:S01]  /*0f00*/  ENDCOLLECTIVE ;  /* 0x000000000000791b */ /* 0x003fe20003800000 */
.L_x_1925:
[----:B------:R-:W-:Y:S01]  /*0f10*/  IMAD.MOV.U32 R19, RZ, RZ, 0x8 ;  /* 0x00000008ff137424 */ /* 0x000fe200078e00ff */
[----:B------:R-:W-:-:S05]  /*0f20*/  MOV R16, R18 ;  /* 0x0000001200107202 */ /* 0x000fca0000000f00 */
[----:B------:R-:W-:-:S05]  /*0f30*/  FADD.FTZ R16, R15, R16 ;  /* 0x000000100f107221 */ /* 0x000fca0000010000 */
[----:B------:R-:W-:-:S07]  /*0f40*/  MOV R20, R16 ;  /* 0x0000001000147202 */ /* 0x000fce0000000f00 */
[----:B------:R-:W-:Y:S05]  /*0f50*/  WARPSYNC.COLLECTIVE R17, `(.L_x_1926) ;  /* 0x0000000011087348 */ /* 0x000fea0003c00000 */
[----:B------:R0:W1:Y:S02]  /*0f60*/  SHFL.BFLY P2, R18, R20, R19, R22 ;  /* 0x0c00001314127389 */ /* 0x0000640000040016 */
[----:B01----:R-:W-:Y:S01]  /*0f70*/  ENDCOLLECTIVE ;  /* 0x000000000000791b */ /* 0x003fe20003800000 */
.L_x_1926:
[----:B------:R-:W-:Y:S01]  /*0f80*/  HFMA2.MMA R19, -RZ, RZ, 0, 9.5367431640625e-07 ;  /* 0x00000010ff137435 */ /* 0x000fe200000001ff */
[----:B------:R-:W-:-:S05]  /*0f90*/  MOV R9, R18 ;  /* 0x0000001200097202 */ /* 0x000fca0000000f00 */
[----:B------:R-:W-:-:S05]  /*0fa0*/  FADD.FTZ R9, R16, R9 ;  /* 0x0000000910097221 */ /* 0x000fca0000010000 */
[----:B------:R-:W-:-:S07]  /*0fb0*/  MOV R20, R9 ;  /* 0x0000000900147202 */ /* 0x000fce0000000f00 */
[----:B------:R-:W-:Y:S05]  /*0fc0*/  WARPSYNC.COLLECTIVE R17, `(.L_x_1927) ;  /* 0x0000000011087348 */ /* 0x000fea0003c00000 */
[----:B------:R0:W1:Y:S02]  /*0fd0*/  SHFL.BFLY P2, R18, R20, R19, R22 ;  /* 0x0c00001314127389 */ /* 0x0000640000040016 */
[----:B01----:R-:W-:Y:S01]  /*0fe0*/  ENDCOLLECTIVE ;  /* 0x000000000000791b */ /* 0x003fe20003800000 */
.L_x_1927:
[----:B------:R-:W-:Y:S01]  /*0ff0*/  MOV R14, R18 ;  /* 0x00000012000e7202 */ /* 0x000fe20000000f00 */
[----:B------:R-:W-:Y:S06]  /*1000*/  BRA `(.L_x_1928) ;  /* 0xfffffff8007c7947 */ /* 0x000fec000383ffff */
.L_x_1929:
        /* <DEDUP_REMOVED lines=15> */
.L_x_3005:


//--------------------- .text._ZN10layer_norm40ln_parallel_residual_bwd_finalize_kernelINS_22Kernel_traits_finalizeILj2048E6__halfS2_fS2_fjLb0ELj1024ELj4ENS_18Kernel_traits_baseILj2048ES2_S2_fS2_fjLj1024EEEEELb1EEEvNS_9BwdParamsE --------------------------
	.section	.text._ZN10layer_norm40ln_parallel_residual_bwd_finalize_kernelINS_22Kernel_traits_finalizeILj2048E6__halfS2_fS2_fjLb0ELj1024ELj4ENS_18Kernel_traits_baseILj2048ES2_S2_fS2_fjLj1024EEEEELb1EEEvNS_9BwdParamsE,"ax",@progbits
	.align	128
        .global         _ZN10layer_norm40ln_parallel_residual_bwd_finalize_kernelINS_22Kernel_traits_finalizeILj2048E6__halfS2_fS2_fjLb0ELj1024ELj4ENS_18Kernel_traits_baseILj2048ES2_S2_fS2_fjLj1024EEEEELb1EEEvNS_9BwdParamsE
        .type           _ZN10layer_norm40ln_parallel_residual_bwd_finalize_kernelINS_22Kernel_traits_finalizeILj2048E6__halfS2_fS2_fjLb0ELj1024ELj4ENS_18Kernel_traits_baseILj2048ES2_S2_fS2_fjLj1024EEEEELb1EEEvNS_9BwdParamsE,@function
        .size           _ZN10layer_norm40ln_parallel_residual_bwd_finalize_kernelINS_22Kernel_traits_finalizeILj2048E6__halfS2_fS2_fjLb0ELj1024ELj4ENS_18Kernel_traits_baseILj2048ES2_S2_fS2_fjLj1024EEEEELb1EEEvNS_9BwdParamsE,(.L_x_3006 - _ZN10layer_norm40ln_parallel_residual_bwd_finalize_kernelINS_22Kernel_traits_finalizeILj2048E6__halfS2_fS2_fjLb0ELj1024ELj4ENS_18Kernel_traits_baseILj2048ES2_S2_fS2_fjLj1024EEEEELb1EEEvNS_9BwdParamsE)
        .other          _ZN10layer_norm40ln_parallel_residual_bwd_finalize_kernelINS_22Kernel_traits_finalizeILj2048E6__halfS2_fS2_fjLb0ELj1024ELj4ENS_18Kernel_traits_baseILj2048ES2_S2_fS2_fjLj1024EEEEELb1EEEvNS_9BwdParamsE,@"STO_CUDA_ENTRY STV_DEFAULT"
_ZN10layer_norm40ln_parallel_residual_bwd_finalize_kernelINS_22Kernel_traits_finalizeILj2048E6__halfS2_fS2_fjLb0ELj1024ELj4ENS_18Kernel_traits_baseILj2048ES2_S2_fS2_fjLj1024EEEEELb1EEEvNS_9BwdParamsE:
.text._ZN10layer_norm40ln_parallel_residual_bwd_finalize_kernelINS_22Kernel_traits_finalizeILj2048E6__halfS2_fS2_fjLb0ELj1024ELj4ENS_18Kernel_traits_baseILj2048ES2_S2_fS2_fjLj1024EEEEELb1EEEvNS_9BwdParamsE:
        /* <DEDUP_REMOVED lines=23> */
.L_x_1941:
        /* <DEDUP_REMOVED lines=41> */
.L_x_1934:
        /* <DEDUP_REMOVED lines=62> */
.L_x_1933:
[----:B------:R-:W-:Y:S05]  /*07e0*/  BSYNC B1 ;  /* 0x0000000000017941 */ /* 0x000fea0003800000 */
.L_x_1932:
        /* <DEDUP_REMOVED lines=39> */
.L_x_1936:
[----:B------:R-:W-:Y:S05]  /*0a60*/  BSYNC B1 ;  /* 0x0000000000017941 */ /* 0x000fea0003800000 */
.L_x_1935:
        /* <DEDUP_REMOVED lines=20> */
.L_x_1931:
[----:B------:R-:W-:Y:S05]  /*0bb0*/  BSYNC B0 ;  /* 0x0000000000007941 */ /* 0x000fea0003800000 */
.L_x_1930:
        /* <DEDUP_REMOVED lines=54> */
.L_x_1962:
        /* <DEDUP_REMOVED lines=10> */
.L_x_1937:
        /* <DEDUP_REMOVED lines=26> */
.L_x_1940:
[----:B------:R-:W-:Y:S05]  /*1160*/  BSYNC B0 ;  /* 0x0000000000007941 */ /* 0x000fea0003800000 */
.L_x_1939:
[C---:B------:R-:W-:Y:S02]  /*1170*/  ISETP.GT.U32.AND P1, PT, R4.reuse, -0x801, PT ;  /* 0xfffff7ff0400780c */ /* 0x040fe40003f24070 */
[----:B------:R-:W-:Y:S02]  /*1180*/  IADD3 R4, R4, 0x800, RZ ;  /* 0x0000080004047810 */ /* 0x000fe40007ffe0ff */
[----:B------:R-:W-:-:S09]  /*1190*/  IADD3 R5, R5, 0x400, RZ ;  /* 0x0000040005057810 */ /* 0x000fd20007ffe0ff */
[----:B------:R-:W-:Y:S05]  /*11a0*/  @P1 BRA `(.L_x_1941) ;  /* 0xffffffec00f01947 */ /* 0x000fea000383ffff */
[----:B------:R-:W-:Y:S05]  /*11b0*/  EXIT ;  /* 0x000000000000794d */ /* 0x000fea0003800000 */
.L_x_1938:
[----:B------:R-:W-:Y:S01]  /*11c0*/  HFMA2.MMA R13, -RZ, RZ, 0, 5.9604644775390625e-08 ;  /* 0x00000001ff0d7435 */ /* 0x000fe200000001ff */
[----:B0-----:R-:W-:Y:S02]  /*11d0*/  MOV R26, R9 ;  /* 0x00000009001a7202 */ /* 0x001fe40000000f00 */
[----:B------:R-:W-:Y:S02]  /*11e0*/  MOV R12, 0x1f ;  /* 0x0000001f000c7802 */ /* 0x000fe40000000f00 */
[----:B------:R-:W-:-:S07]  /*11f0*/  MOV R11, 0xffffffff ;  /* 0xffffffff000b7802 */ /* 0x000fce0000000f00 */
[----:B-1234-:R-:W-:Y:S05]  /*1200*/  WARPSYNC.COLLECTIVE R11, `(.L_x_1942) ;  /* 0x000000000b087348 */ /* 0x01efea0003c00000 */
[----:B------:R0:W0:Y:S02]  /*1210*/  SHFL.BFLY P2, R16, R26, R13, R12 ;  /* 0x0c00000d1a107389 */ /* 0x000024000004000c */
[----:B01234-:R-:W-:Y:S01]  /*1220*/  ENDCOLLECTIVE ;  /* 0x000000000000791b */ /* 0x01ffe20003800000 */
.L_x_1942:
[----:B------:R-:W-:Y:S01]  /*1230*/  HFMA2.MMA R13, -RZ, RZ, 0, 1.1920928955078125e-07 ;  /* 0x00000002ff0d7435 */ /* 0x000fe200000001ff */
[----:B------:R-:W-:-:S05]  /*1240*/  FADD.FTZ R10, R9, R16 ;  /* 0x00000010090a7221 */ /* 0x000fca0000010000 */
[----:B------:R-:W-:-:S07]  /*1250*/  MOV R26, R10 ;  /* 0x0000000a001a7202 */ /* 0x000fce0000000f00 */
[----:B------:R-:W-:Y:S05]  /*1260*/  WARPSYNC.COLLECTIVE R11, `(.L_x_1943) ;  /* 0x000000000b087348 */ /* 0x000fea0003c00000 */
[----:B------:R0:W1:Y:S02]  /*1270*/  SHFL.BFLY P2, R16, R26, R13, R12 ;  /* 0x0c00000d1a107389 */ /* 0x000064000004000c */
[----:B01----:R-:W-:Y:S01]  /*1280*/  ENDCOLLECTIVE ;  /* 0x000000000000791b */ /* 0x003fe20003800000 */
.L_x_1943:
[----:B------:R-:W-:Y:S01]  /*1290*/  HFMA2.MMA R13, -RZ, RZ, 0, 2.384185791015625e-07 ;  /* 0x00000004ff0d7435 */ /* 0x000fe200000001ff */
[----:B------:R-:W-:-:S05]  /*12a0*/  FADD.FTZ R9, R10, R16 ;  /* 0x000000100a097221 */ /* 0x000fca0000010000 */
[----:B------:R-:W-:-:S07]  /*12b0*/  MOV R26, R9 ;  /* 0x00000009001a7202 */ /* 0x000fce0000000f00 */
[----:B------:R-:W-:Y:S05]  /*12c0*/  WARPSYNC.COLLECTIVE R11, `(.L_x_1944) ;  /* 0x000000000b087348 */ /* 0x000fea0003c00000 */
[----:B------:R0:W1:Y:S02]  /*12d0*/  SHFL.BFLY P2, R16, R26, R13, R12 ;  /* 0x0c00000d1a107389 */ /* 0x000064000004000c */
[----:B01----:R-:W-:Y:S01]  /*12e0*/  ENDCOLLECTIVE ;  /* 0x000000000000791b */ /* 0x003fe20003800000 */
.L_x_1944:
[----:B------:R-:W-:Y:S01]  /*12f0*/  HFMA2.MMA R13, -RZ, RZ, 0, 4.76837158203125e-07 ;  /* 0x00000008ff0d7435 */ /* 0x000fe200000001ff */
[----:B------:R-:W-:-:S05]  /*1300*/  FADD.FTZ R18, R9, R16 ;  /* 0x0000001009127221 */ /* 0x000fca0000010000 */
[----:B------:R-:W-:-:S07]  /*1310*/  MOV R26, R18 ;  /* 0x00000012001a7202 */ /* 0x000fce0000000f00 */
[----:B------:R-:W-:Y:S05]  /*1320*/  WARPSYNC.COLLECTIVE R11, `(.L_x_1945) ;  /* 0x000000000b087348 */ /* 0x000fea0003c00000 */
[----:B------:R0:W1:Y:S02]  /*1330*/  SHFL.BFLY P2, R16, R26, R13, R12 ;  /* 0x0c00000d1a107389 */ /* 0x000064000004000c */
[----:B01----:R-:W-:Y:S01]  /*1340*/  ENDCOLLECTIVE ;  /* 0x000000000000791b */ /* 0x003fe20003800000 */
.L_x_1945:
[----:B------:R-:W-:Y:S01]  /*1350*/  HFMA2.MMA R13, -RZ, RZ, 0, 9.5367431640625e-07 ;  /* 0x00000010ff0d7435 */ /* 0x000fe200000001ff */
[----:B------:R-:W-:-:S05]  /*1360*/  FADD.FTZ R10, R18, R16 ;  /* 0x00000010120a7221 */ /* 0x000fca0000010000 */
[----:B------:R-:W-:-:S07]  /*1370*/  MOV R26, R10 ;  /* 0x0000000a001a7202 */ /* 0x000fce0000000f00 */
[----:B------:R-:W-:Y:S05]  /*1380*/  WARPSYNC.COLLECTIVE R11, `(.L_x_1946) ;  /* 0x000000000b087348 */ /* 0x000fea0003c00000 */
[----:B------:R0:W1:Y:S02]  /*1390*/  SHFL.BFLY P2, R16, R26, R13, R12 ;  /* 0x0c00000d1a107389 */ /* 0x000064000004000c */
[----:B01----:R-:W-:Y:S01]  /*13a0*/  ENDCOLLECTIVE ;  /* 0x000000000000791b */ /* 0x003fe20003800000 */
.L_x_1946:
[----:B------:R-:W-:Y:S01]  /*13b0*/  MOV R26, R14 ;  /* 0x0000000e001a7202 */ /* 0x000fe20000000f00 */
[----:B------:R-:W-:Y:S01]  /*13c0*/  IMAD.MOV.U32 R13, RZ, RZ, 0x1 ;  /* 0x00000001ff0d7424 */ /* 0x000fe200078e00ff */
[----:B------:R-:W-:-:S07]  /*13d0*/  MOV R9, R16 ;  /* 0x0000001000097202 */ /* 0x000fce0000000f00 */
[----:B------:R-:W-:Y:S05]  /*13e0*/  WARPSYNC.COLLECTIVE R11, `(.L_x_1947) ;  /* 0x000000000b087348 */ /* 0x000fea0003c00000 */
[----:B------:R0:W1:Y:S02]  /*13f0*/  SHFL.BFLY P2, R16, R26, R13, R12 ;  /* 0x0c00000d1a107389 */ /* 0x000064000004000c */
[----:B01----:R-:W-:Y:S01]  /*1400*/  ENDCOLLECTIVE ;  /* 0x000000000000791b */ /* 0x003fe20003800000 */
.L_x_1947:
[----:B------:R-:W-:Y:S01]  /*1410*/  HFMA2.MMA R13, -RZ, RZ, 0, 1.1920928955078125e-07 ;  /* 0x00000002ff0d7435 */ /* 0x000fe200000001ff */
[----:B------:R-:W-:-:S05]  /*1420*/  MOV R15, R16 ;  /* 0x00000010000f7202 */ /* 0x000fca0000000f00 */
[----:B------:R-:W-:-:S05]  /*1430*/  FADD.FTZ R15, R14, R15 ;  /* 0x0000000f0e0f7221 */ /* 0x000fca0000010000 */
[----:B------:R-:W-:-:S07]  /*1440*/  MOV R26, R15 ;  /* 0x0000000f001a7202 */ /* 0x000fce0000000f00 */
[----:B------:R-:W-:Y:S05]  /*1450*/  WARPSYNC.COLLECTIVE R11, `(.L_x_1948) ;  /* 0x000000000b087348 */ /* 0x000fea0003c00000 */
[----:B------:R0:W1:Y:S02]  /*1460*/  SHFL.BFLY P2, R16, R26, R13, R12 ;  /* 0x0c00000d1a107389 */ /* 0x000064000004000c */
[----:B01----:R-:W-:Y:S01]  /*1470*/  ENDCOLLECTIVE ;  /* 0x000000000000791b */ /* 0x003fe20003800000 */
.L_x_1948:
[----:B------:R-:W-:Y:S01]  /*1480*/  HFMA2.MMA R13, -RZ, RZ, 0, 2.384185791015625e-07 ;  /* 0x00000004ff0d7435 */ /* 0x000fe200000001ff */
[----:B------:R-:W-:-:S05]  /*1490*/  MOV R18, R16 ;  /* 0x0000001000127202 */ /* 0x000fca0000000f00 */
[----:B------:R-:W-:-:S05]  /*14a0*/  FADD.FTZ R14, R15, R18 ;  /* 0x000000120f0e7221 */ /* 0x000fca0000010000 */
[----:B------:R-:W-:-:S07]  /*14b0*/  MOV R26, R14 ;  /* 0x0000000e001a7202 */ /* 0x000fce0000000f00 */
[----:B------:R-:W-:Y:S05]  /*14c0*/  WARPSYNC.COLLECTIVE R11, `(.L_x_1949) ;  /* 0x000000000b087348 */ /* 0x000fea0003c00000 */
[----:B------:R0:W1:Y:S02]  /*14d0*/  SHFL.BFLY P2, R16, R26, R13, R12 ;  /* 0x0c00000d1a107389 */ /* 0x000064000004000c */
[----:B01----:R-:W-:Y:S01]  /*14e0*/  ENDCOLLECTIVE ;  /* 0x000000000000791b */ /* 0x003fe20003800000 */
.L_x_1949:
[----:B------:R-:W-:Y:S01]  /*14f0*/  HFMA2.MMA R13, -RZ, RZ, 0, 4.76837158203125e-07 ;  /* 0x00000008ff0d7435 */ /* 0x000fe200000001ff */
[----:B------:R-:W-:-:S05]  /*1500*/  MOV R17, R16 ;  /* 0x0000001000117202 */ /* 0x000fca0000000f00 */
[----:B------:R-:W-:-:S05]  /*1510*/  FADD.FTZ R19, R14, R17 ;  /* 0x000000110e137221 */ /* 0x000fca0000010000 */
[----:B------:R-:W-:-:S07]  /*1520*/  MOV R26, R19 ;  /* 0x00000013001a7202 */ /* 0x000fce0000000f00 */
[----:B------:R-:W-:Y:S05]  /*1530*/  WARPSYNC.COLLECTIVE R11, `(.L_x_1950) ;  /* 0x000000000b087348 */ /* 0x000fea0003c00000 */
[----:B------:R0:W1:Y:S02]  /*1540*/  SHFL.BFLY P2, R16, R26, R13, R12 ;  /* 0x0c00000d1a107389 */ /* 0x000064000004000c */
[----:B01----:R-:W-:Y:S01]  /*1550*/  ENDCOLLECTIVE ;  /* 0x000000000000791b */ /* 0x003fe20003800000 */
.L_x_1950:
[----:B------:R-:W-:Y:S01]  /*1560*/  HFMA2.MMA R13, -RZ, RZ, 0, 9.5367431640625e-07 ;  /* 0x00000010ff0d7435 */ /* 0x000fe200000001ff */
[----:B------:R-:W-:-:S05]  /*1570*/  MOV R20, R16 ;  /* 0x0000001000147202 */ /* 0x000fca0000000f00 */
[----:B------:R-:W-:-:S05]  /*1580*/  FADD.FTZ R15, R19, R20 ;  /* 0x00000014130f7221 */ /* 0x000fca0000010000 */
[----:B------:R-:W-:-:S07]  /*1590*/  MOV R26, R15 ;  /* 0x0000000f001a7202 */ /* 0x000fce0000000f00 */
[----:B------:R-:W-:Y:S05]  /*15a0*/  WARPSYNC.COLLECTIVE R11, `(.L_x_1951) ;  /* 0x000000000b087348 */ /* 0x000fea0003c00000 */
[----:B------:R0:W1:Y:S02]  /*15b0*/  SHFL.BFLY P2, R16, R26, R13, R12 ;  /* 0x0c00000d1a107389 */ /* 0x000064000004000c */
[----:B01----:R-:W-:Y:S01]  /*15c0*/  ENDCOLLECTIVE ;  /* 0x000000000000791b */ /* 0x003fe20003800000 */
.L_x_1951:
[----:B------:R-:W-:Y:S01]  /*15d0*/  HFMA2.MMA R13, -RZ, RZ, 0, 5.9604644775390625e-08 ;  /* 0x00000001ff0d7435 */ /* 0x000fe200000001ff */
[----:B------:R-:W-:Y:S02]  /*15e0*/  MOV R26, R8 ;  /* 0x00000008001a7202 */ /* 0x000fe40000000f00 */
[----:B------:R-:W-:-:S08]  /*15f0*/  MOV R14, R16 ;  /* 0x00000010000e7202 */ /* 0x000fd00000000f00 */
[----:B------:R-:W-:Y:S05]  /*1600*/  WARPSYNC.COLLECTIVE R11, `(.L_x_1952) ;  /* 0x000000000b087348 */ /* 0x000fea0003c00000 */
[----:B------:R0:W1:Y:S02]  /*1610*/  SHFL.BFLY P2, R16, R26, R13, R12 ;  /* 0x0c00000d1a107389 */ /* 0x000064000004000c */
[----:B01----:R-:W-:Y:S01]  /*1620*/  ENDCOLLECTIVE ;  /* 0x000000000000791b */ /* 0x003fe20003800000 */
.L_x_1952:
[----:B------:R-:W-:Y:S01]  /*1630*/  HFMA2.MMA R13, -RZ, RZ, 0, 1.1920928955078125e-07 ;  /* 0x00000002ff0d7435 */ /* 0x000fe200000001ff */
[----:B------:R-:W-:-:S05]  /*1640*/  MOV R17, R16 ;  /* 0x0000001000117202 */ /* 0x000fca0000000f00 */
[----:B------:R-:W-:-:S05]  /*1650*/  FADD.FTZ R19, R8, R17 ;  /* 0x0000001108137221 */ /* 0x000fca0000010000 */
[----:B------:R-:W-:-:S07]  /*1660*/  MOV R26, R19 ;  /* 0x00000013001a7202 */ /* 0x000fce0000000f00 */
[----:B------:R-:W-:Y:S05]  /*1670*/  WARPSYNC.COLLECTIVE R11, `(.L_x_1953) ;  /* 0x000000000b087348 */ /* 0x000fea0003c00000 */
[----:B------:R0:W1:Y:S02]  /*1680*/  SHFL.BFLY P2, R16, R26, R13, R12 ;  /* 0x0c00000d1a107389 */ /* 0x000064000004000c */
[----:B01----:R-:W-:Y:S01]  /*1690*/  ENDCOLLECTIVE ;  /* 0x000000000000791b */ /* 0x003fe20003800000 */
.L_x_1953:
[----:B------:R-:W-:Y:S01]  /*16a0*/  IMAD.MOV.U32 R13, RZ, RZ, 0x4 ;  /* 0x00000004ff0d7424 */ /* 0x000fe200078e00ff */
[----:B------:R-:W-:-:S05]  /*16b0*/  MOV R20, R16 ;  /* 0x0000001000147202 */ /* 0x000fca0000000f00 */
[----:B------:R-:W-:-:S05]  /*16c0*/  FADD.FTZ R8, R19, R20 ;  /* 0x0000001413087221 */ /* 0x000fca0000010000 */
[----:B------:R-:W-:-:S07]  /*16d0*/  MOV R26, R8 ;  /* 0x00000008001a7202 */ /* 0x000fce0000000f00 */
[----:B------:R-:W-:Y:S05]  /*16e0*/  WARPSYNC.COLLECTIVE R11, `(.L_x_1954) ;  /* 0x000000000b087348 */ /* 0x000fea0003c00000 */
[----:B------:R0:W1:Y:S02]  /*16f0*/  SHFL.BFLY P2, R16, R26, R13, R12 ;  /* 0x0c00000d1a107389 */ /* 0x000064000004000c */
[----:B01----:R-:W-:Y:S01]  /*1700*/  ENDCOLLECTIVE ;  /* 0x000000000000791b */ /* 0x003fe20003800000 */
.L_x_1954:
[----:B------:R-:W-:Y:S01]  /*1710*/  HFMA2.MMA R13, -RZ, RZ, 0, 4.76837158203125e-07 ;  /* 0x00000008ff0d7435 */ /* 0x000fe200000001ff */
[----:B------:R-:W-:-:S05]  /*1720*/  MOV R21, R16 ;  /* 0x0000001000157202 */ /* 0x000fca0000000f00 */
[----:B------:R-:W-:-:S05]  /*1730*/  FADD.FTZ R21, R8, R21 ;  /* 0x0000001508157221 */ /* 0x000fca0000010000 */
[----:B------:R-:W-:-:S07]  /*1740*/  MOV R26, R21 ;  /* 0x00000015001a7202 */ /* 0x000fce0000000f00 */
[----:B------:R-:W-:Y:S05]  /*1750*/  WARPSYNC.COLLECTIVE R11, `(.L_x_1955) ;  /* 0x000000000b087348 */ /* 0x000fea0003c00000 */
[----:B------:R0:W1:Y:S02]  /*1760*/  SHFL.BFLY P2, R16, R26, R13, R12 ;  /* 0x0c00000d1a107389 */ /* 0x000064000004000c */
[----:B01----:R-:W-:Y:S01]  /*1770*/  ENDCOLLECTIVE ;  /* 0x000000000000791b */ /* 0x003fe20003800000 */
.L_x_1955:
[----:B------:R-:W-:Y:S01]  /*1780*/  HFMA2.MMA R13, -RZ, RZ, 0, 9.5367431640625e-07 ;  /* 0x00000010ff0d7435 */ /* 0x000fe200000001ff */
[----:B------:R-:W-:-:S05]  /*1790*/  MOV R22, R16 ;  /* 0x0000001000167202 */ /* 0x000fca0000000f00 */
[----:B------:R-:W-:-:S05]  /*17a0*/  FADD.FTZ R17, R21, R22 ;  /* 0x0000001615117221 */ /* 0x000fca0000010000 */
[----:B------:R-:W-:-:S07]  /*17b0*/  MOV R26, R17 ;  /* 0x00000011001a7202 */ /* 0x000fce0000000f00 */
[----:B------:R-:W-:Y:S05]  /*17c0*/  WARPSYNC.COLLECTIVE R11, `(.L_x_1956) ;  /* 0x000000000b087348 */ /* 0x000fea0003c00000 */
[----:B------:R0:W1:Y:S02]  /*17d0*/  SHFL.BFLY P2, R16, R26, R13, R12 ;  /* 0x0c00000d1a107389 */ /* 0x000064000004000c */
[----:B01----:R-:W-:Y:S01]  /*17e0*/  ENDCOLLECTIVE ;  /* 0x000000000000791b */ /* 0x003fe20003800000 */
.L_x_1956:
[----:B------:R-:W-:Y:S01]  /*17f0*/  HFMA2.MMA R13, -RZ, RZ, 0, 5.9604644775390625e-08 ;  /* 0x00000001ff0d7435 */ /* 0x000fe200000001ff */
[----:B------:R-:W-:Y:S02]  /*1800*/  MOV R26, R7 ;  /* 0x00000007001a7202 */ /* 0x000fe40000000f00 */
[----:B------:R-:W-:-:S08]  /*1810*/  MOV R8, R16 ;  /* 0x0000001000087202 */ /* 0x000fd00000000f00 */
[----:B------:R-:W-:Y:S05]  /*1820*/  WARPSYNC.COLLECTIVE R11, `(.L_x_1957) ;  /* 0x000000000b087348 */ /* 0x000fea0003c00000 */
[----:B------:R0:W1:Y:S02]  /*1830*/  SHFL.BFLY P2, R16, R26, R13, R12 ;  /* 0x0c00000d1a107389 */ /* 0x000064000004000c */
[----:B01----:R-:W-:Y:S01]  /*1840*/  ENDCOLLECTIVE ;  /* 0x000000000000791b */ /* 0x003fe20003800000 */
.L_x_1957:
[----:B------:R-:W-:Y:S01]  /*1850*/  HFMA2.MMA R13, -RZ, RZ, 0, 1.1920928955078125e-07 ;  /* 0x00000002ff0d7435 */ /* 0x000fe200000001ff */
[----:B------:R-:W-:-:S05]  /*1860*/  MOV R18, R16 ;  /* 0x0000001000127202 */ /* 0x000fca0000000f00 */
[----:B------:R-:W-:-:S05]  /*1870*/  FADD.FTZ R22, R7, R18 ;  /* 0x0000001207167221 */ /* 0x000fca0000010000 */
[----:B------:R-:W-:-:S07]  /*1880*/  MOV R26, R22 ;  /* 0x00000016001a7202 */ /* 0x000fce0000000f00 */
[----:B------:R-:W-:Y:S05]  /*1890*/  WARPSYNC.COLLECTIVE R11, `(.L_x_1958) ;  /* 0x000000000b087348 */ /* 0x000fea0003c00000 */
[----:B------:R0:W1:Y:S02]  /*18a0*/  SHFL.BFLY P2, R16, R26, R13, R12 ;  /* 0x0c00000d1a107389 */ /* 0x000064000004000c */
[----:B01----:R-:W-:Y:S01]  /*18b0*/  ENDCOLLECTIVE ;  /* 0x000000000000791b */ /* 0x003fe20003800000 */
.L_x_1958:
[----:B------:R-:W-:Y:S01]  /*18c0*/  HFMA2.MMA R13, -RZ, RZ, 0, 2.384185791015625e-07 ;  /* 0x00000004ff0d7435 */ /* 0x000fe200000001ff */
[----:B------:R-:W-:-:S05]  /*18d0*/  MOV R21, R16 ;  /* 0x0000001000157202 */ /* 0x000fca0000000f00 */
[----:B------:R-:W-:-:S05]  /*18e0*/  FADD.FTZ R7, R22, R21 ;  /* 0x0000001516077221 */ /* 0x000fca0000010000 */
[----:B------:R-:W-:-:S07]  /*18f0*/  MOV R26, R7 ;  /* 0x00000007001a7202 */ /* 0x000fce0000000f00 */
[----:B------:R-:W-:Y:S05]  /*1900*/  WARPSYNC.COLLECTIVE R11, `(.L_x_1959) ;  /* 0x000000000b087348 */ /* 0x000fea0003c00000 */
[----:B------:R0:W1:Y:S02]  /*1910*/  SHFL.BFLY P2, R16, R26, R13, R12 ;  /* 0x0c00000d1a107389 */ /* 0x000064000004000c */
[----:B01----:R-:W-:Y:S01]  /*1920*/  ENDCOLLECTIVE ;  /* 0x000000000000791b */ /* 0x003fe20003800000 */
.L_x_1959:
[----:B------:R-:W-:Y:S01]  /*1930*/  HFMA2.MMA R13, -RZ, RZ, 0, 4.76837158203125e-07 ;  /* 0x00000008ff0d7435 */ /* 0x000fe200000001ff */
[----:B------:R-:W-:-:S05]  /*1940*/  MOV R20, R16 ;  /* 0x0000001000147202 */ /* 0x000fca0000000f00 */
[----:B------:R-:W-:-:S05]  /*1950*/  FADD.FTZ R23, R7, R20 ;  /* 0x0000001407177221 */ /* 0x000fca0000010000 */
[----:B------:R-:W-:-:S07]  /*1960*/  MOV R26, R23 ;  /* 0x00000017001a7202 */ /* 0x000fce0000000f00 */
[----:B------:R-:W-:Y:S05]  /*1970*/  WARPSYNC.COLLECTIVE R11, `(.L_x_1960) ;  /* 0x000000000b087348 */ /* 0x000fea0003c00000 */
[----:B------:R0:W1:Y:S02]  /*1980*/  SHFL.BFLY P2, R16, R26, R13, R12 ;  /* 0x0c00000d1a107389 */ /* 0x000064000004000c */
[----:B01----:R-:W-:Y:S01]  /*1990*/  ENDCOLLECTIVE ;  /* 0x000000000000791b */ /* 0x003fe20003800000 */
.L_x_1960:
[----:B------:R-:W-:Y:S01]  /*19a0*/  HFMA2.MMA R13, -RZ, RZ, 0, 9.5367431640625e-07 ;  /* 0x00000010ff0d7435 */ /* 0x000fe200000001ff */
[----:B------:R-:W-:-:S05]  /*19b0*/  MOV R24, R16 ;  /* 0x0000001000187202 */ /* 0x000fca0000000f00 */
[----:B------:R-:W-:-:S05]  /*19c0*/  FADD.FTZ R24, R23, R24 ;  /* 0x0000001817187221 */ /* 0x000fca0000010000 */
[----:B------:R-:W-:-:S07]  /*19d0*/  MOV R26, R24 ;  /* 0x00000018001a7202 */ /* 0x000fce0000000f00 */
[----:B------:R-:W-:Y:S05]  /*19e0*/  WARPSYNC.COLLECTIVE R11, `(.L_x_1961) ;  /* 0x000000000b087348 */ /* 0x000fea0003c00000 */
[----:B------:R0:W1:Y:S02]  /*19f0*/  SHFL.BFLY P2, R16, R26, R13, R12 ;  /* 0x0c00000d1a107389 */ /* 0x000064000004000c */
[----:B01----:R-:W-:Y:S01]  /*1a00*/  ENDCOLLECTIVE ;  /* 0x000000000000791b */ /* 0x003fe20003800000 */
.L_x_1961:
[----:B------:R-:W-:Y:S05]  /*1a10*/  BRA `(.L_x_1962) ;  /* 0xfffffff400407947 */ /* 0x000fea000383ffff */
.L_x_1963:
        /* <DEDUP_REMOVED lines=14> */
.L_x_3006:


//--------------------- .text._ZN10layer_norm31ln_parallel_residual_bwd_kernelINS_13Kernel_traitsI6__halfS2_fS2_fjLj2048ELj1ELj1ELj4ELj16ENS_18Kernel_traits_baseILj2048ES2_S2_fS2_fjLj128EEEEELb1ELb1ELb1EEEvNS_9BwdParamsE --------------------------
	.section	.text._ZN10layer_norm31ln_parallel_residual_bwd_kernelINS_13Kernel_traitsI6__halfS2_fS2_fjLj2048ELj1ELj1ELj4ELj16ENS_18Kernel_traits_baseILj2048ES2_S2_fS2_fjLj128EEEEELb1ELb1ELb1EEEvNS_9BwdParamsE,"ax",@progbits
	.align	128
        .global         _ZN10layer_norm31ln_parallel_residual_bwd_kernelINS_13Kernel_traitsI6__halfS2_fS2_fjLj2048ELj1ELj1ELj4ELj16ENS_18Kernel_traits_baseILj2048ES2_S2_fS2_fjLj128EEEEELb1ELb1ELb1EEEvNS_9BwdParamsE
        .type           _ZN10layer_norm31ln_parallel_residual_bwd_kernelINS_13Kernel_traitsI6__halfS2_fS2_fjLj2048ELj1ELj1ELj4ELj16ENS_18Kernel_traits_baseILj2048ES2_S2_fS2_fjLj128EEEEELb1ELb1ELb1EEEvNS_9BwdParamsE,@function
        .size           _ZN10layer_norm31ln_parallel_residual_bwd_kernelINS_13Kernel_traitsI6__halfS2_fS2_fjLj2048ELj1ELj1ELj4ELj16ENS_18Kernel_traits_baseILj2048ES2_S2_fS2_fjLj128EEEEELb1ELb1ELb1EEEvNS_9BwdParamsE,(.L_x_3007 - _ZN10layer_norm31ln_parallel_residual_bwd_kernelINS_13Kernel_traitsI6__halfS2_fS2_fjLj2048ELj1ELj1ELj4ELj16ENS_18Kernel_traits_baseILj2048ES2_S2_fS2_fjLj128EEEEELb1ELb1ELb1EEEvNS_9BwdParamsE)
        .other          _ZN10layer_norm31ln_parallel_residual_bwd_kernelINS_13Kernel_traitsI6__halfS2_fS2_fjLj2048ELj1ELj1ELj4ELj16ENS_18Kernel_traits_baseILj2048ES2_S2_fS2_fjLj128EEEEELb1ELb1ELb1EEEvNS_9BwdParamsE,@"STO_CUDA_ENTRY STV_DEFAULT"
_ZN10layer_norm31ln_parallel_residual_bwd_kernelINS_13Kernel_traitsI6__halfS2_fS2_fjLj2048ELj1ELj1ELj4ELj16ENS_18Kernel_traits_baseILj2048ES2_S2_fS2_fjLj128EEEEELb1ELb1ELb1EEEvNS_9BwdParamsE:
.text._ZN10layer_norm31ln_parallel_residual_bwd_kernelINS_13Kernel_traitsI6__halfS2_fS2_fjLj2048ELj1ELj1ELj4ELj16ENS_18Kernel_traits_baseILj2048ES2_S2_fS2_fjLj128EEEEELb1ELb1ELb1EEEvNS_9BwdParamsE:
        /* <DEDUP_REMOVED lines=33> */
.L_x_1964:
        /* <DEDUP_REMOVED lines=27> */
[----:B------:R-:W-:Y:S02]  /*03c0*/  PLOP3.LUT P4, PT, PT, PT, UP0, 0x80, 0x0 ;  /* 0x000000000000781c */ /* 0x000fe40003f8f008 */
[----:B------:R-:W-:Y:S02]  /*03d0*/  CS2R R116, SRZ ;  /* 0x0000000000747805 */ /* 0x000fe4000001ff00 */
[----:B------:R-:W-:Y:S02]  /*03e0*/  CS2R R118, SRZ ;  /* 0x0000000000767805 */ /* 0x000fe4000001ff00 */
[----:B------:R-:W-:Y:S01]  /*03f0*/  LOP3.LUT R120, R70, 0x7f, RZ, 0xc0, !PT ;  /* 0x0000007f46787812 */ /* 0x000fe200078ec0ff */
[--C-:B--2---:R-:W-:Y:S02]  /*0400*/  HADD2.F32 R72, -RZ, R76.reuse.H0_H0 ;  /* 0x2000004cff487230 */ /* 0x104fe40000004100 */
[----:B------:R-:W-:-:S02]  /*0410*/  HADD2.F32 R73, -RZ, R76.H1_H1 ;  /* 0x3000004cff497230 */ /* 0x000fc40000004100 */
[--C-:B------:R-:W-:Y:S02]  /*0420*/  HADD2.F32 R74, -RZ, R77.reuse.H0_H0 ;  /* 0x2000004dff4a7230 */ /* 0x100fe40000004100 */
[----:B------:R-:W-:Y:S02]  /*0430*/  HADD2.F32 R75, -RZ, R77.H1_H1 ;  /* 0x3000004dff4b7230 */ /* 0x000fe40000004100 */
[--C-:B---3--:R-:W-:Y:S02]  /*0440*/  HADD2.F32 R80, -RZ, R84.reuse.H0_H0 ;  /* 0x20000054ff507230 */ /* 0x108fe40000004100 */
[----:B------:R-:W-:Y:S02]  /*0450*/  HADD2.F32 R81, -RZ, R84.H1_H1 ;  /* 0x30000054ff517230 */ /* 0x000fe40000004100 */
[--C-:B------:R-:W-:Y:S02]  /*0460*/  HADD2.F32 R82, -RZ, R85.reuse.H0_H0 ;  /* 0x20000055ff527230 */ /* 0x100fe40000004100 */
[----:B------:R-:W-:-:S02]  /*0470*/  HADD2.F32 R83, -RZ, R85.H1_H1 ;  /* 0x30000055ff537230 */ /* 0x000fc40000004100 */
[--C-:B------:R-:W-:Y:S02]  /*0480*/  HADD2.F32 R76, -RZ, R78.reuse.H0_H0 ;  /* 0x2000004eff4c7230 */ /* 0x100fe40000004100 */
[----:B------:R-:W-:Y:S02]  /*0490*/  HADD2.F32 R77, -RZ, R78.H1_H1 ;  /* 0x3000004eff4d7230 */ /* 0x000fe40000004100 */
[--C-:B------:R-:W-:Y:S02]  /*04a0*/  HADD2.F32 R84, -RZ, R86.reuse.H0_H0 ;  /* 0x20000056ff547230 */ /* 0x100fe40000004100 */
[----:B------:R-:W-:Y:S02]  /*04b0*/  HADD2.F32 R85, -RZ, R86.H1_H1 ;  /* 0x30000056ff557230 */ /* 0x000fe40000004100 */
[----:B------:R-:W-:Y:S02]  /*04c0*/  HADD2.F32 R78, -RZ, R79.H0_H0 ;  /* 0x2000004fff4e7230 */ /* 0x000fe40000004100 */
[----:B------:R-:W-:-:S02]  /*04d0*/  HADD2.F32 R86, -RZ, R87.H0_H0 ;  /* 0x20000057ff567230 */ /* 0x000fc40000004100 */
[----:B------:R-:W-:Y:S02]  /*04e0*/  HADD2.F32 R79, -RZ, R79.H1_H1 ;  /* 0x3000004fff4f7230 */ /* 0x000fe40000004100 */
[----:B------:R-:W-:-:S07]  /*04f0*/  HADD2.F32 R87, -RZ, R87.H1_H1 ;  /* 0x30000057ff577230 */ /* 0x000fce0000004100 */
.L_x_1967:
[----:B-1----:R-:W0:Y:S01]  /*0500*/  LDC.64 R54, c[0x0][0x250] ;  /* 0x00009400ff367b82 */ /* 0x002e220000000a00 */
        /* <DEDUP_REMOVED lines=10> */
[C---:B------:R-:W-:Y:S01]  /*05b0*/  IADD3 R121, R123.reuse, 0x80, RZ ;  /* 0x000000807b797810 */ /* 0x040fe20007ffe0ff */
[----:B------:R-:W0:Y:S03]  /*05c0*/  @P0 LDC.64 R62, c[0x0][0x2c8] ;  /* 0x0000b200ff3e0b82 */ /* 0x000e260000000a00 */
[----:B------:R-:W4:Y:S01]  /*05d0*/  LDG.E.128 R32, desc[UR4][R60.64] ;  /* 0x000000043c207981 */ /* 0x000f22000c1e1d00 */
[----:B--2---:R-:W-:-:S06]  /*05e0*/  IMAD.WIDE.U32 R36, R123, 0x10, R52 ;  /* 0x000000107b247825 */ /* 0x004fcc00078e0034 */
[----:B------:R-:W2:Y:S01]  /*05f0*/  LDG.E.128 R36, desc[UR4][R36.64] ;  /* 0x0000000424247981 */ /* 0x000ea2000c1e1d00 */
[----:B---3--:R-:W-:Y:S02]  /*0600*/  IMAD.WIDE R68, R71, 0x4, R58 ;  /* 0x0000000447447825 */ /* 0x008fe400078e023a */
[----:B------:R-:W1:Y:S03]  /*0610*/  LDC.64 R58, c[0x0][0x240] ;  /* 0x00009000ff3a7b82 */ /* 0x000e660000000a00 */
[----:B------:R-:W3:Y:S01]  /*0620*/  LDG.E R122, desc[UR4][R68.64] ;  /* 0x00000004447a7981 */ /* 0x000ee2000c1e1900 */
[----:B------:R-:W-:-:S03]  /*0630*/  IMAD.WIDE.U32 R124, R121, 0x20, R40 ;  /* 0x00000020797c7825 */ /* 0x000fc600078e0028 */
[----:B------:R0:W3:Y:S04]  /*0640*/  LDG.E.128 R40, desc[UR4][R60.64+0x10] ;  /* 0x000010043c287981 */ /* 0x0000e8000c1e1d00 */
[----:B------:R-:W3:Y:S04]  /*0650*/  LDG.E.128 R48, desc[UR4][R124.64+0x10] ;  /* 0x000010047c307981 */ /* 0x000ee8000c1e1d00 */
[----:B------:R-:W3:Y:S01]  /*0660*/  LDG.E.128 R44, desc[UR4][R124.64] ;  /* 0x000000047c2c7981 */ /* 0x000ee2000c1e1d00 */
[C---:B------:R-:W-:Y:S01]  /*0670*/  IMAD.WIDE.U32 R52, R121.reuse, 0x10, R52 ;  /* 0x0000001079347825 */ /* 0x040fe200078e0034 */
[----:B0-----:R-:W0:Y:S05]  /*0680*/  @P0 LDC.64 R60, c[0x0][0x2c8] ;  /* 0x0000b200ff3c0b82 */ /* 0x001e2a0000000a00 */
[----:B------:R-:W3:Y:S01]  /*0690*/  LDG.E.128 R52, desc[UR4][R52.64] ;  /* 0x0000000434347981 */ /* 0x000ee2000c1e1d00 */
[----:B0-----:R-:W-:-:S04]  /*06a0*/  @P0 IMAD.WIDE.U32 R68, R121, 0x20, R60 ;  /* 0x0000002079440825 */ /* 0x001fc800078e003c */
[--C-:B-1----:R-:W-:Y:S01]  /*06b0*/  IMAD.WIDE.U32 R60, R123, 0x8, R58.reuse ;  /* 0x000000087b3c7825 */ /* 0x102fe200078e003a */
[----:B------:R-:W-:Y:S01]  /*06c0*/  ISETP.NE.U32.AND P1, PT, RZ, UR12, PT ;  /* 0x0000000cff007c0c */ /* 0x000fe2000bf25070 */
[----:B------:R-:W5:Y:S02]  /*06d0*/  @P0 LDG.E.128 R12, desc[UR4][R68.64] ;  /* 0x00000004440c0981 */ /* 0x000f64000c1e1d00 */
[----:B------:R-:W-:Y:S02]  /*06e0*/  IMAD.WIDE.U32 R58, R121, 0x8, R58 ;  /* 0x00000008793a7825 */ /* 0x000fe400078e003a */
[----:B------:R-:W5:Y:S04]  /*06f0*/  LDG.E.64 R60, desc[UR4][R60.64] ;  /* 0x000000043c3c7981 */ /* 0x000f68000c1e1b00 */
[----:B------:R-:W5:Y:S01]  /*0700*/  LDG.E.64 R58, desc[UR4][R58.64] ;  /* 0x000000043a3a7981 */ /* 0x000f62000c1e1b00 */
[----:B------:R-:W-:-:S02]  /*0710*/  ISETP.NE.AND.EX P1, PT, RZ, UR13, PT, P1 ;  /* 0x0000000dff007c0c */ /* 0x000fc4000bf25310 */
[----:B------:R-:W-:Y:S01]  /*0720*/  LOP3.LUT P6, RZ, R0, 0xff, RZ, 0xc0, !PT ;  /* 0x000000ff00ff7812 */ /* 0x000fe200078cc0ff */
[----:B------:R-:W-:Y:S01]  /*0730*/  @P0 IMAD.WIDE.U32 R62, R123, 0x20, R62 ;  /* 0x000000207b3e0825 */ /* 0x000fe200078e003e */
[----:B------:R-:W5:Y:S04]  /*0740*/  @P0 LDG.E.128 R16, desc[UR4][R68.64+0x10] ;  /* 0x0000100444100981 */ /* 0x000f68000c1e1d00 */
[----:B------:R-:W5:Y:S04]  /*0750*/  @P0 LDG.E.128 R4, desc[UR4][R62.64] ;  /* 0x000000043e040981 */ /* 0x000f68000c1e1d00 */
[----:B------:R-:W5:Y:S01]  /*0760*/  @P0 LDG.E.128 R8, desc[UR4][R62.64+0x10] ;  /* 0x000010043e080981 */ /* 0x000f62000c1e1d00 */
[----:B------:R-:W0:Y:S08]  /*0770*/  @P1 LDC.64 R64, c[0x0][0x248] ;  /* 0x00009200ff401b82 */ /* 0x000e300000000a00 */
[----:B------:R-:W1:Y:S01]  /*0780*/  @P1 LDC.64 R66, c[0x0][0x248] ;  /* 0x00009200ff421b82 */ /* 0x000e620000000a00 */
        /* <DEDUP_REMOVED lines=10> */
[----:B------:R-:W-:Y:S01]  /*0830*/  FADD.FTZ R131, -R126, R33 ;  /* 0x000000217e837221 */ /* 0x000fe20000010100 */
[--C-:B--2---:R-:W-:Y:S02]  /*0840*/  HADD2.F32 R133, -RZ, R36.reuse.H0_H0 ;  /* 0x20000024ff857230 */ /* 0x104fe40000004100 */
[----:B------:R-:W-:Y:S02]  /*0850*/  HADD2.F32 R128, -RZ, R36.H1_H1 ;  /* 0x30000024ff807230 */ /* 0x000fe40000004100 */
[C---:B---3--:R-:W-:Y:S01]  /*0860*/  FMUL.FTZ R0, R122.reuse, R65 ;  /* 0x000000417a007220 */ /* 0x048fe20000410000 */
[----:B------:R-:W-:Y:S01]  /*0870*/  FMUL.FTZ R131, R122, R131 ;  /* 0x000000837a837220 */ /* 0x000fe20000410000 */
[----:B------:R-:W-:Y:S01]  /*0880*/  FADD.FTZ R102, R133, R102 ;  /* 0x0000006685667221 */ /* 0x000fe20000010000 */
[----:B------:R-:W-:Y:S01]  /*0890*/  FADD.FTZ R41, -R126, R41 ;  /* 0x000000297e297221 */ /* 0x000fe20000010100 */
[-C--:B------:R-:W-:Y:S01]  /*08a0*/  FFMA.FTZ R119, R0, R133.reuse, R119 ;  /* 0x0000008500777223 */ /* 0x080fe20000010077 */
[----:B------:R-:W-:Y:S01]  /*08b0*/  FMUL.FTZ R133, R72, R133 ;  /* 0x0000008548857220 */ /* 0x000fe20000410000 */
[----:B------:R-:W-:-:S02]  /*08c0*/  HADD2.F32 R63, -RZ, R37.H0_H0 ;  /* 0x20000025ff3f7230 */ /* 0x000fc40000004100 */
[----:B------:R-:W-:Y:S01]  /*08d0*/  FADD.FTZ R103, R128, R103 ;  /* 0x0000006780677221 */ /* 0x000fe20000010000 */
[-C--:B------:R-:W-:Y:S01]  /*08e0*/  FFMA.FTZ R118, R131, R128.reuse, R118 ;  /* 0x0000008083767223 */ /* 0x080fe20000010076 */
[----:B------:R-:W-:Y:S01]  /*08f0*/  FMUL.FTZ R68, R122, R41 ;  /* 0x000000297a447220 */ /* 0x000fe20000410000 */
[C---:B------:R-:W-:Y:S01]  /*0900*/  FADD.FTZ R127, -R126.reuse, R40 ;  /* 0x000000287e7f7221 */ /* 0x040fe20000010100 */
[----:B------:R-:W-:Y:S01]  /*0910*/  FMUL.FTZ R128, R73, R128 ;  /* 0x0000008049807220 */ /* 0x000fe20000410000 */
[----:B------:R-:W-:Y:S01]  /*0920*/  FADD.FTZ R41, RZ, R133 ;  /* 0x00000085ff297221 */ /* 0x000fe20000010000 */
[----:B------:R-:W-:Y:S01]  /*0930*/  FADD.FTZ R129, -R126, R34 ;  /* 0x000000227e817221 */ /* 0x000fe20000010100 */
[----:B------:R-:W-:Y:S01]  /*0940*/  FFMA.FTZ R40, R0, R133, RZ ;  /* 0x0000008500287223 */ /* 0x000fe200000100ff */
[----:B------:R-:W-:Y:S02]  /*0950*/  HADD2.F32 R62, -RZ, R37.H1_H1 ;  /* 0x30000025ff3e7230 */ /* 0x000fe40000004100 */
[----:B------:R-:W-:Y:S01]  /*0960*/  FMUL.FTZ R130, R74, R63 ;  /* 0x0000003f4a827220 */ /* 0x000fe20000410000 */
[----:B------:R-:W-:Y:S01]  /*0970*/  FADD.FTZ R41, R41, R128 ;  /* 0x0000008029297221 */ /* 0x000fe20000010000 */
[----:B-1----:R-:W-:Y:S01]  /*0980*/  FADD.FTZ R67, -R126, R35 ;  /* 0x000000237e437221 */ /* 0x002fe20000010100 */
[----:B------:R-:W-:Y:S01]  /*0990*/  FMUL.FTZ R129, R122, R129 ;  /* 0x000000817a817220 */ /* 0x000fe20000410000 */
[----:B------:R-:W-:Y:S01]  /*09a0*/  FFMA.FTZ R40, R131, R128, R40 ;  /* 0x0000008083287223 */ /* 0x000fe20000010028 */
[----:B------:R-:W-:-:S02]  /*09b0*/  HADD2.F32 R69, -RZ, R38.H0_H0 ;  /* 0x20000026ff457230 */ /* 0x000fc40000004100 */
[C---:B------:R-:W-:Y:S01]  /*09c0*/  FADD.FTZ R145, -R126.reuse, R48 ;  /* 0x000000307e917221 */ /* 0x040fe20000010100 */
[----:B------:R-:W-:Y:S01]  /*09d0*/  FADD.FTZ R49, -R126, R49 ;  /* 0x000000317e317221 */ /* 0x000fe20000010100 */
[----:B------:R-:W-:Y:S01]  /*09e0*/  FMUL.FTZ R125, R75, R62 ;  /* 0x0000003e4b7d7220 */ /* 0x000fe20000410000 */
[----:B------:R-:W-:Y:S01]  /*09f0*/  FADD.FTZ R48, R41, R130 ;  /* 0x0000008229307221 */ /* 0x000fe20000010000 */
[----:B------:R-:W-:Y:S01]  /*0a00*/  FMUL.FTZ R124, R122, R67 ;  /* 0x000000437a7c7220 */ /* 0x000fe20000410000 */
[----:B------:R-:W-:Y:S01]  /*0a10*/  FFMA.FTZ R41, R129, R130, R40 ;  /* 0x0000008281297223 */ /* 0x000fe20000010028 */
[----:B------:R-:W-:Y:S02]  /*0a20*/  HADD2.F32 R66, -RZ, R38.H1_H1 ;  /* 0x30000026ff427230 */ /* 0x000fe40000004100 */
        /* <DEDUP_REMOVED lines=28> */
[----:B------:R-:W-:-:S02]  /*0bf0*/  HADD2.F32 R47, -RZ, R52.H0_H0 ;  /* 0x20000034ff2f7230 */ /* 0x000fc40000004100 */
[----:B------:R-:W-:Y:S01]  /*0c00*/  FMUL.FTZ R51, R122, R139 ;  /* 0x0000008b7a337220 */ /* 0x000fe20000410000 */
[--C-:B------:R-:W-:Y:S02]  /*0c10*/  HADD2.F32 R35, -RZ, R55.reuse.H0_H0 ;  /* 0x20000037ff237230 */ /* 0x100fe40000004100 */
[----:B------:R-:W-:Y:S01]  /*0c20*/  FADD.FTZ R48, R49, R62 ;  /* 0x0000003e31307221 */ /* 0x000fe20000010000 */
[----:B------:R-:W-:Y:S02]  /*0c30*/  HADD2.F32 R34, -RZ, R55.H1_H1 ;  /* 0x30000037ff227230 */ /* 0x000fe40000004100 */
[----:B------:R-:W-:Y:S01]  /*0c40*/  FMUL.FTZ R55, R79, R64 ;  /* 0x000000404f377220 */ /* 0x000fe20000410000 */
[--C-:B------:R-:W-:Y:S02]  /*0c50*/  HADD2.F32 R37, -RZ, R54.reuse.H0_H0 ;  /* 0x20000036ff257230 */ /* 0x100fe40000004100 */
[----:B------:R-:W-:Y:S01]  /*0c60*/  FFMA.FTZ R41, R69, R62, R40 ;  /* 0x0000003e45297223 */ /* 0x000fe20000010028 */
[----:B------:R-:W-:-:S02]  /*0c70*/  HADD2.F32 R36, -RZ, R54.H1_H1 ;  /* 0x30000036ff247230 */ /* 0x000fc40000004100 */
[C---:B------:R-:W-:Y:S01]  /*0c80*/  FMUL.FTZ R54, R122.reuse, R43 ;  /* 0x0000002b7a367220 */ /* 0x040fe20000410000 */
[----:B------:R-:W-:Y:S02]  /*0c90*/  HADD2.F32 R52, -RZ, R52.H1_H1 ;  /* 0x30000034ff347230 */ /* 0x000fe40000004100 */
[----:B------:R-:W-:Y:S01]  /*0ca0*/  FADD.FTZ R100, R63, R100 ;  /* 0x000000643f647221 */ /* 0x000fe20000010000 */
[--C-:B------:R-:W-:Y:S02]  /*0cb0*/  HADD2.F32 R39, -RZ, R53.reuse.H0_H0 ;  /* 0x20000035ff277230 */ /* 0x100fe40000004100 */
[----:B------:R-:W-:Y:S01]  /*0cc0*/  FFMA.FTZ R116, R129, R63, R116 ;  /* 0x0000003f81747223 */ /* 0x000fe20000010074 */
[----:B------:R-:W-:Y:S01]  /*0cd0*/  FADD.FTZ R94, R47, R94 ;  /* 0x0000005e2f5e7221 */ /* 0x000fe20000010000 */
[----:B------:R-:W-:Y:S01]  /*0ce0*/  FFMA.FTZ R110, R51, R47, R110 ;  /* 0x0000002f336e7223 */ /* 0x000fe2000001006e */
[----:B------:R-:W-:Y:S01]  /*0cf0*/  FMUL.FTZ R63, R122, R141 ;  /* 0x0000008d7a3f7220 */ /* 0x000fe20000410000 */
[----:B------:R-:W-:Y:S01]  /*0d00*/  FMUL.FTZ R47, R80, R47 ;  /* 0x0000002f502f7220 */ /* 0x000fe20000410000 */
[----:B------:R-:W-:Y:S01]  /*0d10*/  FADD.FTZ R40, R48, R55 ;  /* 0x0000003730287221 */ /* 0x000fe20000010000 */
[----:B------:R-:W-:Y:S01]  /*0d20*/  FFMA.FTZ R48, R54, R55, R41 ;  /* 0x0000003736307223 */ /* 0x000fe20000010029 */
[----:B------:R-:W-:-:S02]  /*0d30*/  HADD2.F32 R38, -RZ, R53.H1_H1 ;  /* 0x30000035ff267230 */ /* 0x000fc40000004100 */
        /* <DEDUP_REMOVED lines=8> */
[C---:B------:R-:W-:Y:S01]  /*0dc0*/  FMUL.FTZ R50, R122.reuse, R45 ;  /* 0x0000002d7a327220 */ /* 0x040fe20000410000 */
[----:B------:R-:W-:Y:S01]  /*0dd0*/  FFMA.FTZ R39, R51, R47, R48 ;  /* 0x0000002f33277223 */ /* 0x000fe20000010030 */
[----:B------:R-:W-:Y:S01]  /*0de0*/  FMUL.FTZ R45, R122, R145 ;  /* 0x000000917a2d7220 */ /* 0x000fe20000410000 */
        /* <DEDUP_REMOVED lines=24> */
[----:B------:R-:W-:Y:S01]  /*0f70*/  SHF.R.U32.HI R32, RZ, 0x5, R70 ;  /* 0x00000005ff207819 */ /* 0x000fe20000011646 */
[----:B------:R-:W-:Y:S01]  /*0f80*/  FFMA.FTZ R36, R44, R53, R37 ;  /* 0x000000352c247223 */ /* 0x000fe20000010025 */
[----:B------:R-:W-:Y:S01]  /*0f90*/  FMUL.FTZ R42, R122, R149 ;  /* 0x000000957a2a7220 */ /* 0x000fe20000410000 */
[----:B------:R-:W-:Y:S01]  /*0fa0*/  FMUL.FTZ R49, R87, R34 ;  /* 0x0000002257317220 */ /* 0x000fe20000410000 */
[----:B------:R-:W-:Y:S01]  /*0fb0*/  LOP3.LUT R33, R32, 0x7fffffc, RZ, 0xc0, !PT ;  /* 0x07fffffc20217812 */ /* 0x000fe200078ec0ff */
        /* <DEDUP_REMOVED lines=28> */
.L_x_1978:
        /* <DEDUP_REMOVED lines=34> */
[----:B-----5:R-:W-:Y:S01]  /*13a0*/  MOV R0, R60 ;  /* 0x0000003c00007202 */ /* 0x020fe20000000f00 */
[----:B------:R-:W-:Y:S01]  /*13b0*/  FADD.FTZ R131, R128, -R131 ;  /* 0x8000008380837221 */ /* 0x000fe20000010000 */
[----:B------:R-:W-:Y:S01]  /*13c0*/  FADD.FTZ R129, R130, -R129 ;  /* 0x8000008182817221 */ /* 0x000fe20000010000 */
[----:B------:R-:W-:Y:S01]  /*13d0*/  FMUL.FTZ R35, R122, R35 ;  /* 0x000000237a237220 */ /* 0x000fe20000410000 */
[----:B------:R-:W-:Y:S01]  /*13e0*/  LOP3.LUT P3, RZ, R0, 0xff, RZ, 0xc0, !PT ;  /* 0x000000ff00ff7812 */ /* 0x000fe2000786c0ff */
[----:B------:R-:W-:Y:S01]  /*13f0*/  FMUL.FTZ R34, R122, R131 ;  /* 0x000000837a227220 */ /* 0x000fe20000410000 */
[----:B------:R-:W-:Y:S01]  /*1400*/  @P1 MOV R0, R2 ;  /* 0x0000000200001202 */ /* 0x000fe20000000f00 */
[----:B------:R-:W-:Y:S01]  /*1410*/  @P2 FADD.FTZ R35, R4, R35 ;  /* 0x0000002304232221 */ /* 0x000fe20000010000 */
[----:B------:R-:W-:Y:S01]  /*1420*/  FMUL.FTZ R37, R122, R129 ;  /* 0x000000817a257220 */ /* 0x000fe20000410000 */
[----:B------:R-:W-:Y:S01]  /*1430*/  @P2 FADD.FTZ R34, R5, R34 ;  /* 0x0000002205222221 */ /* 0x000fe20000010000 */
[----:B------:R-:W-:Y:S01]  /*1440*/  FADD.FTZ R39, R125, -R124 ;  /* 0x8000007c7d277221 */ /* 0x000fe20000010000 */
[----:B------:R-:W-:Y:S01]  /*1450*/  FMUL.FTZ R36, R35, UR16 ;  /* 0x0000001023247c20 */ /* 0x000fe20008410000 */
[----:B------:R-:W-:Y:S01]  /*1460*/  @P2 FADD.FTZ R37, R6, R37 ;  /* 0x0000002506252221 */ /* 0x000fe20000010000 */
[----:B------:R-:W-:Y:S01]  /*1470*/  FMUL.FTZ R38, R34, UR16 ;  /* 0x0000001022267c20 */ /* 0x000fe20008410000 */
[-CC-:B------:R-:W-:Y:S01]  /*1480*/  FFMA.FTZ R127, R127, R33.reuse, R32.reuse ;  /* 0x000000217f7f7223 */ /* 0x180fe20000010020 */
[-CC-:B------:R-:W-:Y:S01]  /*1490*/  FFMA.FTZ R129, R68, R33.reuse, R32.reuse ;  /* 0x0000002144817223 */ /* 0x180fe20000010020 */
[----:B------:R-:W-:Y:S01]  /*14a0*/  FSEL R40, R36, RZ, P3 ;  /* 0x000000ff24287208 */ /* 0x000fe20001800000 */
[----:B------:R-:W-:Y:S01]  /*14b0*/  FMUL.FTZ R128, R37, UR16 ;  /* 0x0000001025807c20 */ /* 0x000fe20008410000 */
[----:B------:R-:W-:Y:S01]  /*14c0*/  @P1 LOP3.LUT P3, RZ, R0, 0xff, RZ, 0xc0, !PT ;  /* 0x000000ff00ff1812 */ /* 0x000fe2000786c0ff */
[----:B------:R-:W-:Y:S01]  /*14d0*/  FADD.FTZ R127, R126, -R127 ;  /* 0x8000007f7e7f7221 */ /* 0x000fe20000010000 */
[----:B------:R-:W-:Y:S01]  /*14e0*/  FADD.FTZ R129, R66, -R129 ;  /* 0x8000008142817221 */ /* 0x000fe20000010000 */
[--C-:B------:R-:W-:Y:S01]  /*14f0*/  FFMA.FTZ R54, R54, R33, R32.reuse ;  /* 0x0000002136367223 */ /* 0x100fe20000010020 */
[----:B------:R-:W-:Y:S01]  /*1500*/  @P1 FSEL R0, R36, RZ, P3 ;  /* 0x000000ff24001208 */ /* 0x000fe20001800000 */
[----:B------:R-:W-:Y:S01]  /*1510*/  FMUL.FTZ R36, R122, R39 ;  /* 0x000000277a247220 */ /* 0x000fe20000410000 */
[----:B------:R-:W-:Y:S01]  /*1520*/  LOP3.LUT P3, RZ, R60, 0xff00, RZ, 0xc0, !PT ;  /* 0x0000ff003cff7812 */ /* 0x000fe2000786c0ff */
[----:B------:R-:W-:Y:S01]  /*1530*/  FMUL.FTZ R39, R122, R127 ;  /* 0x0000007f7a277220 */ /* 0x000fe20000410000 */
[-C--:B------:R-:W-:Y:S01]  /*1540*/  FFMA.FTZ R127, R69, R33.reuse, R32 ;  /* 0x00000021457f7223 */ /* 0x080fe20000010020 */
[----:B------:R-:W-:Y:S01]  /*1550*/  @P2 FADD.FTZ R36, R7, R36 ;  /* 0x0000002407242221 */ /* 0x000fe20000010000 */
[----:B------:R-:W-:Y:S01]  /*1560*/  FSEL R125, R38, RZ, P3 ;  /* 0x000000ff267d7208 */ /* 0x000fe20001800000 */
[----:B------:R-:W-:Y:S01]  /*1570*/  @P2 FADD.FTZ R39, R8, R39 ;  /* 0x0000002708272221 */ /* 0x000fe20000010000 */
[----:B------:R-:W-:Y:S01]  /*1580*/  @P1 LOP3.LUT P3, RZ, R2, 0xff00, RZ, 0xc0, !PT ;  /* 0x0000ff0002ff1812 */ /* 0x000fe2000786c0ff */
[----:B------:R-:W-:Y:S01]  /*1590*/  FMUL.FTZ R126, R36, UR16 ;  /* 0x00000010247e7c20 */ /* 0x000fe20008410000 */
[----:B------:R-:W-:Y:S01]  /*15a0*/  FADD.FTZ R127, R62, -R127 ;  /* 0x8000007f3e7f7221 */ /* 0x000fe20000010000 */
[----:B------:R-:W-:Y:S01]  /*15b0*/  FFMA.FTZ R63, R63, R33, R32 ;  /* 0x000000213f3f7223 */ /* 0x000fe20000010020 */
[----:B------:R-:W-:Y:S01]  /*15c0*/  @P1 FSEL R124, R38, RZ, P3 ;  /* 0x000000ff267c1208 */ /* 0x000fe20001800000 */
[----:B------:R-:W-:Y:S01]  /*15d0*/  FMUL.FTZ R38, R122, R129 ;  /* 0x000000817a267220 */ /* 0x000fe20000410000 */
[----:B------:R-:W-:Y:S01]  /*15e0*/  LOP3.LUT P3, RZ, R60, 0xff0000, RZ, 0xc0, !PT ;  /* 0x00ff00003cff7812 */ /* 0x000fe2000786c0ff */
[----:B------:R-:W-:Y:S01]  /*15f0*/  FMUL.FTZ R135, R122, R127 ;  /* 0x0000007f7a877220 */ /* 0x000fe20000410000 */
[----:B------:R-:W-:Y:S01]  /*1600*/  FADD.FTZ R129, R55, -R54 ;  /* 0x8000003637817221 */ /* 0x000fe20000010000 */
[----:B------:R-:W-:Y:S01]  /*1610*/  @P2 FADD.FTZ R38, R9, R38 ;  /* 0x0000002609262221 */ /* 0x000fe20000010000 */
[----:B------:R-:W-:Y:S01]  /*1620*/  FSEL R41, R128, RZ, P3 ;  /* 0x000000ff80297208 */ /* 0x000fe20001800000 */
[----:B------:R-:W-:Y:S01]  /*1630*/  @P2 FADD.FTZ R135, R10, R135 ;  /* 0x000000870a872221 */ /* 0x000fe20000010000 */
[----:B------:R-:W-:Y:S01]  /*1640*/  @P1 LOP3.LUT P3, RZ, R2, 0xff0000, RZ, 0xc0, !PT ;  /* 0x00ff000002ff1812 */ /* 0x000fe2000786c0ff */
[----:B------:R-:W-:Y:S01]  /*1650*/  FMUL.FTZ R134, R122, R129 ;  /* 0x000000817a867220 */ /* 0x000fe20000410000 */
[-C--:B------:R-:W-:Y:S01]  /*1660*/  FFMA.FTZ R54, R51, R33.reuse, R32 ;  /* 0x0000002133367223 */ /* 0x080fe20000010020 */
[----:B------:R-:W-:Y:S01]  /*1670*/  FADD.FTZ R63, R64, -R63 ;  /* 0x8000003f403f7221 */ /* 0x000fe20000010000 */
[----:B------:R-:W-:Y:S01]  /*1680*/  @P1 FSEL R68, R128, RZ, P3 ;  /* 0x000000ff80441208 */ /* 0x000fe20001800000 */
[----:B------:R-:W-:Y:S01]  /*1690*/  FMUL.FTZ R128, R38, UR16 ;  /* 0x0000001026807c20 */ /* 0x000fe20008410000 */
[----:B------:R-:W-:Y:S01]  /*16a0*/  LOP3.LUT P3, RZ, R60, 0xff000000, RZ, 0xc0, !PT ;  /* 0xff0000003cff7812 */ /* 0x000fe2000786c0ff */
        /* <DEDUP_REMOVED lines=10> */
[----:B------:R-:W-:Y:S01]  /*1750*/  FMUL.FTZ R137, R122, R63 ;  /* 0x0000003f7a897220 */ /* 0x000fe20000410000 */
[----:B------:R-:W-:Y:S01]  /*1760*/  LOP3.LUT P3, RZ, R61, 0xff, RZ, 0xc0, !PT ;  /* 0x000000ff3dff7812 */ /* 0x000fe2000786c0ff */
[----:B------:R-:W-:Y:S01]  /*1770*/  @P2 FADD.FTZ R47, R12, R47 ;  /* 0x0000002f0c2f2221 */ /* 0x000fe20000010000 */
[----:B------:R-:W-:Y:S01]  /*1780*/  MOV R54, R58 ;  /* 0x0000003a00367202 */ /* 0x000fe20000000f00 */
[----:B------:R-:W-:Y:S01]  /*1790*/  FMUL.FTZ R138, R122, R65 ;  /* 0x000000417a8a7220 */ /* 0x000fe20000410000 */
[----:B------:R-:W-:Y:S01]  /*17a0*/  FSEL R126, R60, RZ, P3 ;  /* 0x000000ff3c7e7208 */ /* 0x000fe20001800000 */
[----:B------:R-:W-:Y:S01]  /*17b0*/  FFMA.FTZ R46, R46, R33, R32 ;  /* 0x000000212e2e7223 */ /* 0x000fe20000010020 */
[----:B------:R-:W-:Y:S01]  /*17c0*/  @P1 LOP3.LUT P3, RZ, R3, 0xff, RZ, 0xc0, !PT ;  /* 0x000000ff03ff1812 */ /* 0x000fe2000786c0ff */
[----:B------:R-:W-:Y:S01]  /*17d0*/  @P2 FADD.FTZ R138, R13, R138 ;  /* 0x0000008a0d8a2221 */ /* 0x000fe20000010000 */
[----:B------:R-:W-:Y:S01]  /*17e0*/  @P2 FADD.FTZ R137, R14, R137 ;  /* 0x000000890e892221 */ /* 0x000fe20000010000 */
[----:B------:R-:W-:Y:S01]  /*17f0*/  FADD.FTZ R67, R67, -R46 ;  /* 0x8000002e43437221 */ /* 0x000fe20000010000 */
[----:B------:R-:W-:Y:S01]  /*1800*/  @P1 FSEL R127, R60, RZ, P3 ;  /* 0x000000ff3c7f1208 */ /* 0x000fe20001800000 */
[----:B------:R-:W-:Y:S01]  /*1810*/  FMUL.FTZ R60, R135, UR16 ;  /* 0x00000010873c7c20 */ /* 0x000fe20008410000 */
[----:B------:R-:W-:Y:S01]  /*1820*/  LOP3.LUT P3, RZ, R61, 0xff00, RZ, 0xc0, !PT ;  /* 0x0000ff003dff7812 */ /* 0x000fe2000786c0ff */
[----:B------:R-:W-:Y:S01]  /*1830*/  FMUL.FTZ R63, R138, UR16 ;  /* 0x000000108a3f7c20 */ /* 0x000fe20008410000 */
[----:B------:R-:W-:Y:S01]  /*1840*/  FMUL.FTZ R64, R137, UR16 ;  /* 0x0000001089407c20 */ /* 0x000fe20008410000 */
[----:B------:R-:W-:Y:S01]  /*1850*/  FMUL.FTZ R46, R122, R67 ;  /* 0x000000437a2e7220 */ /* 0x000fe20000410000 */
[----:B------:R-:W-:Y:S01]  /*1860*/  FSEL R55, R128, RZ, P3 ;  /* 0x000000ff80377208 */ /* 0x000fe20001800000 */
[-C--:B------:R-:W-:Y:S01]  /*1870*/  FFMA.FTZ R45, R45, R33.reuse, R32 ;  /* 0x000000212d2d7223 */ /* 0x080fe20000010020 */
[----:B------:R-:W-:Y:S01]  /*1880*/  @P1 LOP3.LUT P3, RZ, R3, 0xff00, RZ, 0xc0, !PT ;  /* 0x0000ff0003ff1812 */ /* 0x000fe2000786c0ff */
[----:B------:R-:W-:Y:S01]  /*1890*/  @P2 FADD.FTZ R46, R15, R46 ;  /* 0x0000002e0f2e2221 */ /* 0x000fe20000010000 */
[----:B------:R-:W-:Y:S01]  /*18a0*/  FFMA.FTZ R44, R44, R33, R32 ;  /* 0x000000212c2c7223 */ /* 0x000fe20000010020 */
[----:B------:R-:W-:Y:S01]  /*18b0*/  FADD.FTZ R45, R48, -R45 ;  /* 0x8000002d302d7221 */ /* 0x000fe20000010000 */
[----:B------:R-:W-:Y:S01]  /*18c0*/  @P1 FSEL R128, R128, RZ, P3 ;  /* 0x000000ff80801208 */ /* 0x000fe20001800000 */
[----:B------:R-:W-:Y:S01]  /*18d0*/  FMUL.FTZ R129, R46, UR16 ;  /* 0x000000102e817c20 */ /* 0x000fe20008410000 */
[----:B------:R-:W-:Y:S01]  /*18e0*/  LOP3.LUT P3, RZ, R61, 0xff0000, RZ, 0xc0, !PT ;  /* 0x00ff00003dff7812 */ /* 0x000fe2000786c0ff */
[----:B------:R-:W-:Y:S01]  /*18f0*/  FMUL.FTZ R45, R122, R45 ;  /* 0x0000002d7a2d7220 */ /* 0x000fe20000410000 */
[----:B------:R-:W-:Y:S01]  /*1900*/  FADD.FTZ R53, R53, -R44 ;  /* 0x8000002c35357221 */ /* 0x000fe20000010000 */
[----:B------:R-:W-:Y:S01]  /*1910*/  FFMA.FTZ R43, R43, R33, R32 ;  /* 0x000000212b2b7223 */ /* 0x000fe20000010020 */
[----:B------:R-:W-:Y:S01]  /*1920*/  FSEL R51, R60, RZ, P3 ;  /* 0x000000ff3c337208 */ /* 0x000fe20001800000 */
[----:B------:R-:W-:Y:S01]  /*1930*/  @P2 FADD.FTZ R45, R16, R45 ;  /* 0x0000002d102d2221 */ /* 0x000fe20000010000 */
[----:B------:R-:W-:Y:S01]  /*1940*/  @P1 LOP3.LUT P3, RZ, R3, 0xff0000, RZ, 0xc0, !PT ;  /* 0x00ff000003ff1812 */ /* 0x000fe2000786c0ff */
[----:B------:R-:W-:Y:S01]  /*1950*/  FMUL.FTZ R44, R122, R53 ;  /* 0x000000357a2c7220 */ /* 0x000fe20000410000 */
[----:B------:R-:W-:Y:S01]  /*1960*/  FADD.FTZ R43, R52, -R43 ;  /* 0x8000002b342b7221 */ /* 0x000fe20000010000 */
[----:B------:R-:W-:Y:S01]  /*1970*/  FMUL.FTZ R130, R45, UR16 ;  /* 0x000000102d827c20 */ /* 0x000fe20008410000 */
[----:B------:R-:W-:Y:S01]  /*1980*/  @P1 FSEL R50, R60, RZ, P3 ;  /* 0x000000ff3c321208 */ /* 0x000fe20001800000 */
[----:B------:R-:W-:Y:S01]  /*1990*/  @P2 FADD.FTZ R44, R17, R44 ;  /* 0x0000002c112c2221 */ /* 0x000fe20000010000 */
[----:B------:R-:W-:Y:S01]  /*19a0*/  LOP3.LUT P3, RZ, R61, 0xff000000, RZ, 0xc0, !PT ;  /* 0xff0000003dff7812 */ /* 0x000fe2000786c0ff */
[----:B------:R-:W-:Y:S01]  /*19b0*/  FMUL.FTZ R61, R47, UR16 ;  /* 0x000000102f3d7c20 */ /* 0x000fe20008410000 */
[----:B------:R-:W-:Y:S01]  /*19c0*/  FFMA.FTZ R32, R42, R33, R32 ;  /* 0x000000212a207223 */ /* 0x000fe20000010020 */
[----:B------:R-:W-:Y:S01]  /*19d0*/  FMUL.FTZ R131, R44, UR16 ;  /* 0x000000102c837c20 */ /* 0x000fe20008410000 */
[----:B------:R-:W-:Y:S01]  /*19e0*/  FSEL R132, R136, RZ, P3 ;  /* 0x000000ff88847208 */ /* 0x000fe20001800000 */
[----:B------:R-:W-:Y:S01]  /*19f0*/  FMUL.FTZ R43, R122, R43 ;  /* 0x0000002b7a2b7220 */ /* 0x000fe20000410000 */
[----:B------:R-:W-:Y:S01]  /*1a00*/  @P1 LOP3.LUT P3, RZ, R3, 0xff000000, RZ, 0xc0, !PT ;  /* 0xff00000003ff1812 */ /* 0x000fe2000786c0ff */
[----:B------:R-:W-:Y:S01]  /*1a10*/  FADD.FTZ R49, R49, -R32 ;  /* 0x8000002031317221 */ /* 0x000fe20000010000 */
[----:B------:R-:W-:Y:S01]  /*1a20*/  @P1 F2FP.F16.F32.PACK_AB R0, RZ, R0 ;  /* 0x00000000ff00123e */ /* 0x000fe200000000ff */
[----:B------:R-:W-:Y:S01]  /*1a30*/  @P2 FADD.FTZ R43, R18, R43 ;  /* 0x0000002b122b2221 */ /* 0x000fe20000010000 */
[----:B------:R-:W-:Y:S01]  /*1a40*/  @P1 FSEL R136, R136, RZ, P3 ;  /* 0x000000ff88881208 */ /* 0x000fe20001800000 */
[----:B------:R-:W-:Y:S01]  /*1a50*/  FMUL.FTZ R52, R122, R49 ;  /* 0x000000317a347220 */ /* 0x000fe20000410000 */
[----:B------:R-:W-:Y:S01]  /*1a60*/  LOP3.LUT P3, RZ, R54, 0xff, RZ, 0xc0, !PT ;  /* 0x000000ff36ff7812 */ /* 0x000fe2000786c0ff */
[----:B------:R-:W-:Y:S01]  /*1a70*/  FMUL.FTZ R33, R43, UR16 ;  /* 0x000000102b217c20 */ /* 0x000fe20008410000 */
[----:B------:R-:W-:Y:S01]  /*1a80*/  @P1 MOV R54, R56 ;  /* 0x0000003800361202 */ /* 0x000fe20000000f00 */
[----:B------:R-:W-:Y:S01]  /*1a90*/  @P2 FADD.FTZ R52, R19, R52 ;  /* 0x0000003413342221 */ /* 0x000fe20000010000 */
[----:B------:R-:W-:-:S02]  /*1aa0*/  FSEL R60, R61, RZ, P3 ;  /* 0x000000ff3d3c7208 */ /* 0x000fc40001800000 */
[----:B------:R-:W-:Y:S02]  /*1ab0*/  @P1 LOP3.LUT P3, RZ, R54, 0xff, RZ, 0xc0, !PT ;  /* 0x000000ff36ff1812 */ /* 0x000fe4000786c0ff */
[----:B------:R-:W-:Y:S02]  /*1ac0*/  ISETP.NE.U32.AND P2, PT, RZ, UR14, PT ;  /* 0x0000000eff007c0c */ /* 0x000fe4000bf45070 */
[----:B------:R-:W-:Y:S02]  /*1ad0*/  @P1 FSEL R54, R61, RZ, P3 ;  /* 0x000000ff3d361208 */ /* 0x000fe40001800000 */
[----:B------:R-:W-:Y:S02]  /*1ae0*/  LOP3.LUT P3, RZ, R58, 0xff00, RZ, 0xc0, !PT ;  /* 0x0000ff003aff7812 */ /* 0x000fe4000786c0ff */
[----:B------:R-:W-:Y:S02]  /*1af0*/  ISETP.NE.AND.EX P2, PT, RZ, UR15, PT, P2 ;  /* 0x0000000fff007c0c */ /* 0x000fe4000bf45320 */
[----:B------:R-:W-:-:S02]  /*1b00*/  FSEL R61, R63, RZ, P3 ;  /* 0x000000ff3f3d7208 */ /* 0x000fc40001800000 */
[----:B------:R-:W-:Y:S02]  /*1b10*/  @P1 LOP3.LUT P3, RZ, R56, 0xff00, RZ, 0xc0, !PT ;  /* 0x0000ff0038ff1812 */ /* 0x000fe4000786c0ff */
[----:B------:R-:W-:Y:S02]  /*1b20*/  @P1 PRMT R28, R0, 0x7610, R28 ;  /* 0x00007610001c1816 */ /* 0x000fe4000000001c */
[----:B------:R-:W-:Y:S02]  /*1b30*/  @P1 FSEL R63, R63, RZ, P3 ;  /* 0x000000ff3f3f1208 */ /* 0x000fe40001800000 */
[----:B------:R-:W-:Y:S02]  /*1b40*/  LOP3.LUT P3, RZ, R58, 0xff0000, RZ, 0xc0, !PT ;  /* 0x00ff00003aff7812 */ /* 0x000fe4000786c0ff */
[----:B------:R-:W-:Y:S01]  /*1b50*/  F2FP.F16.F32.PACK_AB R42, R55, R126 ;  /* 0x0000007e372a723e */ /* 0x000fe200000000ff */
[----:B------:R-:W0:Y:S01]  /*1b60*/  @P2 LDC.64 R48, c[0x0][0x308] ;  /* 0x0000c200ff302b82 */ /* 0x000e220000000a00 */
[----:B------:R-:W-:-:S02]  /*1b70*/  FSEL R62, R64, RZ, P3 ;  /* 0x000000ff403e7208 */ /* 0x000fc40001800000 */
[----:B------:R-:W-:Y:S02]  /*1b80*/  @P1 LOP3.LUT P3, RZ, R56, 0xff0000, RZ, 0xc0, !PT ;  /* 0x00ff000038ff1812 */ /* 0x000fe4000786c0ff */
[----:B------:R-:W-:Y:S02]  /*1b90*/  @P1 F2FP.F16.F32.PACK_AB R0, RZ, R54 ;  /* 0x00000036ff00123e */ /* 0x000fe400000000ff */
[----:B------:R-:W-:Y:S01]  /*1ba0*/  @P1 FSEL R64, R64, RZ, P3 ;  /* 0x000000ff40401208 */ /* 0x000fe20001800000 */
[----:B------:R-:W1:Y:S01]  /*1bb0*/  @P1 LDC.64 R54, c[0x0][0x300] ;  /* 0x0000c000ff361b82 */ /* 0x000e620000000a00 */
[----:B------:R-:W-:Y:S02]  /*1bc0*/  LOP3.LUT P3, RZ, R58, 0xff000000, RZ, 0xc0, !PT ;  /* 0xff0000003aff7812 */ /* 0x000fe4000786c0ff */
[----:B------:R-:W-:Y:S02]  /*1bd0*/  @P1 F2FP.F16.F32.PACK_AB R68, RZ, R68 ;  /* 0x00000044ff44123e */ /* 0x000fe400000000ff */
[----:B------:R-:W-:-:S02]  /*1be0*/  FSEL R65, R129, RZ, P3 ;  /* 0x000000ff81417208 */ /* 0x000fc40001800000 */
[----:B------:R-:W-:Y:S02]  /*1bf0*/  @P1 LOP3.LUT P3, RZ, R56, 0xff000000, RZ, 0xc0, !PT ;  /* 0xff00000038ff1812 */ /* 0x000fe4000786c0ff */
[----:B------:R-:W-:Y:S02]  /*1c00*/  @P1 F2FP.F16.F32.PACK_AB R127, RZ, R127 ;  /* 0x0000007fff7f123e */ /* 0x000fe400000000ff */
[----:B------:R-:W-:Y:S02]  /*1c10*/  @P1 FSEL R129, R129, RZ, P3 ;  /* 0x000000ff81811208 */ /* 0x000fe40001800000 */
[----:B------:R-:W-:Y:S02]  /*1c20*/  LOP3.LUT P3, RZ, R59, 0xff, RZ, 0xc0, !PT ;  /* 0x000000ff3bff7812 */ /* 0x000fe4000786c0ff */
[----:B------:R-:W-:Y:S01]  /*1c30*/  @P1 F2FP.F16.F32.PACK_AB R50, RZ, R50 ;  /* 0x00000032ff32123e */ /* 0x000fe200000000ff */
[----:B0-----:R-:W-:Y:S01]  /*1c40*/  @P2 IMAD.WIDE.U32 R48, R123, 0x20, R48 ;  /* 0x000000207b302825 */ /* 0x001fe200078e0030 */
[----:B------:R-:W-:-:S02]  /*1c50*/  FSEL R58, R130, RZ, P3 ;  /* 0x000000ff823a7208 */ /* 0x000fc40001800000 */
[----:B------:R-:W-:Y:S02]  /*1c60*/  @P1 LOP3.LUT P3, RZ, R57, 0xff, RZ, 0xc0, !PT ;  /* 0x000000ff39ff1812 */ /* 0x000fe4000786c0ff */
[----:B------:R-:W-:Y:S02]  /*1c70*/  @P1 F2FP.F16.F32.PACK_AB R124, RZ, R124 ;  /* 0x0000007cff7c123e */ /* 0x000fe400000000ff */
[----:B------:R-:W-:Y:S01]  /*1c80*/  @P1 FSEL R130, R130, RZ, P3 ;  /* 0x000000ff82821208 */ /* 0x000fe20001800000 */
[----:B-1----:R-:W-:Y:S01]  /*1c90*/  @P1 IMAD.WIDE.U32 R54, R121, 0x10, R54 ;  /* 0x0000001079361825 */ /* 0x002fe200078e0036 */
        /* <DEDUP_REMOVED lines=10> */
[----:B------:R-:W-:Y:S02]  /*1d40*/  F2FP.F16.F32.PACK_AB R41, R66, R41 ;  /* 0x000000294229723e */ /* 0x000fe400000000ff */
[----:B------:R-:W-:Y:S02]  /*1d50*/  @P1 FSEL R122, R33, RZ, P3 ;  /* 0x000000ff217a1208 */ /* 0x000fe40001800000 */
[----:B------:R-:W-:Y:S02]  /*1d60*/  ISETP.NE.U32.AND P3, PT, RZ, UR14, PT ;  /* 0x0000000eff007c0c */ /* 0x000fe4000bf65070 */
[----:B------:R-:W-:Y:S02]  /*1d70*/  @P1 PRMT R29, R68, 0x7610, R29 ;  /* 0x00007610441d1816 */ /* 0x000fe4000000001d */
[----:B------:R-:W-:-:S02]  /*1d80*/  ISETP.NE.AND.EX P3, PT, RZ, UR15, PT, P3 ;  /* 0x0000000fff007c0c */ /* 0x000fc4000bf65330 */
[----:B------:R-:W-:Y:S02]  /*1d90*/  @P1 PRMT R30, R127, 0x7610, R30 ;  /* 0x000076107f1e1816 */ /* 0x000fe4000000001e */
[----:B------:R-:W-:Y:S02]  /*1da0*/  SEL R32, R35, R20, P3 ;  /* 0x0000001423207207 */ /* 0x000fe40001800000 */
[----:B------:R-:W-:Y:S02]  /*1db0*/  SEL R33, R34, R21, P3 ;  /* 0x0000001522217207 */ /* 0x000fe40001800000 */
[----:B------:R-:W-:Y:S02]  /*1dc0*/  SEL R34, R37, R22, P3 ;  /* 0x0000001625227207 */ /* 0x000fe40001800000 */
[----:B------:R-:W-:Y:S02]  /*1dd0*/  SEL R35, R36, R23, P3 ;  /* 0x0000001724237207 */ /* 0x000fe40001800000 */
[----:B------:R-:W-:-:S02]  /*1de0*/  SEL R36, R39, R24, P3 ;  /* 0x0000001827247207 */ /* 0x000fc40001800000 */
[-C--:B------:R-:W-:Y:S01]  /*1df0*/  SEL R37, R38, R25.reuse, P3 ;  /* 0x0000001926257207 */ /* 0x080fe20001800000 */
[----:B------:R0:W-:Y:S01]  /*1e00*/  @P2 STG.E.128 desc[UR4][R48.64], R32 ;  /* 0x0000002030002986 */ /* 0x0001e2000c101d04 */
[----:B------:R-:W-:Y:S02]  /*1e10*/  SEL R24, R45, R24, P3 ;  /* 0x000000182d187207 */ /* 0x000fe40001800000 */
[----:B------:R-:W-:Y:S02]  /*1e20*/  SEL R25, R44, R25, P3 ;  /* 0x000000192c197207 */ /* 0x000fe40001800000 */
[----:B------:R-:W-:Y:S01]  /*1e30*/  SEL R20, R47, R20, P3 ;  /* 0x000000142f147207 */ /* 0x000fe20001800000 */
[----:B------:R-:W1:Y:S01]  /*1e40*/  LDC.64 R44, c[0x0][0x2f8] ;  /* 0x0000be00ff2c7b82 */ /* 0x000e620000000a00 */
[----:B------:R-:W-:Y:S02]  /*1e50*/  SEL R23, R46, R23, P3 ;  /* 0x000000172e177207 */ /* 0x000fe40001800000 */
[----:B------:R-:W-:-:S02]  /*1e60*/  SEL R38, R135, R26, P3 ;  /* 0x0000001a87267207 */ /* 0x000fc40001800000 */
[----:B------:R-:W-:Y:S02]  /*1e70*/  SEL R39, R134, R27, P3 ;  /* 0x0000001b86277207 */ /* 0x000fe40001800000 */
[----:B------:R-:W-:Y:S01]  /*1e80*/  SEL R21, R138, R21, P3 ;  /* 0x000000158a157207 */ /* 0x000fe20001800000 */
[----:B------:R-:W2:Y:S01]  /*1e90*/  @P1 LDC.64 R46, c[0x0][0x300] ;  /* 0x0000c000ff2e1b82 */ /* 0x000ea20000000a00 */
[----:B------:R-:W-:Y:S01]  /*1ea0*/  SEL R22, R137, R22, P3 ;  /* 0x0000001689167207 */ /* 0x000fe20001800000 */
[----:B------:R3:W-:Y:S01]  /*1eb0*/  @P2 STG.E.128 desc[UR4][R48.64+0x10], R36 ;  /* 0x0000102430002986 */ /* 0x0007e2000c101d04 */
[----:B------:R-:W-:Y:S02]  /*1ec0*/  SEL R26, R43, R26, P3 ;  /* 0x0000001a2b1a7207 */ /* 0x000fe40001800000 */
[C---:B------:R-:W-:Y:S02]  /*1ed0*/  SEL R27, R52.reuse, R27, P3 ;  /* 0x0000001b341b7207 */ /* 0x040fe40001800000 */
[----:B------:R-:W-:Y:S01]  /*1ee0*/  LOP3.LUT P3, RZ, R59, 0xff000000, RZ, 0xc0, !PT ;  /* 0xff0000003bff7812 */ /* 0x000fe2000786c0ff */
[----:B------:R-:W-:Y:S01]  /*1ef0*/  FMUL.FTZ R59, R52, UR16 ;  /* 0x00000010343b7c20 */ /* 0x000fe20008410000 */
[----:B------:R-:W-:Y:S01]  /*1f00*/  @P1 PRMT R31, R50, 0x7610, R31 ;  /* 0x00007610321f1816 */ /* 0x000fe2000000001f */
[----:B------:R-:W4:Y:S01]  /*1f10*/  @P2 LDC.64 R52, c[0x0][0x308] ;  /* 0x0000c200ff342b82 */ /* 0x000f220000000a00 */
[----:B------:R-:W-:-:S02]  /*1f20*/  F2FP.F16.F32.PACK_AB R43, R132, R51 ;  /* 0x00000033842b723e */ /* 0x000fc400000000ff */
[----:B------:R-:W-:Y:S02]  /*1f30*/  FSEL R66, R59, RZ, P3 ;  /* 0x000000ff3b427208 */ /* 0x000fe40001800000 */
[----:B------:R-:W-:Y:S01]  /*1f40*/  @P1 LOP3.LUT P3, RZ, R57, 0xff000000, RZ, 0xc0, !PT ;  /* 0xff00000039ff1812 */ /* 0x000fe2000786c0ff */
[----:B-1----:R-:W-:Y:S01]  /*1f50*/  IMAD.WIDE.U32 R50, R123, 0x10, R44 ;  /* 0x000000107b327825 */ /* 0x002fe200078e002c */
[----:B------:R-:W-:Y:S02]  /*1f60*/  F2FP.F16.F32.PACK_AB R40, R125, R40 ;  /* 0x000000287d28723e */ /* 0x000fe400000000ff */
[----:B------:R-:W-:Y:S01]  /*1f70*/  @P1 PRMT R28, R28, 0x5410, R124 ;  /* 0x000054101c1c1816 */ /* 0x000fe2000000007c */
[----:B------:R-:W-:Y:S01]  /*1f80*/  IMAD.WIDE.U32 R44, R121, 0x10, R44 ;  /* 0x00000010792c7825 */ /* 0x000fe200078e002c */
[----:B------:R-:W-:Y:S01]  /*1f90*/  @P1 PRMT R29, R29, 0x5410, R69 ;  /* 0x000054101d1d1816 */ /* 0x000fe20000000045 */
[----:B------:R-:W-:Y:S01]  /*1fa0*/  STG.E.128 desc[UR4][R50.64], R40 ;  /* 0x0000002832007986 */ /* 0x000fe2000c101d04 */
[----:B------:R-:W-:Y:S01]  /*1fb0*/  @P1 PRMT R30, R30, 0x5410, R128 ;  /* 0x000054101e1e1816 */ /* 0x000fe20000000080 */
[----:B--2---:R-:W-:Y:S01]  /*1fc0*/  @P1 IMAD.WIDE.U32 R46, R123, 0x10, R46 ;  /* 0x000000107b2e1825 */ /* 0x004fe200078e002e */
[----:B------:R-:W-:-:S02]  /*1fd0*/  @P1 PRMT R31, R31, 0x5410, R136 ;  /* 0x000054101f1f1816 */ /* 0x000fc40000000088 */
[----:B------:R-:W-:Y:S02]  /*1fe0*/  @P1 F2FP.F16.F32.PACK_AB R64, RZ, R64 ;  /* 0x00000040ff40123e */ /* 0x000fe400000000ff */
[----:B0-----:R-:W-:Y:S01]  /*1ff0*/  @P1 FSEL R32, R59, RZ, P3 ;  /* 0x000000ff3b201208 */ /* 0x001fe20001800000 */
[----:B------:R0:W-:Y:S01]  /*2000*/  @P1 STG.E.128 desc[UR4][R46.64], R28 ;  /* 0x0000001c2e001986 */ /* 0x0001e2000c101d04 */
[----:B------:R-:W-:Y:S02]  /*2010*/  @P1 F2FP.F16.F32.PACK_AB R130, RZ, R130 ;  /* 0x00000082ff82123e */ /* 0x000fe400000000ff */
[----:B------:R-:W-:Y:S01]  /*2020*/  @P1 F2FP.F16.F32.PACK_AB R122, RZ, R122 ;  /* 0x0000007aff7a123e */ /* 0x000fe200000000ff */
[----:B----4-:R-:W-:Y:S01]  /*2030*/  @P2 IMAD.WIDE.U32 R52, R121, 0x20, R52 ;  /* 0x0000002079342825 */ /* 0x010fe200078e0034 */
[----:B------:R-:W-:Y:S02]  /*2040*/  @P1 F2FP.F16.F32.PACK_AB R63, RZ, R63 ;  /* 0x0000003fff3f123e */ /* 0x000fe400000000ff */
[----:B------:R-:W-:-:S02]  /*2050*/  @P1 F2FP.F16.F32.PACK_AB R129, RZ, R129 ;  /* 0x00000081ff81123e */ /* 0x000fc400000000ff */
[----:B------:R-:W-:Y:S01]  /*2060*/  @P1 F2FP.F16.F32.PACK_AB R131, RZ, R131 ;  /* 0x00000083ff83123e */ /* 0x000fe200000000ff */
[----:B------:R1:W-:Y:S01]  /*2070*/  @P2 STG.E.128 desc[UR4][R52.64], R20 ;  /* 0x0000001434002986 */ /* 0x0003e2000c101d04 */
[----:B---3--:R-:W-:Y:S02]  /*2080*/  @P1 F2FP.F16.F32.PACK_AB R36, RZ, R32 ;  /* 0x00000020ff24123e */ /* 0x008fe400000000ff */
[----:B------:R-:W-:Y:S01]  /*2090*/  F2FP.F16.F32.PACK_AB R35, R66, R133 ;  /* 0x000000854223723e */ /* 0x000fe200000000ff */
[----:B------:R1:W-:Y:S01]  /*20a0*/  @P2 STG.E.128 desc[UR4][R52.64+0x10], R24 ;  /* 0x0000101834002986 */ /* 0x0003e2000c101d04 */
[----:B------:R-:W-:Y:S02]  /*20b0*/  F2FP.F16.F32.PACK_AB R34, R67, R58 ;  /* 0x0000003a4322723e */ /* 0x000fe400000000ff */
[----:B------:R-:W-:Y:S02]  /*20c0*/  F2FP.F16.F32.PACK_AB R33, R65, R62 ;  /* 0x0000003e4121723e */ /* 0x000fe400000000ff */
[----:B0-----:R-:W-:-:S02]  /*20d0*/  @P1 PRMT R28, R0, 0x7610, R28 ;  /* 0x00007610001c1816 */ /* 0x001fc4000000001c */
[----:B------:R-:W-:Y:S02]  /*20e0*/  @P1 PRMT R29, R64, 0x7610, R29 ;  /* 0x00007610401d1816 */ /* 0x000fe4000000001d */
[----:B------:R-:W-:Y:S02]  /*20f0*/  @P1 PRMT R30, R130, 0x7610, R30 ;  /* 0x00007610821e1816 */ /* 0x000fe4000000001e */
[----:B------:R-:W-:Y:S02]  /*2100*/  @P1 PRMT R31, R122, 0x7610, R31 ;  /* 0x000076107a1f1816 */ /* 0x000fe4000000001f */
        /* <DEDUP_REMOVED lines=18> */
[----:B-1----:R-:W-:Y:S02]  /*2230*/  MOV R20, R98 ;  /* 0x0000006200147202 */ /* 0x002fe40000000f00 */
        /* <DEDUP_REMOVED lines=22> */
.L_x_1965:
        /* <DEDUP_REMOVED lines=19> */
.L_x_1966:
[----:B------:R-:W-:Y:S01]  /*24d0*/  HFMA2.MMA R136, -RZ, RZ, 0, 9.5367431640625e-07 ;  /* 0x00000010ff887435 */ /* 0x000fe200000001ff */
[----:B------:R-:W-:Y:S02]  /*24e0*/  MOV R135, R38 ;  /* 0x0000002600877202 */ /* 0x000fe40000000f00 */
[----:B------:R-:W-:Y:S02]  /*24f0*/  MOV R137, 0x1f ;  /* 0x0000001f00897802 */ /* 0x000fe40000000f00 */
[----:B------:R-:W-:-:S07]  /*2500*/  MOV R132, 0xffffffff ;  /* 0xffffffff00847802 */ /* 0x000fce0000000f00 */
[----:B-----5:R-:W-:Y:S05]  /*2510*/  WARPSYNC.COLLECTIVE R132, `(.L_x_1968) ;  /* 0x0000000084087348 */ /* 0x020fea0003c00000 */
[----:B------:R0:W1:Y:S02]  /*2520*/  SHFL.DOWN P3, R134, R135, R136, R137 ;  /* 0x0800008887867389 */ /* 0x0000640000060089 */
[----:B01---5:R-:W-:Y:S01]  /*2530*/  ENDCOLLECTIVE ;  /* 0x000000000000791b */ /* 0x023fe20003800000 */
.L_x_1968:
[----:B------:R-:W-:Y:S02]  /*2540*/  MOV R135, R36 ;  /* 0x0000002400877202 */ /* 0x000fe40000000f00 */
[----:B------:R-:W-:-:S07]  /*2550*/  MOV R35, R134 ;  /* 0x0000008600237202 */ /* 0x000fce0000000f00 */
[----:B------:R-:W-:Y:S05]  /*2560*/  WARPSYNC.COLLECTIVE R132, `(.L_x_1969) ;  /* 0x0000000084087348 */ /* 0x000fea0003c00000 */
[----:B------:R0:W1:Y:S02]  /*2570*/  SHFL.DOWN P3, R134, R135, R136, R137 ;  /* 0x0800008887867389 */ /* 0x0000640000060089 */
[----:B01----:R-:W-:Y:S01]  /*2580*/  ENDCOLLECTIVE ;  /* 0x000000000000791b */ /* 0x003fe20003800000 */
.L_x_1969:
[----:B------:R-:W-:Y:S01]  /*2590*/  FADD.FTZ R35, R38, R35 ;  /* 0x0000002326237221 */ /* 0x000fe20000010000 */
[----:B------:R-:W-:-:S04]  /*25a0*/  HFMA2.MMA R136, -RZ, RZ, 0, 4.76837158203125e-07 ;  /* 0x00000008ff887435 */ /* 0x000fc800000001ff */
[----:B------:R-:W-:Y:S02]  /*25b0*/  MOV R135, R35 ;  /* 0x0000002300877202 */ /* 0x000fe40000000f00 */
[----:B------:R-:W-:-:S07]  /*25c0*/  MOV R37, R134 ;  /* 0x0000008600257202 */ /* 0x000fce0000000f00 */
[----:B------:R-:W-:Y:S05]  /*25d0*/  WARPSYNC.COLLECTIVE R132, `(.L_x_1970) ;  /* 0x0000000084087348 */ /* 0x000fea0003c00000 */
[----:B------:R0:W1:Y:S02]  /*25e0*/  SHFL.DOWN P3, R134, R135, R136, R137 ;  /* 0x0800008887867389 */ /* 0x0000640000060089 */
[----:B01----:R-:W-:Y:S01]  /*25f0*/  ENDCOLLECTIVE ;  /* 0x000000000000791b */ /* 0x003fe20003800000 */
.L_x_1970:
[----:B------:R-:W-:-:S05]  /*2600*/  FADD.FTZ R37, R36, R37 ;  /* 0x0000002524257221 */ /* 0x000fca0000010000 */
[----:B------:R-:W-:Y:S02]  /*2610*/  MOV R135, R37 ;  /* 0x0000002500877202 */ /* 0x000fe40000000f00 */
[----:B------:R-:W-:-:S07]  /*2620*/  MOV R34, R134 ;  /* 0x0000008600227202 */ /* 0x000fce0000000f00 */
[----:B------:R-:W-:Y:S05]  /*2630*/  WARPSYNC.COLLECTIVE R132, `(.L_x_1971) ;  /* 0x0000000084087348 */ /* 0x000fea0003c00000 */
[----:B------:R0:W1:Y:S02]  /*2640*/  SHFL.DOWN P3, R134, R135, R136, R137 ;  /* 0x0800008887867389 */ /* 0x0000640000060089 */
[----:B01----:R-:W-:Y:S01]  /*2650*/  ENDCOLLECTIVE ;  /* 0x000000000000791b */ /* 0x003fe20003800000 */
.L_x_1971:
[----:B------:R-:W-:Y:S01]  /*2660*/  FADD.FTZ R34, R35, R34 ;  /* 0x0000002223227221 */ /* 0x000fe20000010000 */
[----:B------:R-:W-:-:S04]  /*2670*/  HFMA2.MMA R136, -RZ, RZ, 0, 2.384185791015625e-07 ;  /* 0x00000004ff887435 */ /* 0x000fc800000001ff */
[----:B------:R-:W-:Y:S02]  /*2680*/  MOV R135, R34 ;  /* 0x0000002200877202 */ /* 0x000fe40000000f00 */
[----:B------:R-:W-:-:S07]  /*2690*/  MOV R40, R134 ;  /* 0x0000008600287202 */ /* 0x000fce0000000f00 */
[----:B------:R-:W-:Y:S05]  /*26a0*/  WARPSYNC.COLLECTIVE R132, `(.L_x_1972) ;  /* 0x0000000084087348 */ /* 0x000fea0003c00000 */
[----:B------:R0:W1:Y:S02]  /*26b0*/  SHFL.DOWN P3, R134, R135, R136, R137 ;  /* 0x0800008887867389 */ /* 0x0000640000060089 */
[----:B01----:R-:W-:Y:S01]  /*26c0*/  ENDCOLLECTIVE ;  /* 0x000000000000791b */ /* 0x003fe20003800000 */
.L_x_1972:
[----:B------:R-:W-:-:S05]  /*26d0*/  FADD.FTZ R40, R37, R40 ;  /* 0x0000002825287221 */ /* 0x000fca0000010000 */
[----:B------:R-:W-:Y:S02]  /*26e0*/  MOV R135, R40 ;  /* 0x0000002800877202 */ /* 0x000fe40000000f00 */
[----:B------:R-:W-:-:S07]  /*26f0*/  MOV R39, R134 ;  /* 0x0000008600277202 */ /* 0x000fce0000000f00 */
[----:B------:R-:W-:Y:S05]  /*2700*/  WARPSYNC.COLLECTIVE R132, `(.L_x_1973) ;  /* 0x0000000084087348 */ /* 0x000fea0003c00000 */
[----:B------:R0:W1:Y:S02]  /*2710*/  SHFL.DOWN P3, R134, R135, R136, R137 ;  /* 0x0800008887867389 */ /* 0x0000640000060089 */
[----:B01----:R-:W-:Y:S01]  /*2720*/  ENDCOLLECTIVE ;  /* 0x000000000000791b */ /* 0x003fe20003800000 */
.L_x_1973:
[----:B------:R-:W-:Y:S01]  /*2730*/  FADD.FTZ R39, R34, R39 ;  /* 0x0000002722277221 */ /* 0x000fe20000010000 */
[----:B------:R-:W-:-:S04]  /*2740*/  HFMA2.MMA R136, -RZ, RZ, 0, 1.1920928955078125e-07 ;  /* 0x00000002ff887435 */ /* 0x000fc800000001ff */
[----:B------:R-:W-:Y:S02]  /*2750*/  MOV R135, R39 ;  /* 0x0000002700877202 */ /* 0x000fe40000000f00 */
[----:B------:R-:W-:-:S07]  /*2760*/  MOV R41, R134 ;  /* 0x0000008600297202 */ /* 0x000fce0000000f00 */
[----:B------:R-:W-:Y:S05]  /*2770*/  WARPSYNC.COLLECTIVE R132, `(.L_x_1974) ;  /* 0x0000000084087348 */ /* 0x000fea0003c00000 */
[----:B------:R0:W1:Y:S02]  /*2780*/  SHFL.DOWN P3, R134, R135, R136, R137 ;  /* 0x0800008887867389 */ /* 0x0000640000060089 */
[----:B01----:R-:W-:Y:S01]  /*2790*/  ENDCOLLECTIVE ;  /* 0x000000000000791b */ /* 0x003fe20003800000 */
.L_x_1974:
[----:B------:R-:W-:-:S05]  /*27a0*/  FADD.FTZ R41, R40, R41 ;  /* 0x0000002928297221 */ /* 0x000fca0000010000 */
[----:B------:R-:W-:Y:S02]  /*27b0*/  MOV R135, R41 ;  /* 0x0000002900877202 */ /* 0x000fe40000000f00 */
[----:B------:R-:W-:-:S07]  /*27c0*/  MOV R36, R134 ;  /* 0x0000008600247202 */ /* 0x000fce0000000f00 */
[----:B------:R-:W-:Y:S05]  /*27d0*/  WARPSYNC.COLLECTIVE R132, `(.L_x_1975) ;  /* 0x0000000084087348 */ /* 0x000fea0003c00000 */
[----:B------:R0:W1:Y:S02]  /*27e0*/  SHFL.DOWN P3, R134, R135, R136, R137 ;  /* 0x0800008887867389 */ /* 0x0000640000060089 */
[----:B01----:R-:W-:Y:S01]  /*27f0*/  ENDCOLLECTIVE ;  /* 0x000000000000791b */ /* 0x003fe20003800000 */
.L_x_1975:
[----:B------:R-:W-:Y:S01]  /*2800*/  FADD.FTZ R36, R39, R36 ;  /* 0x0000002427247221 */ /* 0x000fe20000010000 */
[----:B------:R-:W-:-:S04]  /*2810*/  HFMA2.MMA R136, -RZ, RZ, 0, 5.9604644775390625e-08 ;  /* 0x00000001ff887435 */ /* 0x000fc800000001ff */
[----:B------:R-:W-:Y:S02]  /*2820*/  MOV R135, R36 ;  /* 0x0000002400877202 */ /* 0x000fe40000000f00 */
[----:B------:R-:W-:-:S07]  /*2830*/  MOV R38, R134 ;  /* 0x0000008600267202 */ /* 0x000fce0000000f00 */
[----:B------:R-:W-:Y:S05]  /*2840*/  WARPSYNC.COLLECTIVE R132, `(.L_x_1976) ;  /* 0x0000000084087348 */ /* 0x000fea0003c00000 */
[----:B------:R0:W1:Y:S02]  /*2850*/  SHFL.DOWN P3, R134, R135, R136, R137 ;  /* 0x0800008887867389 */ /* 0x0000640000060089 */
[----:B01----:R-:W-:Y:S01]  /*2860*/  ENDCOLLECTIVE ;  /* 0x000000000000791b */ /* 0x003fe20003800000 */
.L_x_1976:
[----:B------:R-:W-:-:S05]  /*2870*/  FADD.FTZ R38, R41, R38 ;  /* 0x0000002629267221 */ /* 0x000fca0000010000 */
[----:B------:R-:W-:Y:S02]  /*2880*/  MOV R135, R38 ;  /* 0x0000002600877202 */ /* 0x000fe40000000f00 */
[----:B------:R-:W-:-:S07]  /*2890*/  MOV R35, R134 ;  /* 0x0000008600237202 */ /* 0x000fce0000000f00 */
[----:B------:R-:W-:Y:S05]  /*28a0*/  WARPSYNC.COLLECTIVE R132, `(.L_x_1977) ;  /* 0x0000000084087348 */ /* 0x000fea0003c00000 */
[----:B------:R0:W1:Y:S02]  /*28b0*/  SHFL.DOWN P3, R134, R135, R136, R137 ;  /* 0x0800008887867389 */ /* 0x0000640000060089 */
[----:B01----:R-:W-:Y:S01]  /*28c0*/  ENDCOLLECTIVE ;  /* 0x000000000000791b */ /* 0x003fe20003800000 */
.L_x_1977:
[----:B------:R-:W-:Y:S01]  /*28d0*/  MOV R37, R134 ;  /* 0x0000008600257202 */ /* 0x000fe20000000f00 */
[----:B------:R-:W-:Y:S06]  /*28e0*/  BRA `(.L_x_1978) ;  /* 0xffffffe800247947 */ /* 0x000fec000383ffff */
.L_x_1979:
        /* <DEDUP_REMOVED lines=9> */
.L_x_3007:


//--------------------- .text._ZN10layer_norm31ln_parallel_residual_bwd_kernelINS_13Kernel_traitsIf6__halffS2_fjLj2048ELj1ELj1ELj4ELj16ENS_18Kernel_traits_baseILj2048EfS2_fS2_fjLj128EEEEELb0ELb0ELb0EEEvNS_9BwdParamsE --------------------------
	.section	.text._ZN10layer_norm31ln_parallel_residual_bwd_kernelINS_13Kernel_traitsIf6__halffS2_fjLj2048ELj1ELj1ELj4ELj16ENS_18Kernel_traits_baseILj2048EfS2_fS2_fjLj128EEEEELb0ELb0ELb0EEEvNS_9BwdParamsE,"ax",@progbits
	.align	128
        .global         _ZN10layer_norm31ln_parallel_residual_bwd_kernelINS_13Kernel_traitsIf6__halffS2_fjLj2048ELj1ELj1ELj4ELj16ENS_18Kernel_traits_baseILj2048EfS2_fS2_fjLj128EEEEELb0ELb0ELb0EEEvNS_9BwdParamsE
        .type           _ZN10layer_norm31ln_parallel_residual_bwd_kernelINS_13Kernel_traitsIf6__halffS2_fjLj2048ELj1ELj1ELj4ELj16ENS_18Kernel_traits_baseILj2048EfS2_fS2_fjLj128EEEEELb0ELb0ELb0EEEvNS_9BwdParamsE,@function
        .size           _ZN10layer_norm31ln_parallel_residual_bwd_kernelINS_13Kernel_traitsIf6__halffS2_fjLj2048ELj1ELj1ELj4ELj16ENS_18Kernel_traits_baseILj2048EfS2_fS2_fjLj128EEEEELb0ELb0ELb0EEEvNS_9BwdParamsE,(.L_x_3008 - _ZN10layer_norm31ln_parallel_residual_bwd_kernelINS_13Kernel_traitsIf6__halffS2_fjLj2048ELj1ELj1ELj4ELj16ENS_18Kernel_traits_baseILj2048EfS2_fS2_fjLj128EEEEELb0ELb0ELb0EEEvNS_9BwdParamsE)
        .other          _ZN10layer_norm31ln_parallel_residual_bwd_kernelINS_13Kernel_traitsIf6__halffS2_fjLj2048ELj1ELj1ELj4ELj16ENS_18Kernel_traits_baseILj2048EfS2_fS2_fjLj128EEEEELb0ELb0ELb0EEEvNS_9BwdParamsE,@"STO_CUDA_ENTRY STV_DEFAULT"
_ZN10layer_norm31ln_parallel_residual_bwd_kernelINS_13Kernel_traitsIf6__halffS2_fjLj2048ELj1ELj1ELj4ELj16ENS_18Kernel_traits_baseILj2048EfS2_fS2_fjLj128EEEEELb0ELb0ELb0EEEvNS_9BwdParamsE:
.text._ZN10layer_norm31ln_parallel_residual_bwd_kernelINS_13Kernel_traitsIf6__halffS2_fjLj2048ELj1ELj1ELj4ELj16ENS_18Kernel_traits_baseILj2048EfS2_fS2_fjLj128EEEEELb0ELb0ELb0EEEvNS_9BwdParamsE:
        /* <DEDUP_REMOVED lines=77> */
.L_x_1990:
        /* <DEDUP_REMOVED lines=46> */
[C---:B------:R-:W-:Y:S01]  /*07b0*/  FMUL.FTZ R169, R139.reuse, R172 ;  /* 0x000000ac8ba97220 */ /* 0x040fe20000410000 */
[----:B------:R-:W-:Y:S01]  /*07c0*/  FMUL.FTZ R173, R139, R144 ;  /* 0x000000908bad7220 */ /* 0x000fe20000410000 */
[--C-:B------:R-:W-:Y:S02]  /*07d0*/  HADD2.F32 R179, -RZ, R135.reuse.H0_H0 ;  /* 0x20000087ffb37230 */ /* 0x100fe40000004100 */
[----:B------:R-:W-:-:S02]  /*07e0*/  HADD2.F32 R188, -RZ, R135.H1_H1 ;  /* 0x30000087ffbc7230 */ /* 0x000fc40000004100 */
[--C-:B------:R-:W-:Y:S02]  /*07f0*/  HADD2.F32 R175, -RZ, R134.reuse.H0_H0 ;  /* 0x20000086ffaf7230 */ /* 0x100fe40000004100 */
[----:B------:R-:W-:Y:S02]  /*0800*/  HADD2.F32 R182, -RZ, R134.H1_H1 ;  /* 0x30000086ffb67230 */ /* 0x000fe40000004100 */
[----:B--2---:R-:W-:Y:S02]  /*0810*/  HADD2.F32 R131, -RZ, R140.H0_H0 ;  /* 0x2000008cff837230 */ /* 0x004fe40000004100 */
        /* <DEDUP_REMOVED lines=28> */
[----:B-1----:R-:W-:Y:S01]  /*09e0*/  FFMA.FTZ R165, R113, R132, R130 ;  /* 0x0000008471a57223 */ /* 0x002fe20000010082 */
        /* <DEDUP_REMOVED lines=53> */
.L_x_1982:
[----:B------:R-:W-:Y:S05]  /*0d40*/  BSYNC B0 ;  /* 0x0000000000007941 */ /* 0x000fea0003800000 */
.L_x_1981:
        /* <DEDUP_REMOVED lines=9> */
[----:B------:R-:W3:Y:S01]  /*0de0*/  LDG.E.128 R128, desc[UR4][R128.64] ;  /* 0x0000000480807981 */ /* 0x000ee2000c1e1d00 */
        /* <DEDUP_REMOVED lines=8> */
[----:B0-----:R-:W-:Y:S01]  /*0e70*/  ISETP.NE.AND P0, PT, R181, RZ, PT ;  /* 0x000000ffb500720c */ /* 0x001fe20003f05270 */
        /* <DEDUP_REMOVED lines=8> */
[----:B----4-:R-:W-:Y:S01]  /*0f00*/  FADD.FTZ R150, -R130, R141 ;  /* 0x0000008d82967221 */ /* 0x010fe20000010100 */
[--C-:B------:R-:W-:Y:S02]  /*0f10*/  HADD2.F32 R157, -RZ, R133.reuse.H0_H0 ;  /* 0x20000085ff9d7230 */ /* 0x100fe40000004100 */
[----:B-1----:R-:W-:Y:S01]  /*0f20*/  FMUL.FTZ R149, R139, R140 ;  /* 0x0000008c8b957220 */ /* 0x002fe20000410000 */
[----:B------:R-:W-:-:S02]  /*0f30*/  HADD2.F32 R158, -RZ, R133.H1_H1 ;  /* 0x30000085ff9e7230 */ /* 0x000fc40000004100 */
[C---:B------:R-:W-:Y:S01]  /*0f40*/  FADD.FTZ R142, -R130.reuse, R142 ;  /* 0x0000008e828e7221 */ /* 0x040fe20000010100 */
[----:B------:R-:W-:Y:S02]  /*0f50*/  HADD2.F32 R153, -RZ, R128.H0_H0 ;  /* 0x20000080ff997230 */ /* 0x000fe40000004100 */
[C---:B------:R-:W-:Y:S01]  /*0f60*/  FADD.FTZ R154, -R130.reuse, R143 ;  /* 0x0000008f829a7221 */ /* 0x040fe20000010100 */
[--C-:B------:R-:W-:Y:S02]  /*0f70*/  HADD2.F32 R163, -RZ, R131.reuse.H0_H0 ;  /* 0x20000083ffa37230 */ /* 0x100fe40000004100 */
[C---:B------:R-:W-:Y:S01]  /*0f80*/  FADD.FTZ R144, -R130.reuse, R144 ;  /* 0x0000009082907221 */ /* 0x040fe20000010100 */
        /* <DEDUP_REMOVED lines=80> */
.L_x_1984:
[----:B------:R-:W-:Y:S05]  /*1490*/  BSYNC B0 ;  /* 0x0000000000007941 */ /* 0x000fea0003800000 */
.L_x_1983:
        /* <DEDUP_REMOVED lines=21> */
.L_x_2003:
        /* <DEDUP_REMOVED lines=105> */
.L_x_1987:
[----:B------:R-:W-:Y:S05]  /*1c80*/  BSYNC B0 ;  /* 0x0000000000007941 */ /* 0x000fea0003800000 */
.L_x_1986:
        /* <DEDUP_REMOVED lines=49> */
[----:B------:R-:W-:Y:S01]  /*1fa0*/  @P2 PRMT R124, R139, 0x7610, R124 ;  /* 0x000076108b7c2816 */ /* 0x000fe2000000007c */
[----:B-1----:R-:W-:Y:S01]  /*1fb0*/  IMAD.WIDE.U32 R134, R138, 0x10, R134 ;  /* 0x000000108a867825 */ /* 0x002fe200078e0086 */
[----:B------:R-:W-:-:S02]  /*1fc0*/  @P2 F2FP.F16.F32.PACK_AB R146, RZ, R130 ;  /* 0x00000082ff92223e */ /* 0x000fc400000000ff */
[----:B------:R-:W-:Y:S02]  /*1fd0*/  @P2 F2FP.F16.F32.PACK_AB R143, RZ, R142 ;  /* 0x0000008eff8f223e */ /* 0x000fe400000000ff */
[----:B------:R-:W-:Y:S02]  /*1fe0*/  @P2 F2FP.F16.F32.PACK_AB R178, RZ, R176 ;  /* 0x000000b0ffb2223e */ /* 0x000fe400000000ff */
        /* <DEDUP_REMOVED lines=24> */
.L_x_1989:
[----:B------:R-:W-:Y:S05]  /*2170*/  BSYNC B0 ;  /* 0x0000000000007941 */ /* 0x000fea0003800000 */
.L_x_1988:
[----:B------:R-:W-:Y:S02]  /*2180*/  IADD3 R137, R137, UR16, RZ ;  /* 0x0000001089897c10 */ /* 0x000fe4000fffe0ff */
[----:B01----:R-:W-:Y:S02]  /*2190*/  SEL R132, RZ, 0x1, P5 ;  /* 0x00000001ff847807 */ /* 0x003fe40002800000 */
[----:B------:R-:W-:-:S13]  /*21a0*/  ISETP.GE.AND P0, PT, R137, UR17, PT ;  /* 0x0000001189007c0c */ /* 0x000fda000bf06270 */
[----:B------:R-:W-:Y:S05]  /*21b0*/  @!P0 BRA `(.L_x_1990) ;  /* 0xffffffe000c48947 */ /* 0x000fea000383ffff */
.L_x_1980:
        /* <DEDUP_REMOVED lines=24> */
.L_x_1992:
[----:B------:R-:W-:Y:S05]  /*2340*/  BSYNC B0 ;  /* 0x0000000000007941 */ /* 0x000fea0003800000 */
.L_x_1991:
        /* <DEDUP_REMOVED lines=18> */
.L_x_1985:
[----:B------:R-:W-:Y:S01]  /*2470*/  HFMA2.MMA R142, -RZ, RZ, 0, 9.5367431640625e-07 ;  /* 0x00000010ff8e7435 */ /* 0x000fe200000001ff */
[----:B------:R-:W-:Y:S02]  /*2480*/  MOV R143, R183 ;  /* 0x000000b7008f7202 */ /* 0x000fe40000000f00 */
[----:B------:R-:W-:Y:S02]  /*2490*/  MOV R145, 0x1f ;  /* 0x0000001f00917802 */ /* 0x000fe40000000f00 */
[----:B------:R-:W-:-:S07]  /*24a0*/  MOV R140, 0xffffffff ;  /* 0xffffffff008c7802 */ /* 0x000fce0000000f00 */
[----:B0----5:R-:W-:Y:S05]  /*24b0*/  WARPSYNC.COLLECTIVE R140, `(.L_x_1993) ;  /* 0x000000008c087348 */ /* 0x021fea0003c00000 */
[----:B------:R1:W2:Y:S02]  /*24c0*/  SHFL.DOWN P0, R141, R143, R142, R145 ;  /* 0x0800008e8f8d7389 */ /* 0x0002a40000000091 */
[----:B012--5:R-:W-:Y:S01]  /*24d0*/  ENDCOLLECTIVE ;  /* 0x000000000000791b */ /* 0x027fe20003800000 */
.L_x_1993:
[----:B------:R-:W-:Y:S02]  /*24e0*/  MOV R143, R184 ;  /* 0x000000b8008f7202 */ /* 0x000fe40000000f00 */
[----:B------:R-:W-:-:S07]  /*24f0*/  MOV R128, R141 ;  /* 0x0000008d00807202 */ /* 0x000fce0000000f00 */
[----:B------:R-:W-:Y:S05]  /*2500*/  WARPSYNC.COLLECTIVE R140, `(.L_x_1994) ;  /* 0x000000008c087348 */ /* 0x000fea0003c00000 */
[----:B------:R0:W1:Y:S02]  /*2510*/  SHFL.DOWN P0, R141, R143, R142, R145 ;  /* 0x0800008e8f8d7389 */ /* 0x0000640000000091 */
[----:B01----:R-:W-:Y:S01]  /*2520*/  ENDCOLLECTIVE ;  /* 0x000000000000791b */ /* 0x003fe20003800000 */
.L_x_1994:
[----:B------:R-:W-:Y:S01]  /*2530*/  FADD.FTZ R128, R128, R183 ;  /* 0x000000b780807221 */ /* 0x000fe20000010000 */
[----:B------:R-:W-:-:S04]  /*2540*/  HFMA2.MMA R142, -RZ, RZ, 0, 4.76837158203125e-07 ;  /* 0x00000008ff8e7435 */ /* 0x000fc800000001ff */
[----:B------:R-:W-:Y:S02]  /*2550*/  MOV R143, R128 ;  /* 0x00000080008f7202 */ /* 0x000fe40000000f00 */
[----:B------:R-:W-:-:S07]  /*2560*/  MOV R129, R141 ;  /* 0x0000008d00817202 */ /* 0x000fce0000000f00 */
[----:B------:R-:W-:Y:S05]  /*2570*/  WARPSYNC.COLLECTIVE R140, `(.L_x_1995) ;  /* 0x000000008c087348 */ /* 0x000fea0003c00000 */
[----:B------:R0:W1:Y:S02]  /*2580*/  SHFL.DOWN P0, R141, R143, R142, R145 ;  /* 0x0800008e8f8d7389 */ /* 0x0000640000000091 */
[----:B01----:R-:W-:Y:S01]  /*2590*/  ENDCOLLECTIVE ;  /* 0x000000000000791b */ /* 0x003fe20003800000 */
.L_x_1995:
[----:B------:R-:W-:-:S05]  /*25a0*/  FADD.FTZ R129, R129, R184 ;  /* 0x000000b881817221 */ /* 0x000fca0000010000 */
[----:B------:R-:W-:Y:S02]  /*25b0*/  MOV R143, R129 ;  /* 0x00000081008f7202 */ /* 0x000fe40000000f00 */
[----:B------:R-:W-:-:S07]  /*25c0*/  MOV R131, R141 ;  /* 0x0000008d00837202 */ /* 0x000fce0000000f00 */
[----:B------:R-:W-:Y:S05]  /*25d0*/  WARPSYNC.COLLECTIVE R140, `(.L_x_1996) ;  /* 0x000000008c087348 */ /* 0x000fea0003c00000 */
[----:B------:R0:W1:Y:S02]  /*25e0*/  SHFL.DOWN P0, R141, R143, R142, R145 ;  /* 0x0800008e8f8d7389 */ /* 0x0000640000000091 */
[----:B01----:R-:W-:Y:S01]  /*25f0*/  ENDCOLLECTIVE ;  /* 0x000000000000791b */ /* 0x003fe20003800000 */
.L_x_1996:
[----:B------:R-:W-:Y:S01]  /*2600*/  FADD.FTZ R131, R128, R131 ;  /* 0x0000008380837221 */ /* 0x000fe20000010000 */
[----:B------:R-:W-:-:S04]  /*2610*/  HFMA2.MMA R142, -RZ, RZ, 0, 2.384185791015625e-07 ;  /* 0x00000004ff8e7435 */ /* 0x000fc800000001ff */
[----:B------:R-:W-:Y:S02]  /*2620*/  MOV R143, R131 ;  /* 0x00000083008f7202 */ /* 0x000fe40000000f00 */
[----:B------:R-:W-:-:S07]  /*2630*/  MOV R130, R141 ;  /* 0x0000008d00827202 */ /* 0x000fce0000000f00 */
[----:B------:R-:W-:Y:S05]  /*2640*/  WARPSYNC.COLLECTIVE R140, `(.L_x_1997) ;  /* 0x000000008c087348 */ /* 0x000fea0003c00000 */
[----:B------:R0:W1:Y:S02]  /*2650*/  SHFL.DOWN P0, R141, R143, R142, R145 ;  /* 0x0800008e8f8d7389 */ /* 0x0000640000000091 */
[----:B01----:R-:W-:Y:S01]  /*2660*/  ENDCOLLECTIVE ;  /* 0x000000000000791b */ /* 0x003fe20003800000 */
.L_x_1997:
[----:B------:R-:W-:-:S05]  /*2670*/  FADD.FTZ R130, R129, R130 ;  /* 0x0000008281827221 */ /* 0x000fca0000010000 */
[----:B------:R-:W-:Y:S02]  /*2680*/  MOV R143, R130 ;  /* 0x00000082008f7202 */ /* 0x000fe40000000f00 */
[----:B------:R-:W-:-:S07]  /*2690*/  MOV R132, R141 ;  /* 0x0000008d00847202 */ /* 0x000fce0000000f00 */
[----:B------:R-:W-:Y:S05]  /*26a0*/  WARPSYNC.COLLECTIVE R140, `(.L_x_1998) ;  /* 0x000000008c087348 */ /* 0x000fea0003c00000 */
[----:B------:R0:W1:Y:S02]  /*26b0*/  SHFL.DOWN P0, R141, R143, R142, R145 ;  /* 0x0800008e8f8d7389 */ /* 0x0000640000000091 */
[----:B01----:R-:W-:Y:S01]  /*26c0*/  ENDCOLLECTIVE ;  /* 0x000000000000791b */ /* 0x003fe20003800000 */
.L_x_1998:
[----:B------:R-:W-:Y:S01]  /*26d0*/  FADD.FTZ R132, R131, R132 ;  /* 0x0000008483847221 */ /* 0x000fe20000010000 */
[----:B------:R-:W-:-:S04]  /*26e0*/  HFMA2.MMA R142, -RZ, RZ, 0, 1.1920928955078125e-07 ;  /* 0x00000002ff8e7435 */ /* 0x000fc800000001ff */
[----:B------:R-:W-:Y:S02]  /*26f0*/  MOV R143, R132 ;  /* 0x00000084008f7202 */ /* 0x000fe40000000f00 */
[----:B------:R-:W-:-:S07]  /*2700*/  MOV R133, R141 ;  /* 0x0000008d00857202 */ /* 0x000fce0000000f00 */
[----:B------:R-:W-:Y:S05]  /*2710*/  WARPSYNC.COLLECTIVE R140, `(.L_x_1999) ;  /* 0x000000008c087348 */ /* 0x000fea0003c00000 */
[----:B------:R0:W1:Y:S02]  /*2720*/  SHFL.DOWN P0, R141, R143, R142, R145 ;  /* 0x0800008e8f8d7389 */ /* 0x0000640000000091 */
[----:B01----:R-:W-:Y:S01]  /*2730*/  ENDCOLLECTIVE ;  /* 0x000000000000791b */ /* 0x003fe20003800000 */
.L_x_1999:
[----:B------:R-:W-:-:S05]  /*2740*/  FADD.FTZ R133, R130, R133 ;  /* 0x0000008582857221 */ /* 0x000fca0000010000 */
[----:B------:R-:W-:Y:S02]  /*2750*/  MOV R143, R133 ;  /* 0x00000085008f7202 */ /* 0x000fe40000000f00 */
[----:B------:R-:W-:-:S07]  /*2760*/  MOV R135, R141 ;  /* 0x0000008d00877202 */ /* 0x000fce0000000f00 */
[----:B------:R-:W-:Y:S05]  /*2770*/  WARPSYNC.COLLECTIVE R140, `(.L_x_2000) ;  /* 0x000000008c087348 */ /* 0x000fea0003c00000 */
[----:B------:R0:W1:Y:S02]  /*2780*/  SHFL.DOWN P0, R141, R143, R142, R145 ;  /* 0x0800008e8f8d7389 */ /* 0x0000640000000091 */
[----:B01----:R-:W-:Y:S01]  /*2790*/  ENDCOLLECTIVE ;  /* 0x000000000000791b */ /* 0x003fe20003800000 */
.L_x_2000:
[----:B------:R-:W-:Y:S01]  /*27a0*/  FADD.FTZ R135, R132, R135 ;  /* 0x0000008784877221 */ /* 0x000fe20000010000 */
[----:B------:R-:W-:-:S04]  /*27b0*/  HFMA2.MMA R142, -RZ, RZ, 0, 5.9604644775390625e-08 ;  /* 0x00000001ff8e7435 */ /* 0x000fc800000001ff */
[----:B------:R-:W-:Y:S02]  /*27c0*/  MOV R143, R135 ;  /* 0x00000087008f7202 */ /* 0x000fe40000000f00 */
[----:B------:R-:W-:-:S07]  /*27d0*/  MOV R134, R141 ;  /* 0x0000008d00867202 */ /* 0x000fce0000000f00 */
[----:B------:R-:W-:Y:S05]  /*27e0*/  WARPSYNC.COLLECTIVE R140, `(.L_x_2001) ;  /* 0x000000008c087348 */ /* 0x000fea0003c00000 */
[----:B------:R0:W1:Y:S02]  /*27f0*/  SHFL.DOWN P0, R141, R143, R142, R145 ;  /* 0x0800008e8f8d7389 */ /* 0x0000640000000091 */
[----:B01----:R-:W-:Y:S01]  /*2800*/  ENDCOLLECTIVE ;  /* 0x000000000000791b */ /* 0x003fe20003800000 */
.L_x_2001:
[----:B------:R-:W-:-:S05]  /*2810*/  FADD.FTZ R134, R133, R134 ;  /* 0x0000008685867221 */ /* 0x000fca0000010000 */
[----:B------:R-:W-:Y:S02]  /*2820*/  MOV R143, R134 ;  /* 0x00000086008f7202 */ /* 0x000fe40000000f00 */
[----:B------:R-:W-:-:S07]  /*2830*/  MOV R128, R141 ;  /* 0x0000008d00807202 */ /* 0x000fce0000000f00 */
[----:B------:R-:W-:Y:S05]  /*2840*/  WARPSYNC.COLLECTIVE R140, `(.L_x_2002) ;  /* 0x000000008c087348 */ /* 0x000fea0003c00000 */
[----:B------:R0:W1:Y:S02]  /*2850*/  SHFL.DOWN P0, R141, R143, R142, R145 ;  /* 0x0800008e8f8d7389 */ /* 0x0000640000000091 */
[----:B01----:R-:W-:Y:S01]  /*2860*/  ENDCOLLECTIVE ;  /* 0x000000000000791b */ /* 0x003fe20003800000 */
.L_x_2002:
[----:B------:R-:W-:Y:S01]  /*2870*/  MOV R129, R141 ;  /* 0x0000008d00817202 */ /* 0x000fe20000000f00 */
[----:B------:R-:W-:Y:S06]  /*2880*/  BRA `(.L_x_2003) ;  /* 0xffffffec00587947 */ /* 0x000fec000383ffff */
.L_x_2004:
        /* <DEDUP_REMOVED lines=15> */
.L_x_3008:


//--------------------- .text._ZN10layer_norm31ln_parallel_residual_bwd_kernelINS_13Kernel_traitsIf6__halffS2_fjLj2048ELj1ELj1ELj4ELj16ENS_18Kernel_traits_baseILj2048EfS2_fS2_fjLj128EEEEELb0ELb0ELb1EEEvNS_9BwdParamsE --------------------------
	.section	.text._ZN10layer_norm31ln_parallel_residual_bwd_kernelINS_13Kernel_traitsIf6__halffS2_fjLj2048ELj1ELj1ELj4ELj16ENS_18Kernel_traits_baseILj2048EfS2_fS2_fjLj128EEEEELb0ELb0ELb1EEEvNS_9BwdParamsE,"ax",@progbits
	.align	128
        .global         _ZN10layer_norm31ln_parallel_residual_bwd_kernelINS_13Kernel_traitsIf6__halffS2_fjLj2048ELj1ELj1ELj4ELj16ENS_18Kernel_traits_baseILj2048EfS2_fS2_fjLj128EEEEELb0ELb0ELb1EEEvNS_9BwdParamsE
        .type           _ZN10layer_norm31ln_parallel_residual_bwd_kernelINS_13Kernel_traitsIf6__halffS2_fjLj2048ELj1ELj1ELj4ELj16ENS_18Kernel_traits_baseILj2048EfS2_fS2_fjLj128EEEEELb0ELb0ELb1EEEvNS_9BwdParamsE,@function
        .size           _ZN10layer_norm31ln_parallel_residual_bwd_kernelINS_13Kernel_traitsIf6__halffS2_fjLj2048ELj1ELj1ELj4ELj16ENS_18Kernel_traits_baseILj2048EfS2_fS2_fjLj128EEEEELb0ELb0ELb1EEEvNS_9BwdParamsE,(.L_x_3009 - _ZN10layer_norm31ln_parallel_residual_bwd_kernelINS_13Kernel_traitsIf6__halffS2_fjLj2048ELj1ELj1ELj4ELj16ENS_18Kernel_traits_baseILj2048EfS2_fS2_fjLj128EEEEELb0ELb0ELb1EEEvNS_9BwdParamsE)
        .other          _ZN10layer_norm31ln_parallel_residual_bwd_kernelINS_13Kernel_traitsIf6__halffS2_fjLj2048ELj1ELj1ELj4ELj16ENS_18Kernel_traits_baseILj2048EfS2_fS2_fjLj128EEEEELb0ELb0ELb1EEEvNS_9BwdParamsE,@"STO_CUDA_ENTRY STV_DEFAULT"
_ZN10layer_norm31ln_parallel_residual_bwd_kernelINS_13Kernel_traitsIf6__halffS2_fjLj2048ELj1ELj1ELj4ELj16ENS_18Kernel_traits_baseILj2048EfS2_fS2_fjLj128EEEEELb0ELb0ELb1EEEvNS_9BwdParamsE:
.text._ZN10layer_norm31ln_parallel_residual_bwd_kernelINS_13Kernel_traitsIf6__halffS2_fjLj2048ELj1ELj1ELj4ELj16ENS_18Kernel_traits_baseILj2048EfS2_fS2_fjLj128EEEEELb0ELb0ELb1EEEvNS_9BwdParamsE:
        /* <DEDUP_REMOVED lines=48> */
.L_x_2005:
        /* <DEDUP_REMOVED lines=54> */
.L_x_2008:
        /* <DEDUP_REMOVED lines=14> */
[----:B------:R-:W-:Y:S02]  /*0740*/  IADD3 R163, R164, 0x80, RZ ;  /* 0x00000080a4a37810 */ /* 0x000fe40007ffe0ff */
[----:B------:R1:W2:Y:S01]  /*0750*/  LDG.E.128 R68, desc[UR4][R168.64+0x10] ;  /* 0x00001004a8447981 */ /* 0x0002a2000c1e1d00 */
[----:B------:R-:W1:Y:S03]  /*0760*/  @P0 LDC.64 R172, c[0x0][0x2c8] ;  /* 0x0000b200ffac0b82 */ /* 0x000e660000000a00 */
[----:B------:R-:W2:Y:S01]  /*0770*/  LDG.E.128 R64, desc[UR4][R64.64] ;  /* 0x0000000440407981 */ /* 0x000ea2000c1e1d00 */
[----:B---3--:R-:W-:-:S05]  /*0780*/  IMAD.WIDE R166, R160, 0x4, R166 ;  /* 0x00000004a0a67825 */ /* 0x008fca00078e02a6 */
[----:B------:R3:W2:Y:S01]  /*0790*/  LDG.E R165, desc[UR4][R166.64] ;  /* 0x00000004a6a57981 */ /* 0x0006a2000c1e1900 */
[----:B0-----:R-:W-:-:S06]  /*07a0*/  IMAD.WIDE.U32 R92, R164, 0x10, R76 ;  /* 0x00000010a45c7825 */ /* 0x001fcc00078e004c */
[----:B------:R-:W2:Y:S01]  /*07b0*/  LDG.E.128 R92, desc[UR4][R92.64] ;  /* 0x000000045c5c7981 */ /* 0x000ea2000c1e1d00 */
[----:B------:R-:W-:-:S04]  /*07c0*/  IMAD.WIDE.U32 R170, R163, 0x20, R170 ;  /* 0x00000020a3aa7825 */ /* 0x000fc800078e00aa */
[C---:B------:R-:W-:Y:S01]  /*07d0*/  IMAD.WIDE.U32 R80, R163.reuse, 0x10, R2 ;  /* 0x00000010a3507825 */ /* 0x040fe200078e0002 */
[----:B------:R-:W2:Y:S01]  /*07e0*/  LDG.E.128 R72, desc[UR4][R170.64] ;  /* 0x00000004aa487981 */ /* 0x000ea2000c1e1d00 */
[----:B------:R-:W3:Y:S02]  /*07f0*/  @P0 LDC.64 R2, c[0x0][0x2c8] ;  /* 0x0000b200ff020b82 */ /* 0x000ee40000000a00 */
[----:B------:R-:W-:Y:S01]  /*0800*/  IMAD.WIDE.U32 R76, R163, 0x10, R76 ;  /* 0x00000010a34c7825 */ /* 0x000fe200078e004c */
[----:B------:R0:W2:Y:S04]  /*0810*/  LDG.E.128 R84, desc[UR4][R170.64+0x10] ;  /* 0x00001004aa547981 */ /* 0x0000a8000c1e1d00 */
[----:B------:R-:W2:Y:S04]  /*0820*/  LDG.E.128 R80, desc[UR4][R80.64] ;  /* 0x0000000450507981 */ /* 0x000ea8000c1e1d00 */
[----:B------:R-:W2:Y:S01]  /*0830*/  LDG.E.128 R76, desc[UR4][R76.64] ;  /* 0x000000044c4c7981 */ /* 0x000ea2000c1e1d00 */
[----:B------:R-:W-:-:S02]  /*0840*/  ISETP.NE.AND P2, PT, RZ, UR11, PT ;  /* 0x0000000bff007c0c */ /* 0x000fc4000bf45270 */
[----:B------:R-:W-:Y:S01]  /*0850*/  LOP3.LUT P6, RZ, R0, 0xff, RZ, 0xc0, !PT ;  /* 0x000000ff00ff7812 */ /* 0x000fe200078cc0ff */
[----:B-1----:R-:W-:-:S05]  /*0860*/  @P0 IMAD.WIDE.U32 R168, R163, 0x20, R172 ;  /* 0x00000020a3a80825 */ /* 0x002fca00078e00ac */
[----:B-----5:R-:W5:Y:S01]  /*0870*/  @P0 LDG.E.128 R44, desc[UR4][R168.64] ;  /* 0x00000004a82c0981 */ /* 0x020f62000c1e1d00 */
[----:B---3--:R-:W-:-:S03]  /*0880*/  @P0 IMAD.WIDE.U32 R166, R164, 0x20, R2 ;  /* 0x00000020a4a60825 */ /* 0x008fc600078e0002 */
[----:B------:R1:W5:Y:S04]  /*0890*/  @P0 LDG.E.128 R48, desc[UR4][R168.64+0x10] ;  /* 0x00001004a8300981 */ /* 0x000368000c1e1d00 */
        /* <DEDUP_REMOVED lines=8> */
[--C-:B0-----:R-:W-:Y:S01]  /*0920*/  FADD.FTZ R170, R91, -R2.reuse ;  /* 0x800000025baa7221 */ /* 0x101fe20000010000 */
[----:B--2---:R-:W-:Y:S02]  /*0930*/  HADD2.F32 R3, -RZ, R64.H0_H0 ;  /* 0x20000040ff037230 */ /* 0x004fe40000004100 */
[----:B------:R-:W-:Y:S01]  /*0940*/  FADD.FTZ R90, R90, -R2 ;  /* 0x800000025a5a7221 */ /* 0x000fe20000010000 */
[----:B------:R-:W-:Y:S02]  /*0950*/  FMUL.FTZ R0, R165, R0 ;  /* 0x00000000a5007220 */ /* 0x000fe40000410000 */
[----:B------:R-:W-:Y:S02]  /*0960*/  FADD.FTZ R157, R3, R157 ;  /* 0x0000009d039d7221 */ /* 0x000fe40000010000 */
[-C--:B------:R-:W-:Y:S01]  /*0970*/  FFMA.FTZ R159, R0, R3.reuse, R159 ;  /* 0x00000003009f7223 */ /* 0x080fe2000001009f */
[----:B------:R-:W-:Y:S01]  /*0980*/  FMUL.FTZ R3, R16, R3 ;  /* 0x0000000310037220 */ /* 0x000fe20000410000 */
[----:B------:R-:W-:-:S02]  /*0990*/  HADD2.F32 R91, -RZ, R92.H0_H0 ;  /* 0x2000005cff5b7230 */ /* 0x000fc40000004100 */
[--C-:B-1----:R-:W-:Y:S02]  /*09a0*/  HADD2.F32 R169, -RZ, R94.reuse.H0_H0 ;  /* 0x2000005effa97230 */ /* 0x102fe40000004100 */
[----:B------:R-:W-:Y:S02]  /*09b0*/  HADD2.F32 R172, -RZ, R94.H1_H1 ;  /* 0x3000005effac7230 */ /* 0x000fe40000004100 */
[----:B------:R-:W-:Y:S02]  /*09c0*/  HADD2.F32 R94, -RZ, R65.H0_H0 ;  /* 0x20000041ff5e7230 */ /* 0x000fe40000004100 */
[----:B------:R-:W-:Y:S01]  /*09d0*/  FADD.FTZ R158, R91, R158 ;  /* 0x0000009e5b9e7221 */ /* 0x000fe20000010000 */
[-C--:B------:R-:W-:Y:S01]  /*09e0*/  FFMA.FTZ R161, R0, R91.reuse, R161 ;  /* 0x0000005b00a17223 */ /* 0x080fe200000100a1 */
[----:B------:R-:W-:Y:S01]  /*09f0*/  FADD.FTZ R88, R89, -R2 ;  /* 0x8000000259587221 */ /* 0x000fe20000010000 */
[--C-:B---3--:R-:W-:Y:S02]  /*0a00*/  HADD2.F32 R166, -RZ, R93.reuse.H0_H0 ;  /* 0x2000005dffa67230 */ /* 0x108fe40000004100 */
[----:B------:R-:W-:Y:S01]  /*0a10*/  FFMA.FTZ R91, R32, R91, R3 ;  /* 0x0000005b205b7223 */ /* 0x000fe20000010003 */
[----:B------:R-:W-:-:S02]  /*0a20*/  HADD2.F32 R168, -RZ, R93.H1_H1 ;  /* 0x3000005dffa87230 */ /* 0x000fc40000004100 */
[C---:B------:R-:W-:Y:S01]  /*0a30*/  FMUL.FTZ R93, R165.reuse, R90 ;  /* 0x0000005aa55d7220 */ /* 0x040fe20000410000 */
[----:B------:R-:W-:Y:S01]  /*0a40*/  FMUL.FTZ R3, R18, R94 ;  /* 0x0000005e12037220 */ /* 0x000fe20000410000 */
[----:B------:R-:W-:Y:S02]  /*0a50*/  HADD2.F32 R64, -RZ, R64.H1_H1 ;  /* 0x30000040ff407230 */ /* 0x000fe40000004100 */
[----:B------:R-:W-:Y:S01]  /*0a60*/  FMUL.FTZ R89, R165, R88 ;  /* 0x00000058a5597220 */ /* 0x000fe20000410000 */
[----:B------:R-:W-:Y:S02]  /*0a70*/  HADD2.F32 R171, -RZ, R66.H0_H0 ;  /* 0x20000042ffab7230 */ /* 0x000fe40000004100 */
[----:B------:R-:W-:Y:S01]  /*0a80*/  FADD.FTZ R68, -R2, R68 ;  /* 0x0000004402447221 */ /* 0x000fe20000010100 */
[--C-:B------:R-:W-:Y:S02]  /*0a90*/  HADD2.F32 R173, -RZ, R95.reuse.H0_H0 ;  /* 0x2000005fffad7230 */ /* 0x100fe40000004100 */
[----:B------:R-:W-:Y:S01]  /*0aa0*/  FADD.FTZ R151, R166, R151 ;  /* 0x00000097a6977221 */ /* 0x000fe20000010000 */
[----:B------:R-:W-:-:S02]  /*0ab0*/  HADD2.F32 R177, -RZ, R95.H1_H1 ;  /* 0x3000005fffb17230 */ /* 0x000fc40000004100 */
[----:B------:R-:W-:Y:S01]  /*0ac0*/  FMUL.FTZ R95, R165, R170 ;  /* 0x000000aaa55f7220 */ /* 0x000fe20000410000 */
[----:B------:R-:W-:Y:S02]  /*0ad0*/  HADD2.F32 R66, -RZ, R66.H1_H1 ;  /* 0x30000042ff427230 */ /* 0x000fe40000004100 */
[CC--:B------:R-:W-:Y:S01]  /*0ae0*/  FFMA.FTZ R152, R93.reuse, R166.reuse, R152 ;  /* 0x000000a65d987223 */ /* 0x0c0fe20000010098 */
[----:B------:R-:W-:Y:S01]  /*0af0*/  FFMA.FTZ R90, R34, R166, R3 ;  /* 0x000000a6225a7223 */ /* 0x000fe20000010003 */
[C---:B------:R-:W-:Y:S01]  /*0b00*/  FADD.FTZ R166, -R2.reuse, R69 ;  /* 0x0000004502a67221 */ /* 0x040fe20000010100 */
[----:B------:R-:W-:Y:S01]  /*0b10*/  FADD.FTZ R170, -R2, R71 ;  /* 0x0000004702aa7221 */ /* 0x000fe20000010100 */
[----:B------:R-:W-:Y:S01]  /*0b20*/  FADD.FTZ R149, R94, R149 ;  /* 0x000000955e957221 */ /* 0x000fe20000010000 */
[----:B------:R-:W-:Y:S01]  /*0b30*/  FFMA.FTZ R150, R93, R94, R150 ;  /* 0x0000005e5d967223 */ /* 0x000fe20000010096 */
[----:B------:R-:W-:Y:S02]  /*0b40*/  HADD2.F32 R92, -RZ, R92.H1_H1 ;  /* 0x3000005cff5c7230 */ /* 0x000fe40000004100 */
[----:B------:R-:W-:Y:S01]  /*0b50*/  FMUL.FTZ R88, R17, R64 ;  /* 0x0000004011587220 */ /* 0x000fe20000410000 */
[----:B------:R-:W-:-:S02]  /*0b60*/  HADD2.F32 R175, -RZ, R67.H0_H0 ;  /* 0x20000043ffaf7230 */ /* 0x000fc40000004100 */
[----:B------:R-:W-:Y:S01]  /*0b70*/  FADD.FTZ R153, R64, R153 ;  /* 0x0000009940997221 */ /* 0x000fe20000010000 */
[----:B------:R-:W-:Y:S01]  /*0b80*/  FFMA.FTZ R154, R89, R64, R154 ;  /* 0x00000040599a7223 */ /* 0x000fe2000001009a */
[----:B------:R-:W-:Y:S01]  /*0b90*/  FMUL.FTZ R167, R12, R171 ;  /* 0x000000ab0ca77220 */ /* 0x000fe20000410000 */
[----:B------:R-:W-:Y:S01]  /*0ba0*/  FMUL.FTZ R94, R165, R68 ;  /* 0x00000044a55e7220 */ /* 0x000fe20000410000 */
[----:B------:R-:W-:Y:S02]  /*0bb0*/  HADD2.F32 R65, -RZ, R65.H1_H1 ;  /* 0x30000041ff417230 */ /* 0x000fe40000004100 */
[----:B------:R-:W-:Y:S01]  /*0bc0*/  FMUL.FTZ R64, R13, R66 ;  /* 0x000000420d407220 */ /* 0x000fe20000410000 */
[----:B------:R-:W-:Y:S02]  /*0bd0*/  HADD2.F32 R67, -RZ, R67.H1_H1 ;  /* 0x30000043ff437230 */ /* 0x000fe40000004100 */
[C---:B------:R-:W-:Y:S01]  /*0be0*/  FMUL.FTZ R166, R165.reuse, R166 ;  /* 0x000000a6a5a67220 */ /* 0x040fe20000410000 */
[----:B------:R-:W-:Y:S01]  /*0bf0*/  FMUL.FTZ R170, R165, R170 ;  /* 0x000000aaa5aa7220 */ /* 0x000fe20000410000 */
[----:B------:R-:W-:Y:S01]  /*0c00*/  FADD.FTZ R136, R169, R136 ;  /* 0x00000088a9887221 */ /* 0x000fe20000010000 */
[-C--:B------:R-:W-:Y:S01]  /*0c10*/  FFMA.FTZ R167, R28, R169.reuse, R167 ;  /* 0x000000a91ca77223 */ /* 0x080fe200000100a7 */
[----:B------:R-:W-:Y:S01]  /*0c20*/  FFMA.FTZ R141, R94, R169, R141 ;  /* 0x000000a95e8d7223 */ /* 0x000fe2000001008d */
[----:B------:R-:W-:Y:S01]  /*0c30*/  FADD.FTZ R72, -R2, R72 ;  /* 0x0000004802487221 */ /* 0x000fe20000010100 */
[----:B------:R-:W-:Y:S01]  /*0c40*/  FADD.FTZ R155, R92, R155 ;  /* 0x0000009b5c9b7221 */ /* 0x000fe20000010000 */
[-C--:B------:R-:W-:Y:S01]  /*0c50*/  FFMA.FTZ R156, R89, R92.reuse, R156 ;  /* 0x0000005c599c7223 */ /* 0x080fe2000001009c */
[----:B------:R-:W-:Y:S01]  /*0c60*/  FFMA.FTZ R88, R33, R92, R88 ;  /* 0x0000005c21587223 */ /* 0x000fe20000010058 */
[----:B------:R-:W-:Y:S01]  /*0c70*/  FFMA.FTZ R169, R29, R172, R64 ;  /* 0x000000ac1da97223 */ /* 0x000fe20000010040 */
[-C--:B------:R-:W-:Y:S01]  /*0c80*/  FMUL.FTZ R92, R19, R65.reuse ;  /* 0x00000041135c7220 */ /* 0x080fe20000410000 */
[----:B------:R-:W-:Y:S01]  /*0c90*/  FADD.FTZ R144, R65, R144 ;  /* 0x0000009041907221 */ /* 0x000fe20000010000 */
[----:B------:R-:W-:Y:S01]  /*0ca0*/  FFMA.FTZ R146, R95, R65, R146 ;  /* 0x000000415f927223 */ /* 0x000fe20000010092 */
[----:B------:R-:W-:Y:S01]  /*0cb0*/  FADD.FTZ R133, R66, R133 ;  /* 0x0000008542857221 */ /* 0x000fe20000010000 */
[----:B------:R-:W-:Y:S01]  /*0cc0*/  FFMA.FTZ R132, R166, R66, R132 ;  /* 0x00000042a6847223 */ /* 0x000fe20000010084 */
[-C--:B------:R-:W-:Y:S01]  /*0cd0*/  FMUL.FTZ R64, R15, R67.reuse ;  /* 0x000000430f407220 */ /* 0x080fe20000410000 */
[----:B------:R-:W-:Y:S01]  /*0ce0*/  FADD.FTZ R112, R67, R112 ;  /* 0x0000007043707221 */ /* 0x000fe20000010000 */
[----:B------:R-:W-:Y:S01]  /*0cf0*/  FFMA.FTZ R107, R170, R67, R107 ;  /* 0x00000043aa6b7223 */ /* 0x000fe2000001006b */
[----:B------:R-:W-:Y:S01]  /*0d00*/  FADD.FTZ R66, -R2, R73 ;  /* 0x0000004902427221 */ /* 0x000fe20000010100 */
[----:B------:R-:W-:-:S02]  /*0d10*/  HADD2.F32 R65, -RZ, R80.H0_H0 ;  /* 0x20000050ff417230 */ /* 0x000fc40000004100 */
[C---:B------:R-:W-:Y:S01]  /*0d20*/  FMUL.FTZ R73, R165.reuse, R72 ;  /* 0x00000048a5497220 */ /* 0x040fe20000410000 */
[----:B------:R-:W-:Y:S02]  /*0d30*/  HADD2.F32 R67, -RZ, R80.H1_H1 ;  /* 0x30000050ff437230 */ /* 0x000fe40000004100 */
[----:B------:R-:W-:Y:S01]  /*0d40*/  FADD.FTZ R70, -R2, R70 ;  /* 0x0000004602467221 */ /* 0x000fe20000010100 */
[--C-:B------:R-:W-:Y:S02]  /*0d50*/  HADD2.F32 R3, -RZ, R76.reuse.H0_H0 ;  /* 0x2000004cff037230 */ /* 0x100fe40000004100 */
[----:B------:R-:W-:Y:S01]  /*0d60*/  FMUL.FTZ R72, R165, R66 ;  /* 0x00000042a5487220 */ /* 0x000fe20000410000 */
[----:B------:R-:W-:Y:S02]  /*0d70*/  HADD2.F32 R76, -RZ, R76.H1_H1 ;  /* 0x3000004cff4c7230 */ /* 0x000fe40000004100 */
[----:B------:R-:W-:Y:S01]  /*0d80*/  FADD.FTZ R143, R65, R143 ;  /* 0x0000008f418f7221 */ /* 0x000fe20000010000 */
[----:B------:R-:W-:Y:S01]  /*0d90*/  FFMA.FTZ R138, R73, R65, R138 ;  /* 0x00000041498a7223 */ /* 0x000fe2000001008a */
[----:B------:R-:W-:Y:S01]  /*0da0*/  FMUL.FTZ R66, R9, R67 ;  /* 0x0000004309427220 */ /* 0x000fe20000410000 */
[----:B------:R-:W-:Y:S01]  /*0db0*/  FADD.FTZ R147, R168, R147 ;  /* 0x00000093a8937221 */ /* 0x000fe20000010000 */
[-C--:B------:R-:W-:Y:S01]  /*0dc0*/  FFMA.FTZ R148, R95, R168.reuse, R148 ;  /* 0x000000a85f947223 */ /* 0x080fe20000010094 */
[----:B------:R-:W-:Y:S01]  /*0dd0*/  FFMA.FTZ R92, R35, R168, R92 ;  /* 0x000000a8235c7223 */ /* 0x000fe2000001005c */
[----:B------:R-:W-:Y:S01]  /*0de0*/  FADD.FTZ R68, -R2, R74 ;  /* 0x0000004a02447221 */ /* 0x000fe20000010100 */
[----:B------:R-:W-:Y:S01]  /*0df0*/  FMUL.FTZ R65, R8, R65 ;  /* 0x0000004108417220 */ /* 0x000fe20000410000 */
[----:B------:R-:W-:Y:S01]  /*0e00*/  FMUL.FTZ R168, R165, R70 ;  /* 0x00000046a5a87220 */ /* 0x000fe20000410000 */
[----:B------:R-:W-:Y:S01]  /*0e10*/  FADD.FTZ R70, -R2, R75 ;  /* 0x0000004b02467221 */ /* 0x000fe20000010100 */
[----:B------:R-:W-:Y:S01]  /*0e20*/  FADD.FTZ R129, R76, R129 ;  /* 0x000000814c817221 */ /* 0x000fe20000010000 */
[-C--:B------:R-:W-:Y:S01]  /*0e30*/  FFMA.FTZ R119, R72, R76.reuse, R119 ;  /* 0x0000004c48777223 */ /* 0x080fe20000010077 */
[----:B------:R-:W-:Y:S01]  /*0e40*/  FFMA.FTZ R75, R25, R76, R66 ;  /* 0x0000004c194b7223 */ /* 0x000fe20000010042 */
[----:B------:R-:W-:Y:S01]  /*0e50*/  FADD.FTZ R130, R3, R130 ;  /* 0x0000008203827221 */ /* 0x000fe20000010000 */
[-C--:B------:R-:W-:Y:S01]  /*0e60*/  FFMA.FTZ R120, R73, R3.reuse, R120 ;  /* 0x0000000349787223 */ /* 0x080fe20000010078 */
[----:B------:R-:W-:Y:S01]  /*0e70*/  FFMA.FTZ R74, R24, R3, R65 ;  /* 0x00000003184a7223 */ /* 0x000fe20000010041 */
[----:B------:R-:W-:Y:S01]  /*0e80*/  FMUL.FTZ R76, R165, R68 ;  /* 0x00000044a54c7220 */ /* 0x000fe20000410000 */
[C---:B------:R-:W-:Y:S01]  /*0e90*/  FADD.FTZ R80, -R2.reuse, R84 ;  /* 0x0000005402507221 */ /* 0x040fe20000010100 */
[C---:B------:R-:W-:Y:S01]  /*0ea0*/  FADD.FTZ R66, -R2.reuse, R85 ;  /* 0x0000005502427221 */ /* 0x040fe20000010100 */
[C---:B------:R-:W-:Y:S01]  /*0eb0*/  FADD.FTZ R84, -R2.reuse, R86 ;  /* 0x0000005602547221 */ /* 0x040fe20000010100 */
[----:B------:R-:W-:Y:S01]  /*0ec0*/  FADD.FTZ R68, -R2, R87 ;  /* 0x0000005702447221 */ /* 0x000fe20000010100 */
[----:B------:R-:W-:Y:S01]  /*0ed0*/  FADD.FTZ R3, RZ, R91 ;  /* 0x0000005bff037221 */ /* 0x000fe20000010000 */
[----:B------:R-:W-:Y:S01]  /*0ee0*/  FFMA.FTZ R2, R0, R91, RZ ;  /* 0x0000005b00027223 */ /* 0x000fe200000100ff */
[----:B------:R-:W-:Y:S01]  /*0ef0*/  FADD.FTZ R139, R171, R139 ;  /* 0x0000008bab8b7221 */ /* 0x000fe20000010000 */
[----:B------:R-:W-:Y:S01]  /*0f00*/  FFMA.FTZ R137, R94, R171, R137 ;  /* 0x000000ab5e897223 */ /* 0x000fe20000010089 */
        /* <DEDUP_REMOVED lines=8> */
[----:B------:R-:W-:Y:S01]  /*0f90*/  FFMA.FTZ R2, R93, R90, R2 ;  /* 0x0000005a5d027223 */ /* 0x000fe20000010002 */
[----:B------:R-:W-:-:S02]  /*0fa0*/  HADD2.F32 R181, -RZ, R83.H0_H0 ;  /* 0x20000053ffb57230 */ /* 0x000fc40000004100 */
[----:B------:R-:W-:Y:S02]  /*0fb0*/  HADD2.F32 R64, -RZ, R83.H1_H1 ;  /* 0x30000053ff407230 */ /* 0x000fe40000004100 */
[----:B------:R-:W-:Y:S01]  /*0fc0*/  FMUL.FTZ R83, R165, R66 ;  /* 0x00000042a5537220 */ /* 0x000fe20000410000 */
[----:B------:R-:W-:Y:S01]  /*0fd0*/  FADD.FTZ R66, R92, R3 ;  /* 0x000000035c427221 */ /* 0x000fe20000010000 */
[----:B------:R-:W-:-:S03]  /*0fe0*/  FFMA.FTZ R3, R95, R92, R2 ;  /* 0x0000005c5f037223 */ /* 0x000fc60000010002 */
[----:B------:R-:W-:Y:S01]  /*0ff0*/  FADD.FTZ R66, R167, R66 ;  /* 0x00000042a7427221 */ /* 0x000fe20000010000 */
[----:B------:R-:W-:-:S03]  /*1000*/  FFMA.FTZ R3, R94, R167, R3 ;  /* 0x000000a75e037223 */ /* 0x000fc60000010003 */
[----:B------:R-:W-:Y:S01]  /*1010*/  FADD.FTZ R66, R169, R66 ;  /* 0x00000042a9427221 */ /* 0x000fe20000010000 */
[----:B------:R-:W-:-:S03]  /*1020*/  FFMA.FTZ R3, R166, R169, R3 ;  /* 0x000000a9a6037223 */ /* 0x000fc60000010003 */
[----:B------:R-:W-:Y:S01]  /*1030*/  FADD.FTZ R66, R171, R66 ;  /* 0x00000042ab427221 */ /* 0x000fe20000010000 */
[C---:B------:R-:W-:Y:S01]  /*1040*/  FFMA.FTZ R3, R168.reuse, R171, R3 ;  /* 0x000000aba8037223 */ /* 0x040fe20000010003 */
[----:B------:R-:W-:Y:S02]  /*1050*/  HADD2.F32 R71, -RZ, R81.H0_H0 ;  /* 0x20000051ff477230 */ /* 0x000fe40000004100 */
[----:B------:R-:W-:Y:S01]  /*1060*/  FADD.FTZ R126, R175, R126 ;  /* 0x0000007eaf7e7221 */ /* 0x000fe20000010000 */
[----:B------:R-:W-:Y:S01]  /*1070*/  FADD.FTZ R65, R173, R66 ;  /* 0x00000042ad417221 */ /* 0x000fe20000010000 */
[----:B------:R-:W-:Y:S01]  /*1080*/  FFMA.FTZ R123, R168, R175, R123 ;  /* 0x000000afa87b7223 */ /* 0x000fe2000001007b */
[----:B------:R-:W-:Y:S01]  /*1090*/  FFMA.FTZ R66, R170, R173, R3 ;  /* 0x000000adaa427223 */ /* 0x000fe20000010003 */
[----:B------:R-:W-:Y:S01]  /*10a0*/  FADD.FTZ R128, R172, R128 ;  /* 0x00000080ac807221 */ /* 0x000fe20000010000 */
[----:B------:R-:W-:Y:S01]  /*10b0*/  FFMA.FTZ R135, R166, R172, R135 ;  /* 0x000000aca6877223 */ /* 0x000fe20000010087 */
[----:B------:R-:W-:-:S02]  /*10c0*/  HADD2.F32 R175, -RZ, R78.H0_H0 ;  /* 0x2000004effaf7230 */ /* 0x000fc40000004100 */
[----:B------:R-:W-:Y:S02]  /*10d0*/  HADD2.F32 R174, -RZ, R78.H1_H1 ;  /* 0x3000004effae7230 */ /* 0x000fe40000004100 */
[----:B------:R-:W-:Y:S01]  /*10e0*/  FADD.FTZ R2, R74, R65 ;  /* 0x000000414a027221 */ /* 0x000fe20000010000 */
[--C-:B------:R-:W-:Y:S02]  /*10f0*/  HADD2.F32 R69, -RZ, R77.reuse.H0_H0 ;  /* 0x2000004dff457230 */ /* 0x100fe40000004100 */
[----:B------:R-:W-:Y:S02]  /*1100*/  HADD2.F32 R172, -RZ, R77.H1_H1 ;  /* 0x3000004dffac7230 */ /* 0x000fe40000004100 */
[----:B------:R-:W-:Y:S01]  /*1110*/  FMUL.FTZ R77, R165, R70 ;  /* 0x00000046a54d7220 */ /* 0x000fe20000410000 */
[--C-:B------:R-:W-:Y:S02]  /*1120*/  HADD2.F32 R179, -RZ, R79.reuse.H0_H0 ;  /* 0x2000004fffb37230 */ /* 0x100fe40000004100 */
[----:B------:R-:W-:-:S02]  /*1130*/  HADD2.F32 R178, -RZ, R79.H1_H1 ;  /* 0x3000004fffb27230 */ /* 0x000fc40000004100 */
[----:B------:R-:W-:Y:S01]  /*1140*/  FMUL.FTZ R79, R10, R71 ;  /* 0x000000470a4f7220 */ /* 0x000fe20000410000 */
[----:B------:R-:W-:Y:S02]  /*1150*/  HADD2.F32 R78, -RZ, R81.H1_H1 ;  /* 0x30000051ff4e7230 */ /* 0x000fe40000004100 */
[----:B------:R-:W-:Y:S01]  /*1160*/  FFMA.FTZ R3, R73, R74, R66 ;  /* 0x0000004a49037223 */ /* 0x000fe20000010042 */
[----:B------:R-:W-:Y:S01]  /*1170*/  FADD.FTZ R102, R177, R102 ;  /* 0x00000066b1667221 */ /* 0x000fe20000010000 */
[----:B------:R-:W-:Y:S01]  /*1180*/  FFMA.FTZ R118, R170, R177, R118 ;  /* 0x000000b1aa767223 */ /* 0x000fe20000010076 */
[--C-:B------:R-:W-:Y:S02]  /*1190*/  HADD2.F32 R177, -RZ, R82.reuse.H0_H0 ;  /* 0x20000052ffb17230 */ /* 0x100fe40000004100 */
[----:B------:R-:W-:Y:S01]  /*11a0*/  FADD.FTZ R145, R78, R145 ;  /* 0x000000914e917221 */ /* 0x000fe20000010000 */
[-C--:B------:R-:W-:Y:S01]  /*11b0*/  FFMA.FTZ R142, R77, R78.reuse, R142 ;  /* 0x0000004e4d8e7223 */ /* 0x080fe2000001008e */
[----:B------:R-:W-:Y:S01]  /*11c0*/  FFMA.FTZ R79, R26, R69, R79 ;  /* 0x000000451a4f7223 */ /* 0x000fe2000001004f */
[----:B------:R-:W-:Y:S01]  /*11d0*/  FADD.FTZ R2, R2, R75 ;  /* 0x0000004b02027221 */ /* 0x000fe20000010000 */
[----:B------:R-:W-:Y:S01]  /*11e0*/  FMUL.FTZ R78, R11, R78 ;  /* 0x0000004e0b4e7220 */ /* 0x000fe20000410000 */
[----:B------:R-:W-:Y:S01]  /*11f0*/  FFMA.FTZ R3, R72, R75, R3 ;  /* 0x0000004b48037223 */ /* 0x000fe20000010003 */
[----:B------:R-:W-:-:S02]  /*1200*/  HADD2.F32 R176, -RZ, R82.H1_H1 ;  /* 0x30000052ffb07230 */ /* 0x000fc40000004100 */
[----:B------:R-:W-:Y:S01]  /*1210*/  FADD.FTZ R65, R2, R79 ;  /* 0x0000004f02417221 */ /* 0x000fe20000010000 */
[----:B------:R-:W-:Y:S01]  /*1220*/  FFMA.FTZ R78, R27, R172, R78 ;  /* 0x000000ac1b4e7223 */ /* 0x000fe2000001004e */
[----:B------:R-:W-:Y:S01]  /*1230*/  FMUL.FTZ R81, R4, R177 ;  /* 0x000000b104517220 */ /* 0x000fe20000410000 */
[----:B------:R-:W-:Y:S01]  /*1240*/  FFMA.FTZ R2, R76, R79, R3 ;  /* 0x0000004f4c027223 */ /* 0x000fe20000010003 */
[----:B------:R-:W-:Y:S01]  /*1250*/  FMUL.FTZ R80, R165, R80 ;  /* 0x00000050a5507220 */ /* 0x000fe20000410000 */
[----:B------:R-:W-:Y:S01]  /*1260*/  FMUL.FTZ R82, R5, R176 ;  /* 0x000000b005527220 */ /* 0x000fe20000410000 */
[----:B------:R-:W-:Y:S01]  /*1270*/  FFMA.FTZ R81, R20, R175, R81 ;  /* 0x000000af14517223 */ /* 0x000fe20000010051 */
[----:B------:R-:W-:Y:S01]  /*1280*/  FADD.FTZ R66, R65, R78 ;  /* 0x0000004e41427221 */ /* 0x000fe20000010000 */
[----:B------:R-:W-:Y:S01]  /*1290*/  FFMA.FTZ R3, R77, R78, R2 ;  /* 0x0000004e4d037223 */ /* 0x000fe20000010002 */
        /* <DEDUP_REMOVED lines=18> */
[----:B------:R-:W-:Y:S01]  /*13c0*/  FADD.FTZ R140, R71, R140 ;  /* 0x0000008c478c7221 */ /* 0x000fe20000010000 */
[C---:B------:R-:W-:Y:S01]  /*13d0*/  FFMA.FTZ R125, R76.reuse, R71, R125 ;  /* 0x000000474c7d7223 */ /* 0x040fe2000001007d */
        /* <DEDUP_REMOVED lines=41> */
.L_x_2019:
        /* <DEDUP_REMOVED lines=29> */
[----:B------:R-:W-:Y:S02]  /*1840*/  FMUL.FTZ R3, R64, UR14 ;  /* 0x0000000e40037c20 */ /* 0x000fe40008410000 */
[----:B------:R-:W0:Y:S02]  /*1850*/  @P1 LDC.64 R64, c[0x0][0x308] ;  /* 0x0000c200ff401b82 */ /* 0x000e240000000a00 */
[----:B------:R-:W-:Y:S02]  /*1860*/  FSEL R70, R70, RZ, !P2 ;  /* 0x000000ff46467208 */ /* 0x000fe40005000000 */
[----:B------:R-:W-:-:S03]  /*1870*/  ISETP.NE.U32.AND P2, PT, RZ, UR20, PT ;  /* 0x00000014ff007c0c */ /* 0x000fc6000bf45070 */
[-CC-:B------:R-:W-:Y:S01]  /*1880*/  FFMA.FTZ R93, R93, R3.reuse, R70.reuse ;  /* 0x000000035d5d7223 */ /* 0x180fe20000010046 */
[----:B------:R-:W-:Y:S01]  /*1890*/  ISETP.NE.AND.EX P2, PT, RZ, UR21, PT, P2 ;  /* 0x00000015ff007c0c */ /* 0x000fe2000bf45320 */
[-CC-:B------:R-:W-:Y:S01]  /*18a0*/  FFMA.FTZ R94, R94, R3.reuse, R70.reuse ;  /* 0x000000035e5e7223 */ /* 0x180fe20000010046 */
[-CC-:B------:R-:W-:Y:S01]  /*18b0*/  FFMA.FTZ R168, R168, R3.reuse, R70.reuse ;  /* 0x00000003a8a87223 */ /* 0x180fe20000010046 */
[-CC-:B------:R-:W-:Y:S01]  /*18c0*/  FFMA.FTZ R73, R73, R3.reuse, R70.reuse ;  /* 0x0000000349497223 */ /* 0x180fe20000010046 */
[-CC-:B------:R-:W-:Y:S01]  /*18d0*/  FFMA.FTZ R72, R72, R3.reuse, R70.reuse ;  /* 0x0000000348487223 */ /* 0x180fe20000010046 */
[-CC-:B------:R-:W-:Y:S01]  /*18e0*/  FFMA.FTZ R80, R80, R3.reuse, R70.reuse ;  /* 0x0000000350507223 */ /* 0x180fe20000010046 */
[----:B------:R-:W-:Y:S01]  /*18f0*/  FADD.FTZ R90, R90, -R93 ;  /* 0x8000005d5a5a7221 */ /* 0x000fe20000010000 */
[-CC-:B------:R-:W-:Y:S01]  /*1900*/  FFMA.FTZ R0, R0, R3.reuse, R70.reuse ;  /* 0x0000000300007223 */ /* 0x180fe20000010046 */
[-CC-:B------:R-:W-:Y:S01]  /*1910*/  FFMA.FTZ R89, R89, R3.reuse, R70.reuse ;  /* 0x0000000359597223 */ /* 0x180fe20000010046 */
[-C--:B------:R-:W-:Y:S01]  /*1920*/  FFMA.FTZ R83, R83, R3.reuse, R70 ;  /* 0x0000000353537223 */ /* 0x080fe20000010046 */
[----:B------:R-:W-:Y:S01]  /*1930*/  FADD.FTZ R94, R167, -R94 ;  /* 0x8000005ea75e7221 */ /* 0x000fe20000010000 */
[----:B------:R-:W-:Y:S01]  /*1940*/  FADD.FTZ R168, R171, -R168 ;  /* 0x800000a8aba87221 */ /* 0x000fe20000010000 */
[-CC-:B------:R-:W-:Y:S01]  /*1950*/  FFMA.FTZ R95, R95, R3.reuse, R70.reuse ;  /* 0x000000035f5f7223 */ /* 0x180fe20000010046 */
[----:B------:R-:W-:Y:S01]  /*1960*/  FADD.FTZ R74, R74, -R73 ;  /* 0x800000494a4a7221 */ /* 0x000fe20000010000 */
[-C--:B------:R-:W-:Y:S01]  /*1970*/  FFMA.FTZ R84, R84, R3.reuse, R70 ;  /* 0x0000000354547223 */ /* 0x080fe20000010046 */
        /* <DEDUP_REMOVED lines=9> */
[-C--:B------:R-:W-:Y:S01]  /*1a10*/  FFMA.FTZ R76, R76, R3.reuse, R70 ;  /* 0x000000034c4c7223 */ /* 0x080fe20000010046 */
[----:B------:R-:W-:Y:S01]  /*1a20*/  FADD.FTZ R68, R85, -R84 ;  /* 0x8000005455447221 */ /* 0x000fe20000010000 */
[----:B-----5:R-:W-:Y:S01]  /*1a30*/  @P2 FADD.FTZ R73, R38, R73 ;  /* 0x0000004926492221 */ /* 0x020fe20000010000 */
[C---:B------:R-:W-:Y:S01]  /*1a40*/  FMUL.FTZ R71, R165.reuse, R0 ;  /* 0x00000000a5477220 */ /* 0x040fe20000410000 */
[----:B------:R-:W-:Y:S01]  /*1a50*/  FMUL.FTZ R88, R165, R88 ;  /* 0x00000058a5587220 */ /* 0x000fe20000410000 */
[----:B------:R-:W-:Y:S01]  /*1a60*/  @P2 FADD.FTZ R81, R42, R81 ;  /* 0x000000512a512221 */ /* 0x000fe20000010000 */
[----:B------:R-:W-:Y:S01]  /*1a70*/  @P2 FADD.FTZ R75, R40, R75 ;  /* 0x0000004b284b2221 */ /* 0x000fe20000010000 */
[-CC-:B------:R-:W-:Y:S01]  /*1a80*/  FFMA.FTZ R87, R87, R3.reuse, R70.reuse ;  /* 0x0000000357577223 */ /* 0x180fe20000010046 */
[C---:B------:R-:W-:Y:S01]  /*1a90*/  FMUL.FTZ R92, R165.reuse, R92 ;  /* 0x0000005ca55c7220 */ /* 0x040fe20000410000 */
[----:B------:R-:W-:Y:S01]  /*1aa0*/  FMUL.FTZ R84, R165, R66 ;  /* 0x00000042a5547220 */ /* 0x000fe20000410000 */
[-C--:B------:R-:W-:Y:S01]  /*1ab0*/  FFMA.FTZ R77, R77, R3.reuse, R70 ;  /* 0x000000034d4d7223 */ /* 0x080fe20000010046 */
[----:B------:R-:W1:Y:S01]  /*1ac0*/  @P3 LDC.64 R66, c[0x0][0x300] ;  /* 0x0000c000ff423b82 */ /* 0x000e620000000a00 */
[----:B------:R-:W-:Y:S01]  /*1ad0*/  FADD.FTZ R76, R79, -R76 ;  /* 0x8000004c4f4c7221 */ /* 0x000fe20000010000 */
[----:B------:R-:W-:Y:S01]  /*1ae0*/  FMUL.FTZ R89, R165, R68 ;  /* 0x00000044a5597220 */ /* 0x000fe20000410000 */
[-CC-:B------:R-:W-:Y:S01]  /*1af0*/  FFMA.FTZ R166, R166, R3.reuse, R70.reuse ;  /* 0x00000003a6a67223 */ /* 0x180fe20000010046 */
[----:B------:R-:W-:Y:S01]  /*1b00*/  FFMA.FTZ R170, R170, R3, R70 ;  /* 0x00000003aaaa7223 */ /* 0x000fe20000010046 */
[----:B------:R-:W-:Y:S01]  /*1b10*/  @P2 FADD.FTZ R71, R36, R71 ;  /* 0x0000004724472221 */ /* 0x000fe20000010000 */
[----:B------:R-:W-:Y:S01]  /*1b20*/  @P2 FADD.FTZ R88, R37, R88 ;  /* 0x0000005825582221 */ /* 0x000fe20000010000 */
[----:B------:R-:W-:Y:S01]  /*1b30*/  @P3 F2FP.F16.F32.PACK_AB R68, RZ, R73 ;  /* 0x00000049ff44323e */ /* 0x000fe200000000ff */
[----:B------:R-:W-:Y:S01]  /*1b40*/  FADD.FTZ R86, R86, -R87 ;  /* 0x8000005756567221 */ /* 0x000fe20000010000 */
[----:B------:R-:W-:Y:S01]  /*1b50*/  @P3 F2FP.F16.F32.PACK_AB R70, RZ, R81 ;  /* 0x00000051ff46323e */ /* 0x000fe200000000ff */
[----:B------:R-:W-:Y:S01]  /*1b60*/  @P2 FADD.FTZ R92, R39, R92 ;  /* 0x0000005c275c2221 */ /* 0x000fe20000010000 */
[----:B------:R-:W-:Y:S01]  /*1b70*/  @P3 F2FP.F16.F32.PACK_AB R69, RZ, R75 ;  /* 0x0000004bff45323e */ /* 0x000fe200000000ff */
[C---:B------:R-:W-:Y:S01]  /*1b80*/  FMUL.FTZ R87, R165.reuse, R2 ;  /* 0x00000002a5577220 */ /* 0x040fe20000410000 */
[----:B------:R-:W-:Y:S01]  /*1b90*/  FADD.FTZ R78, R78, -R77 ;  /* 0x8000004d4e4e7221 */ /* 0x000fe20000010000 */
[----:B------:R-:W-:Y:S01]  /*1ba0*/  FMUL.FTZ R85, R165, R76 ;  /* 0x0000004ca5557220 */ /* 0x000fe20000410000 */
[----:B------:R-:W2:Y:S01]  /*1bb0*/  LDC.64 R2, c[0x0][0x2f8] ;  /* 0x0000be00ff027b82 */ /* 0x000ea20000000a00 */
[----:B------:R-:W-:Y:S01]  /*1bc0*/  FADD.FTZ R166, R169, -R166 ;  /* 0x800000a6a9a67221 */ /* 0x000fe20000010000 */
[----:B------:R-:W-:Y:S01]  /*1bd0*/  FADD.FTZ R170, R173, -R170 ;  /* 0x800000aaadaa7221 */ /* 0x000fe20000010000 */
[----:B------:R-:W-:Y:S01]  /*1be0*/  @P3 PRMT R53, R68, 0x7610, R53 ;  /* 0x0000761044353816 */ /* 0x000fe20000000035 */
[----:B0-----:R-:W-:Y:S01]  /*1bf0*/  @P1 IMAD.WIDE.U32 R76, R164, 0x20, R64 ;  /* 0x00000020a44c1825 */ /* 0x001fe200078e0040 */
[----:B------:R-:W-:-:S03]  /*1c00*/  @P3 F2FP.F16.F32.PACK_AB R0, RZ, R71 ;  /* 0x00000047ff00323e */ /* 0x000fc600000000ff */
[C---:B------:R-:W-:Y:S01]  /*1c10*/  FMUL.FTZ R166, R165.reuse, R166 ;  /* 0x000000a6a5a67220 */ /* 0x040fe20000410000 */
[----:B------:R-:W-:Y:S01]  /*1c20*/  @P3 PRMT R55, R70, 0x7610, R55 ;  /* 0x0000761046373816 */ /* 0x000fe20000000037 */
[----:B------:R-:W-:Y:S01]  /*1c30*/  FMUL.FTZ R170, R165, R170 ;  /* 0x000000aaa5aa7220 */ /* 0x000fe20000410000 */
[----:B------:R-:W-:Y:S01]  /*1c40*/  @P3 PRMT R54, R69, 0x7610, R54 ;  /* 0x0000761045363816 */ /* 0x000fe20000000036 */
[----:B------:R-:W-:Y:S01]  /*1c50*/  @P2 FADD.FTZ R166, R41, R166 ;  /* 0x000000a629a62221 */ /* 0x000fe20000010000 */
[C---:B------:R-:W-:Y:S01]  /*1c60*/  F2FP.F16.F32.PACK_AB R64, R88.reuse, R71 ;  /* 0x000000475840723e */ /* 0x040fe200000000ff */
        /* <DEDUP_REMOVED lines=8> */
[----:B------:R-:W-:Y:S01]  /*1cf0*/  FMUL.FTZ R90, R165, R86 ;  /* 0x00000056a55a7220 */ /* 0x000fe20000410000 */
[----:B------:R-:W-:Y:S01]  /*1d00*/  @P3 F2FP.F16.F32.PACK_AB R79, RZ, R170 ;  /* 0x000000aaff4f323e */ /* 0x000fe200000000ff */
[----:B------:R-:W-:Y:S01]  /*1d10*/  @P2 FADD.FTZ R83, R44, R83 ;  /* 0x000000532c532221 */ /* 0x000fe20000010000 */
[----:B------:R-:W-:Y:S01]  /*1d20*/  @P3 F2FP.F16.F32.PACK_AB R78, RZ, R166 ;  /* 0x000000a6ff4e323e */ /* 0x000fe200000000ff */
[----:B------:R0:W-:Y:S01]  /*1d30*/  @P1 STG.E.128 desc[UR4][R76.64], R68 ;  /* 0x000000444c001986 */ /* 0x0001e2000c101d04 */
[----:B------:R-:W-:Y:S01]  /*1d40*/  @P3 F2FP.F16.F32.PACK_AB R72, RZ, R88 ;  /* 0x00000058ff48323e */ /* 0x000fe200000000ff */
[----:B------:R-:W-:Y:S01]  /*1d50*/  @P2 FADD.FTZ R85, R46, R85 ;  /* 0x000000552e552221 */ /* 0x000fe20000010000 */
[----:B------:R-:W-:Y:S01]  /*1d60*/  @P3 PRMT R52, R0, 0x7610, R52 ;  /* 0x0000761000343816 */ /* 0x000fe20000000034 */
[----:B------:R-:W-:Y:S01]  /*1d70*/  @P2 FADD.FTZ R87, R48, R87 ;  /* 0x0000005730572221 */ /* 0x000fe20000010000 */
[----:B------:R-:W-:Y:S01]  /*1d80*/  @P3 F2FP.F16.F32.PACK_AB R74, RZ, R92 ;  /* 0x0000005cff4a323e */ /* 0x000fe200000000ff */
[----:B------:R-:W-:Y:S01]  /*1d90*/  @P2 FADD.FTZ R89, R50, R89 ;  /* 0x0000005932592221 */ /* 0x000fe20000010000 */
[----:B------:R-:W-:Y:S01]  /*1da0*/  @P3 PRMT R55, R55, 0x5410, R79 ;  /* 0x0000541037373816 */ /* 0x000fe2000000004f */
[----:B------:R-:W-:Y:S01]  /*1db0*/  @P2 FADD.FTZ R80, R45, R80 ;  /* 0x000000502d502221 */ /* 0x000fe20000010000 */
[----:B------:R-:W-:Y:S01]  /*1dc0*/  @P3 PRMT R54, R54, 0x5410, R78 ;  /* 0x0000541036363816 */ /* 0x000fe2000000004e */
[----:B-1----:R-:W-:Y:S01]  /*1dd0*/  @P3 IMAD.WIDE.U32 R78, R164, 0x10, R66 ;  /* 0x00000010a44e3825 */ /* 0x002fe200078e0042 */
[----:B------:R-:W-:-:S03]  /*1de0*/  @P3 PRMT R52, R52, 0x5410, R72 ;  /* 0x0000541034343816 */ /* 0x000fc60000000048 */
[----:B------:R-:W-:Y:S01]  /*1df0*/  @P2 FADD.FTZ R82, R47, R82 ;  /* 0x000000522f522221 */ /* 0x000fe20000010000 */
[----:B------:R-:W-:Y:S01]  /*1e00*/  F2FP.F16.F32.PACK_AB R65, R92, R73 ;  /* 0x000000495c41723e */ /* 0x000fe200000000ff */
[----:B--2---:R-:W-:Y:S01]  /*1e10*/  IMAD.WIDE.U32 R164, R164, 0x10, R2 ;  /* 0x00000010a4a47825 */ /* 0x004fe200078e0002 */
[----:B------:R-:W-:-:S03]  /*1e20*/  @P3 PRMT R53, R53, 0x5410, R74 ;  /* 0x0000541035353816 */ /* 0x000fc6000000004a */
[----:B------:R-:W-:Y:S01]  /*1e30*/  @P2 FADD.FTZ R84, R49, R84 ;  /* 0x0000005431542221 */ /* 0x000fe20000010000 */
[C---:B------:R-:W-:Y:S01]  /*1e40*/  F2FP.F16.F32.PACK_AB R66, R166.reuse, R75 ;  /* 0x0000004ba642723e */ /* 0x040fe200000000ff */
[----:B0-----:R-:W0:Y:S01]  /*1e50*/  @P1 LDC.64 R68, c[0x0][0x308] ;  /* 0x0000c200ff441b82 */ /* 0x001e220000000a00 */
[----:B------:R-:W-:Y:S01]  /*1e60*/  SEL R72, R75, R60, P4 ;  /* 0x0000003c4b487207 */ /* 0x000fe20002000000 */
[----:B------:R-:W-:Y:S01]  /*1e70*/  @P2 FADD.FTZ R90, R51, R90 ;  /* 0x0000005a335a2221 */ /* 0x000fe20000010000 */
[----:B------:R-:W-:Y:S01]  /*1e80*/  SEL R73, R166, R61, P4 ;  /* 0x0000003da6497207 */ /* 0x000fe20002000000 */
[----:B------:R-:W-:Y:S01]  /*1e90*/  IMAD.WIDE.U32 R2, R163, 0x10, R2 ;  /* 0x00000010a3027825 */ /* 0x000fe200078e0002 */
[C---:B------:R-:W-:Y:S02]  /*1ea0*/  SEL R75, R170.reuse, R63, P4 ;  /* 0x0000003faa4b7207 */ /* 0x040fe40002000000 */
[----:B------:R-:W-:Y:S01]  /*1eb0*/  SEL R74, R81, R62, P4 ;  /* 0x0000003e514a7207 */ /* 0x000fe20002000000 */
[----:B------:R-:W1:Y:S01]  /*1ec0*/  @P3 LDC.64 R70, c[0x0][0x300] ;  /* 0x0000c000ff463b82 */ /* 0x000e620000000a00 */
[----:B------:R-:W-:-:S02]  /*1ed0*/  F2FP.F16.F32.PACK_AB R67, R170, R81 ;  /* 0x00000051aa43723e */ /* 0x000fc400000000ff */
[----:B------:R-:W-:Y:S01]  /*1ee0*/  @P3 F2FP.F16.F32.PACK_AB R88, RZ, R89 ;  /* 0x00000059ff58323e */ /* 0x000fe200000000ff */
[----:B------:R2:W-:Y:S01]  /*1ef0*/  @P1 STG.E.128 desc[UR4][R76.64+0x10], R72 ;  /* 0x000010484c001986 */ /* 0x0005e2000c101d04 */
[----:B------:R-:W-:Y:S02]  /*1f00*/  @P3 F2FP.F16.F32.PACK_AB R81, RZ, R87 ;  /* 0x00000057ff51323e */ /* 0x000fe400000000ff */
[----:B------:R-:W-:Y:S01]  /*1f10*/  @P3 F2FP.F16.F32.PACK_AB R0, RZ, R83 ;  /* 0x00000053ff00323e */ /* 0x000fe200000000ff */
[----:B------:R-:W-:Y:S01]  /*1f20*/  STG.E.128 desc[UR4][R164.64], R64 ;  /* 0x00000040a4007986 */ /* 0x000fe2000c101d04 */
[----:B------:R-:W-:Y:S02]  /*1f30*/  @P3 F2FP.F16.F32.PACK_AB R91, RZ, R90 ;  /* 0x0000005aff5b323e */ /* 0x000fe400000000ff */
[----:B------:R-:W-:Y:S01]  /*1f40*/  @P3 F2FP.F16.F32.PACK_AB R86, RZ, R84 ;  /* 0x00000054ff56323e */ /* 0x000fe200000000ff */
[----:B------:R3:W-:Y:S01]  /*1f50*/  @P3 STG.E.128 desc[UR4][R78.64], R52 ;  /* 0x000000344e003986 */ /* 0x0007e2000c101d04 */
[----:B------:R-:W-:-:S02]  /*1f60*/  SEL R56, R83, R56, P4 ;  /* 0x0000003853387207 */ /* 0x000fc40002000000 */
[----:B------:R-:W-:Y:S01]  /*1f70*/  SEL R57, R80, R57, P4 ;  /* 0x0000003950397207 */ /* 0x000fe20002000000 */
[----:B0-----:R-:W-:Y:S01]  /*1f80*/  @P1 IMAD.WIDE.U32 R68, R163, 0x20, R68 ;  /* 0x00000020a3441825 */ /* 0x001fe200078e0044 */
[----:B------:R-:W-:Y:S02]  /*1f90*/  SEL R58, R85, R58, P4 ;  /* 0x0000003a553a7207 */ /* 0x000fe40002000000 */
[----:B------:R-:W-:Y:S02]  /*1fa0*/  SEL R59, R82, R59, P4 ;  /* 0x0000003b523b7207 */ /* 0x000fe40002000000 */
[----:B------:R-:W-:Y:S02]  /*1fb0*/  SEL R60, R87, R60, P4 ;  /* 0x0000003c573c7207 */ /* 0x000fe40002000000 */
[----:B--2---:R-:W-:Y:S01]  /*1fc0*/  @P3 F2FP.F16.F32.PACK_AB R77, RZ, R85 ;  /* 0x00000055ff4d323e */ /* 0x004fe200000000ff */
[----:B-1----:R-:W-:Y:S01]  /*1fd0*/  @P3 IMAD.WIDE.U32 R70, R163, 0x10, R70 ;  /* 0x00000010a3463825 */ /* 0x002fe200078e0046 */
[----:B------:R-:W-:Y:S01]  /*1fe0*/  @P3 F2FP.F16.F32.PACK_AB R72, RZ, R80 ;  /* 0x00000050ff48323e */ /* 0x000fe200000000ff */
[----:B------:R0:W-:Y:S01]  /*1ff0*/  @P1 STG.E.128 desc[UR4][R68.64], R56 ;  /* 0x0000003844001986 */ /* 0x0001e2000c101d04 */
[----:B------:R-:W-:-:S02]  /*2000*/  SEL R61, R84, R61, P4 ;  /* 0x0000003d543d7207 */ /* 0x000fc40002000000 */
[----:B------:R-:W-:Y:S02]  /*2010*/  SEL R62, R89, R62, P4 ;  /* 0x0000003e593e7207 */ /* 0x000fe40002000000 */
[----:B---3--:R-:W-:Y:S02]  /*2020*/  @P3 F2FP.F16.F32.PACK_AB R79, RZ, R82 ;  /* 0x00000052ff4f323e */ /* 0x008fe400000000ff */
[----:B------:R-:W-:Y:S02]  /*2030*/  @P3 PRMT R55, R88, 0x7610, R55 ;  /* 0x0000761058373816 */ /* 0x000fe40000000037 */
[----:B------:R-:W-:Y:S02]  /*2040*/  @P3 PRMT R54, R81, 0x7610, R54 ;  /* 0x0000761051363816 */ /* 0x000fe40000000036 */
[----:B------:R-:W-:Y:S02]  /*2050*/  @P3 PRMT R53, R77, 0x7610, R53 ;  /* 0x000076104d353816 */ /* 0x000fe40000000035 */
[----:B------:R-:W-:-:S02]  /*2060*/  @P3 PRMT R52, R0, 0x7610, R52 ;  /* 0x0000761000343816 */ /* 0x000fc40000000034 */
[----:B------:R-:W-:Y:S02]  /*2070*/  SEL R63, R90, R63, P4 ;  /* 0x0000003f5a3f7207 */ /* 0x000fe40002000000 */
[----:B------:R-:W-:Y:S02]  /*2080*/  F2FP.F16.F32.PACK_AB R64, R80, R83 ;  /* 0x000000535040723e */ /* 0x000fe400000000ff */
[----:B------:R-:W-:Y:S01]  /*2090*/  F2FP.F16.F32.PACK_AB R65, R82, R85 ;  /* 0x000000555241723e */ /* 0x000fe200000000ff */
[----:B------:R0:W-:Y:S01]  /*20a0*/  @P1 STG.E.128 desc[UR4][R68.64+0x10], R60 ;  /* 0x0000103c44001986 */ /* 0x0001e2000c101d04 */
[----:B------:R-:W-:Y:S02]  /*20b0*/  F2FP.F16.F32.PACK_AB R66, R84, R87 ;  /* 0x000000575442723e */ /* 0x000fe400000000ff */
[----:B------:R-:W-:Y:S02]  /*20c0*/  F2FP.F16.F32.PACK_AB R67, R90, R89 ;  /* 0x000000595a43723e */ /* 0x000fe400000000ff */
        /* <DEDUP_REMOVED lines=68> */
.L_x_2006:
        /* <DEDUP_REMOVED lines=31> */
.L_x_2007:
[----:B------:R-:W-:Y:S01]  /*2700*/  HFMA2.MMA R176, -RZ, RZ, 0, 9.5367431640625e-07 ;  /* 0x00000010ffb07435 */ /* 0x000fe200000001ff */
[----:B------:R-:W-:Y:S02]  /*2710*/  MOV R175, R65 ;  /* 0x0000004100af7202 */ /* 0x000fe40000000f00 */
[----:B------:R-:W-:Y:S02]  /*2720*/  MOV R177, 0x1f ;  /* 0x0000001f00b17802 */ /* 0x000fe40000000f00 */
[----:B------:R-:W-:-:S07]  /*2730*/  MOV R172, 0xffffffff ;  /* 0xffffffff00ac7802 */ /* 0x000fce0000000f00 */
[----:B-----5:R-:W-:Y:S05]  /*2740*/  WARPSYNC.COLLECTIVE R172, `(.L_x_2009) ;  /* 0x00000000ac087348 */ /* 0x020fea0003c00000 */
[----:B------:R0:W1:Y:S02]  /*2750*/  SHFL.DOWN P3, R174, R175, R176, R177 ;  /* 0x080000b0afae7389 */ /* 0x00006400000600b1 */
[----:B01---5:R-:W-:Y:S01]  /*2760*/  ENDCOLLECTIVE ;  /* 0x000000000000791b */ /* 0x023fe20003800000 */
.L_x_2009:
[----:B------:R-:W-:Y:S02]  /*2770*/  MOV R175, R3 ;  /* 0x0000000300af7202 */ /* 0x000fe40000000f00 */
[----:B------:R-:W-:-:S07]  /*2780*/  MOV R2, R174 ;  /* 0x000000ae00027202 */ /* 0x000fce0000000f00 */
[----:B------:R-:W-:Y:S05]  /*2790*/  WARPSYNC.COLLECTIVE R172, `(.L_x_2010) ;  /* 0x00000000ac087348 */ /* 0x000fea0003c00000 */
[----:B------:R0:W1:Y:S02]  /*27a0*/  SHFL.DOWN P3, R174, R175, R176, R177 ;  /* 0x080000b0afae7389 */ /* 0x00006400000600b1 */
[----:B01----:R-:W-:Y:S01]  /*27b0*/  ENDCOLLECTIVE ;  /* 0x000000000000791b */ /* 0x003fe20003800000 */
.L_x_2010:
[----:B------:R-:W-:Y:S01]  /*27c0*/  FADD.FTZ R2, R65, R2 ;  /* 0x0000000241027221 */ /* 0x000fe20000010000 */
[----:B------:R-:W-:-:S04]  /*27d0*/  HFMA2.MMA R176, -RZ, RZ, 0, 4.76837158203125e-07 ;  /* 0x00000008ffb07435 */ /* 0x000fc800000001ff */
[----:B------:R-:W-:Y:S02]  /*27e0*/  MOV R175, R2 ;  /* 0x0000000200af7202 */ /* 0x000fe40000000f00 */
[----:B------:R-:W-:-:S07]  /*27f0*/  MOV R64, R174 ;  /* 0x000000ae00407202 */ /* 0x000fce0000000f00 */
[----:B------:R-:W-:Y:S05]  /*2800*/  WARPSYNC.COLLECTIVE R172, `(.L_x_2011) ;  /* 0x00000000ac087348 */ /* 0x000fea0003c00000 */
[----:B------:R0:W1:Y:S02]  /*2810*/  SHFL.DOWN P3, R174, R175, R176, R177 ;  /* 0x080000b0afae7389 */ /* 0x00006400000600b1 */
[----:B01----:R-:W-:Y:S01]  /*2820*/  ENDCOLLECTIVE ;  /* 0x000000000000791b */ /* 0x003fe20003800000 */
.L_x_2011:
[----:B------:R-:W-:-:S05]  /*2830*/  FADD.FTZ R64, R3, R64 ;  /* 0x0000004003407221 */ /* 0x000fca0000010000 */
[----:B------:R-:W-:Y:S02]  /*2840*/  MOV R175, R64 ;  /* 0x0000004000af7202 */ /* 0x000fe40000000f00 */
[----:B------:R-:W-:-:S07]  /*2850*/  MOV R69, R174 ;  /* 0x000000ae00457202 */ /* 0x000fce0000000f00 */
[----:B------:R-:W-:Y:S05]  /*2860*/  WARPSYNC.COLLECTIVE R172, `(.L_x_2012) ;  /* 0x00000000ac087348 */ /* 0x000fea0003c00000 */
[----:B------:R0:W1:Y:S02]  /*2870*/  SHFL.DOWN P3, R174, R175, R176, R177 ;  /* 0x080000b0afae7389 */ /* 0x00006400000600b1 */
[----:B01----:R-:W-:Y:S01]  /*2880*/  ENDCOLLECTIVE ;  /* 0x000000000000791b */ /* 0x003fe20003800000 */
.L_x_2012:
[----:B------:R-:W-:Y:S01]  /*2890*/  FADD.FTZ R69, R2, R69 ;  /* 0x0000004502457221 */ /* 0x000fe20000010000 */
[----:B------:R-:W-:-:S04]  /*28a0*/  HFMA2.MMA R176, -RZ, RZ, 0, 2.384185791015625e-07 ;  /* 0x00000004ffb07435 */ /* 0x000fc800000001ff */
[----:B------:R-:W-:Y:S02]  /*28b0*/  MOV R175, R69 ;  /* 0x0000004500af7202 */ /* 0x000fe40000000f00 */
[----:B------:R-:W-:-:S07]  /*28c0*/  MOV R71, R174 ;  /* 0x000000ae00477202 */ /* 0x000fce0000000f00 */
[----:B------:R-:W-:Y:S05]  /*28d0*/  WARPSYNC.COLLECTIVE R172, `(.L_x_2013) ;  /* 0x00000000ac087348 */ /* 0x000fea0003c00000 */
[----:B------:R0:W1:Y:S02]  /*28e0*/  SHFL.DOWN P3, R174, R175, R176, R177 ;  /* 0x080000b0afae7389 */ /* 0x00006400000600b1 */
[----:B01----:R-:W-:Y:S01]  /*28f0*/  ENDCOLLECTIVE ;  /* 0x000000000000791b */ /* 0x003fe20003800000 */
.L_x_2013:
[----:B------:R-:W-:-:S05]  /*2900*/  FADD.FTZ R71, R64, R71 ;  /* 0x0000004740477221 */ /* 0x000fca0000010000 */
[----:B------:R-:W-:Y:S02]  /*2910*/  MOV R175, R71 ;  /* 0x0000004700af7202 */ /* 0x000fe40000000f00 */
[----:B------:R-:W-:-:S07]  /*2920*/  MOV R66, R174 ;  /* 0x000000ae00427202 */ /* 0x000fce0000000f00 */
[----:B------:R-:W-:Y:S05]  /*2930*/  WARPSYNC.COLLECTIVE R172, `(.L_x_2014) ;  /* 0x00000000ac087348 */ /* 0x000fea0003c00000 */
[----:B------:R0:W1:Y:S02]  /*2940*/  SHFL.DOWN P3, R174, R175, R176, R177 ;  /* 0x080000b0afae7389 */ /* 0x00006400000600b1 */
[----:B01----:R-:W-:Y:S01]  /*2950*/  ENDCOLLECTIVE ;  /* 0x000000000000791b */ /* 0x003fe20003800000 */
.L_x_2014:
[----:B------:R-:W-:Y:S01]  /*2960*/  FADD.FTZ R66, R69, R66 ;  /* 0x0000004245427221 */ /* 0x000fe20000010000 */
[----:B------:R-:W-:-:S04]  /*2970*/  HFMA2.MMA R176, -RZ, RZ, 0, 1.1920928955078125e-07 ;  /* 0x00000002ffb07435 */ /* 0x000fc800000001ff */
[----:B------:R-:W-:Y:S02]  /*2980*/  MOV R175, R66 ;  /* 0x0000004200af7202 */ /* 0x000fe40000000f00 */
[----:B------:R-:W-:-:S07]  /*2990*/  MOV R70, R174 ;  /* 0x000000ae00467202 */ /* 0x000fce0000000f00 */
[----:B------:R-:W-:Y:S05]  /*29a0*/  WARPSYNC.COLLECTIVE R172, `(.L_x_2015) ;  /* 0x00000000ac087348 */ /* 0x000fea0003c00000 */
[----:B------:R0:W1:Y:S02]  /*29b0*/  SHFL.DOWN P3, R174, R175, R176, R177 ;  /* 0x080000b0afae7389 */ /* 0x00006400000600b1 */
[----:B01----:R-:W-:Y:S01]  /*29c0*/  ENDCOLLECTIVE ;  /* 0x000000000000791b */ /* 0x003fe20003800000 */
.L_x_2015:
[----:B------:R-:W-:-:S05]  /*29d0*/  FADD.FTZ R70, R71, R70 ;  /* 0x0000004647467221 */ /* 0x000fca0000010000 */
[----:B------:R-:W-:Y:S02]  /*29e0*/  MOV R175, R70 ;  /* 0x0000004600af7202 */ /* 0x000fe40000000f00 */
[----:B------:R-:W-:-:S07]  /*29f0*/  MOV R3, R174 ;  /* 0x000000ae00037202 */ /* 0x000fce0000000f00 */
[----:B------:R-:W-:Y:S05]  /*2a00*/  WARPSYNC.COLLECTIVE R172, `(.L_x_2016) ;  /* 0x00000000ac087348 */ /* 0x000fea0003c00000 */
[----:B------:R0:W1:Y:S02]  /*2a10*/  SHFL.DOWN P3, R174, R175, R176, R177 ;  /* 0x080000b0afae7389 */ /* 0x00006400000600b1 */
[----:B01----:R-:W-:Y:S01]  /*2a20*/  ENDCOLLECTIVE ;  /* 0x000000000000791b */ /* 0x003fe20003800000 */
.L_x_2016:
[----:B------:R-:W-:Y:S01]  /*2a30*/  FADD.FTZ R2, R66, R3 ;  /* 0x0000000342027221 */ /* 0x000fe20000010000 */
[----:B------:R-:W-:-:S04]  /*2a40*/  HFMA2.MMA R176, -RZ, RZ, 0, 5.9604644775390625e-08 ;  /* 0x00000001ffb07435 */ /* 0x000fc800000001ff */
[----:B------:R-:W-:Y:S02]  /*2a50*/  MOV R175, R2 ;  /* 0x0000000200af7202 */ /* 0x000fe40000000f00 */
[----:B------:R-:W-:-:S07]  /*2a60*/  MOV R65, R174 ;  /* 0x000000ae00417202 */ /* 0x000fce0000000f00 */
[----:B------:R-:W-:Y:S05]  /*2a70*/  WARPSYNC.COLLECTIVE R172, `(.L_x_2017) ;  /* 0x00000000ac087348 */ /* 0x000fea0003c00000 */
[----:B------:R0:W1:Y:S02]  /*2a80*/  SHFL.DOWN P3, R174, R175, R176, R177 ;  /* 0x080000b0afae7389 */ /* 0x00006400000600b1 */
[----:B01----:R-:W-:Y:S01]  /*2a90*/  ENDCOLLECTIVE ;  /* 0x000000000000791b */ /* 0x003fe20003800000 */
.L_x_2017:
[----:B------:R-:W-:-:S05]  /*2aa0*/  FADD.FTZ R65, R70, R65 ;  /* 0x0000004146417221 */ /* 0x000fca0000010000 */
[----:B------:R-:W-:Y:S02]  /*2ab0*/  MOV R175, R65 ;  /* 0x0000004100af7202 */ /* 0x000fe40000000f00 */
[----:B------:R-:W-:-:S07]  /*2ac0*/  MOV R69, R174 ;  /* 0x000000ae00457202 */ /* 0x000fce0000000f00 */
[----:B------:R-:W-:Y:S05]  /*2ad0*/  WARPSYNC.COLLECTIVE R172, `(.L_x_2018) ;  /* 0x00000000ac087348 */ /* 0x000fea0003c00000 */
[----:B------:R0:W1:Y:S02]  /*2ae0*/  SHFL.DOWN P3, R174, R175, R176, R177 ;  /* 0x080000b0afae7389 */ /* 0x00006400000600b1 */
[----:B01----:R-:W-:Y:S01]  /*2af0*/  ENDCOLLECTIVE ;  /* 0x000000000000791b */ /* 0x003fe20003800000 */
.L_x_2018:
[----:B------:R-:W-:Y:S01]  /*2b00*/  MOV R64, R174 ;  /* 0x000000ae00407202 */ /* 0x000fe20000000f00 */
[----:B------:R-:W-:Y:S06]  /*2b10*/  BRA `(.L_x_2019) ;  /* 0xffffffe800d47947 */ /* 0x000fec000383ffff */
.L_x_2020:
        /* <DEDUP_REMOVED lines=14> */
.L_x_3009:


//--------------------- .text._ZN10layer_norm31ln_parallel_residual_bwd_kernelINS_13Kernel_traitsIf6__halffS2_fjLj2048ELj1ELj1ELj4ELj16ENS_18Kernel_traits_baseILj2048EfS2_fS2_fjLj128EEEEELb0ELb1ELb0EEEvNS_9BwdParamsE --------------------------
	.section	.text._ZN10layer_norm31ln_parallel_residual_bwd_kernelINS_13Kernel_traitsIf6__halffS2_fjLj2048ELj1ELj1ELj4ELj16ENS_18Kernel_traits_baseILj2048EfS2_fS2_fjLj128EEEEELb0ELb1ELb0EEEvNS_9BwdParamsE,"ax",@progbits
	.align	128
        .global         _ZN10layer_norm31ln_parallel_residual_bwd_kernelINS_13Kernel_traitsIf6__halffS2_fjLj2048ELj1ELj1ELj4ELj16ENS_18Kernel_traits_baseILj2048EfS2_fS2_fjLj128EEEEELb0ELb1ELb0EEEvNS_9BwdParamsE
        .type           _ZN10layer_norm31ln_parallel_residual_bwd_kernelINS_13Kernel_traitsIf6__halffS2_fjLj2048ELj1ELj1ELj4ELj16ENS_18Kernel_traits_baseILj2048EfS2_fS2_fjLj128EEEEELb0ELb1ELb0EEEvNS_9BwdParamsE,@function
        .size           _ZN10layer_norm31ln_parallel_residual_bwd_kernelINS_13Kernel_traitsIf6__halffS2_fjLj2048ELj1ELj1ELj4ELj16ENS_18Kernel_traits_baseILj2048EfS2_fS2_fjLj128EEEEELb0ELb1ELb0EEEvNS_9BwdParamsE,(.L_x_3010 - _ZN10layer_norm31ln_parallel_residual_bwd_kernelINS_13Kernel_traitsIf6__halffS2_fjLj2048ELj1ELj1ELj4ELj16ENS_18Kernel_traits_baseILj2048EfS2_fS2_fjLj128EEEEELb0ELb1ELb0EEEvNS_9BwdParamsE)
        .other          _ZN10layer_norm31ln_parallel_residual_bwd_kernelINS_13Kernel_traitsIf6__halffS2_fjLj2048ELj1ELj1ELj4ELj16ENS_18Kernel_traits_baseILj2048EfS2_fS2_fjLj128EEEEELb0ELb1ELb0EEEvNS_9BwdParamsE,@"STO_CUDA_ENTRY STV_DEFAULT"
_ZN10layer_norm31ln_parallel_residual_bwd_kernelINS_13Kernel_traitsIf6__halffS2_fjLj2048ELj1ELj1ELj4ELj16ENS_18Kernel_traits_baseILj2048EfS2_fS2_fjLj128EEEEELb0ELb1ELb0EEEvNS_9BwdParamsE:
.text._ZN10layer_norm31ln_parallel_residual_bwd_kernelINS_13Kernel_traitsIf6__halffS2_fjLj2048ELj1ELj1ELj4ELj16ENS_18Kernel_traits_baseILj2048EfS2_fS2_fjLj128EEEEELb0ELb1ELb0EEEvNS_9BwdParamsE:
        /* <DEDUP_REMOVED lines=56> */
.L_x_2031:
        /* <DEDUP_REMOVED lines=35> */
[----:B---3--:R-:W-:Y:S01]  /*05b0*/  FADD.FTZ R81, -R125, R89 ;  /* 0x000000597d517221 */ /* 0x008fe20000010100 */
[C---:B-----5:R-:W-:Y:S01]  /*05c0*/  FMUL.FTZ R89, R110.reuse, R123 ;  /* 0x0000007b6e597220 */ /* 0x060fe20000410000 */
[C---:B------:R-:W-:Y:S01]  /*05d0*/  FMUL.FTZ R124, R110.reuse, R117 ;  /* 0x000000756e7c7220 */ /* 0x040fe20000410000 */
[C---:B------:R-:W-:Y:S01]  /*05e0*/  FMUL.FTZ R121, R110.reuse, R121 ;  /* 0x000000796e797220 */ /* 0x040fe20000410000 */
[C---:B------:R-:W-:Y:S01]  /*05f0*/  FMUL.FTZ R120, R110.reuse, R83 ;  /* 0x000000536e787220 */ /* 0x040fe20000410000 */
[----:B------:R-:W-:Y:S01]  /*0600*/  FMUL.FTZ R116, R110, R81 ;  /* 0x000000516e747220 */ /* 0x000fe20000410000 */
[----:B----4-:R-:W-:-:S02]  /*0610*/  HADD2.F32 R127, -RZ, R84.H0_H0 ;  /* 0x20000054ff7f7230 */ /* 0x010fc40000004100 */
[----:B------:R-:W-:-:S03]  /*0620*/  HADD2.F32 R84, -RZ, R84.H1_H1 ;  /* 0x30000054ff547230 */ /* 0x000fc60000004100 */
[----:B------:R-:W-:Y:S01]  /*0630*/  FMUL.FTZ R123, R4, R127 ;  /* 0x0000007f047b7220 */ /* 0x000fe20000410000 */
[--C-:B------:R-:W-:Y:S02]  /*0640*/  HADD2.F32 R119, -RZ, R85.reuse.H0_H0 ;  /* 0x20000055ff777230 */ /* 0x100fe40000004100 */
[-C--:B------:R-:W-:Y:S01]  /*0650*/  FMUL.FTZ R122, R5, R84.reuse ;  /* 0x00000054057a7220 */ /* 0x080fe20000410000 */
[----:B------:R-:W-:Y:S01]  /*0660*/  FADD.FTZ R81, RZ, R123 ;  /* 0x0000007bff517221 */ /* 0x000fe20000010000 */
[----:B------:R-:W-:Y:S01]  /*0670*/  FFMA.FTZ R83, R89, R123, RZ ;  /* 0x0000007b59537223 */ /* 0x000fe200000100ff */
[----:B------:R-:W-:Y:S02]  /*0680*/  HADD2.F32 R118, -RZ, R85.H1_H1 ;  /* 0x30000055ff767230 */ /* 0x000fe40000004100 */
        /* <DEDUP_REMOVED lines=16> */
[----:B0-----:R-:W-:Y:S01]  /*0790*/  FADD.FTZ R113, -R125, R90 ;  /* 0x0000005a7d717221 */ /* 0x001fe20000010100 */
[----:B------:R-:W-:Y:S01]  /*07a0*/  FADD.FTZ R40, R40, R115 ;  /* 0x0000007328287221 */ /* 0x000fe20000010000 */
[-C--:B------:R-:W-:Y:S01]  /*07b0*/  FFMA.FTZ R24, R117, R115.reuse, R24 ;  /* 0x0000007375187223 */ /* 0x080fe20000010018 */
[----:B------:R-:W-:Y:S01]  /*07c0*/  FMUL.FTZ R115, R8, R115 ;  /* 0x0000007308737220 */ /* 0x000fe20000410000 */
[----:B------:R-:W-:Y:S01]  /*07d0*/  FADD.FTZ R82, R81, R118 ;  /* 0x0000007651527221 */ /* 0x000fe20000010000 */
[----:B------:R-:W-:Y:S01]  /*07e0*/  FFMA.FTZ R84, R120, R118, R83 ;  /* 0x0000007678547223 */ /* 0x000fe20000010053 */
[----:B------:R-:W-:-:S02]  /*07f0*/  HADD2.F32 R111, -RZ, R87.H0_H0 ;  /* 0x20000057ff6f7230 */ /* 0x000fc40000004100 */
[----:B------:R-:W-:Y:S01]  /*0800*/  FMUL.FTZ R113, R110, R113 ;  /* 0x000000716e717220 */ /* 0x000fe20000410000 */
[----:B------:R-:W-:Y:S01]  /*0810*/  FMUL.FTZ R114, R9, R86 ;  /* 0x0000005609727220 */ /* 0x000fe20000410000 */
[----:B------:R-:W-:Y:S01]  /*0820*/  FADD.FTZ R81, R82, R115 ;  /* 0x0000007352517221 */ /* 0x000fe20000010000 */
[----:B------:R-:W-:Y:S01]  /*0830*/  FFMA.FTZ R83, R117, R115, R84 ;  /* 0x0000007375537223 */ /* 0x000fe20000010054 */
[----:B------:R-:W-:Y:S02]  /*0840*/  HADD2.F32 R80, -RZ, R87.H1_H1 ;  /* 0x30000057ff507230 */ /* 0x000fe40000004100 */
[----:B------:R-:W-:Y:S01]  /*0850*/  FADD.FTZ R91, -R125, R91 ;  /* 0x0000005b7d5b7221 */ /* 0x000fe20000010100 */
        /* <DEDUP_REMOVED lines=17> */
[----:B------:R-:W-:-:S07]  /*0970*/  IADD3 R90, R0, 0x80, RZ ;  /* 0x00000080005a7810 */ /* 0x000fce0007ffe0ff */
.L_x_2023:
[----:B------:R-:W-:Y:S05]  /*0980*/  BSYNC B0 ;  /* 0x0000000000007941 */ /* 0x000fea0003800000 */
.L_x_2022:
        /* <DEDUP_REMOVED lines=17> */
[C---:B---3--:R-:W-:Y:S01]  /*0aa0*/  FADD.FTZ R85, -R125.reuse, R97 ;  /* 0x000000617d557221 */ /* 0x048fe20000010100 */
[C---:B------:R-:W-:Y:S01]  /*0ab0*/  FADD.FTZ R103, -R125.reuse, R86 ;  /* 0x000000567d677221 */ /* 0x040fe20000010100 */
[C---:B------:R-:W-:Y:S01]  /*0ac0*/  FADD.FTZ R101, -R125.reuse, R96 ;  /* 0x000000607d657221 */ /* 0x040fe20000010100 */
[C---:B------:R-:W-:Y:S01]  /*0ad0*/  FADD.FTZ R87, -R125.reuse, R87 ;  /* 0x000000577d577221 */ /* 0x040fe20000010100 */
[C---:B0----5:R-:W-:Y:S01]  /*0ae0*/  FMUL.FTZ R95, R110.reuse, R127 ;  /* 0x0000007f6e5f7220 */ /* 0x061fe20000410000 */
[C---:B------:R-:W-:Y:S01]  /*0af0*/  FADD.FTZ R107, -R125.reuse, R98 ;  /* 0x000000627d6b7221 */ /* 0x040fe20000010100 */
[----:B------:R-:W-:Y:S01]  /*0b00*/  FADD.FTZ R125, -R125, R99 ;  /* 0x000000637d7d7221 */ /* 0x000fe20000010100 */
[----:B------:R-:W-:Y:S01]  /*0b10*/  FMUL.FTZ R98, R110, R87 ;  /* 0x000000576e627220 */ /* 0x000fe20000410000 */
[----:B----4-:R-:W-:-:S02]  /*0b20*/  HADD2.F32 R97, -RZ, R80.H0_H0 ;  /* 0x20000050ff617230 */ /* 0x010fc40000004100 */
[----:B------:R-:W-:-:S03]  /*0b30*/  HADD2.F32 R86, -RZ, R80.H1_H1 ;  /* 0x30000050ff567230 */ /* 0x000fc60000004100 */
[----:B------:R-:W-:Y:S01]  /*0b40*/  FMUL.FTZ R96, R12, R97 ;  /* 0x000000610c607220 */ /* 0x000fe20000410000 */
[--C-:B------:R-:W-:Y:S02]  /*0b50*/  HADD2.F32 R129, -RZ, R81.reuse.H0_H0 ;  /* 0x20000051ff817230 */ /* 0x100fe40000004100 */
[----:B------:R-:W-:Y:S01]  /*0b60*/  FMUL.FTZ R99, R13, R86 ;  /* 0x000000560d637220 */ /* 0x000fe20000410000 */
[----:B------:R-:W-:Y:S02]  /*0b70*/  HADD2.F32 R84, -RZ, R81.H1_H1 ;  /* 0x30000051ff547230 */ /* 0x000fe40000004100 */
[----:B------:R-:W-:Y:S01]  /*0b80*/  FADD.FTZ R126, R126, R96 ;  /* 0x000000607e7e7221 */ /* 0x000fe20000010000 */
[--C-:B------:R-:W-:Y:S02]  /*0b90*/  HADD2.F32 R109, -RZ, R82.reuse.H0_H0 ;  /* 0x20000052ff6d7230 */ /* 0x100fe40000004100 */
[----:B------:R-:W-:Y:S01]  /*0ba0*/  FMUL.FTZ R94, R110, R105 ;  /* 0x000000696e5e7220 */ /* 0x000fe20000410000 */
[----:B------:R-:W-:Y:S01]  /*0bb0*/  FFMA.FTZ R91, R95, R96, R91 ;  /* 0x000000605f5b7223 */ /* 0x000fe2000001005b */
[----:B------:R-:W-:-:S02]  /*0bc0*/  HADD2.F32 R82, -RZ, R82.H1_H1 ;  /* 0x30000052ff527230 */ /* 0x000fc40000004100 */
[----:B------:R-:W-:Y:S01]  /*0bd0*/  FADD.FTZ R44, R44, R97 ;  /* 0x000000612c2c7221 */ /* 0x000fe20000010000 */
[----:B------:R-:W-:Y:S01]  /*0be0*/  FFMA.FTZ R28, R95, R97, R28 ;  /* 0x000000615f1c7223 */ /* 0x000fe2000001001c */
[--C-:B------:R-:W-:Y:S02]  /*0bf0*/  HADD2.F32 R81, -RZ, R83.reuse.H0_H0 ;  /* 0x20000053ff517230 */ /* 0x100fe40000004100 */
[C---:B------:R-:W-:Y:S01]  /*0c00*/  FMUL.FTZ R97, R110.reuse, R103 ;  /* 0x000000676e617220 */ /* 0x040fe20000410000 */
[----:B------:R-:W-:Y:S02]  /*0c10*/  HADD2.F32 R80, -RZ, R83.H1_H1 ;  /* 0x30000053ff507230 */ /* 0x000fe40000004100 */
[----:B------:R-:W-:Y:S01]  /*0c20*/  FMUL.FTZ R104, R110, R85 ;  /* 0x000000556e687220 */ /* 0x000fe20000410000 */
        /* <DEDUP_REMOVED lines=37> */
.L_x_2025:
[----:B------:R-:W-:Y:S05]  /*0e80*/  BSYNC B0 ;  /* 0x0000000000007941 */ /* 0x000fea0003800000 */
.L_x_2024:
        /* <DEDUP_REMOVED lines=24> */
.L_x_2044:
        /* <DEDUP_REMOVED lines=49> */
[----:B------:R-:W-:Y:S02]  /*1320*/  @P0 F2FP.F16.F32.PACK_AB R84, RZ, R83 ;  /* 0x00000053ff54023e */ /* 0x000fe400000000ff */
[----:B------:R-:W-:Y:S02]  /*1330*/  @P0 F2FP.F16.F32.PACK_AB R82, RZ, R80 ;  /* 0x00000050ff52023e */ /* 0x000fe400000000ff */
[----:B------:R-:W-:Y:S01]  /*1340*/  @P0 PRMT R72, R84, 0x7610, R72 ;  /* 0x0000761054480816 */ /* 0x000fe20000000048 */
[----:B------:R-:W-:Y:S01]  /*1350*/  FFMA.FTZ R84, R117, R86, R87 ;  /* 0x0000005675547223 */ /* 0x000fe20000010057 */
[----:B------:R-:W-:-:S02]  /*1360*/  SEL R69, R80, R69, P6 ;  /* 0x0000004550457207 */ /* 0x000fc40003000000 */
[----:B------:R-:W-:Y:S01]  /*1370*/  SEL R68, R83, R68, P6 ;  /* 0x0000004453447207 */ /* 0x000fe20003000000 */
[----:B------:R-:W-:Y:S01]  /*1380*/  FADD.FTZ R91, R115, -R84 ;  /* 0x80000054735b7221 */ /* 0x000fe20000010000 */
[----:B------:R-:W-:Y:S01]  /*1390*/  FMUL.FTZ R84, R110, R85 ;  /* 0x000000556e547220 */ /* 0x000fe20000410000 */
[----:B------:R-:W-:Y:S02]  /*13a0*/  F2FP.F16.F32.PACK_AB R80, R80, R83 ;  /* 0x000000535050723e */ /* 0x000fe400000000ff */
[----:B------:R-:W-:Y:S01]  /*13b0*/  FMUL.FTZ R85, R110, R91 ;  /* 0x0000005b6e557220 */ /* 0x000fe20000410000 */
[----:B------:R-:W-:Y:S01]  /*13c0*/  @P0 F2FP.F16.F32.PACK_AB R83, RZ, R81 ;  /* 0x00000051ff53023e */ /* 0x000fe200000000ff */
[----:B------:R-:W-:Y:S01]  /*13d0*/  @P1 FADD.FTZ R84, R55, R84 ;  /* 0x0000005437541221 */ /* 0x000fe20000010000 */
[----:B------:R-:W-:Y:S01]  /*13e0*/  SEL R70, R81, R70, P6 ;  /* 0x0000004651467207 */ /* 0x000fe20003000000 */
[----:B------:R-:W-:Y:S01]  /*13f0*/  @P1 FADD.FTZ R85, R56, R85 ;  /* 0x0000005538551221 */ /* 0x000fe20000010000 */
[----:B------:R-:W-:-:S02]  /*1400*/  @P0 PRMT R73, R83, 0x7610, R73 ;  /* 0x0000761053490816 */ /* 0x000fc40000000049 */
[C---:B------:R-:W-:Y:S02]  /*1410*/  SEL R71, R84.reuse, R71, P6 ;  /* 0x0000004754477207 */ /* 0x040fe40003000000 */
[----:B------:R-:W-:Y:S02]  /*1420*/  @P0 F2FP.F16.F32.PACK_AB R83, RZ, R85 ;  /* 0x00000055ff53023e */ /* 0x000fe400000000ff */
[----:B------:R-:W-:Y:S02]  /*1430*/  F2FP.F16.F32.PACK_AB R81, R84, R81 ;  /* 0x000000515451723e */ /* 0x000fe400000000ff */
[----:B------:R-:W-:Y:S01]  /*1440*/  @P0 PRMT R74, R83, 0x7610, R74 ;  /* 0x00007610534a0816 */ /* 0x000fe2000000004a */
[----:B------:R-:W-:Y:S01]  /*1450*/  FFMA.FTZ R83, R116, R86, R87 ;  /* 0x0000005674537223 */ /* 0x000fe20000010057 */
[----:B------:R-:W-:Y:S02]  /*1460*/  @P0 F2FP.F16.F32.PACK_AB R84, RZ, R84 ;  /* 0x00000054ff54023e */ /* 0x000fe400000000ff */
        /* <DEDUP_REMOVED lines=11> */
[----:B------:R-:W-:Y:S01]  /*1520*/  F2FP.F16.F32.PACK_AB R82, R84, R85 ;  /* 0x000000555452723e */ /* 0x000fe200000000ff */
[----:B------:R-:W-:Y:S01]  /*1530*/  FFMA.FTZ R85, R112, R86, R87 ;  /* 0x0000005670557223 */ /* 0x000fe20000010057 */
[----:B------:R-:W-:Y:S02]  /*1540*/  @P0 F2FP.F16.F32.PACK_AB R84, RZ, R84 ;  /* 0x00000054ff54023e */ /* 0x000fe400000000ff */
[----:B------:R-:W-:Y:S01]  /*1550*/  SEL R78, R83, R78, P6 ;  /* 0x0000004e534e7207 */ /* 0x000fe20003000000 */
[----:B------:R-:W-:Y:S01]  /*1560*/  FADD.FTZ R85, R88, -R85 ;  /* 0x8000005558557221 */ /* 0x000fe20000010000 */
[----:B------:R-:W-:Y:S02]  /*1570*/  @P0 PRMT R74, R74, 0x5410, R84 ;  /* 0x000054104a4a0816 */ /* 0x000fe40000000054 */
[----:B------:R-:W-:-:S04]  /*1580*/  @P0 F2FP.F16.F32.PACK_AB R84, RZ, R83 ;  /* 0x00000053ff54023e */ /* 0x000fc800000000ff */
[----:B------:R-:W-:Y:S01]  /*1590*/  @P0 PRMT R75, R84, 0x7610, R75 ;  /* 0x00007610544b0816 */ /* 0x000fe2000000004b */
[----:B------:R-:W-:-:S04]  /*15a0*/  FMUL.FTZ R84, R110, R85 ;  /* 0x000000556e547220 */ /* 0x000fc80000410000 */
[----:B------:R-:W-:Y:S01]  /*15b0*/  @P1 FADD.FTZ R84, R59, R84 ;  /* 0x000000543b541221 */ /* 0x000fe20000010000 */
[----:B------:R-:W-:-:S04]  /*15c0*/  @P0 LEA R126, P1, R0, UR16, 0x4 ;  /* 0x00000010007e0c11 */ /* 0x000fc8000f8220ff */
[----:B------:R-:W-:Y:S02]  /*15d0*/  @P0 F2FP.F16.F32.PACK_AB R85, RZ, R84 ;  /* 0x00000054ff55023e */ /* 0x000fe400000000ff */
[C---:B------:R-:W-:Y:S02]  /*15e0*/  SEL R79, R84.reuse, R79, P6 ;  /* 0x0000004f544f7207 */ /* 0x040fe40003000000 */
[----:B------:R-:W-:Y:S02]  /*15f0*/  F2FP.F16.F32.PACK_AB R83, R84, R83 ;  /* 0x000000535453723e */ /* 0x000fe400000000ff */
        /* <DEDUP_REMOVED lines=11> */
.L_x_2028:
[----:B------:R-:W-:Y:S05]  /*16b0*/  BSYNC B0 ;  /* 0x0000000000007941 */ /* 0x000fea0003800000 */
.L_x_2027:
        /* <DEDUP_REMOVED lines=25> */
[----:B------:R-:W-:Y:S01]  /*1850*/  @P0 F2FP.F16.F32.PACK_AB R80, RZ, R81 ;  /* 0x00000051ff50023e */ /* 0x000fe200000000ff */
[----:B------:R-:W-:Y:S01]  /*1860*/  @P1 FADD.FTZ R82, R65, R82 ;  /* 0x0000005241521221 */ /* 0x000fe20000010000 */
[----:B------:R-:W-:Y:S01]  /*1870*/  ISETP.NE.AND.EX P6, PT, RZ, UR15, PT, P6 ;  /* 0x0000000fff007c0c */ /* 0x000fe2000bfc5360 */
[----:B------:R-:W-:Y:S01]  /*1880*/  @P1 FADD.FTZ R91, R62, R91 ;  /* 0x0000005b3e5b1221 */ /* 0x000fe20000010000 */
[----:B------:R-:W-:Y:S01]  /*1890*/  @P0 PRMT R74, R80, 0x7610, R74 ;  /* 0x00007610504a0816 */ /* 0x000fe2000000004a */
[----:B------:R-:W-:Y:S01]  /*18a0*/  FADD.FTZ R129, R99, -R84 ;  /* 0x8000005463817221 */ /* 0x000fe20000010000 */
[----:B------:R-:W-:Y:S01]  /*18b0*/  @P0 F2FP.F16.F32.PACK_AB R80, RZ, R82 ;  /* 0x00000052ff50023e */ /* 0x000fe200000000ff */
[----:B------:R-:W-:Y:S01]  /*18c0*/  @P1 FADD.FTZ R87, R60, R87 ;  /* 0x000000573c571221 */ /* 0x000fe20000010000 */
[----:B------:R-:W-:Y:S01]  /*18d0*/  SEL R77, R82, R77, P6 ;  /* 0x0000004d524d7207 */ /* 0x000fe20003000000 */
[----:B------:R-:W-:Y:S01]  /*18e0*/  FMUL.FTZ R84, R110, R129 ;  /* 0x000000816e547220 */ /* 0x000fe20000410000 */
[----:B------:R-:W-:Y:S01]  /*18f0*/  @P0 PRMT R74, R74, 0x5410, R80 ;  /* 0x000054104a4a0816 */ /* 0x000fe20000000050 */
[----:B------:R-:W-:Y:S01]  /*1900*/  FADD.FTZ R85, R109, -R86 ;  /* 0x800000566d557221 */ /* 0x000fe20000010000 */
[----:B------:R-:W-:Y:S01]  /*1910*/  @P0 F2FP.F16.F32.PACK_AB R80, RZ, R91 ;  /* 0x0000005bff50023e */ /* 0x000fe200000000ff */
[----:B------:R-:W-:Y:S01]  /*1920*/  @P1 FADD.FTZ R84, R61, R84 ;  /* 0x000000543d541221 */ /* 0x000fe20000010000 */
[----:B------:R-:W-:Y:S01]  /*1930*/  SEL R76, R81, R76, P6 ;  /* 0x0000004c514c7207 */ /* 0x000fe20003000000 */
[----:B------:R-:W-:Y:S01]  /*1940*/  FMUL.FTZ R90, R110, R127 ;  /* 0x0000007f6e5a7220 */ /* 0x000fe20000410000 */
[----:B------:R-:W-:Y:S01]  /*1950*/  F2FP.F16.F32.PACK_AB R82, R82, R81 ;  /* 0x000000515252723e */ /* 0x000fe200000000ff */
[----:B------:R-:W-:Y:S01]  /*1960*/  FADD.FTZ R125, R106, -R125 ;  /* 0x8000007d6a7d7221 */ /* 0x000fe20000010000 */
[----:B------:R-:W-:Y:S01]  /*1970*/  @P0 PRMT R73, R80, 0x7610, R73 ;  /* 0x0000761050490816 */ /* 0x000fe20000000049 */
[----:B------:R-:W-:Y:S01]  /*1980*/  @P1 FADD.FTZ R90, R63, R90 ;  /* 0x0000005a3f5a1221 */ /* 0x000fe20000010000 */
[----:B------:R-:W0:Y:S01]  /*1990*/  @P6 LDC.64 R80, c[0x0][0x308] ;  /* 0x0000c200ff506b82 */ /* 0x000e220000000a00 */
[----:B------:R-:W-:Y:S01]  /*19a0*/  @P0 F2FP.F16.F32.PACK_AB R86, RZ, R87 ;  /* 0x00000057ff56023e */ /* 0x000fe200000000ff */
        /* <DEDUP_REMOVED lines=11> */
[----:B------:R-:W-:-:S04]  /*1a60*/  @P0 F2FP.F16.F32.PACK_AB R85, RZ, R90 ;  /* 0x0000005aff55023e */ /* 0x000fc800000000ff */
[----:B------:R-:W-:Y:S01]  /*1a70*/  @P0 PRMT R73, R73, 0x5410, R85 ;  /* 0x0000541049490816 */ /* 0x000fe20000000055 */
[----:B0-----:R-:W-:Y:S01]  /*1a80*/  @P6 IMAD.WIDE.U32 R126, R0, 0x20, R80 ;  /* 0x00000020007e6825 */ /* 0x001fe200078e0050 */
[----:B------:R-:W-:Y:S02]  /*1a90*/  F2FP.F16.F32.PACK_AB R80, R84, R87 ;  /* 0x000000575450723e */ /* 0x000fe400000000ff */
[----:B------:R-:W0:Y:S01]  /*1aa0*/  LDC.64 R86, c[0x0][0x2f8] ;  /* 0x0000be00ff567b82 */ /* 0x000e220000000a00 */
[----:B------:R-:W-:Y:S01]  /*1ab0*/  F2FP.F16.F32.PACK_AB R81, R90, R91 ;  /* 0x0000005b5a51723e */ /* 0x000fe200000000ff */
[----:B------:R-:W-:Y:S01]  /*1ac0*/  @P6 STG.E.128 desc[UR4][R126.64], R68 ;  /* 0x000000447e006986 */ /* 0x000fe2000c101d04 */
[----:B------:R-:W-:Y:S02]  /*1ad0*/  @P0 F2FP.F16.F32.PACK_AB R91, RZ, R83 ;  /* 0x00000053ff5b023e */ /* 0x000fe400000000ff */
[----:B------:R-:W-:Y:S01]  /*1ae0*/  @P0 F2FP.F16.F32.PACK_AB R84, RZ, R84 ;  /* 0x00000054ff54023e */ /* 0x000fe200000000ff */
[----:B------:R1:W-:Y:S01]  /*1af0*/  @P6 STG.E.128 desc[UR4][R126.64+0x10], R76 ;  /* 0x0000104c7e006986 */ /* 0x0003e2000c101d04 */
[----:B------:R-:W-:-:S02]  /*1b00*/  @P0 F2FP.F16.F32.PACK_AB R90, RZ, R110 ;  /* 0x0000006eff5a023e */ /* 0x000fc400000000ff */
[----:B------:R-:W-:Y:S02]  /*1b10*/  @P0 PRMT R75, R91, 0x7610, R75 ;  /* 0x000076105b4b0816 */ /* 0x000fe4000000004b */
[----:B------:R-:W-:Y:S02]  /*1b20*/  F2FP.F16.F32.PACK_AB R83, R110, R83 ;  /* 0x000000536e53723e */ /* 0x000fe400000000ff */
[----:B------:R-:W-:Y:S02]  /*1b30*/  @P0 PRMT R72, R72, 0x5410, R84 ;  /* 0x0000541048480816 */ /* 0x000fe40000000054 */
[----:B------:R-:W-:Y:S02]  /*1b40*/  @P0 PRMT R75, R75, 0x5410, R90 ;  /* 0x000054104b4b0816 */ /* 0x000fe4000000005a */
[C---:B-1----:R-:W-:Y:S01]  /*1b50*/  @P0 LEA R126, P1, R0.reuse, UR16, 0x4 ;  /* 0x00000010007e0c11 */ /* 0x042fe2000f8220ff */
[----:B0-----:R-:W-:-:S03]  /*1b60*/  IMAD.WIDE.U32 R86, R0, 0x10, R86 ;  /* 0x0000001000567825 */ /* 0x001fc600078e0056 */
[----:B------:R-:W-:Y:S02]  /*1b70*/  @P0 LEA.HI.X R127, R0, UR17, RZ, 0x4, P1 ;  /* 0x00000011007f0c11 */ /* 0x000fe400088f24ff */
[----:B------:R0:W-:Y:S04]  /*1b80*/  STG.E.128 desc[UR4][R86.64], R80 ;  /* 0x0000005056007986 */ /* 0x0001e8000c101d04 */
[----:B------:R0:W-:Y:S03]  /*1b90*/  @P0 STG.E.128 desc[UR4][R126.64], R72 ;  /* 0x000000487e000986 */ /* 0x0001e6000c101d04 */
.L_x_2030:
[----:B------:R-:W-:Y:S05]  /*1ba0*/  BSYNC B0 ;  /* 0x0000000000007941 */ /* 0x000fea0003800000 */
.L_x_2029:
[----:B------:R-:W-:Y:S02]  /*1bb0*/  IADD3 R2, R2, UR18, RZ ;  /* 0x0000001202027c10 */ /* 0x000fe4000fffe0ff */
[----:B------:R-:W-:Y:S02]  /*1bc0*/  SEL R0, RZ, 0x1, P5 ;  /* 0x00000001ff007807 */ /* 0x000fe40002800000 */
[----:B------:R-:W-:-:S13]  /*1bd0*/  ISETP.GE.AND P0, PT, R2, UR19, PT ;  /* 0x0000001302007c0c */ /* 0x000fda000bf06270 */
[----:B------:R-:W-:Y:S05]  /*1be0*/  @!P0 BRA `(.L_x_2031) ;  /* 0xffffffe400e48947 */ /* 0x000fea000383ffff */
.L_x_2021:
        /* <DEDUP_REMOVED lines=16> */
.L_x_2033:
[----:B------:R-:W-:Y:S05]  /*1cf0*/  BSYNC B0 ;  /* 0x0000000000007941 */ /* 0x000fea0003800000 */
.L_x_2032:
        /* <DEDUP_REMOVED lines=10> */
.L_x_2026:
[----:B------:R-:W-:Y:S01]  /*1da0*/  HFMA2.MMA R84, -RZ, RZ, 0, 9.5367431640625e-07 ;  /* 0x00000010ff547435 */ /* 0x000fe200000001ff */
[----:B------:R-:W-:Y:S02]  /*1db0*/  MOV R85, R126 ;  /* 0x0000007e00557202 */ /* 0x000fe40000000f00 */
[----:B------:R-:W-:Y:S02]  /*1dc0*/  MOV R83, 0x1f ;  /* 0x0000001f00537802 */ /* 0x000fe40000000f00 */
[----:B------:R-:W-:-:S07]  /*1dd0*/  MOV R82, 0xffffffff ;  /* 0xffffffff00527802 */ /* 0x000fce0000000f00 */
[----:B-----5:R-:W-:Y:S05]  /*1de0*/  WARPSYNC.COLLECTIVE R82, `(.L_x_2034) ;  /* 0x0000000052087348 */ /* 0x020fea0003c00000 */
[----:B------:R0:W1:Y:S02]  /*1df0*/  SHFL.DOWN P1, R86, R85, R84, R83 ;  /* 0x0800005455567389 */ /* 0x0000640000020053 */
[----:B01---5:R-:W-:Y:S01]  /*1e00*/  ENDCOLLECTIVE ;  /* 0x000000000000791b */ /* 0x023fe20003800000 */
.L_x_2034:
[----:B------:R-:W-:Y:S01]  /*1e10*/  MOV R85, R91 ;  /* 0x0000005b00557202 */ /* 0x000fe20000000f00 */
[----:B------:R-:W-:-:S07]  /*1e20*/  FADD.FTZ R87, R86, R126 ;  /* 0x0000007e56577221 */ /* 0x000fce0000010000 */
[----:B------:R-:W-:Y:S05]  /*1e30*/  WARPSYNC.COLLECTIVE R82, `(.L_x_2035) ;  /* 0x0000000052087348 */ /* 0x000fea0003c00000 */
[----:B------:R0:W1:Y:S02]  /*1e40*/  SHFL.DOWN P1, R86, R85, R84, R83 ;  /* 0x0800005455567389 */ /* 0x0000640000020053 */
[----:B01----:R-:W-:Y:S01]  /*1e50*/  ENDCOLLECTIVE ;  /* 0x000000000000791b */ /* 0x003fe20003800000 */
.L_x_2035:
[----:B------:R-:W-:Y:S01]  /*1e60*/  HFMA2.MMA R84, -RZ, RZ, 0, 4.76837158203125e-07 ;  /* 0x00000008ff547435 */ /* 0x000fe200000001ff */
[----:B------:R-:W-:Y:S02]  /*1e70*/  MOV R85, R87 ;  /* 0x0000005700557202 */ /* 0x000fe40000000f00 */
[----:B------:R-:W-:-:S08]  /*1e80*/  MOV R90, R86 ;  /* 0x00000056005a7202 */ /* 0x000fd00000000f00 */
[----:B------:R-:W-:Y:S05]  /*1e90*/  WARPSYNC.COLLECTIVE R82, `(.L_x_2036) ;  /* 0x0000000052087348 */ /* 0x000fea0003c00000 */
[----:B------:R0:W1:Y:S02]  /*1ea0*/  SHFL.DOWN P1, R86, R85, R84, R83 ;  /* 0x0800005455567389 */ /* 0x0000640000020053 */
[----:B01----:R-:W-:Y:S01]  /*1eb0*/  ENDCOLLECTIVE ;  /* 0x000000000000791b */ /* 0x003fe20003800000 */
.L_x_2036:
[----:B------:R-:W-:-:S05]  /*1ec0*/  FADD.FTZ R125, R90, R91 ;  /* 0x0000005b5a7d7221 */ /* 0x000fca0000010000 */
[----:B------:R-:W-:Y:S01]  /*1ed0*/  MOV R85, R125 ;  /* 0x0000007d00557202 */ /* 0x000fe20000000f00 */
[----:B------:R-:W-:-:S07]  /*1ee0*/  FADD.FTZ R127, R87, R86 ;  /* 0x00000056577f7221 */ /* 0x000fce0000010000 */
[----:B------:R-:W-:Y:S05]  /*1ef0*/  WARPSYNC.COLLECTIVE R82, `(.L_x_2037) ;  /* 0x0000000052087348 */ /* 0x000fea0003c00000 */
[----:B------:R0:W1:Y:S02]  /*1f00*/  SHFL.DOWN P1, R86, R85, R84, R83 ;  /* 0x0800005455567389 */ /* 0x0000640000020053 */
[----:B01----:R-:W-:Y:S01]  /*1f10*/  ENDCOLLECTIVE ;  /* 0x000000000000791b */ /* 0x003fe20003800000 */
.L_x_2037:
[----:B------:R-:W-:Y:S01]  /*1f20*/  HFMA2.MMA R84, -RZ, RZ, 0, 2.384185791015625e-07 ;  /* 0x00000004ff547435 */ /* 0x000fe200000001ff */
[----:B------:R-:W-:Y:S02]  /*1f30*/  MOV R85, R127 ;  /* 0x0000007f00557202 */ /* 0x000fe40000000f00 */
[----:B------:R-:W-:-:S08]  /*1f40*/  MOV R128, R86 ;  /* 0x0000005600807202 */ /* 0x000fd00000000f00 */
[----:B------:R-:W-:Y:S05]  /*1f50*/  WARPSYNC.COLLECTIVE R82, `(.L_x_2038) ;  /* 0x0000000052087348 */ /* 0x000fea0003c00000 */
[----:B------:R0:W1:Y:S02]  /*1f60*/  SHFL.DOWN P1, R86, R85, R84, R83 ;  /* 0x0800005455567389 */ /* 0x0000640000020053 */
[----:B01----:R-:W-:Y:S01]  /*1f70*/  ENDCOLLECTIVE ;  /* 0x000000000000791b */ /* 0x003fe20003800000 */
.L_x_2038:
[----:B------:R-:W-:-:S05]  /*1f80*/  FADD.FTZ R128, R125, R128 ;  /* 0x000000807d807221 */ /* 0x000fca0000010000 */
[----:B------:R-:W-:Y:S01]  /*1f90*/  MOV R85, R128 ;  /* 0x0000008000557202 */ /* 0x000fe20000000f00 */
[----:B------:R-:W-:-:S07]  /*1fa0*/  FADD.FTZ R129, R127, R86 ;  /* 0x000000567f817221 */ /* 0x000fce0000010000 */
[----:B------:R-:W-:Y:S05]  /*1fb0*/  WARPSYNC.COLLECTIVE R82, `(.L_x_2039) ;  /* 0x0000000052087348 */ /* 0x000fea0003c00000 */
[----:B------:R0:W1:Y:S02]  /*1fc0*/  SHFL.DOWN P1, R86, R85, R84, R83 ;  /* 0x0800005455567389 */ /* 0x0000640000020053 */
[----:B01----:R-:W-:Y:S01]  /*1fd0*/  ENDCOLLECTIVE ;  /* 0x000000000000791b */ /* 0x003fe20003800000 */
.L_x_2039:
[----:B------:R-:W-:Y:S01]  /*1fe0*/  HFMA2.MMA R84, -RZ, RZ, 0, 1.1920928955078125e-07 ;  /* 0x00000002ff547435 */ /* 0x000fe200000001ff */
[----:B------:R-:W-:Y:S02]  /*1ff0*/  MOV R85, R129 ;  /* 0x0000008100557202 */ /* 0x000fe40000000f00 */
[----:B------:R-:W-:-:S08]  /*2000*/  MOV R131, R86 ;  /* 0x0000005600837202 */ /* 0x000fd00000000f00 */
[----:B------:R-:W-:Y:S05]  /*2010*/  WARPSYNC.COLLECTIVE R82, `(.L_x_2040) ;  /* 0x0000000052087348 */ /* 0x000fea0003c00000 */
[----:B------:R0:W1:Y:S02]  /*2020*/  SHFL.DOWN P1, R86, R85, R84, R83 ;  /* 0x0800005455567389 */ /* 0x0000640000020053 */
[----:B01----:R-:W-:Y:S01]  /*2030*/  ENDCOLLECTIVE ;  /* 0x000000000000791b */ /* 0x003fe20003800000 */
.L_x_2040:
[----:B------:R-:W-:-:S05]  /*2040*/  FADD.FTZ R126, R128, R131 ;  /* 0x00000083807e7221 */ /* 0x000fca0000010000 */
[----:B------:R-:W-:Y:S01]  /*2050*/  MOV R85, R126 ;  /* 0x0000007e00557202 */ /* 0x000fe20000000f00 */
[----:B------:R-:W-:-:S07]  /*2060*/  FADD.FTZ R90, R129, R86 ;  /* 0x00000056815a7221 */ /* 0x000fce0000010000 */
[----:B------:R-:W-:Y:S05]  /*2070*/  WARPSYNC.COLLECTIVE R82, `(.L_x_2041) ;  /* 0x0000000052087348 */ /* 0x000fea0003c00000 */
[----:B------:R0:W1:Y:S02]  /*2080*/  SHFL.DOWN P1, R86, R85, R84, R83 ;  /* 0x0800005455567389 */ /* 0x0000640000020053 */
[----:B01----:R-:W-:Y:S01]  /*2090*/  ENDCOLLECTIVE ;  /* 0x000000000000791b */ /* 0x003fe20003800000 */
.L_x_2041:
[----:B------:R-:W-:Y:S01]  /*20a0*/  HFMA2.MMA R84, -RZ, RZ, 0, 5.9604644775390625e-08 ;  /* 0x00000001ff547435 */ /* 0x000fe200000001ff */
[----:B------:R-:W-:Y:S02]  /*20b0*/  MOV R85, R90 ;  /* 0x0000005a00557202 */ /* 0x000fe40000000f00 */
[----:B------:R-:W-:-:S08]  /*20c0*/  MOV R91, R86 ;  /* 0x00000056005b7202 */ /* 0x000fd00000000f00 */
[----:B------:R-:W-:Y:S05]  /*20d0*/  WARPSYNC.COLLECTIVE R82, `(.L_x_2042) ;  /* 0x0000000052087348 */ /* 0x000fea0003c00000 */
[----:B------:R0:W1:Y:S02]  /*20e0*/  SHFL.DOWN P1, R86, R85, R84, R83 ;  /* 0x0800005455567389 */ /* 0x0000640000020053 */
[----:B01----:R-:W-:Y:S01]  /*20f0*/  ENDCOLLECTIVE ;  /* 0x000000000000791b */ /* 0x003fe20003800000 */
.L_x_2042:
[----:B------:R-:W-:-:S05]  /*2100*/  FADD.FTZ R91, R126, R91 ;  /* 0x0000005b7e5b7221 */ /* 0x000fca0000010000 */
[----:B------:R-:W-:Y:S02]  /*2110*/  MOV R85, R91 ;  /* 0x0000005b00557202 */ /* 0x000fe40000000f00 */
[----:B------:R-:W-:-:S07]  /*2120*/  MOV R87, R86 ;  /* 0x0000005600577202 */ /* 0x000fce0000000f00 */
[----:B------:R-:W-:Y:S05]  /*2130*/  WARPSYNC.COLLECTIVE R82, `(.L_x_2043) ;  /* 0x0000000052087348 */ /* 0x000fea0003c00000 */
[----:B------:R0:W1:Y:S02]  /*2140*/  SHFL.DOWN P1, R86, R85, R84, R83 ;  /* 0x0800005455567389 */ /* 0x0000640000020053 */
[----:B01----:R-:W-:Y:S01]  /*2150*/  ENDCOLLECTIVE ;  /* 0x000000000000791b */ /* 0x003fe20003800000 */
.L_x_2043:
[----:B------:R-:W-:Y:S05]  /*2160*/  BRA `(.L_x_2044) ;  /* 0xffffffec00a87947 */ /* 0x000fea000383ffff */
.L_x_2045:
        /* <DEDUP_REMOVED lines=9> */
.L_x_3010:


//--------------------- .text._ZN10layer_norm31ln_parallel_residual_bwd_kernelINS_13Kernel_traitsIf6__halffS2_fjLj2048ELj1ELj1ELj4ELj16ENS_18Kernel_traits_baseILj2048EfS2_fS2_fjLj128EEEEELb0ELb1ELb1EEEvNS_9BwdParamsE --------------------------
	.section	.text._ZN10layer_norm31ln_parallel_residual_bwd_kernelINS_13Kernel_traitsIf6__halffS2_fjLj2048ELj1ELj1ELj4ELj16ENS_18Kernel_traits_baseILj2048EfS2_fS2_fjLj128EEEEELb0ELb1ELb1EEEvNS_9BwdParamsE,"ax",@progbits
	.align	128
        .global         _ZN10layer_norm31ln_parallel_residual_bwd_kernelINS_13Kernel_traitsIf6__halffS2_fjLj2048ELj1ELj1ELj4ELj16ENS_18Kernel_traits_baseILj2048EfS2_fS2_fjLj128EEEEELb0ELb1ELb1EEEvNS_9BwdParamsE
        .type           _ZN10layer_norm31ln_parallel_residual_bwd_kernelINS_13Kernel_traitsIf6__halffS2_fjLj2048ELj1ELj1ELj4ELj16ENS_18Kernel_traits_baseILj2048EfS2_fS2_fjLj128EEEEELb0ELb1ELb1EEEvNS_9BwdParamsE,@function
        .size           _ZN10layer_norm31ln_parallel_residual_bwd_kernelINS_13Kernel_traitsIf6__halffS2_fjLj2048ELj1ELj1ELj4ELj16ENS_18Kernel_traits_baseILj2048EfS2_fS2_fjLj128EEEEELb0ELb1ELb1EEEvNS_9BwdParamsE,(.L_x_3011 - _ZN10layer_norm31ln_parallel_residual_bwd_kernelINS_13Kernel_traitsIf6__halffS2_fjLj2048ELj1ELj1ELj4ELj16ENS_18Kernel_traits_baseILj2048EfS2_fS2_fjLj128EEEEELb0ELb1ELb1EEEvNS_9BwdParamsE)
        .other          _ZN10layer_norm31ln_parallel_residual_bwd_kernelINS_13Kernel_traitsIf6__halffS2_fjLj2048ELj1ELj1ELj4ELj16ENS_18Kernel_traits_baseILj2048EfS2_fS2_fjLj128EEEEELb0ELb1ELb1EEEvNS_9BwdParamsE,@"STO_CUDA_ENTRY STV_DEFAULT"
_ZN10layer_norm31ln_parallel_residual_bwd_kernelINS_13Kernel_traitsIf6__halffS2_fjLj2048ELj1ELj1ELj4ELj16ENS_18Kernel_traits_baseILj2048EfS2_fS2_fjLj128EEEEELb0ELb1ELb1EEEvNS_9BwdParamsE:
.text._ZN10layer_norm31ln_parallel_residual_bwd_kernelINS_13Kernel_traitsIf6__halffS2_fjLj2048ELj1ELj1ELj4ELj16ENS_18Kernel_traits_baseILj2048EfS2_fS2_fjLj128EEEEELb0ELb1ELb1EEEvNS_9BwdParamsE:
        /* <DEDUP_REMOVED lines=32> */
.L_x_2046:
        /* <DEDUP_REMOVED lines=33> */
.L_x_2049:
        /* <DEDUP_REMOVED lines=24> */
[----:B------:R-:W3:Y:S04]  /*0590*/  LDG.E R105, desc[UR4][R114.64] ;  /* 0x0000000472697981 */ /* 0x000ee8000c1e1900 */
[----:B------:R2:W3:Y:S01]  /*05a0*/  LDG.E.128 R72, desc[UR4][R116.64] ;  /* 0x0000000474487981 */ /* 0x0004e2000c1e1d00 */
        /* <DEDUP_REMOVED lines=44> */
[----:B------:R-:W-:Y:S01]  /*0870*/  FADD.FTZ R68, -R109, R68 ;  /* 0x000000446d447221 */ /* 0x000fe20000010100 */
[--C-:B------:R-:W-:Y:S02]  /*0880*/  HADD2.F32 R115, -RZ, R83.reuse.H0_H0 ;  /* 0x20000053ff737230 */ /* 0x100fe40000004100 */
[----:B------:R-:W-:Y:S01]  /*0890*/  FADD.FTZ R60, R60, R75 ;  /* 0x0000004b3c3c7221 */ /* 0x000fe20000010000 */
[----:B------:R-:W-:Y:S02]  /*08a0*/  HADD2.F32 R117, -RZ, R83.H1_H1 ;  /* 0x30000053ff757230 */ /* 0x000fe40000004100 */
[----:B------:R-:W-:Y:S01]  /*08b0*/  FMUL.FTZ R83, R31, R110 ;  /* 0x0000006e1f537220 */ /* 0x000fe20000410000 */
[C---:B------:R-:W-:Y:S01]  /*08c0*/  FADD.FTZ R70, -R109.reuse, R70 ;  /* 0x000000466d467221 */ /* 0x040fe20000010100 */
[C---:B------:R-:W-:Y:S01]  /*08d0*/  FADD.FTZ R72, -R109.reuse, R72 ;  /* 0x000000486d487221 */ /* 0x040fe20000010100 */
[C---:B------:R-:W-:Y:S01]  /*08e0*/  FADD.FTZ R74, -R109.reuse, R74 ;  /* 0x0000004a6d4a7221 */ /* 0x040fe20000010100 */
[----:B------:R-:W-:Y:S01]  /*08f0*/  FADD.FTZ R79, -R109, R79 ;  /* 0x0000004f6d4f7221 */ /* 0x000fe20000010100 */
[----:B------:R-:W-:Y:S01]  /*0900*/  FMUL.FTZ R108, R105, R108 ;  /* 0x0000006c696c7220 */ /* 0x000fe20000410000 */
[----:B------:R-:W-:Y:S01]  /*0910*/  FFMA.FTZ R61, R78, R75, R61 ;  /* 0x0000004b4e3d7223 */ /* 0x000fe2000001003d */
[----:B------:R-:W-:-:S02]  /*0920*/  HADD2.F32 R109, -RZ, R81.H0_H0 ;  /* 0x20000051ff6d7230 */ /* 0x000fc40000004100 */
[----:B------:R-:W-:Y:S01]  /*0930*/  FADD.FTZ R96, R63, R96 ;  /* 0x000000603f607221 */ /* 0x000fe20000010000 */
[----:B------:R-:W-:Y:S02]  /*0940*/  HADD2.F32 R111, -RZ, R81.H1_H1 ;  /* 0x30000051ff6f7230 */ /* 0x000fe40000004100 */
        /* <DEDUP_REMOVED lines=104> */
.L_x_2060:
        /* <DEDUP_REMOVED lines=200> */
.L_x_2047:
        /* <DEDUP_REMOVED lines=19> */
.L_x_2048:
[----:B------:R-:W-:Y:S01]  /*1d80*/  HFMA2.MMA R63, -RZ, RZ, 0, 9.5367431640625e-07 ;  /* 0x00000010ff3f7435 */ /* 0x000fe200000001ff */
[----:B------:R-:W-:Y:S02]  /*1d90*/  MOV R66, 0x1f ;  /* 0x0000001f00427802 */ /* 0x000fe40000000f00 */
[----:B------:R-:W-:-:S08]  /*1da0*/  MOV R65, 0xffffffff ;  /* 0xffffffff00417802 */ /* 0x000fd00000000f00 */
[----:B-----5:R-:W-:Y:S05]  /*1db0*/  WARPSYNC.COLLECTIVE R65, `(.L_x_2050) ;  /* 0x0000000041087348 */ /* 0x020fea0003c00000 */
[----:B------:R0:W1:Y:S02]  /*1dc0*/  SHFL.DOWN P2, R71, R122, R63, R66 ;  /* 0x0800003f7a477389 */ /* 0x0000640000040042 */
[----:B01---5:R-:W-:Y:S01]  /*1dd0*/  ENDCOLLECTIVE ;  /* 0x000000000000791b */ /* 0x023fe20003800000 */
.L_x_2050:
[----:B------:R-:W-:Y:S01]  /*1de0*/  FADD.FTZ R64, R122, R71 ;  /* 0x000000477a407221 */ /* 0x000fe20000010000 */
[----:B------:R-:W-:-:S07]  /*1df0*/  MOV R122, R61 ;  /* 0x0000003d007a7202 */ /* 0x000fce0000000f00 */
[----:B------:R-:W-:Y:S05]  /*1e00*/  WARPSYNC.COLLECTIVE R65, `(.L_x_2051) ;  /* 0x0000000041087348 */ /* 0x000fea0003c00000 */
[----:B------:R0:W1:Y:S02]  /*1e10*/  SHFL.DOWN P2, R71, R122, R63, R66 ;  /* 0x0800003f7a477389 */ /* 0x0000640000040042 */
[----:B01----:R-:W-:Y:S01]  /*1e20*/  ENDCOLLECTIVE ;  /* 0x000000000000791b */ /* 0x003fe20003800000 */
.L_x_2051:
[----:B------:R-:W-:Y:S01]  /*1e30*/  HFMA2.MMA R63, -RZ, RZ, 0, 4.76837158203125e-07 ;  /* 0x00000008ff3f7435 */ /* 0x000fe200000001ff */
[----:B------:R-:W-:Y:S02]  /*1e40*/  MOV R122, R64 ;  /* 0x00000040007a7202 */ /* 0x000fe40000000f00 */
[----:B------:R-:W-:-:S08]  /*1e50*/  MOV R70, R71 ;  /* 0x0000004700467202 */ /* 0x000fd00000000f00 */
[----:B------:R-:W-:Y:S05]  /*1e60*/  WARPSYNC.COLLECTIVE R65, `(.L_x_2052) ;  /* 0x0000000041087348 */ /* 0x000fea0003c00000 */
[----:B------:R0:W1:Y:S02]  /*1e70*/  SHFL.DOWN P2, R71, R122, R63, R66 ;  /* 0x0800003f7a477389 */ /* 0x0000640000040042 */
[----:B01----:R-:W-:Y:S01]  /*1e80*/  ENDCOLLECTIVE ;  /* 0x000000000000791b */ /* 0x003fe20003800000 */
.L_x_2052:
[----:B------:R-:W-:-:S05]  /*1e90*/  FADD.FTZ R70, R61, R70 ;  /* 0x000000463d467221 */ /* 0x000fca0000010000 */
[----:B------:R-:W-:Y:S01]  /*1ea0*/  MOV R122, R70 ;  /* 0x00000046007a7202 */ /* 0x000fe20000000f00 */
[----:B------:R-:W-:-:S07]  /*1eb0*/  FADD.FTZ R67, R64, R71 ;  /* 0x0000004740437221 */ /* 0x000fce0000010000 */
[----:B------:R-:W-:Y:S05]  /*1ec0*/  WARPSYNC.COLLECTIVE R65, `(.L_x_2053) ;  /* 0x0000000041087348 */ /* 0x000fea0003c00000 */
[----:B------:R0:W1:Y:S02]  /*1ed0*/  SHFL.DOWN P2, R71, R122, R63, R66 ;  /* 0x0800003f7a477389 */ /* 0x0000640000040042 */
[----:B01----:R-:W-:Y:S01]  /*1ee0*/  ENDCOLLECTIVE ;  /* 0x000000000000791b */ /* 0x003fe20003800000 */
.L_x_2053:
[----:B------:R-:W-:Y:S01]  /*1ef0*/  HFMA2.MMA R63, -RZ, RZ, 0, 2.384185791015625e-07 ;  /* 0x00000004ff3f7435 */ /* 0x000fe200000001ff */
[----:B------:R-:W-:Y:S02]  /*1f00*/  MOV R122, R67 ;  /* 0x00000043007a7202 */ /* 0x000fe40000000f00 */
[----:B------:R-:W-:-:S08]  /*1f10*/  MOV R79, R71 ;  /* 0x00000047004f7202 */ /* 0x000fd00000000f00 */
[----:B------:R-:W-:Y:S05]  /*1f20*/  WARPSYNC.COLLECTIVE R65, `(.L_x_2054) ;  /* 0x0000000041087348 */ /* 0x000fea0003c00000 */
[----:B------:R0:W1:Y:S02]  /*1f30*/  SHFL.DOWN P2, R71, R122, R63, R66 ;  /* 0x0800003f7a477389 */ /* 0x0000640000040042 */
[----:B01----:R-:W-:Y:S01]  /*1f40*/  ENDCOLLECTIVE ;  /* 0x000000000000791b */ /* 0x003fe20003800000 */
.L_x_2054:
[----:B------:R-:W-:-:S05]  /*1f50*/  FADD.FTZ R70, R70, R79 ;  /* 0x0000004f46467221 */ /* 0x000fca0000010000 */
[----:B------:R-:W-:Y:S01]  /*1f60*/  MOV R122, R70 ;  /* 0x00000046007a7202 */ /* 0x000fe20000000f00 */
[----:B------:R-:W-:-:S07]  /*1f70*/  FADD.FTZ R79, R67, R71 ;  /* 0x00000047434f7221 */ /* 0x000fce0000010000 */
[----:B------:R-:W-:Y:S05]  /*1f80*/  WARPSYNC.COLLECTIVE R65, `(.L_x_2055) ;  /* 0x0000000041087348 */ /* 0x000fea0003c00000 */
[----:B------:R0:W1:Y:S02]  /*1f90*/  SHFL.DOWN P2, R71, R122, R63, R66 ;  /* 0x0800003f7a477389 */ /* 0x0000640000040042 */
[----:B01----:R-:W-:Y:S01]  /*1fa0*/  ENDCOLLECTIVE ;  /* 0x000000000000791b */ /* 0x003fe20003800000 */
.L_x_2055:
[----:B------:R-:W-:Y:S01]  /*1fb0*/  HFMA2.MMA R63, -RZ, RZ, 0, 1.1920928955078125e-07 ;  /* 0x00000002ff3f7435 */ /* 0x000fe200000001ff */
[----:B------:R-:W-:Y:S02]  /*1fc0*/  MOV R122, R79 ;  /* 0x0000004f007a7202 */ /* 0x000fe40000000f00 */
[----:B------:R-:W-:-:S08]  /*1fd0*/  MOV R61, R71 ;  /* 0x00000047003d7202 */ /* 0x000fd00000000f00 */
[----:B------:R-:W-:Y:S05]  /*1fe0*/  WARPSYNC.COLLECTIVE R65, `(.L_x_2056) ;  /* 0x0000000041087348 */ /* 0x000fea0003c00000 */
[----:B------:R0:W1:Y:S02]  /*1ff0*/  SHFL.DOWN P2, R71, R122, R63, R66 ;  /* 0x0800003f7a477389 */ /* 0x0000640000040042 */
[----:B01----:R-:W-:Y:S01]  /*2000*/  ENDCOLLECTIVE ;  /* 0x000000000000791b */ /* 0x003fe20003800000 */
.L_x_2056:
[----:B------:R-:W-:-:S05]  /*2010*/  FADD.FTZ R67, R70, R61 ;  /* 0x0000003d46437221 */ /* 0x000fca0000010000 */
[----:B------:R-:W-:Y:S01]  /*2020*/  MOV R122, R67 ;  /* 0x00000043007a7202 */ /* 0x000fe20000000f00 */
[----:B------:R-:W-:-:S07]  /*2030*/  FADD.FTZ R61, R79, R71 ;  /* 0x000000474f3d7221 */ /* 0x000fce0000010000 */
[----:B------:R-:W-:Y:S05]  /*2040*/  WARPSYNC.COLLECTIVE R65, `(.L_x_2057) ;  /* 0x0000000041087348 */ /* 0x000fea0003c00000 */
[----:B------:R0:W1:Y:S02]  /*2050*/  SHFL.DOWN P2, R71, R122, R63, R66 ;  /* 0x0800003f7a477389 */ /* 0x0000640000040042 */
[----:B01----:R-:W-:Y:S01]  /*2060*/  ENDCOLLECTIVE ;  /* 0x000000000000791b */ /* 0x003fe20003800000 */
.L_x_2057:
[----:B------:R-:W-:Y:S01]  /*2070*/  HFMA2.MMA R63, -RZ, RZ, 0, 5.9604644775390625e-08 ;  /* 0x00000001ff3f7435 */ /* 0x000fe200000001ff */
[----:B------:R-:W-:Y:S02]  /*2080*/  MOV R122, R61 ;  /* 0x0000003d007a7202 */ /* 0x000fe40000000f00 */
[----:B------:R-:W-:-:S08]  /*2090*/  MOV R64, R71 ;  /* 0x0000004700407202 */ /* 0x000fd00000000f00 */
[----:B------:R-:W-:Y:S05]  /*20a0*/  WARPSYNC.COLLECTIVE R65, `(.L_x_2058) ;  /* 0x0000000041087348 */ /* 0x000fea0003c00000 */
[----:B------:R0:W1:Y:S02]  /*20b0*/  SHFL.DOWN P2, R71, R122, R63, R66 ;  /* 0x0800003f7a477389 */ /* 0x0000640000040042 */
[----:B01----:R-:W-:Y:S01]  /*20c0*/  ENDCOLLECTIVE ;  /* 0x000000000000791b */ /* 0x003fe20003800000 */
.L_x_2058:
[----:B------:R-:W-:-:S05]  /*20d0*/  FADD.FTZ R64, R67, R64 ;  /* 0x0000004043407221 */ /* 0x000fca0000010000 */
[----:B------:R-:W-:Y:S02]  /*20e0*/  MOV R122, R64 ;  /* 0x00000040007a7202 */ /* 0x000fe40000000f00 */
[----:B------:R-:W-:-:S07]  /*20f0*/  MOV R70, R71 ;  /* 0x0000004700467202 */ /* 0x000fce0000000f00 */
[----:B------:R-:W-:Y:S05]  /*2100*/  WARPSYNC.COLLECTIVE R65, `(.L_x_2059) ;  /* 0x0000000041087348 */ /* 0x000fea0003c00000 */
[----:B------:R0:W1:Y:S02]  /*2110*/  SHFL.DOWN P2, R71, R122, R63, R66 ;  /* 0x0800003f7a477389 */ /* 0x0000640000040042 */
[----:B01----:R-:W-:Y:S01]  /*2120*/  ENDCOLLECTIVE ;  /* 0x000000000000791b */ /* 0x003fe20003800000 */
.L_x_2059:
[----:B------:R-:W-:Y:S05]  /*2130*/  BRA `(.L_x_2060) ;  /* 0xffffffec00a47947 */ /* 0x000fea000383ffff */
.L_x_2061:
        /* <DEDUP_REMOVED lines=12> */
.L_x_3011:


//--------------------- .text._ZN10layer_norm31ln_parallel_residual_bwd_kernelINS_13Kernel_traitsIf6__halffS2_fjLj2048ELj1ELj1ELj4ELj16ENS_18Kernel_traits_baseILj2048EfS2_fS2_fjLj128EEEEELb1ELb0ELb0EEEvNS_9BwdParamsE --------------------------
	.section	.text._ZN10layer_norm31ln_parallel_residual_bwd_kernelINS_13Kernel_traitsIf6__halffS2_fjLj2048ELj1ELj1ELj4ELj16ENS_18Kernel_traits_baseILj2048EfS2_fS2_fjLj128EEEEELb1ELb0ELb0EEEvNS_9BwdParamsE,"ax",@progbits
	.align	128
        .global         _ZN10layer_norm31ln_parallel_residual_bwd_kernelINS_13Kernel_traitsIf6__halffS2_fjLj2048ELj1ELj1ELj4ELj16ENS_18Kernel_traits_baseILj2048EfS2_fS2_fjLj128EEEEELb1ELb0ELb0EEEvNS_9BwdParamsE
        .type           _ZN10layer_norm31ln_parallel_residual_bwd_kernelINS_13Kernel_traitsIf6__halffS2_fjLj2048ELj1ELj1ELj4ELj16ENS_18Kernel_traits_baseILj2048EfS2_fS2_fjLj128EEEEELb1ELb0ELb0EEEvNS_9BwdParamsE,@function
        .size           _ZN10layer_norm31ln_parallel_residual_bwd_kernelINS_13Kernel_traitsIf6__halffS2_fjLj2048ELj1ELj1ELj4ELj16ENS_18Kernel_traits_baseILj2048EfS2_fS2_fjLj128EEEEELb1ELb0ELb0EEEvNS_9BwdParamsE,(.L_x_3012 - _ZN10layer_norm31ln_parallel_residual_bwd_kernelINS_13Kernel_traitsIf6__halffS2_fjLj2048ELj1ELj1ELj4ELj16ENS_18Kernel_traits_baseILj2048EfS2_fS2_fjLj128EEEEELb1ELb0ELb0EEEvNS_9BwdParamsE)
        .other          _ZN10layer_norm31ln_parallel_residual_bwd_kernelINS_13Kernel_traitsIf6__halffS2_fjLj2048ELj1ELj1ELj4ELj16ENS_18Kernel_traits_baseILj2048EfS2_fS2_fjLj128EEEEELb1ELb0ELb0EEEvNS_9BwdParamsE,@"STO_CUDA_ENTRY STV_DEFAULT"
_ZN10layer_norm31ln_parallel_residual_bwd_kernelINS_13Kernel_traitsIf6__halffS2_fjLj2048ELj1ELj1ELj4ELj16ENS_18Kernel_traits_baseILj2048EfS2_fS2_fjLj128EEEEELb1ELb0ELb0EEEvNS_9BwdParamsE:
.text._ZN10layer_norm31ln_parallel_residual_bwd_kernelINS_13Kernel_traitsIf6__halffS2_fjLj2048ELj1ELj1ELj4ELj16ENS_18Kernel_traits_baseILj2048EfS2_fS2_fjLj128EEEEELb1ELb0ELb0EEEvNS_9BwdParamsE:
        /* <DEDUP_REMOVED lines=79> */
.L_x_2072:
        /* <DEDUP_REMOVED lines=38> */
[----:B-1----:R-:W-:-:S04]  /*0750*/  @P0 IADD3 R178, P6, R3, R178, RZ ;  /* 0x000000b203b20210 */ /* 0x002fc80007fde0ff */
[----:B------:R-:W-:Y:S02]  /*0760*/  @P0 IADD3.X R179, R174, R179, RZ, P6, !PT ;  /* 0x000000b3aeb30210 */ /* 0x000fe400037fe4ff */
[----:B------:R-:W-:-:S03]  /*0770*/  ISETP.NE.AND.EX P1, PT, RZ, UR9, PT, P1 ;  /* 0x00000009ff007c0c */ /* 0x000fc6000bf25310 */
[----:B------:R-:W5:Y:S01]  /*0780*/  @P0 LDG.E.64 R138, desc[UR4][R178.64] ;  /* 0x00000004b28a0981 */ /* 0x000f62000c1e1b00 */
[----:B0-----:R-:W-:-:S04]  /*0790*/  ISETP.NE.AND P0, PT, R192, RZ, PT ;  /* 0x000000ffc000720c */ /* 0x001fc80003f05270 */
[----:B-----5:R-:W-:-:S05]  /*07a0*/  FSEL R3, R185, RZ, !P0 ;  /* 0x000000ffb9037208 */ /* 0x020fca0004000000 */
[----:B------:R-:W-:-:S04]  /*07b0*/  @P1 LEA R174, P6, R154, UR8, 0x5 ;  /* 0x000000089aae1c11 */ /* 0x000fc8000f8c28ff */
[----:B------:R-:W-:-:S05]  /*07c0*/  @P1 LEA.HI.X R175, R154, UR9, RZ, 0x5, P6 ;  /* 0x000000099aaf1c11 */ /* 0x000fca000b0f2cff */
[----:B------:R-:W5:Y:S04]  /*07d0*/  @P1 LDG.E.128 R16, desc[UR4][R174.64] ;  /* 0x00000004ae101981 */ /* 0x000f68000c1e1d00 */
[----:B------:R0:W5:Y:S01]  /*07e0*/  @P1 LDG.E.128 R12, desc[UR4][R174.64+0x10] ;  /* 0x00001004ae0c1981 */ /* 0x000162000c1e1d00 */
[----:B------:R-:W-:Y:S01]  /*07f0*/  IADD3 R193, R154, 0x80, RZ ;  /* 0x000000809ac17810 */ /* 0x000fe20007ffe0ff */
        /* <DEDUP_REMOVED lines=8> */
[----:B------:R-:W-:-:S02]  /*0880*/  HADD2.F32 R131, -RZ, R144.H0_H0 ;  /* 0x20000090ff837230 */ /* 0x000fc40000004100 */
[----:B------:R-:W-:Y:S02]  /*0890*/  HADD2.F32 R190, -RZ, R146.H1_H1 ;  /* 0x30000092ffbe7230 */ /* 0x000fe40000004100 */
[--C-:B--2---:R-:W-:Y:S02]  /*08a0*/  HADD2.F32 R181, -RZ, R134.reuse.H0_H0 ;  /* 0x20000086ffb57230 */ /* 0x104fe40000004100 */
[----:B------:R-:W-:Y:S02]  /*08b0*/  HADD2.F32 R188, -RZ, R134.H1_H1 ;  /* 0x30000086ffbc7230 */ /* 0x000fe40000004100 */
[--C-:B------:R-:W-:Y:S02]  /*08c0*/  HADD2.F32 R183, -RZ, R135.reuse.H0_H0 ;  /* 0x20000087ffb77230 */ /* 0x100fe40000004100 */
[----:B------:R-:W-:Y:S02]  /*08d0*/  HADD2.F32 R196, -RZ, R135.H1_H1 ;  /* 0x30000087ffc47230 */ /* 0x000fe40000004100 */
[----:B------:R-:W-:-:S02]  /*08e0*/  HADD2.F32 R135, -RZ, R145.H0_H0 ;  /* 0x20000091ff877230 */ /* 0x000fc40000004100 */
[----:B------:R-:W-:Y:S02]  /*08f0*/  HADD2.F32 R134, -RZ, R145.H1_H1 ;  /* 0x30000091ff867230 */ /* 0x000fe40000004100 */
[----:B------:R-:W-:Y:S02]  /*0900*/  HADD2.F32 R145, -RZ, R146.H0_H0 ;  /* 0x20000092ff917230 */ /* 0x000fe40000004100 */
[----:B------:R-:W-:Y:S01]  /*0910*/  FADD.FTZ R146, R149, -R3 ;  /* 0x8000000395927221 */ /* 0x000fe20000010000 */
[----:B------:R-:W-:Y:S02]  /*0920*/  HADD2.F32 R129, -RZ, R132.H0_H0 ;  /* 0x20000084ff817230 */ /* 0x000fe40000004100 */
[----:B------:R-:W-:Y:S01]  /*0930*/  FMUL.FTZ R3, R155, R128 ;  /* 0x000000809b037220 */ /* 0x000fe20000410000 */
[--C-:B------:R-:W-:Y:S02]  /*0940*/  HADD2.F32 R179, -RZ, R133.reuse.H0_H0 ;  /* 0x20000085ffb37230 */ /* 0x100fe40000004100 */
[----:B------:R-:W-:-:S02]  /*0950*/  HADD2.F32 R186, -RZ, R133.H1_H1 ;  /* 0x30000085ffba7230 */ /* 0x000fc40000004100 */
[----:B------:R-:W-:Y:S01]  /*0960*/  FMUL.FTZ R133, R104, R131 ;  /* 0x0000008368857220 */ /* 0x000fe20000410000 */
[----:B------:R-:W-:Y:S01]  /*0970*/  FADD.FTZ R64, R64, R129 ;  /* 0x0000008140407221 */ /* 0x000fe20000010000 */
[-C--:B------:R-:W-:Y:S01]  /*0980*/  FFMA.FTZ R80, R3, R129.reuse, R80 ;  /* 0x0000008103507223 */ /* 0x080fe20000010050 */
[----:B------:R-:W-:Y:S01]  /*0990*/  FMUL.FTZ R128, R107, R134 ;  /* 0x000000866b807220 */ /* 0x000fe20000410000 */
[----:B------:R-:W-:Y:S01]  /*09a0*/  FFMA.FTZ R176, R112, R129, R133 ;  /* 0x0000008170b07223 */ /* 0x000fe20000010085 */
[----:B------:R-:W-:Y:S02]  /*09b0*/  HADD2.F32 R144, -RZ, R144.H1_H1 ;  /* 0x30000090ff907230 */ /* 0x000fe40000004100 */
[----:B------:R-:W-:Y:S01]  /*09c0*/  FMUL.FTZ R129, R106, R135 ;  /* 0x000000876a817220 */ /* 0x000fe20000410000 */
[----:B------:R-:W-:Y:S01]  /*09d0*/  FMUL.FTZ R173, R155, R182 ;  /* 0x000000b69bad7220 */ /* 0x000fe20000410000 */
[----:B------:R-:W-:Y:S01]  /*09e0*/  FFMA.FTZ R175, R115, R186, R128 ;  /* 0x000000ba73af7223 */ /* 0x000fe20000010080 */
[----:B------:R-:W-:-:S02]  /*09f0*/  HADD2.F32 R132, -RZ, R132.H1_H1 ;  /* 0x30000084ff847230 */ /* 0x000fc40000004100 */
[----:B------:R-:W-:Y:S01]  /*0a00*/  FFMA.FTZ R180, R114, R179, R129 ;  /* 0x000000b372b47223 */ /* 0x000fe20000010081 */
[----:B------:R-:W-:Y:S01]  /*0a10*/  FMUL.FTZ R128, R101, R190 ;  /* 0x000000be65807220 */ /* 0x000fe20000410000 */
[----:B------:R-:W-:Y:S01]  /*0a20*/  FMUL.FTZ R130, R105, R144 ;  /* 0x0000009069827220 */ /* 0x000fe20000410000 */
[----:B------:R-:W-:Y:S01]  /*0a30*/  FMUL.FTZ R129, R100, R145 ;  /* 0x0000009164817220 */ /* 0x000fe20000410000 */
[----:B------:R-:W-:Y:S01]  /*0a40*/  FADD.FTZ R66, R66, R179 ;  /* 0x000000b342427221 */ /* 0x000fe20000010000 */
[----:B------:R-:W-:Y:S01]  /*0a50*/  FFMA.FTZ R82, R173, R179, R82 ;  /* 0x000000b3ad527223 */ /* 0x000fe20000010052 */
        /* <DEDUP_REMOVED lines=8> */
[----:B------:R-:W-:Y:S01]  /*0ae0*/  FFMA.FTZ R128, R174, R171, R129 ;  /* 0x000000abae807223 */ /* 0x000fe20000010081 */
[----:B------:R-:W-:-:S02]  /*0af0*/  FMUL.FTZ R178, R155, R184 ;  /* 0x000000b89bb27220 */ /* 0x000fc40000410000 */
[----:B------:R-:W-:Y:S01]  /*0b00*/  FADD.FTZ R130, R131, R180 ;  /* 0x000000b483827221 */ /* 0x000fe20000010000 */
[----:B------:R-:W-:Y:S01]  /*0b10*/  FFMA.FTZ R129, R173, R180, R128 ;  /* 0x000000b4ad817223 */ /* 0x000fe20000010080 */
[--C-:B------:R-:W-:Y:S02]  /*0b20*/  HADD2.F32 R191, -RZ, R147.reuse.H0_H0 ;  /* 0x20000093ffbf7230 */ /* 0x100fe40000004100 */
[C---:B------:R-:W-:Y:S01]  /*0b30*/  FMUL.FTZ R177, R155.reuse, R148 ;  /* 0x000000949bb17220 */ /* 0x040fe20000410000 */
[----:B------:R-:W-:Y:S01]  /*0b40*/  FADD.FTZ R131, R130, R175 ;  /* 0x000000af82837221 */ /* 0x000fe20000010000 */
[----:B------:R-:W-:Y:S01]  /*0b50*/  FFMA.FTZ R128, R178, R175, R129 ;  /* 0x000000afb2807223 */ /* 0x000fe20000010081 */
[----:B------:R-:W-:Y:S02]  /*0b60*/  HADD2.F32 R198, -RZ, R147.H1_H1 ;  /* 0x30000093ffc67230 */ /* 0x000fe40000004100 */
        /* <DEDUP_REMOVED lines=41> */
.L_x_2064:
[----:B------:R-:W-:Y:S05]  /*0e00*/  BSYNC B0 ;  /* 0x0000000000007941 */ /* 0x000fea0003800000 */
.L_x_2063:
        /* <DEDUP_REMOVED lines=32> */
[----:B----4-:R-:W-:Y:S01]  /*1010*/  FADD.FTZ R160, -R157, R129 ;  /* 0x000000819da07221 */ /* 0x010fe20000010100 */
[--C-:B------:R-:W-:Y:S02]  /*1020*/  HADD2.F32 R167, -RZ, R133.reuse.H0_H0 ;  /* 0x20000085ffa77230 */ /* 0x100fe40000004100 */
[----:B------:R-:W-:Y:S02]  /*1030*/  HADD2.F32 R162, -RZ, R133.H1_H1 ;  /* 0x30000085ffa27230 */ /* 0x000fe40000004100 */
[----:B------:R-:W-:Y:S02]  /*1040*/  HADD2.F32 R163, -RZ, R132.H0_H0 ;  /* 0x20000084ffa37230 */ /* 0x000fe40000004100 */
[----:B--2---:R-:W-:Y:S02]  /*1050*/  HADD2.F32 R133, -RZ, R144.H0_H0 ;  /* 0x20000090ff857230 */ /* 0x004fe40000004100 */
[----:B------:R-:W-:-:S02]  /*1060*/  HADD2.F32 R195, -RZ, R135.H0_H0 ;  /* 0x20000087ffc37230 */ /* 0x000fc40000004100 */
[----:B------:R-:W-:Y:S02]  /*1070*/  HADD2.F32 R196, -RZ, R135.H1_H1 ;  /* 0x30000087ffc47230 */ /* 0x000fe40000004100 */
[----:B------:R-:W-:Y:S01]  /*1080*/  FMUL.FTZ R129, R88, R133 ;  /* 0x0000008558817220 */ /* 0x000fe20000410000 */
[----:B------:R-:W-:Y:S02]  /*1090*/  HADD2.F32 R144, -RZ, R144.H1_H1 ;  /* 0x30000090ff907230 */ /* 0x000fe40000004100 */
[--C-:B------:R-:W-:Y:S02]  /*10a0*/  HADD2.F32 R193, -RZ, R134.reuse.H0_H0 ;  /* 0x20000086ffc17230 */ /* 0x100fe40000004100 */
[----:B------:R-:W-:Y:S02]  /*10b0*/  HADD2.F32 R194, -RZ, R134.H1_H1 ;  /* 0x30000086ffc27230 */ /* 0x000fe40000004100 */
[--C-:B------:R-:W-:Y:S02]  /*10c0*/  HADD2.F32 R135, -RZ, R145.reuse.H0_H0 ;  /* 0x20000091ff877230 */ /* 0x100fe40000004100 */
[----:B------:R-:W-:-:S02]  /*10d0*/  HADD2.F32 R134, -RZ, R145.H1_H1 ;  /* 0x30000091ff867230 */ /* 0x000fc40000004100 */
[----:B------:R-:W-:Y:S01]  /*10e0*/  FMUL.FTZ R161, R155, R148 ;  /* 0x000000949ba17220 */ /* 0x000fe20000410000 */
[--C-:B------:R-:W-:Y:S02]  /*10f0*/  HADD2.F32 R145, -RZ, R146.reuse.H0_H0 ;  /* 0x20000092ff917230 */ /* 0x100fe40000004100 */
[----:B------:R-:W-:Y:S02]  /*1100*/  HADD2.F32 R156, -RZ, R146.H1_H1 ;  /* 0x30000092ff9c7230 */ /* 0x000fe40000004100 */
[C---:B------:R-:W-:Y:S01]  /*1110*/  FADD.FTZ R146, -R157.reuse, R128 ;  /* 0x000000809d927221 */ /* 0x040fe20000010100 */
[----:B------:R-:W-:Y:S02]  /*1120*/  HADD2.F32 R132, -RZ, R132.H1_H1 ;  /* 0x30000084ff847230 */ /* 0x000fe40000004100 */
[----:B------:R-:W-:Y:S01]  /*1130*/  FADD.FTZ R150, -R157, R150 ;  /* 0x000000969d967221 */ /* 0x000fe20000010100 */
[----:B------:R-:W-:Y:S01]  /*1140*/  FFMA.FTZ R164, R96, R163, R129 ;  /* 0x000000a360a47223 */ /* 0x000fe20000010081 */
[----:B------:R-:W-:Y:S01]  /*1150*/  FMUL.FTZ R128, R89, R144 ;  /* 0x0000009059807220 */ /* 0x000fe20000410000 */
[----:B------:R-:W-:Y:S01]  /*1160*/  FMUL.FTZ R129, R90, R135 ;  /* 0x000000875a817220 */ /* 0x000fe20000410000 */
[----:B------:R-:W-:Y:S01]  /*1170*/  FADD.FTZ R56, R56, R163 ;  /* 0x000000a338387221 */ /* 0x000fe20000010000 */
[----:B------:R-:W-:Y:S01]  /*1180*/  FFMA.FTZ R72, R161, R163, R72 ;  /* 0x000000a3a1487223 */ /* 0x000fe20000010048 */
[----:B------:R-:W-:Y:S01]  /*1190*/  FFMA.FTZ R163, R97, R132, R128 ;  /* 0x0000008461a37223 */ /* 0x000fe20000010080 */
[----:B------:R-:W-:Y:S01]  /*11a0*/  FMUL.FTZ R165, R155, R150 ;  /* 0x000000969ba57220 */ /* 0x000fe20000410000 */
[----:B------:R-:W-:Y:S01]  /*11b0*/  FMUL.FTZ R128, R91, R134 ;  /* 0x000000865b807220 */ /* 0x000fe20000410000 */
[----:B------:R-:W-:Y:S01]  /*11c0*/  FFMA.FTZ R168, R98, R167, R129 ;  /* 0x000000a762a87223 */ /* 0x000fe20000010081 */
[----:B------:R-:W-:Y:S01]  /*11d0*/  FMUL.FTZ R129, R84, R145 ;  /* 0x0000009154817220 */ /* 0x000fe20000410000 */
[----:B------:R-:W-:Y:S01]  /*11e0*/  FADD.FTZ R166, -R157, R149 ;  /* 0x000000959da67221 */ /* 0x000fe20000010100 */
[----:B------:R-:W-:Y:S01]  /*11f0*/  FADD.FTZ R58, R58, R167 ;  /* 0x000000a73a3a7221 */ /* 0x000fe20000010000 */
[----:B------:R-:W-:Y:S01]  /*1200*/  FFMA.FTZ R74, R165, R167, R74 ;  /* 0x000000a7a54a7223 */ /* 0x000fe2000001004a */
[----:B------:R-:W-:Y:S01]  /*1210*/  FFMA.FTZ R167, R99, R162, R128 ;  /* 0x000000a263a77223 */ /* 0x000fe20000010080 */
[----:B------:R-:W-:Y:S01]  /*1220*/  FFMA.FTZ R172, R92, R193, R129 ;  /* 0x000000c15cac7223 */ /* 0x000fe20000010081 */
[----:B------:R-:W-:Y:S01]  /*1230*/  FADD.FTZ R128, R191, R164 ;  /* 0x000000a4bf807221 */ /* 0x000fe20000010000 */
[----:B------:R-:W-:Y:S01]  /*1240*/  FMUL.FTZ R166, R155, R166 ;  /* 0x000000a69ba67220 */ /* 0x000fe20000410000 */
[----:B------:R-:W-:Y:S01]  /*1250*/  FFMA.FTZ R129, R161, R164, R190 ;  /* 0x000000a4a1817223 */ /* 0x000fe200000100be */
[C---:B------:R-:W-:Y:S01]  /*1260*/  FADD.FTZ R148, -R157.reuse, R131 ;  /* 0x000000839d947221 */ /* 0x040fe20000010100 */
[C---:B------:R-:W-:Y:S01]  /*1270*/  FADD.FTZ R130, -R157.reuse, R130 ;  /* 0x000000829d827221 */ /* 0x040fe20000010100 */
[----:B------:R-:W-:Y:S01]  /*1280*/  FADD.FTZ R131, R128, R163 ;  /* 0x000000a380837221 */ /* 0x000fe20000010000 */
[----:B------:R-:W-:Y:S01]  /*1290*/  FADD.FTZ R170, -R157, R151 ;  /* 0x000000979daa7221 */ /* 0x000fe20000010100 */
[----:B------:R-:W-:Y:S01]  /*12a0*/  FFMA.FTZ R128, R166, R163, R129 ;  /* 0x000000a3a6807223 */ /* 0x000fe20000010081 */
[----:B------:R-:W-:Y:S01]  /*12b0*/  FMUL.FTZ R157, R155, R130 ;  /* 0x000000829b9d7220 */ /* 0x000fe20000410000 */
[----:B------:R-:W-:Y:S01]  /*12c0*/  FADD.FTZ R130, R131, R168 ;  /* 0x000000a883827221 */ /* 0x000fe20000010000 */
[----:B------:R-:W-:Y:S01]  /*12d0*/  FMUL.FTZ R170, R155, R170 ;  /* 0x000000aa9baa7220 */ /* 0x000fe20000410000 */
[----:B------:R-:W-:Y:S01]  /*12e0*/  FFMA.FTZ R129, R165, R168, R128 ;  /* 0x000000a8a5817223 */ /* 0x000fe20000010080 */
[----:B------:R-:W-:-:S02]  /*12f0*/  HADD2.F32 R185, -RZ, R147.H0_H0 ;  /* 0x20000093ffb97230 */ /* 0x000fc40000004100 */
[----:B------:R-:W-:Y:S01]  /*1300*/  FMUL.FTZ R158, R85, R156 ;  /* 0x0000009c559e7220 */ /* 0x000fe20000410000 */
        /* <DEDUP_REMOVED lines=47> */
.L_x_2066:
[----:B------:R-:W-:Y:S05]  /*1600*/  BSYNC B0 ;  /* 0x0000000000007941 */ /* 0x000fea0003800000 */
.L_x_2065:
        /* <DEDUP_REMOVED lines=21> */
.L_x_2085:
        /* <DEDUP_REMOVED lines=58> */
[----:B------:R-:W-:Y:S01]  /*1b00*/  @P0 F2FP.F16.F32.PACK_AB R135, RZ, R130 ;  /* 0x00000082ff87023e */ /* 0x000fe200000000ff */
        /* <DEDUP_REMOVED lines=27> */
[----:B------:R-:W-:-:S02]  /*1cc0*/  @P0 F2FP.F16.F32.PACK_AB R147, RZ, R128 ;  /* 0x00000080ff93023e */ /* 0x000fc400000000ff */
[----:B------:R-:W-:Y:S02]  /*1cd0*/  @P0 FSEL R128, R199, RZ, P1 ;  /* 0x000000ffc7800208 */ /* 0x000fe40000800000 */
[----:B------:R-:W-:Y:S02]  /*1ce0*/  ISETP.NE.U32.AND P1, PT, RZ, UR6, PT ;  /* 0x00000006ff007c0c */ /* 0x000fe4000bf25070 */
[----:B------:R-:W-:Y:S02]  /*1cf0*/  @P0 FSEL R149, R197, RZ, P6 ;  /* 0x000000ffc5950208 */ /* 0x000fe40003000000 */
[----:B------:R-:W-:Y:S02]  /*1d00*/  @P0 LOP3.LUT P6, RZ, R139, 0xff00, RZ, 0xc0, !PT ;  /* 0x0000ff008bff0812 */ /* 0x000fe400078cc0ff */
[----:B------:R-:W-:Y:S02]  /*1d10*/  ISETP.NE.AND.EX P1, PT, RZ, UR7, PT, P1 ;  /* 0x00000007ff007c0c */ /* 0x000fe4000bf25310 */
[----:B------:R-:W-:-:S02]  /*1d20*/  @P0 F2FP.F16.F32.PACK_AB R146, RZ, R131 ;  /* 0x00000083ff92023e */ /* 0x000fc400000000ff */
[----:B------:R-:W-:Y:S02]  /*1d30*/  @P0 FSEL R131, R198, RZ, P6 ;  /* 0x000000ffc6830208 */ /* 0x000fe40003000000 */
[----:B------:R-:W-:Y:S02]  /*1d40*/  @P0 LOP3.LUT P6, RZ, R139, 0xff000000, RZ, 0xc0, !PT ;  /* 0xff0000008bff0812 */ /* 0x000fe400078cc0ff */
[----:B------:R-:W-:Y:S02]  /*1d50*/  @P0 F2FP.F16.F32.PACK_AB R148, RZ, R144 ;  /* 0x00000090ff94023e */ /* 0x000fe400000000ff */
[----:B------:R-:W-:Y:S02]  /*1d60*/  @P0 FSEL R144, R200, RZ, P6 ;  /* 0x000000ffc8900208 */ /* 0x000fe40003000000 */
[----:B------:R-:W-:Y:S02]  /*1d70*/  SEL R120, R145, R120, P1 ;  /* 0x0000007891787207 */ /* 0x000fe40000800000 */
[----:B------:R-:W-:-:S02]  /*1d80*/  @P0 F2FP.F16.F32.PACK_AB R189, RZ, R144 ;  /* 0x00000090ffbd023e */ /* 0x000fc400000000ff */
        /* <DEDUP_REMOVED lines=25> */
[----:B------:R-:W-:Y:S02]  /*1f20*/  @P0 F2FP.F16.F32.PACK_AB R149, RZ, R149 ;  /* 0x00000095ff95023e */ /* 0x000fe400000000ff */
        /* <DEDUP_REMOVED lines=18> */
[----:B------:R-:W-:-:S02]  /*2050*/  @P0 LEA.HI.X R147, R154, UR15, RZ, 0x4, P5 ;  /* 0x0000000f9a930c11 */ /* 0x000fc4000a8f24ff */
[----:B------:R-:W-:Y:S02]  /*2060*/  @P0 PRMT R127, R127, 0x5410, R189 ;  /* 0x000054107f7f0816 */ /* 0x000fe400000000bd */
[----:B------:R-:W-:-:S03]  /*2070*/  IADD3 R154, R154, 0x80, RZ ;  /* 0x000000809a9a7810 */ /* 0x000fc60007ffe0ff */
[----:B------:R1:W-:Y:S04]  /*2080*/  @P0 STG.E.128 desc[UR4][R146.64], R124 ;  /* 0x0000007c92000986 */ /* 0x0003e8000c101d04 */
.L_x_2069:
[----:B------:R-:W-:Y:S05]  /*2090*/  BSYNC B0 ;  /* 0x0000000000007941 */ /* 0x000fea0003800000 */
.L_x_2068:
        /* <DEDUP_REMOVED lines=122> */
.L_x_2071:
[----:B------:R-:W-:Y:S05]  /*2840*/  BSYNC B0 ;  /* 0x0000000000007941 */ /* 0x000fea0003800000 */
.L_x_2070:
[----:B------:R-:W-:Y:S02]  /*2850*/  IADD3 R153, R153, UR18, RZ ;  /* 0x0000001299997c10 */ /* 0x000fe4000fffe0ff */
[----:B-12---:R-:W-:Y:S02]  /*2860*/  SEL R132, RZ, 0x1, P4 ;  /* 0x00000001ff847807 */ /* 0x006fe40002000000 */
[----:B------:R-:W-:-:S13]  /*2870*/  ISETP.GE.AND P0, PT, R153, UR19, PT ;  /* 0x0000001399007c0c */ /* 0x000fda000bf06270 */
[----:B------:R-:W-:Y:S05]  /*2880*/  @!P0 BRA `(.L_x_2072) ;  /* 0xffffffdc00188947 */ /* 0x000fea000383ffff */
.L_x_2062:
        /* <DEDUP_REMOVED lines=24> */
.L_x_2074:
[----:B------:R-:W-:Y:S05]  /*2a10*/  BSYNC B0 ;  /* 0x0000000000007941 */ /* 0x000fea0003800000 */
.L_x_2073:
        /* <DEDUP_REMOVED lines=18> */
.L_x_2067:
[----:B------:R-:W-:Y:S01]  /*2b40*/  HFMA2.MMA R146, -RZ, RZ, 0, 9.5367431640625e-07 ;  /* 0x00000010ff927435 */ /* 0x000fe200000001ff */
[----:B------:R-:W-:Y:S02]  /*2b50*/  MOV R147, R191 ;  /* 0x000000bf00937202 */ /* 0x000fe40000000f00 */
[----:B------:R-:W-:Y:S02]  /*2b60*/  MOV R149, 0x1f ;  /* 0x0000001f00957802 */ /* 0x000fe40000000f00 */
[----:B------:R-:W-:-:S07]  /*2b70*/  MOV R144, 0xffffffff ;  /* 0xffffffff00907802 */ /* 0x000fce0000000f00 */
[----:B0----5:R-:W-:Y:S05]  /*2b80*/  WARPSYNC.COLLECTIVE R144, `(.L_x_2075) ;  /* 0x0000000090087348 */ /* 0x021fea0003c00000 */
[----:B------:R1:W2:Y:S02]  /*2b90*/  SHFL.DOWN P0, R145, R147, R146, R149 ;  /* 0x0800009293917389 */ /* 0x0002a40000000095 */
[----:B012--5:R-:W-:Y:S01]  /*2ba0*/  ENDCOLLECTIVE ;  /* 0x000000000000791b */ /* 0x027fe20003800000 */
.L_x_2075:
[----:B------:R-:W-:Y:S02]  /*2bb0*/  MOV R147, R190 ;  /* 0x000000be00937202 */ /* 0x000fe40000000f00 */
[----:B------:R-:W-:-:S07]  /*2bc0*/  MOV R128, R145 ;  /* 0x0000009100807202 */ /* 0x000fce0000000f00 */
[----:B------:R-:W-:Y:S05]  /*2bd0*/  WARPSYNC.COLLECTIVE R144, `(.L_x_2076) ;  /* 0x0000000090087348 */ /* 0x000fea0003c00000 */
[----:B------:R0:W1:Y:S02]  /*2be0*/  SHFL.DOWN P0, R145, R147, R146, R149 ;  /* 0x0800009293917389 */ /* 0x0000640000000095 */
[----:B01----:R-:W-:Y:S01]  /*2bf0*/  ENDCOLLECTIVE ;  /* 0x000000000000791b */ /* 0x003fe20003800000 */
.L_x_2076:
[----:B------:R-:W-:Y:S01]  /*2c00*/  FADD.FTZ R128, R128, R191 ;  /* 0x000000bf80807221 */ /* 0x000fe20000010000 */
[----:B------:R-:W-:-:S04]  /*2c10*/  HFMA2.MMA R146, -RZ, RZ, 0, 4.76837158203125e-07 ;  /* 0x00000008ff927435 */ /* 0x000fc800000001ff */
[----:B------:R-:W-:Y:S02]  /*2c20*/  MOV R147, R128 ;  /* 0x0000008000937202 */ /* 0x000fe40000000f00 */
[----:B------:R-:W-:-:S07]  /*2c30*/  MOV R129, R145 ;  /* 0x0000009100817202 */ /* 0x000fce0000000f00 */
[----:B------:R-:W-:Y:S05]  /*2c40*/  WARPSYNC.COLLECTIVE R144, `(.L_x_2077) ;  /* 0x0000000090087348 */ /* 0x000fea0003c00000 */
[----:B------:R0:W1:Y:S02]  /*2c50*/  SHFL.DOWN P0, R145, R147, R146, R149 ;  /* 0x0800009293917389 */ /* 0x0000640000000095 */
[----:B01----:R-:W-:Y:S01]  /*2c60*/  ENDCOLLECTIVE ;  /* 0x000000000000791b */ /* 0x003fe20003800000 */
.L_x_2077:
[----:B------:R-:W-:-:S05]  /*2c70*/  FADD.FTZ R129, R129, R190 ;  /* 0x000000be81817221 */ /* 0x000fca0000010000 */
[----:B------:R-:W-:Y:S02]  /*2c80*/  MOV R147, R129 ;  /* 0x0000008100937202 */ /* 0x000fe40000000f00 */
[----:B------:R-:W-:-:S07]  /*2c90*/  MOV R131, R145 ;  /* 0x0000009100837202 */ /* 0x000fce0000000f00 */
[----:B------:R-:W-:Y:S05]  /*2ca0*/  WARPSYNC.COLLECTIVE R144, `(.L_x_2078) ;  /* 0x0000000090087348 */ /* 0x000fea0003c00000 */
[----:B------:R0:W1:Y:S02]  /*2cb0*/  SHFL.DOWN P0, R145, R147, R146, R149 ;  /* 0x0800009293917389 */ /* 0x0000640000000095 */
[----:B01----:R-:W-:Y:S01]  /*2cc0*/  ENDCOLLECTIVE ;  /* 0x000000000000791b */ /* 0x003fe20003800000 */
.L_x_2078:
[----:B------:R-:W-:Y:S01]  /*2cd0*/  FADD.FTZ R131, R128, R131 ;  /* 0x0000008380837221 */ /* 0x000fe20000010000 */
[----:B------:R-:W-:-:S04]  /*2ce0*/  HFMA2.MMA R146, -RZ, RZ, 0, 2.384185791015625e-07 ;  /* 0x00000004ff927435 */ /* 0x000fc800000001ff */
[----:B------:R-:W-:Y:S02]  /*2cf0*/  MOV R147, R131 ;  /* 0x0000008300937202 */ /* 0x000fe40000000f00 */
[----:B------:R-:W-:-:S07]  /*2d00*/  MOV R130, R145 ;  /* 0x0000009100827202 */ /* 0x000fce0000000f00 */
[----:B------:R-:W-:Y:S05]  /*2d10*/  WARPSYNC.COLLECTIVE R144, `(.L_x_2079) ;  /* 0x0000000090087348 */ /* 0x000fea0003c00000 */
[----:B------:R0:W1:Y:S02]  /*2d20*/  SHFL.DOWN P0, R145, R147, R146, R149 ;  /* 0x0800009293917389 */ /* 0x0000640000000095 */
[----:B01----:R-:W-:Y:S01]  /*2d30*/  ENDCOLLECTIVE ;  /* 0x000000000000791b */ /* 0x003fe20003800000 */
.L_x_2079:
[----:B------:R-:W-:-:S05]  /*2d40*/  FADD.FTZ R130, R129, R130 ;  /* 0x0000008281827221 */ /* 0x000fca0000010000 */
[----:B------:R-:W-:Y:S02]  /*2d50*/  MOV R147, R130 ;  /* 0x0000008200937202 */ /* 0x000fe40000000f00 */
[----:B------:R-:W-:-:S07]  /*2d60*/  MOV R132, R145 ;  /* 0x0000009100847202 */ /* 0x000fce0000000f00 */
[----:B------:R-:W-:Y:S05]  /*2d70*/  WARPSYNC.COLLECTIVE R144, `(.L_x_2080) ;  /* 0x0000000090087348 */ /* 0x000fea0003c00000 */
[----:B------:R0:W1:Y:S02]  /*2d80*/  SHFL.DOWN P0, R145, R147, R146, R149 ;  /* 0x0800009293917389 */ /* 0x0000640000000095 */
[----:B01----:R-:W-:Y:S01]  /*2d90*/  ENDCOLLECTIVE ;  /* 0x000000000000791b */ /* 0x003fe20003800000 */
.L_x_2080:
[----:B------:R-:W-:Y:S01]  /*2da0*/  FADD.FTZ R132, R131, R132 ;  /* 0x0000008483847221 */ /* 0x000fe20000010000 */
[----:B------:R-:W-:-:S04]  /*2db0*/  HFMA2.MMA R146, -RZ, RZ, 0, 1.1920928955078125e-07 ;  /* 0x00000002ff927435 */ /* 0x000fc800000001ff */
[----:B------:R-:W-:Y:S02]  /*2dc0*/  MOV R147, R132 ;  /* 0x0000008400937202 */ /* 0x000fe40000000f00 */
[----:B------:R-:W-:-:S07]  /*2dd0*/  MOV R133, R145 ;  /* 0x0000009100857202 */ /* 0x000fce0000000f00 */
[----:B------:R-:W-:Y:S05]  /*2de0*/  WARPSYNC.COLLECTIVE R144, `(.L_x_2081) ;  /* 0x0000000090087348 */ /* 0x000fea0003c00000 */
[----:B------:R0:W1:Y:S02]  /*2df0*/  SHFL.DOWN P0, R145, R147, R146, R149 ;  /* 0x0800009293917389 */ /* 0x0000640000000095 */
[----:B01----:R-:W-:Y:S01]  /*2e00*/  ENDCOLLECTIVE ;  /* 0x000000000000791b */ /* 0x003fe20003800000 */
.L_x_2081:
[----:B------:R-:W-:-:S05]  /*2e10*/  FADD.FTZ R133, R130, R133 ;  /* 0x0000008582857221 */ /* 0x000fca0000010000 */
[----:B------:R-:W-:Y:S02]  /*2e20*/  MOV R147, R133 ;  /* 0x0000008500937202 */ /* 0x000fe40000000f00 */
[----:B------:R-:W-:-:S07]  /*2e30*/  MOV R135, R145 ;  /* 0x0000009100877202 */ /* 0x000fce0000000f00 */
[----:B------:R-:W-:Y:S05]  /*2e40*/  WARPSYNC.COLLECTIVE R144, `(.L_x_2082) ;  /* 0x0000000090087348 */ /* 0x000fea0003c00000 */
[----:B------:R0:W1:Y:S02]  /*2e50*/  SHFL.DOWN P0, R145, R147, R146, R149 ;  /* 0x0800009293917389 */ /* 0x0000640000000095 */
[----:B01----:R-:W-:Y:S01]  /*2e60*/  ENDCOLLECTIVE ;  /* 0x000000000000791b */ /* 0x003fe20003800000 */
.L_x_2082:
[----:B------:R-:W-:Y:S01]  /*2e70*/  FADD.FTZ R135, R132, R135 ;  /* 0x0000008784877221 */ /* 0x000fe20000010000 */
[----:B------:R-:W-:-:S04]  /*2e80*/  HFMA2.MMA R146, -RZ, RZ, 0, 5.9604644775390625e-08 ;  /* 0x00000001ff927435 */ /* 0x000fc800000001ff */
[----:B------:R-:W-:Y:S02]  /*2e90*/  MOV R147, R135 ;  /* 0x0000008700937202 */ /* 0x000fe40000000f00 */
[----:B------:R-:W-:-:S07]  /*2ea0*/  MOV R134, R145 ;  /* 0x0000009100867202 */ /* 0x000fce0000000f00 */
[----:B------:R-:W-:Y:S05]  /*2eb0*/  WARPSYNC.COLLECTIVE R144, `(.L_x_2083) ;  /* 0x0000000090087348 */ /* 0x000fea0003c00000 */
[----:B------:R0:W1:Y:S02]  /*2ec0*/  SHFL.DOWN P0, R145, R147, R146, R149 ;  /* 0x0800009293917389 */ /* 0x0000640000000095 */
[----:B01----:R-:W-:Y:S01]  /*2ed0*/  ENDCOLLECTIVE ;  /* 0x000000000000791b */ /* 0x003fe20003800000 */
.L_x_2083:
[----:B------:R-:W-:-:S05]  /*2ee0*/  FADD.FTZ R134, R133, R134 ;  /* 0x0000008685867221 */ /* 0x000fca0000010000 */
[----:B------:R-:W-:Y:S02]  /*2ef0*/  MOV R147, R134 ;  /* 0x0000008600937202 */ /* 0x000fe40000000f00 */
[----:B------:R-:W-:-:S07]  /*2f00*/  MOV R128, R145 ;  /* 0x0000009100807202 */ /* 0x000fce0000000f00 */
[----:B------:R-:W-:Y:S05]  /*2f10*/  WARPSYNC.COLLECTIVE R144, `(.L_x_2084) ;  /* 0x0000000090087348 */ /* 0x000fea0003c00000 */
[----:B------:R0:W1:Y:S02]  /*2f20*/  SHFL.DOWN P0, R145, R147, R146, R149 ;  /* 0x0800009293917389 */ /* 0x0000640000000095 */
[----:B01----:R-:W-:Y:S01]  /*2f30*/  ENDCOLLECTIVE ;  /* 0x000000000000791b */ /* 0x003fe20003800000 */
.L_x_2084:
[----:B------:R-:W-:Y:S01]  /*2f40*/  MOV R129, R145 ;  /* 0x0000009100817202 */ /* 0x000fe20000000f00 */
[----:B------:R-:W-:Y:S06]  /*2f50*/  BRA `(.L_x_2085) ;  /* 0xffffffe800007947 */ /* 0x000fec000383ffff */
.L_x_2086:
        /* <DEDUP_REMOVED lines=10> */
.L_x_3012:


//--------------------- .text._ZN10layer_norm31ln_parallel_residual_bwd_kernelINS_13Kernel_traitsIf6__halffS2_fjLj2048ELj1ELj1ELj4ELj16ENS_18Kernel_traits_baseILj2048EfS2_fS2_fjLj128EEEEELb1ELb0ELb1EEEvNS_9BwdParamsE --------------------------
	.section	.text._ZN10layer_norm31ln_parallel_residual_bwd_kernelINS_13Kernel_traitsIf6__halffS2_fjLj2048ELj1ELj1ELj4ELj16ENS_18Kernel_traits_baseILj2048EfS2_fS2_fjLj128EEEEELb1ELb0ELb1EEEvNS_9BwdParamsE,"ax",@progbits
	.align	128
        .global         _ZN10layer_norm31ln_parallel_residual_bwd_kernelINS_13Kernel_traitsIf6__halffS2_fjLj2048ELj1ELj1ELj4ELj16ENS_18Kernel_traits_baseILj2048EfS2_fS2_fjLj128EEEEELb1ELb0ELb1EEEvNS_9BwdParamsE
        .type           _ZN10layer_norm31ln_parallel_residual_bwd_kernelINS_13Kernel_traitsIf6__halffS2_fjLj2048ELj1ELj1ELj4ELj16ENS_18Kernel_traits_baseILj2048EfS2_fS2_fjLj128EEEEELb1ELb0ELb1EEEvNS_9BwdParamsE,@function
        .size           _ZN10layer_norm31ln_parallel_residual_bwd_kernelINS_13Kernel_traitsIf6__halffS2_fjLj2048ELj1ELj1ELj4ELj16ENS_18Kernel_traits_baseILj2048EfS2_fS2_fjLj128EEEEELb1ELb0ELb1EEEvNS_9BwdParamsE,(.L_x_3013 - _ZN10layer_norm31ln_parallel_residual_bwd_kernelINS_13Kernel_traitsIf6__halffS2_fjLj2048ELj1ELj1ELj4ELj16ENS_18Kernel_traits_baseILj2048EfS2_fS2_fjLj128EEEEELb1ELb0ELb1EEEvNS_9BwdParamsE)
        .other          _ZN10layer_norm31ln_parallel_residual_bwd_kernelINS_13Kernel_traitsIf6__halffS2_fjLj2048ELj1ELj1ELj4ELj16ENS_18Kernel_traits_baseILj2048EfS2_fS2_fjLj128EEEEELb1ELb0ELb1EEEvNS_9BwdParamsE,@"STO_CUDA_ENTRY STV_DEFAULT"
_ZN10layer_norm31ln_parallel_residual_bwd_kernelINS_13Kernel_traitsIf6__halffS2_fjLj2048ELj1ELj1ELj4ELj16ENS_18Kernel_traits_baseILj2048EfS2_fS2_fjLj128EEEEELb1ELb0ELb1EEEvNS_9BwdParamsE:
.text._ZN10layer_norm31ln_parallel_residual_bwd_kernelINS_13Kernel_traitsIf6__halffS2_fjLj2048ELj1ELj1ELj4ELj16ENS_18Kernel_traits_baseILj2048EfS2_fS2_fjLj128EEEEELb1ELb0ELb1EEEvNS_9BwdParamsE:
        /* <DEDUP_REMOVED lines=49> */
.L_x_2087:
        /* <DEDUP_REMOVED lines=19> */
[----:B------:R-:W-:Y:S01]  /*0440*/  CS2R R134, SRZ ;  /* 0x0000000000867805 */ /* 0x000fe2000001ff00 */
        /* <DEDUP_REMOVED lines=33> */
[----:B0-----:R-:W-:-:S07]  /*0660*/  LOP3.LUT R167, R136, 0x7f, RZ, 0xc0, !PT ;  /* 0x0000007f88a77812 */ /* 0x001fce00078ec0ff */
.L_x_2090:
        /* <DEDUP_REMOVED lines=16> */
[----:B------:R-:W-:Y:S01]  /*0770*/  ISETP.NE.U32.AND P1, PT, RZ, UR14, PT ;  /* 0x0000000eff007c0c */ /* 0x000fe2000bf25070 */
[----:B------:R-:W1:Y:S02]  /*0780*/  @P0 LDC.64 R172, c[0x0][0x2c8] ;  /* 0x0000b200ffac0b82 */ /* 0x000e640000000a00 */
[----:B------:R-:W2:Y:S01]  /*0790*/  LDG.E.128 R64, desc[UR4][R64.64] ;  /* 0x0000000440407981 */ /* 0x000ea2000c1e1d00 */
[----:B---3--:R-:W-:-:S04]  /*07a0*/  IMAD.WIDE.U32 R92, R170, 0x10, R72 ;  /* 0x00000010aa5c7825 */ /* 0x008fc800078e0048 */
[----:B0-----:R-:W-:Y:S02]  /*07b0*/  IMAD.WIDE R98, R168, 0x4, R98 ;  /* 0x00000004a8627825 */ /* 0x001fe400078e0262 */
[----:B------:R-:W3:Y:S01]  /*07c0*/  LDG.E.128 R92, desc[UR4][R92.64] ;  /* 0x000000045c5c7981 */ /* 0x000ee2000c1e1d00 */
[----:B-1----:R-:W0:Y:S03]  /*07d0*/  @P0 LDC.64 R100, c[0x0][0x2c8] ;  /* 0x0000b200ff640b82 */ /* 0x002e260000000a00 */
[----:B------:R1:W3:Y:S01]  /*07e0*/  LDG.E R171, desc[UR4][R98.64] ;  /* 0x0000000462ab7981 */ /* 0x0002e2000c1e1900 */
[----:B------:R-:W-:-:S04]  /*07f0*/  IMAD.WIDE.U32 R80, R166, 0x10, R80 ;  /* 0x00000010a6507825 */ /* 0x000fc800078e0050 */
[C---:B------:R-:W-:Y:S02]  /*0800*/  IMAD.WIDE.U32 R178, R166.reuse, 0x20, R178 ;  /* 0x00000020a6b27825 */ /* 0x040fe400078e00b2 */
[----:B------:R-:W3:Y:S02]  /*0810*/  LDG.E.128 R80, desc[UR4][R80.64] ;  /* 0x0000000450507981 */ /* 0x000ee4000c1e1d00 */
[C---:B------:R-:W-:Y:S01]  /*0820*/  IMAD.WIDE.U32 R76, R166.reuse, 0x10, R72 ;  /* 0x00000010a64c7825 */ /* 0x040fe200078e0048 */
[----:B-1----:R-:W1:Y:S01]  /*0830*/  LDC.64 R98, c[0x0][0x240] ;  /* 0x00009000ff627b82 */ /* 0x002e620000000a00 */
[----:B------:R-:W3:Y:S04]  /*0840*/  LDG.E.128 R72, desc[UR4][R178.64] ;  /* 0x00000004b2487981 */ /* 0x000ee8000c1e1d00 */
[----:B------:R-:W3:Y:S04]  /*0850*/  LDG.E.128 R76, desc[UR4][R76.64] ;  /* 0x000000044c4c7981 */ /* 0x000ee8000c1e1d00 */
[----:B------:R4:W3:Y:S01]  /*0860*/  LDG.E.128 R84, desc[UR4][R178.64+0x10] ;  /* 0x00001004b2547981 */ /* 0x0008e2000c1e1d00 */
[----:B0-----:R-:W-:Y:S01]  /*0870*/  @P0 IMAD.WIDE.U32 R180, R166, 0x20, R100 ;  /* 0x00000020a6b40825 */ /* 0x001fe200078e0064 */
[----:B------:R-:W-:-:S02]  /*0880*/  ISETP.NE.AND.EX P1, PT, RZ, UR15, PT, P1 ;  /* 0x0000000fff007c0c */ /* 0x000fc4000bf25310 */
[----:B------:R-:W-:Y:S01]  /*0890*/  ISETP.NE.AND P3, PT, RZ, UR11, PT ;  /* 0x0000000bff007c0c */ /* 0x000fe2000bf65270 */
[----:B------:R-:W-:Y:S01]  /*08a0*/  @P0 IMAD.WIDE.U32 R172, R170, 0x20, R172 ;  /* 0x00000020aaac0825 */ /* 0x000fe200078e00ac */
[----:B------:R-:W-:Y:S01]  /*08b0*/  LOP3.LUT P5, RZ, R0, 0xff, RZ, 0xc0, !PT ;  /* 0x000000ff00ff7812 */ /* 0x000fe200078ac0ff */
[----:B-----5:R-:W5:Y:S04]  /*08c0*/  @P0 LDG.E.128 R44, desc[UR4][R180.64] ;  /* 0x00000004b42c0981 */ /* 0x020f68000c1e1d00 */
[----:B------:R-:W5:Y:S01]  /*08d0*/  @P0 LDG.E.128 R36, desc[UR4][R172.64] ;  /* 0x00000004ac240981 */ /* 0x000f62000c1e1d00 */
[----:B-1----:R-:W-:-:S03]  /*08e0*/  IMAD.WIDE.U32 R100, R170, 0x8, R98 ;  /* 0x00000008aa647825 */ /* 0x002fc600078e0062 */
[----:B------:R-:W0:Y:S01]  /*08f0*/  @P1 LDC.64 R176, c[0x0][0x248] ;  /* 0x00009200ffb01b82 */ /* 0x000e220000000a00 */
[----:B------:R-:W5:Y:S01]  /*0900*/  @P0 LDG.E.128 R40, desc[UR4][R172.64+0x10] ;  /* 0x00001004ac280981 */ /* 0x000f62000c1e1d00 */
[----:B------:R-:W-:-:S03]  /*0910*/  IMAD.WIDE.U32 R98, R166, 0x8, R98 ;  /* 0x00000008a6627825 */ /* 0x000fc600078e0062 */
[----:B------:R-:W5:Y:S03]  /*0920*/  LDG.E.64 R100, desc[UR4][R100.64] ;  /* 0x0000000464647981 */ /* 0x000f66000c1e1b00 */
[----:B------:R-:W1:Y:S01]  /*0930*/  @P1 LDC.64 R174, c[0x0][0x248] ;  /* 0x00009200ffae1b82 */ /* 0x000e620000000a00 */
[----:B------:R-:W5:Y:S04]  /*0940*/  LDG.E.64 R98, desc[UR4][R98.64] ;  /* 0x0000000462627981 */ /* 0x000f68000c1e1b00 */
        /* <DEDUP_REMOVED lines=11> */
[--C-:B0-----:R-:W-:Y:S01]  /*0a00*/  FADD.FTZ R174, R89, -R178.reuse ;  /* 0x800000b259ae7221 */ /* 0x101fe20000010000 */
[--C-:B------:R-:W-:Y:S01]  /*0a10*/  FADD.FTZ R176, R91, -R178.reuse ;  /* 0x800000b25bb07221 */ /* 0x100fe20000010000 */
[--C-:B--2---:R-:W-:Y:S02]  /*0a20*/  HADD2.F32 R88, -RZ, R64.reuse.H0_H0 ;  /* 0x20000040ff587230 */ /* 0x104fe40000004100 */
[----:B------:R-:W-:Y:S02]  /*0a30*/  HADD2.F32 R173, -RZ, R65.H1_H1 ;  /* 0x30000041ffad7230 */ /* 0x000fe40000004100 */
[----:B------:R-:W-:Y:S02]  /*0a40*/  HADD2.F32 R64, -RZ, R64.H1_H1 ;  /* 0x30000040ff407230 */ /* 0x000fe40000004100 */
[----:B------:R-:W-:Y:S01]  /*0a50*/  FADD.FTZ R90, R90, -R178 ;  /* 0x800000b25a5a7221 */ /* 0x000fe20000010000 */
[----:B---3--:R-:W-:-:S02]  /*0a60*/  HADD2.F32 R91, -RZ, R92.H0_H0 ;  /* 0x2000005cff5b7230 */ /* 0x008fc40000004100 */
[--C-:B------:R-:W-:Y:S02]  /*0a70*/  HADD2.F32 R177, -RZ, R94.reuse.H0_H0 ;  /* 0x2000005effb17230 */ /* 0x100fe40000004100 */
[----:B------:R-:W-:Y:S02]  /*0a80*/  HADD2.F32 R182, -RZ, R94.H1_H1 ;  /* 0x3000005effb67230 */ /* 0x000fe40000004100 */
[C---:B------:R-:W-:Y:S01]  /*0a90*/  FMUL.FTZ R0, R171.reuse, R0 ;  /* 0x00000000ab007220 */ /* 0x040fe20000410000 */
[----:B------:R-:W-:Y:S02]  /*0aa0*/  HADD2.F32 R94, -RZ, R65.H0_H0 ;  /* 0x20000041ff5e7230 */ /* 0x000fe40000004100 */
[----:B------:R-:W-:Y:S01]  /*0ab0*/  FMUL.FTZ R65, R16, R88 ;  /* 0x0000005810417220 */ /* 0x000fe20000410000 */
[--C-:B------:R-:W-:Y:S02]  /*0ac0*/  HADD2.F32 R181, -RZ, R95.reuse.H0_H0 ;  /* 0x2000005fffb57230 */ /* 0x100fe40000004100 */
[----:B------:R-:W-:Y:S01]  /*0ad0*/  FMUL.FTZ R89, R171, R174 ;  /* 0x000000aeab597220 */ /* 0x000fe20000410000 */
[----:B------:R-:W-:-:S02]  /*0ae0*/  HADD2.F32 R184, -RZ, R95.H1_H1 ;  /* 0x3000005fffb87230 */ /* 0x000fc40000004100 */
[----:B------:R-:W-:Y:S01]  /*0af0*/  FMUL.FTZ R95, R171, R176 ;  /* 0x000000b0ab5f7220 */ /* 0x000fe20000410000 */
[----:B------:R-:W-:Y:S01]  /*0b00*/  FADD.FTZ R164, R91, R164 ;  /* 0x000000a45ba47221 */ /* 0x000fe20000010000 */
[-C--:B------:R-:W-:Y:S01]  /*0b10*/  FFMA.FTZ R169, R0, R91.reuse, R169 ;  /* 0x0000005b00a97223 */ /* 0x080fe200000100a9 */
[----:B------:R-:W-:Y:S01]  /*0b20*/  FADD.FTZ R176, R71, -R178 ;  /* 0x800000b247b07221 */ /* 0x000fe20000010000 */
[--C-:B------:R-:W-:Y:S02]  /*0b30*/  HADD2.F32 R172, -RZ, R93.reuse.H0_H0 ;  /* 0x2000005dffac7230 */ /* 0x100fe40000004100 */
[----:B------:R-:W-:Y:S01]  /*0b40*/  FADD.FTZ R163, R88, R163 ;  /* 0x000000a358a37221 */ /* 0x000fe20000010000 */
[----:B------:R-:W-:Y:S01]  /*0b50*/  FFMA.FTZ R165, R0, R88, R165 ;  /* 0x0000005800a57223 */ /* 0x000fe200000100a5 */
[----:B------:R-:W-:Y:S01]  /*0b60*/  FFMA.FTZ R91, R32, R91, R65 ;  /* 0x0000005b205b7223 */ /* 0x000fe20000010041 */
[----:B------:R-:W-:Y:S02]  /*0b70*/  HADD2.F32 R92, -RZ, R92.H1_H1 ;  /* 0x3000005cff5c7230 */ /* 0x000fe40000004100 */
[----:B------:R-:W-:Y:S01]  /*0b80*/  FMUL.FTZ R88, R17, R64 ;  /* 0x0000004011587220 */ /* 0x000fe20000410000 */
[----:B------:R-:W-:-:S02]  /*0b90*/  HADD2.F32 R180, -RZ, R93.H1_H1 ;  /* 0x3000005dffb47230 */ /* 0x000fc40000004100 */
[----:B------:R-:W-:Y:S01]  /*0ba0*/  FADD.FTZ R159, R64, R159 ;  /* 0x0000009f409f7221 */ /* 0x000fe20000010000 */
[--C-:B------:R-:W-:Y:S02]  /*0bb0*/  HADD2.F32 R179, -RZ, R66.reuse.H0_H0 ;  /* 0x20000042ffb37230 */ /* 0x100fe40000004100 */
[----:B------:R-:W-:Y:S01]  /*0bc0*/  FFMA.FTZ R160, R89, R64, R160 ;  /* 0x0000004059a07223 */ /* 0x000fe200000100a0 */
[--C-:B------:R-:W-:Y:S02]  /*0bd0*/  HADD2.F32 R183, -RZ, R67.reuse.H0_H0 ;  /* 0x20000043ffb77230 */ /* 0x100fe40000004100 */
[----:B------:R-:W-:Y:S01]  /*0be0*/  FMUL.FTZ R65, R18, R94 ;  /* 0x0000005e12417220 */ /* 0x000fe20000410000 */
[----:B------:R-:W-:Y:S02]  /*0bf0*/  HADD2.F32 R66, -RZ, R66.H1_H1 ;  /* 0x30000042ff427230 */ /* 0x000fe40000004100 */
[----:B------:R-:W-:Y:S01]  /*0c00*/  FMUL.FTZ R93, R171, R90 ;  /* 0x0000005aab5d7220 */ /* 0x000fe20000410000 */
[----:B------:R-:W-:-:S02]  /*0c10*/  HADD2.F32 R67, -RZ, R67.H1_H1 ;  /* 0x30000043ff437230 */ /* 0x000fc40000004100 */
[--C-:B------:R-:W-:Y:S01]  /*0c20*/  FADD.FTZ R64, R69, -R178.reuse ;  /* 0x800000b245407221 */ /* 0x100fe20000010000 */
[----:B------:R-:W-:Y:S01]  /*0c30*/  FMUL.FTZ R176, R171, R176 ;  /* 0x000000b0abb07220 */ /* 0x000fe20000410000 */
[----:B------:R-:W-:Y:S01]  /*0c40*/  FADD.FTZ R68, R68, -R178 ;  /* 0x800000b244447221 */ /* 0x000fe20000010000 */
[----:B------:R-:W-:Y:S01]  /*0c50*/  FFMA.FTZ R90, R34, R172, R65 ;  /* 0x000000ac225a7223 */ /* 0x000fe20000010041 */
[----:B------:R-:W-:Y:S01]  /*0c60*/  FADD.FTZ R161, R92, R161 ;  /* 0x000000a15ca17221 */ /* 0x000fe20000010000 */
[-C--:B------:R-:W-:Y:S01]  /*0c70*/  FFMA.FTZ R162, R89, R92.reuse, R162 ;  /* 0x0000005c59a27223 */ /* 0x080fe200000100a2 */
[----:B------:R-:W-:Y:S01]  /*0c80*/  FFMA.FTZ R88, R33, R92, R88 ;  /* 0x0000005c21587223 */ /* 0x000fe20000010058 */
[----:B------:R-:W-:Y:S01]  /*0c90*/  FADD.FTZ R157, R172, R157 ;  /* 0x0000009dac9d7221 */ /* 0x000fe20000010000 */
[----:B------:R-:W-:Y:S01]  /*0ca0*/  FFMA.FTZ R158, R93, R172, R158 ;  /* 0x000000ac5d9e7223 */ /* 0x000fe2000001009e */
[----:B------:R-:W-:Y:S01]  /*0cb0*/  FMUL.FTZ R65, R12, R179 ;  /* 0x000000b30c417220 */ /* 0x000fe20000410000 */
[----:B------:R-:W-:Y:S01]  /*0cc0*/  FMUL.FTZ R175, R171, R64 ;  /* 0x00000040abaf7220 */ /* 0x000fe20000410000 */
[-C--:B------:R-:W-:Y:S01]  /*0cd0*/  FMUL.FTZ R92, R19, R173.reuse ;  /* 0x000000ad135c7220 */ /* 0x080fe20000410000 */
[----:B------:R-:W-:Y:S01]  /*0ce0*/  FADD.FTZ R151, R173, R151 ;  /* 0x00000097ad977221 */ /* 0x000fe20000010000 */
[----:B------:R-:W-:Y:S01]  /*0cf0*/  FFMA.FTZ R152, R95, R173, R152 ;  /* 0x000000ad5f987223 */ /* 0x000fe20000010098 */
[----:B------:R-:W-:Y:S01]  /*0d00*/  FADD.FTZ R70, R70, -R178 ;  /* 0x800000b246467221 */ /* 0x000fe20000010000 */
[----:B------:R-:W-:Y:S01]  /*0d10*/  FMUL.FTZ R172, R13, R66 ;  /* 0x000000420dac7220 */ /* 0x000fe20000410000 */
[-C--:B------:R-:W-:Y:S01]  /*0d20*/  FMUL.FTZ R64, R15, R67.reuse ;  /* 0x000000430f407220 */ /* 0x080fe20000410000 */
[----:B------:R-:W-:Y:S01]  /*0d30*/  FADD.FTZ R128, R67, R128 ;  /* 0x0000008043807221 */ /* 0x000fe20000010000 */
[----:B------:R-:W-:Y:S01]  /*0d40*/  FFMA.FTZ R119, R176, R67, R119 ;  /* 0x00000043b0777223 */ /* 0x000fe20000010077 */
[----:B------:R-:W-:Y:S01]  /*0d50*/  FMUL.FTZ R173, R171, R68 ;  /* 0x00000044abad7220 */ /* 0x000fe20000410000 */
[----:B------:R-:W-:-:S02]  /*0d60*/  HADD2.F32 R67, -RZ, R80.H0_H0 ;  /* 0x20000050ff437230 */ /* 0x000fc40000004100 */
[----:B------:R-:W-:Y:S01]  /*0d70*/  FADD.FTZ R155, R94, R155 ;  /* 0x0000009b5e9b7221 */ /* 0x000fe20000010000 */
[----:B------:R-:W-:Y:S01]  /*0d80*/  FFMA.FTZ R156, R93, R94, R156 ;  /* 0x0000005e5d9c7223 */ /* 0x000fe2000001009c */
[C---:B------:R-:W-:Y:S01]  /*0d90*/  FADD.FTZ R72, -R178.reuse, R72 ;  /* 0x00000048b2487221 */ /* 0x040fe20000010100 */
[----:B------:R-:W-:Y:S01]  /*0da0*/  FADD.FTZ R68, -R178, R73 ;  /* 0x00000049b2447221 */ /* 0x000fe20000010100 */
[----:B------:R-:W-:Y:S02]  /*0db0*/  HADD2.F32 R80, -RZ, R80.H1_H1 ;  /* 0x30000050ff507230 */ /* 0x000fe40000004100 */
        /* <DEDUP_REMOVED lines=8> */
[----:B------:R-:W-:-:S02]  /*0e40*/  HADD2.F32 R65, -RZ, R76.H0_H0 ;  /* 0x2000004cff417230 */ /* 0x000fc40000004100 */
[C---:B------:R-:W-:Y:S01]  /*0e50*/  FADD.FTZ R70, -R178.reuse, R74 ;  /* 0x0000004ab2467221 */ /* 0x040fe20000010100 */
[----:B------:R-:W-:Y:S01]  /*0e60*/  FADD.FTZ R180, -R178, R75 ;  /* 0x0000004bb2b47221 */ /* 0x000fe20000010100 */
[----:B------:R-:W-:Y:S02]  /*0e70*/  HADD2.F32 R76, -RZ, R76.H1_H1 ;  /* 0x3000004cff4c7230 */ /* 0x000fe40000004100 */
[C---:B------:R-:W-:Y:S01]  /*0e80*/  FMUL.FTZ R74, R171.reuse, R72 ;  /* 0x00000048ab4a7220 */ /* 0x040fe20000410000 */
[--C-:B------:R-:W-:Y:S02]  /*0e90*/  HADD2.F32 R69, -RZ, R77.reuse.H0_H0 ;  /* 0x2000004dff457230 */ /* 0x100fe40000004100 */
[----:B------:R-:W-:Y:S01]  /*0ea0*/  FMUL.FTZ R75, R171, R68 ;  /* 0x00000044ab4b7220 */ /* 0x000fe20000410000 */
[----:B------:R-:W-:Y:S02]  /*0eb0*/  HADD2.F32 R182, -RZ, R77.H1_H1 ;  /* 0x3000004dffb67230 */ /* 0x000fe40000004100 */
        /* <DEDUP_REMOVED lines=26> */
[----:B------:R-:W-:-:S02]  /*1060*/  HADD2.F32 R181, -RZ, R78.H0_H0 ;  /* 0x2000004effb57230 */ /* 0x000fc40000004100 */
[----:B------:R-:W-:Y:S01]  /*1070*/  FFMA.FTZ R68, R95, R92, R68 ;  /* 0x0000005c5f447223 */ /* 0x000fe20000010044 */
[----:B------:R-:W-:Y:S02]  /*1080*/  HADD2.F32 R184, -RZ, R78.H1_H1 ;  /* 0x3000004effb87230 */ /* 0x000fe40000004100 */
[----:B------:R-:W-:Y:S01]  /*1090*/  FMUL.FTZ R78, R171, R70 ;  /* 0x00000046ab4e7220 */ /* 0x000fe20000410000 */
[----:B------:R-:W-:Y:S01]  /*10a0*/  FADD.FTZ R140, R183, R140 ;  /* 0x0000008cb78c7221 */ /* 0x000fe20000010000 */
[----:B------:R-:W-:Y:S01]  /*10b0*/  FFMA.FTZ R139, R174, R183, R139 ;  /* 0x000000b7ae8b7223 */ /* 0x000fe2000001008b */
[----:B------:R-:W-:Y:S01]  /*10c0*/  FADD.FTZ R70, -R178, R85 ;  /* 0x00000055b2467221 */ /* 0x000fe20000010100 */
[--C-:B------:R-:W-:Y:S02]  /*10d0*/  HADD2.F32 R183, -RZ, R82.reuse.H0_H0 ;  /* 0x20000052ffb77230 */ /* 0x100fe40000004100 */
[----:B------:R-:W-:Y:S01]  /*10e0*/  FADD.FTZ R65, R94, R65 ;  /* 0x000000415e417221 */ /* 0x000fe20000010000 */
[----:B------:R-:W-:-:S02]  /*10f0*/  HADD2.F32 R185, -RZ, R82.H1_H1 ;  /* 0x30000052ffb97230 */ /* 0x000fc40000004100 */
[C---:B------:R-:W-:Y:S01]  /*1100*/  FADD.FTZ R82, -R178.reuse, R84 ;  /* 0x00000054b2527221 */ /* 0x040fe20000010100 */
[C---:B------:R-:W-:Y:S01]  /*1110*/  FADD.FTZ R86, -R178.reuse, R86 ;  /* 0x00000056b2567221 */ /* 0x040fe20000010100 */
[----:B------:R-:W-:Y:S01]  /*1120*/  FFMA.FTZ R68, R173, R94, R68 ;  /* 0x0000005ead447223 */ /* 0x000fe20000010044 */
[----:B------:R-:W-:Y:S01]  /*1130*/  FADD.FTZ R178, -R178, R87 ;  /* 0x00000057b2b27221 */ /* 0x000fe20000010100 */
[----:B------:R-:W-:Y:S01]  /*1140*/  FMUL.FTZ R87, R171, R70 ;  /* 0x00000046ab577220 */ /* 0x000fe20000410000 */
[----:B------:R-:W-:Y:S01]  /*1150*/  FADD.FTZ R70, R172, R65 ;  /* 0x00000041ac467221 */ /* 0x000fe20000010000 */
[----:B------:R-:W-:-:S03]  /*1160*/  FFMA.FTZ R65, R175, R172, R68 ;  /* 0x000000acaf417223 */ /* 0x000fc60000010044 */
[----:B------:R-:W-:Y:S01]  /*1170*/  FADD.FTZ R70, R177, R70 ;  /* 0x00000046b1467221 */ /* 0x000fe20000010000 */
[----:B------:R-:W-:Y:S01]  /*1180*/  FFMA.FTZ R65, R174, R177, R65 ;  /* 0x000000b1ae417223 */ /* 0x000fe20000010041 */
[----:B------:R-:W-:Y:S02]  /*1190*/  HADD2.F32 R71, -RZ, R81.H0_H0 ;  /* 0x20000051ff477230 */ /* 0x000fe40000004100 */
[----:B------:R-:W-:Y:S01]  /*11a0*/  FADD.FTZ R145, R67, R145 ;  /* 0x0000009143917221 */ /* 0x000fe20000010000 */
[----:B------:R-:W-:Y:S01]  /*11b0*/  FFMA.FTZ R121, R74, R67, R121 ;  /* 0x000000434a797223 */ /* 0x000fe20000010079 */
[----:B------:R-:W-:Y:S01]  /*11c0*/  FADD.FTZ R70, R179, R70 ;  /* 0x00000046b3467221 */ /* 0x000fe20000010000 */
[----:B------:R-:W-:Y:S01]  /*11d0*/  FADD.FTZ R141, R66, R141 ;  /* 0x0000008d428d7221 */ /* 0x000fe20000010000 */
[----:B------:R-:W-:Y:S01]  /*11e0*/  FFMA.FTZ R142, R175, R66, R142 ;  /* 0x00000042af8e7223 */ /* 0x000fe2000001008e */
[----:B------:R-:W-:Y:S01]  /*11f0*/  FFMA.FTZ R67, R176, R179, R65 ;  /* 0x000000b3b0437223 */ /* 0x000fe20000010041 */
[----:B------:R-:W-:-:S02]  /*1200*/  HADD2.F32 R66, -RZ, R83.H0_H0 ;  /* 0x20000053ff427230 */ /* 0x000fc40000004100 */
[----:B------:R-:W-:Y:S01]  /*1210*/  FMUL.FTZ R82, R171, R82 ;  /* 0x00000052ab527220 */ /* 0x000fe20000410000 */
[----:B------:R-:W-:Y:S02]  /*1220*/  HADD2.F32 R83, -RZ, R83.H1_H1 ;  /* 0x30000053ff537230 */ /* 0x000fe40000004100 */
[----:B------:R-:W-:Y:S01]  /*1230*/  FADD.FTZ R65, R77, R70 ;  /* 0x000000464d417221 */ /* 0x000fe20000010000 */
[----:B------:R-:W-:Y:S02]  /*1240*/  HADD2.F32 R73, -RZ, R81.H1_H1 ;  /* 0x30000051ff497230 */ /* 0x000fe40000004100 */
[----:B------:R-:W-:Y:S01]  /*1250*/  FMUL.FTZ R81, R10, R71 ;  /* 0x000000470a517220 */ /* 0x000fe20000410000 */
[----:B------:R-:W-:Y:S01]  /*1260*/  FFMA.FTZ R68, R74, R77, R67 ;  /* 0x0000004d4a447223 */ /* 0x000fe20000010043 */
[--C-:B------:R-:W-:Y:S02]  /*1270*/  HADD2.F32 R64, -RZ, R79.reuse.H1_H1 ;  /* 0x3000004fff407230 */ /* 0x100fe40000004100 */
[-C--:B------:R-:W-:Y:S01]  /*1280*/  FMUL.FTZ R85, R4, R183.reuse ;  /* 0x000000b704557220 */ /* 0x080fe20000410000 */
[----:B------:R-:W-:Y:S01]  /*1290*/  FADD.FTZ R133, R183, R133 ;  /* 0x00000085b7857221 */ /* 0x000fe20000010000 */
[----:B------:R-:W-:Y:S01]  /*12a0*/  FFMA.FTZ R125, R82, R183, R125 ;  /* 0x000000b7527d7223 */ /* 0x000fe2000001007d */
[----:B------:R-:W-:Y:S01]  /*12b0*/  FADD.FTZ R129, R80, R129 ;  /* 0x0000008150817221 */ /* 0x000fe20000010000 */
[----:B------:R-:W-:Y:S01]  /*12c0*/  FFMA.FTZ R120, R75, R80, R120 ;  /* 0x000000504b787223 */ /* 0x000fe20000010078 */
[----:B------:R-:W-:Y:S01]  /*12d0*/  FMUL.FTZ R72, R7, R83 ;  /* 0x0000005307487220 */ /* 0x000fe20000410000 */
[----:B------:R-:W-:Y:S01]  /*12e0*/  FMUL.FTZ R183, R171, R178 ;  /* 0x000000b2abb77220 */ /* 0x000fe20000410000 */
[----:B------:R-:W-:Y:S01]  /*12f0*/  FADD.FTZ R70, R65, R76 ;  /* 0x0000004c41467221 */ /* 0x000fe20000010000 */
[----:B------:R-:W-:Y:S01]  /*1300*/  FMUL.FTZ R80, R11, R73 ;  /* 0x000000490b507220 */ /* 0x000fe20000410000 */
[----:B------:R-:W-:Y:S01]  /*1310*/  FFMA.FTZ R81, R26, R69, R81 ;  /* 0x000000451a517223 */ /* 0x000fe20000010051 */
[----:B------:R-:W-:Y:S01]  /*1320*/  FFMA.FTZ R65, R75, R76, R68 ;  /* 0x0000004c4b417223 */ /* 0x000fe20000010044 */
[----:B------:R-:W-:-:S02]  /*1330*/  HADD2.F32 R187, -RZ, R79.H0_H0 ;  /* 0x2000004fffbb7230 */ /* 0x000fc40000004100 */
[----:B------:R-:W-:Y:S01]  /*1340*/  FMUL.FTZ R86, R171, R86 ;  /* 0x00000056ab567220 */ /* 0x000fe20000410000 */
[----:B------:R-:W-:Y:S01]  /*1350*/  FADD.FTZ R117, R64, R117 ;  /* 0x0000007540757221 */ /* 0x000fe20000010000 */
[-C--:B------:R-:W-:Y:S01]  /*1360*/  FFMA.FTZ R178, R23, R64.reuse, R72 ;  /* 0x0000004017b27223 */ /* 0x080fe20000010048 */
[----:B------:R-:W-:Y:S01]  /*1370*/  FFMA.FTZ R108, R183, R64, R108 ;  /* 0x00000040b76c7223 */ /* 0x000fe2000001006c */
[----:B------:R-:W-:Y:S01]  /*1380*/  FMUL.FTZ R79, R171, R180 ;  /* 0x000000b4ab4f7220 */ /* 0x000fe20000410000 */
[----:B------:R-:W-:Y:S01]  /*1390*/  FFMA.FTZ R80, R27, R182, R80 ;  /* 0x000000b61b507223 */ /* 0x000fe20000010050 */
[----:B------:R-:W-:Y:S01]  /*13a0*/  FADD.FTZ R67, R70, R81 ;  /* 0x0000005146437221 */ /* 0x000fe20000010000 */
[----:B------:R-:W-:Y:S01]  /*13b0*/  FFMA.FTZ R64, R78, R81, R65 ;  /* 0x000000514e407223 */ /* 0x000fe20000010041 */
[----:B------:R-:W-:Y:S01]  /*13c0*/  FADD.FTZ R116, R181, R116 ;  /* 0x00000074b5747221 */ /* 0x000fe20000010000 */
[-C--:B------:R-:W-:Y:S01]  /*13d0*/  FFMA.FTZ R85, R20, R181.reuse, R85 ;  /* 0x000000b514557223 */ /* 0x080fe20000010055 */
[----:B------:R-:W-:Y:S01]  /*13e0*/  FFMA.FTZ R107, R82, R181, R107 ;  /* 0x000000b5526b7223 */ /* 0x000fe2000001006b */
[-C--:B------:R-:W-:Y:S01]  /*13f0*/  FMUL.FTZ R181, R6, R66.reuse ;  /* 0x0000004206b57220 */ /* 0x080fe20000410000 */
[----:B------:R-:W-:Y:S01]  /*1400*/  FADD.FTZ R135, R66, R135 ;  /* 0x0000008742877221 */ /* 0x000fe20000010000 */
[----:B------:R-:W-:Y:S01]  /*1410*/  FFMA.FTZ R127, R86, R66, R127 ;  /* 0x00000042567f7223 */ /* 0x000fe2000001007f */
[----:B------:R-:W-:Y:S01]  /*1420*/  FMUL.FTZ R84, R5, R185 ;  /* 0x000000b905547220 */ /* 0x000fe20000410000 */
[----:B------:R-:W-:Y:S01]  /*1430*/  FADD.FTZ R66, R67, R80 ;  /* 0x0000005043427221 */ /* 0x000fe20000010000 */
[----:B------:R-:W-:-:S02]  /*1440*/  FFMA.FTZ R65, R79, R80, R64 ;  /* 0x000000504f417223 */ /* 0x000fc40000010040 */
[----:B------:R-:W-:Y:S01]  /*1450*/  FFMA.FTZ R84, R21, R184, R84 ;  /* 0x000000b815547223 */ /* 0x000fe20000010054 */
[----:B------:R-:W-:Y:S01]  /*1460*/  FADD.FTZ R67, R66, R85 ;  /* 0x0000005542437221 */ /* 0x000fe20000010000 */
[----:B------:R-:W-:Y:S01]  /*1470*/  FFMA.FTZ R64, R82, R85, R65 ;  /* 0x0000005552407223 */ /* 0x000fe20000010041 */
[----:B------:R-:W-:Y:S01]  /*1480*/  FFMA.FTZ R181, R22, R187, R181 ;  /* 0x000000bb16b57223 */ /* 0x000fe200000100b5 */
[----:B------:R-:W-:Y:S01]  /*1490*/  SHF.R.U32.HI R68, RZ, 0x5, R136 ;  /* 0x00000005ff447819 */ /* 0x000fe20000011688 */
[----:B------:R-:W-:Y:S01]  /*14a0*/  FADD.FTZ R66, R67, R84 ;  /* 0x0000005443427221 */ /* 0x000fe20000010000 */
[----:B------:R-:W-:Y:S01]  /*14b0*/  FFMA.FTZ R65, R87, R84, R64 ;  /* 0x0000005457417223 */ /* 0x000fe20000010040 */
[----:B------:R-:W-:Y:S01]  /*14c0*/  FADD.FTZ R114, R69, R114 ;  /* 0x0000007245727221 */ /* 0x000fe20000010000 */
[----:B------:R-:W-:Y:S01]  /*14d0*/  FFMA.FTZ R105, R78, R69, R105 ;  /* 0x000000454e697223 */ /* 0x000fe20000010069 */
[----:B------:R-:W-:Y:S01]  /*14e0*/  LOP3.LUT R69, R68, 0x7fffffc, RZ, 0xc0, !PT ;  /* 0x07fffffc44457812 */ /* 0x000fe200078ec0ff */
        /* <DEDUP_REMOVED lines=38> */
.L_x_2101:
        /* <DEDUP_REMOVED lines=41> */
[C---:B------:R-:W-:Y:S01]  /*19e0*/  FMUL.FTZ R66, R171.reuse, R88 ;  /* 0x00000058ab427220 */ /* 0x040fe20000410000 */
[----:B------:R-:W-:Y:S01]  /*19f0*/  FMUL.FTZ R67, R171, R90 ;  /* 0x0000005aab437220 */ /* 0x000fe20000410000 */
[----:B------:R-:W-:Y:S01]  /*1a00*/  FFMA.FTZ R173, R173, R180, R185 ;  /* 0x000000b4adad7223 */ /* 0x000fe200000100b9 */
[----:B------:R-:W-:Y:S01]  /*1a10*/  @P2 FADD.FTZ R65, R36, R65 ;  /* 0x0000004124412221 */ /* 0x000fe20000010000 */
[----:B------:R-:W-:Y:S01]  /*1a20*/  @P2 FADD.FTZ R66, R37, R66 ;  /* 0x0000004225422221 */ /* 0x000fe20000010000 */
[----:B------:R-:W-:Y:S01]  /*1a30*/  @P2 FADD.FTZ R67, R38, R67 ;  /* 0x0000004326432221 */ /* 0x000fe20000010000 */
[----:B------:R-:W-:Y:S01]  /*1a40*/  FMUL.FTZ R92, R171, R92 ;  /* 0x0000005cab5c7220 */ /* 0x000fe20000410000 */
[----:B------:R-:W-:Y:S01]  /*1a50*/  FMUL.FTZ R89, R65, UR17 ;  /* 0x0000001141597c20 */ /* 0x000fe20008410000 */
[----:B------:R-:W-:Y:S01]  /*1a60*/  FMUL.FTZ R90, R66, UR17 ;  /* 0x00000011425a7c20 */ /* 0x000fe20008410000 */
[----:B------:R-:W-:Y:S01]  /*1a70*/  FADD.FTZ R94, R94, -R173 ;  /* 0x800000ad5e5e7221 */ /* 0x000fe20000010000 */
[----:B------:R-:W-:Y:S01]  /*1a80*/  FFMA.FTZ R175, R175, R180, R185 ;  /* 0x000000b4afaf7223 */ /* 0x000fe200000100b9 */
        /* <DEDUP_REMOVED lines=8> */
[----:B------:R-:W-:Y:S01]  /*1b10*/  FFMA.FTZ R174, R174, R180, R185 ;  /* 0x000000b4aeae7223 */ /* 0x000fe200000100b9 */
[----:B------:R-:W-:Y:S01]  /*1b20*/  FSEL R83, R90, RZ, P3 ;  /* 0x000000ff5a537208 */ /* 0x000fe20001800000 */
        /* <DEDUP_REMOVED lines=10> */
[----:B------:R-:W-:Y:S01]  /*1bd0*/  FFMA.FTZ R176, R176, R180, R185 ;  /* 0x000000b4b0b07223 */ /* 0x000fe200000100b9 */
        /* <DEDUP_REMOVED lines=11> */
[--C-:B------:R-:W-:Y:S01]  /*1c90*/  FFMA.FTZ R64, R74, R180, R185.reuse ;  /* 0x000000b44a407223 */ /* 0x100fe200000100b9 */
        /* <DEDUP_REMOVED lines=9> */
[-CC-:B------:R-:W-:Y:S01]  /*1d30*/  FFMA.FTZ R78, R78, R180.reuse, R185.reuse ;  /* 0x000000b44e4e7223 */ /* 0x180fe200000100b9 */
[----:B------:R-:W-:Y:S01]  /*1d40*/  LOP3.LUT P3, RZ, R101, 0xff0000, RZ, 0xc0, !PT ;  /* 0x00ff000065ff7812 */ /* 0x000fe2000786c0ff */
[--C-:B------:R-:W-:Y:S01]  /*1d50*/  FFMA.FTZ R77, R75, R180, R185.reuse ;  /* 0x000000b44b4d7223 */ /* 0x100fe200000100b9 */
[----:B------:R-:W-:Y:S01]  /*1d60*/  @P1 FSEL R95, R95, RZ, P6 ;  /* 0x000000ff5f5f1208 */ /* 0x000fe20003000000 */
[----:B------:R-:W-:Y:S01]  /*1d70*/  FMUL.FTZ R75, R171, R64 ;  /* 0x00000040ab4b7220 */ /* 0x000fe20000410000 */
[----:B------:R-:W-:Y:S01]  /*1d80*/  @P1 LOP3.LUT P6, RZ, R3, 0xff0000, RZ, 0xc0, !PT ;  /* 0x00ff000003ff1812 */ /* 0x000fe200078cc0ff */
[----:B------:R-:W-:Y:S01]  /*1d90*/  FADD.FTZ R78, R81, -R78 ;  /* 0x8000004e514e7221 */ /* 0x000fe20000010000 */
[----:B------:R-:W-:Y:S01]  /*1da0*/  FSEL R182, R100, RZ, P3 ;  /* 0x000000ff64b67208 */ /* 0x000fe20001800000 */
[----:B------:R-:W-:Y:S01]  /*1db0*/  FFMA.FTZ R79, R79, R180, R185 ;  /* 0x000000b44f4f7223 */ /* 0x000fe200000100b9 */
[----:B------:R-:W-:Y:S01]  /*1dc0*/  LOP3.LUT P3, RZ, R101, 0xff000000, RZ, 0xc0, !PT ;  /* 0xff00000065ff7812 */ /* 0x000fe2000786c0ff */
[----:B------:R-:W-:Y:S01]  /*1dd0*/  FMUL.FTZ R101, R176, UR17 ;  /* 0x00000011b0657c20 */ /* 0x000fe20008410000 */
[----:B------:R-:W-:Y:S01]  /*1de0*/  @P1 FSEL R100, R100, RZ, P6 ;  /* 0x000000ff64641208 */ /* 0x000fe20003000000 */
[----:B------:R-:W-:Y:S01]  /*1df0*/  FADD.FTZ R76, R76, -R77 ;  /* 0x8000004d4c4c7221 */ /* 0x000fe20000010000 */
[----:B------:R-:W-:Y:S01]  /*1e00*/  @P1 LOP3.LUT P6, RZ, R3, 0xff000000, RZ, 0xc0, !PT ;  /* 0xff00000003ff1812 */ /* 0x000fe200078cc0ff */
[----:B------:R-:W-:Y:S01]  /*1e10*/  @P2 FADD.FTZ R75, R44, R75 ;  /* 0x0000004b2c4b2221 */ /* 0x000fe20000010000 */
[----:B------:R-:W-:Y:S01]  /*1e20*/  @P1 MOV R70, R96 ;  /* 0x0000006000461202 */ /* 0x000fe20000000f00 */
[----:B------:R-:W-:Y:S01]  /*1e30*/  FMUL.FTZ R77, R171, R78 ;  /* 0x0000004eab4d7220 */ /* 0x000fe20000410000 */
[C---:B------:R-:W-:Y:S01]  /*1e40*/  FSEL R187, R101.reuse, RZ, P3 ;  /* 0x000000ff65bb7208 */ /* 0x040fe20001800000 */
[----:B------:R-:W-:Y:S01]  /*1e50*/  FADD.FTZ R80, R80, -R79 ;  /* 0x8000004f50507221 */ /* 0x000fe20000010000 */
[----:B------:R-:W-:Y:S01]  /*1e60*/  LOP3.LUT P3, RZ, R68, 0xff, RZ, 0xc0, !PT ;  /* 0x000000ff44ff7812 */ /* 0x000fe2000786c0ff */
[-CC-:B------:R-:W-:Y:S01]  /*1e70*/  FFMA.FTZ R82, R82, R180.reuse, R185.reuse ;  /* 0x000000b452527223 */ /* 0x180fe200000100b9 */
[----:B------:R-:W-:Y:S01]  /*1e80*/  @P1 FSEL R74, R101, RZ, P6 ;  /* 0x000000ff654a1208 */ /* 0x000fe20003000000 */
[----:B------:R-:W-:Y:S01]  /*1e90*/  FFMA.FTZ R86, R86, R180, R185 ;  /* 0x000000b456567223 */ /* 0x000fe200000100b9 */
[----:B------:R-:W-:Y:S01]  /*1ea0*/  FMUL.FTZ R68, R75, UR17 ;  /* 0x000000114b447c20 */ /* 0x000fe20008410000 */
[----:B------:R-:W-:Y:S01]  /*1eb0*/  @P1 LOP3.LUT P6, RZ, R70, 0xff, RZ, 0xc0, !PT ;  /* 0x000000ff46ff1812 */ /* 0x000fe200078cc0ff */
[----:B------:R-:W-:Y:S01]  /*1ec0*/  @P2 FADD.FTZ R77, R46, R77 ;  /* 0x0000004d2e4d2221 */ /* 0x000fe20000010000 */
[----:B------:R-:W-:Y:S01]  /*1ed0*/  FMUL.FTZ R80, R171, R80 ;  /* 0x00000050ab507220 */ /* 0x000fe20000410000 */
[----:B------:R-:W-:Y:S01]  /*1ee0*/  FADD.FTZ R82, R85, -R82 ;  /* 0x8000005255527221 */ /* 0x000fe20000010000 */
[----:B------:R-:W-:Y:S01]  /*1ef0*/  FFMA.FTZ R87, R87, R180, R185 ;  /* 0x000000b457577223 */ /* 0x000fe200000100b9 */
[----:B------:R-:W-:Y:S01]  /*1f00*/  FADD.FTZ R64, R181, -R86 ;  /* 0x80000056b5407221 */ /* 0x000fe20000010000 */
[----:B------:R-:W-:Y:S01]  /*1f10*/  FMUL.FTZ R101, R77, UR17 ;  /* 0x000000114d657c20 */ /* 0x000fe20008410000 */
[----:B------:R-:W-:Y:S01]  /*1f20*/  @P1 FSEL R86, R68, RZ, P6 ;  /* 0x000000ff44561208 */ /* 0x000fe20003000000 */
[----:B------:R-:W-:Y:S01]  /*1f30*/  FMUL.FTZ R76, R171, R76 ;  /* 0x0000004cab4c7220 */ /* 0x000fe20000410000 */
[----:B------:R-:W-:Y:S01]  /*1f40*/  LOP3.LUT P6, RZ, R98, 0xff0000, RZ, 0xc0, !PT ;  /* 0x00ff000062ff7812 */ /* 0x000fe200078cc0ff */
[----:B------:R-:W-:Y:S01]  /*1f50*/  @P2 FADD.FTZ R80, R47, R80 ;  /* 0x000000502f502221 */ /* 0x000fe20000010000 */
[----:B------:R-:W-:Y:S01]  /*1f60*/  FMUL.FTZ R79, R171, R82 ;  /* 0x00000052ab4f7220 */ /* 0x000fe20000410000 */
[----:B------:R-:W-:Y:S01]  /*1f70*/  FADD.FTZ R84, R84, -R87 ;  /* 0x8000005754547221 */ /* 0x000fe20000010000 */
[----:B------:R-:W-:Y:S01]  /*1f80*/  @P2 FADD.FTZ R76, R45, R76 ;  /* 0x0000004c2d4c2221 */ /* 0x000fe20000010000 */
[----:B------:R-:W-:Y:S01]  /*1f90*/  FSEL R184, R101, RZ, P6 ;  /* 0x000000ff65b87208 */ /* 0x000fe20003000000 */
[----:B------:R-:W-:Y:S01]  /*1fa0*/  FMUL.FTZ R173, R80, UR17 ;  /* 0x0000001150ad7c20 */ /* 0x000fe20008410000 */
[----:B------:R-:W-:Y:S01]  /*1fb0*/  LOP3.LUT P6, RZ, R98, 0xff000000, RZ, 0xc0, !PT ;  /* 0xff00000062ff7812 */ /* 0x000fe200078cc0ff */
[----:B------:R-:W-:Y:S01]  /*1fc0*/  @P2 FADD.FTZ R79, R48, R79 ;  /* 0x0000004f304f2221 */ /* 0x000fe20000010000 */
[----:B------:R-:W-:Y:S01]  /*1fd0*/  FMUL.FTZ R84, R171, R84 ;  /* 0x00000054ab547220 */ /* 0x000fe20000410000 */
[----:B------:R-:W-:Y:S01]  /*1fe0*/  FFMA.FTZ R183, R183, R180, R185 ;  /* 0x000000b4b7b77223 */ /* 0x000fe200000100b9 */
[----:B------:R-:W-:Y:S01]  /*1ff0*/  FSEL R180, R68, RZ, P3 ;  /* 0x000000ff44b47208 */ /* 0x000fe20001800000 */
[----:B------:R-:W-:Y:S01]  /*2000*/  FMUL.FTZ R181, R76, UR17 ;  /* 0x000000114cb57c20 */ /* 0x000fe20008410000 */
[----:B------:R-:W-:Y:S01]  /*2010*/  @P1 LOP3.LUT P3, RZ, R96, 0xff00, RZ, 0xc0, !PT ;  /* 0x0000ff0060ff1812 */ /* 0x000fe2000786c0ff */
[----:B------:R-:W-:Y:S01]  /*2020*/  FMUL.FTZ R174, R79, UR17 ;  /* 0x000000114fae7c20 */ /* 0x000fe20008410000 */
[----:B------:R-:W-:Y:S01]  /*2030*/  FSEL R185, R173, RZ, P6 ;  /* 0x000000ffadb97208 */ /* 0x000fe20003000000 */
[----:B------:R-:W-:Y:S01]  /*2040*/  @P2 FADD.FTZ R84, R49, R84 ;  /* 0x0000005431542221 */ /* 0x000fe20000010000 */
[----:B------:R-:W-:Y:S01]  /*2050*/  LOP3.LUT P6, RZ, R99, 0xff, RZ, 0xc0, !PT ;  /* 0x000000ff63ff7812 */ /* 0x000fe200078cc0ff */
        /* <DEDUP_REMOVED lines=40> */
[----:B------:R-:W-:Y:S01]  /*22e0*/  @P1 F2FP.F16.F32.PACK_AB R82, RZ, R74 ;  /* 0x0000004aff52123e */ /* 0x000fe200000000ff */
[----:B------:R-:W1:Y:S01]  /*22f0*/  @P6 LDC.64 R80, c[0x0][0x308] ;  /* 0x0000c200ff506b82 */ /* 0x000e620000000a00 */
[----:B------:R-:W-:Y:S02]  /*2300*/  @P1 PRMT R63, R100, 0x7610, R63 ;  /* 0x00007610643f1816 */ /* 0x000fe4000000003f */
[-C--:B------:R-:W-:Y:S02]  /*2310*/  SEL R69, R172, R57.reuse, P3 ;  /* 0x00000039ac457207 */ /* 0x080fe40001800000 */
[----:B------:R-:W-:-:S02]  /*2320*/  SEL R57, R84, R57, P3 ;  /* 0x0000003954397207 */ /* 0x000fc40001800000 */
[----:B------:R-:W-:Y:S01]  /*2330*/  F2FP.F16.F32.PACK_AB R72, R83, R72 ;  /* 0x000000485348723e */ /* 0x000fe200000000ff */
[----:B------:R-:W2:Y:S01]  /*2340*/  @P1 LDC.64 R78, c[0x0][0x300] ;  /* 0x0000c000ff4e1b82 */ /* 0x000ea20000000a00 */
[----:B------:R-:W-:Y:S02]  /*2350*/  @P1 PRMT R63, R63, 0x5410, R82 ;  /* 0x000054103f3f1816 */ /* 0x000fe40000000052 */
[----:B------:R-:W-:Y:S02]  /*2360*/  SEL R71, R176, R59, P3 ;  /* 0x0000003bb0477207 */ /* 0x000fe40001800000 */
[----:B------:R-:W-:Y:S01]  /*2370*/  F2FP.F16.F32.PACK_AB R73, R0, R73 ;  /* 0x000000490049723e */ /* 0x000fe200000000ff */
[----:B------:R-:W-:Y:S01]  /*2380*/  FMUL.FTZ R0, R178, UR17 ;  /* 0x00000011b2007c20 */ /* 0x000fe20008410000 */
[----:B------:R-:W-:Y:S01]  /*2390*/  SEL R52, R75, R52, P3 ;  /* 0x000000344b347207 */ /* 0x000fe20001800000 */
[----:B0-----:R-:W-:Y:S01]  /*23a0*/  IMAD.WIDE.U32 R84, R170, 0x10, R76 ;  /* 0x00000010aa547825 */ /* 0x001fe200078e004c */
[----:B------:R-:W0:Y:S01]  /*23b0*/  @P6 LDC.64 R82, c[0x0][0x308] ;  /* 0x0000c200ff526b82 */ /* 0x000e220000000a00 */
[----:B------:R-:W-:-:S02]  /*23c0*/  SEL R59, R178, R59, P3 ;  /* 0x0000003bb23b7207 */ /* 0x000fc40001800000 */
[----:B------:R-:W-:Y:S01]  /*23d0*/  @P1 F2FP.F16.F32.PACK_AB R89, RZ, R89 ;  /* 0x00000059ff59123e */ /* 0x000fe200000000ff */
[----:B------:R-:W-:Y:S01]  /*23e0*/  IMAD.WIDE.U32 R76, R166, 0x10, R76 ;  /* 0x00000010a64c7825 */ /* 0x000fe200078e004c */
[----:B------:R-:W-:Y:S02]  /*23f0*/  @P1 F2FP.F16.F32.PACK_AB R91, RZ, R91 ;  /* 0x0000005bff5b123e */ /* 0x000fe400000000ff */
[----:B------:R-:W-:Y:S01]  /*2400*/  @P1 F2FP.F16.F32.PACK_AB R94, RZ, R94 ;  /* 0x0000005eff5e123e */ /* 0x000fe200000000ff */
[C---:B-1----:R-:W-:Y:S01]  /*2410*/  @P6 IMAD.WIDE.U32 R80, R170.reuse, 0x20, R80 ;  /* 0x00000020aa506825 */ /* 0x042fe200078e0050 */
[----:B------:R-:W-:Y:S02]  /*2420*/  LOP3.LUT P3, RZ, R99, 0xff000000, RZ, 0xc0, !PT ;  /* 0xff00000063ff7812 */ /* 0x000fe4000786c0ff */
[----:B------:R-:W-:Y:S02]  /*2430*/  @P1 F2FP.F16.F32.PACK_AB R90, RZ, R90 ;  /* 0x0000005aff5a123e */ /* 0x000fe400000000ff */
[----:B------:R-:W-:Y:S01]  /*2440*/  @P1 F2FP.F16.F32.PACK_AB R93, RZ, R93 ;  /* 0x0000005dff5d123e */ /* 0x000fe200000000ff */
[----:B------:R-:W-:Y:S01]  /*2450*/  @P6 STG.E.128 desc[UR4][R80.64], R64 ;  /* 0x0000004050006986 */ /* 0x000fe2000c101d04 */
[----:B--2---:R-:W-:Y:S01]  /*2460*/  @P1 IMAD.WIDE.U32 R170, R170, 0x10, R78 ;  /* 0x00000010aaaa1825 */ /* 0x004fe200078e004e */
[----:B------:R-:W-:Y:S01]  /*2470*/  @P1 F2FP.F16.F32.PACK_AB R95, RZ, R95 ;  /* 0x0000005fff5f123e */ /* 0x000fe200000000ff */
[----:B------:R-:W1:Y:S01]  /*2480*/  @P1 LDC.64 R78, c[0x0][0x300] ;  /* 0x0000c000ff4e1b82 */ /* 0x000e620000000a00 */
[----:B------:R-:W-:Y:S01]  /*2490*/  F2FP.F16.F32.PACK_AB R74, R179, R88 ;  /* 0x00000058b34a723e */ /* 0x000fe200000000ff */
[----:B------:R-:W-:Y:S01]  /*24a0*/  @P6 STG.E.128 desc[UR4][R80.64+0x10], R68 ;  /* 0x0000104450006986 */ /* 0x000fe2000c101d04 */
[----:B------:R-:W-:-:S02]  /*24b0*/  @P1 PRMT R60, R89, 0x7610, R60 ;  /* 0x00007610593c1816 */ /* 0x000fc4000000003c */
[----:B------:R-:W-:Y:S02]  /*24c0*/  @P1 PRMT R61, R91, 0x7610, R61 ;  /* 0x000076105b3d1816 */ /* 0x000fe4000000003d */
[----:B------:R-:W-:Y:S01]  /*24d0*/  @P1 PRMT R62, R94, 0x7610, R62 ;  /* 0x000076105e3e1816 */ /* 0x000fe2000000003e */
[----:B0-----:R-:W-:Y:S01]  /*24e0*/  @P6 IMAD.WIDE.U32 R82, R166, 0x20, R82 ;  /* 0x00000020a6526825 */ /* 0x001fe200078e0052 */
[----:B------:R-:W-:Y:S02]  /*24f0*/  FSEL R88, R0, RZ, P3 ;  /* 0x000000ff00587208 */ /* 0x000fe40001800000 */
[----:B------:R-:W-:Y:S02]  /*2500*/  @P1 LOP3.LUT P3, RZ, R97, 0xff000000, RZ, 0xc0, !PT ;  /* 0xff00000061ff1812 */ /* 0x000fe4000786c0ff */
[----:B------:R-:W-:Y:S02]  /*2510*/  F2FP.F16.F32.PACK_AB R75, R187, R182 ;  /* 0x000000b6bb4b723e */ /* 0x000fe400000000ff */
[----:B------:R-:W-:-:S02]  /*2520*/  @P1 PRMT R60, R60, 0x5410, R90 ;  /* 0x000054103c3c1816 */ /* 0x000fc4000000005a */
[----:B------:R-:W-:Y:S01]  /*2530*/  @P1 PRMT R61, R61, 0x5410, R93 ;  /* 0x000054103d3d1816 */ /* 0x000fe2000000005d */
[----:B------:R-:W-:Y:S01]  /*2540*/  STG.E.128 desc[UR4][R84.64], R72 ;  /* 0x0000004854007986 */ /* 0x000fe2000c101d04 */
[----:B------:R-:W-:Y:S02]  /*2550*/  @P1 PRMT R62, R62, 0x5410, R95 ;  /* 0x000054103e3e1816 */ /* 0x000fe4000000005f */
[----:B------:R-:W-:Y:S02]  /*2560*/  LOP3.LUT P2, RZ, R98, 0xff00, RZ, 0xc0, !PT ;  /* 0x0000ff0062ff7812 */ /* 0x000fe4000784c0ff */
[----:B------:R-:W-:Y:S01]  /*2570*/  @P1 F2FP.F16.F32.PACK_AB R86, RZ, R86 ;  /* 0x00000056ff56123e */ /* 0x000fe200000000ff */
[----:B------:R0:W-:Y:S01]  /*2580*/  @P1 STG.E.128 desc[UR4][R170.64], R60 ;  /* 0x0000003caa001986 */ /* 0x0001e2000c101d04 */
[----:B------:R-:W-:Y:S01]  /*2590*/  @P1 F2FP.F16.F32.PACK_AB R101, RZ, R101 ;  /* 0x00000065ff65123e */ /* 0x000fe200000000ff */
[----:B-1----:R-:W-:Y:S01]  /*25a0*/  @P1 IMAD.WIDE.U32 R78, R166, 0x10, R78 ;  /* 0x00000010a64e1825 */ /* 0x002fe200078e004e */
[----:B------:R-:W-:Y:S01]  /*25b0*/  @P1 FSEL R0, R0, RZ, P3 ;  /* 0x000000ff00001208 */ /* 0x000fe20001800000 */
[----:B------:R1:W-:Y:S01]  /*25c0*/  @P6 STG.E.128 desc[UR4][R82.64], R52 ;  /* 0x0000003452006986 */ /* 0x0003e2000c101d04 */
[----:B------:R-:W-:-:S02]  /*25d0*/  @P1 F2FP.F16.F32.PACK_AB R174, RZ, R174 ;  /* 0x000000aeffae123e */ /* 0x000fc400000000ff */
[----:B------:R-:W-:Y:S01]  /*25e0*/  @P1 F2FP.F16.F32.PACK_AB R177, RZ, R177 ;  /* 0x000000b1ffb1123e */ /* 0x000fe200000000ff */
[----:B------:R1:W-:Y:S01]  /*25f0*/  @P6 STG.E.128 desc[UR4][R82.64+0x10], R56 ;  /* 0x0000103852006986 */ /* 0x0003e2000c101d04 */
[----:B------:R-:W-:Y:S02]  /*2600*/  FSEL R181, R181, RZ, P2 ;  /* 0x000000ffb5b57208 */ /* 0x000fe40001000000 */
[----:B------:R-:W-:Y:S02]  /*2610*/  @P1 F2FP.F16.F32.PACK_AB R87, RZ, R87 ;  /* 0x00000057ff57123e */ /* 0x000fe400000000ff */
[----:B------:R-:W-:Y:S02]  /*2620*/  @P1 F2FP.F16.F32.PACK_AB R173, RZ, R173 ;  /* 0x000000adffad123e */ /* 0x000fe400000000ff */
[----:B------:R-:W-:Y:S02]  /*2630*/  @P1 F2FP.F16.F32.PACK_AB R175, RZ, R175 ;  /* 0x000000afffaf123e */ /* 0x000fe400000000ff */
[----:B------:R-:W-:-:S02]  /*2640*/  @P1 F2FP.F16.F32.PACK_AB R0, RZ, R0 ;  /* 0x00000000ff00123e */ /* 0x000fc400000000ff */
[----:B0-----:R-:W-:Y:S02]  /*2650*/  @P1 PRMT R60, R86, 0x7610, R60 ;  /* 0x00007610563c1816 */ /* 0x001fe4000000003c */
[----:B------:R-:W-:Y:S02]  /*2660*/  @P1 PRMT R61, R101, 0x7610, R61 ;  /* 0x00007610653d1816 */ /* 0x000fe4000000003d */
[----:B------:R-:W-:Y:S02]  /*2670*/  @P1 PRMT R62, R174, 0x7610, R62 ;  /* 0x00007610ae3e1816 */ /* 0x000fe4000000003e */
[----:B------:R-:W-:Y:S02]  /*2680*/  @P1 PRMT R63, R177, 0x7610, R63 ;  /* 0x00007610b13f1816 */ /* 0x000fe4000000003f */
[----:B------:R-:W-:Y:S02]  /*2690*/  F2FP.F16.F32.PACK_AB R67, R88, R183 ;  /* 0x000000b75843723e */ /* 0x000fe400000000ff */
[----:B------:R-:W-:-:S02]  /*26a0*/  F2FP.F16.F32.PACK_AB R66, R189, R186 ;  /* 0x000000babd42723e */ /* 0x000fc400000000ff */
[----:B------:R-:W-:Y:S02]  /*26b0*/  F2FP.F16.F32.PACK_AB R65, R185, R184 ;  /* 0x000000b8b941723e */ /* 0x000fe400000000ff */
        /* <DEDUP_REMOVED lines=72> */
.L_x_2088:
        /* <DEDUP_REMOVED lines=31> */
.L_x_2089:
[----:B------:R-:W-:Y:S01]  /*2d30*/  HFMA2.MMA R184, -RZ, RZ, 0, 9.5367431640625e-07 ;  /* 0x00000010ffb87435 */ /* 0x000fe200000001ff */
[----:B------:R-:W-:Y:S02]  /*2d40*/  MOV R182, R67 ;  /* 0x0000004300b67202 */ /* 0x000fe40000000f00 */
[----:B------:R-:W-:Y:S02]  /*2d50*/  MOV R185, 0x1f ;  /* 0x0000001f00b97802 */ /* 0x000fe40000000f00 */
[----:B------:R-:W-:-:S07]  /*2d60*/  MOV R83, 0xffffffff ;  /* 0xffffffff00537802 */ /* 0x000fce0000000f00 */
[----:B-----5:R-:W-:Y:S05]  /*2d70*/  WARPSYNC.COLLECTIVE R83, `(.L_x_2091) ;  /* 0x0000000053087348 */ /* 0x020fea0003c00000 */
[----:B------:R0:W1:Y:S02]  /*2d80*/  SHFL.DOWN P6, R180, R182, R184, R185 ;  /* 0x080000b8b6b47389 */ /* 0x00006400000c00b9 */
[----:B01---5:R-:W-:Y:S01]  /*2d90*/  ENDCOLLECTIVE ;  /* 0x000000000000791b */ /* 0x023fe20003800000 */
.L_x_2091:
[----:B------:R-:W-:Y:S02]  /*2da0*/  MOV R182, R65 ;  /* 0x0000004100b67202 */ /* 0x000fe40000000f00 */
[----:B------:R-:W-:-:S07]  /*2db0*/  MOV R64, R180 ;  /* 0x000000b400407202 */ /* 0x000fce0000000f00 */
[----:B------:R-:W-:Y:S05]  /*2dc0*/  WARPSYNC.COLLECTIVE R83, `(.L_x_2092) ;  /* 0x0000000053087348 */ /* 0x000fea0003c00000 */
[----:B------:R0:W1:Y:S02]  /*2dd0*/  SHFL.DOWN P6, R180, R182, R184, R185 ;  /* 0x080000b8b6b47389 */ /* 0x00006400000c00b9 */
[----:B01----:R-:W-:Y:S01]  /*2de0*/  ENDCOLLECTIVE ;  /* 0x000000000000791b */ /* 0x003fe20003800000 */
.L_x_2092:
[----:B------:R-:W-:Y:S01]  /*2df0*/  FADD.FTZ R64, R67, R64 ;  /* 0x0000004043407221 */ /* 0x000fe20000010000 */
[----:B------:R-:W-:-:S04]  /*2e00*/  HFMA2.MMA R184, -RZ, RZ, 0, 4.76837158203125e-07 ;  /* 0x00000008ffb87435 */ /* 0x000fc800000001ff */
[----:B------:R-:W-:Y:S02]  /*2e10*/  MOV R182, R64 ;  /* 0x0000004000b67202 */ /* 0x000fe40000000f00 */
[----:B------:R-:W-:-:S07]  /*2e20*/  MOV R66, R180 ;  /* 0x000000b400427202 */ /* 0x000fce0000000f00 */
[----:B------:R-:W-:Y:S05]  /*2e30*/  WARPSYNC.COLLECTIVE R83, `(.L_x_2093) ;  /* 0x0000000053087348 */ /* 0x000fea0003c00000 */
[----:B------:R0:W1:Y:S02]  /*2e40*/  SHFL.DOWN P6, R180, R182, R184, R185 ;  /* 0x080000b8b6b47389 */ /* 0x00006400000c00b9 */
[----:B01----:R-:W-:Y:S01]  /*2e50*/  ENDCOLLECTIVE ;  /* 0x000000000000791b */ /* 0x003fe20003800000 */
.L_x_2093:
[----:B------:R-:W-:-:S05]  /*2e60*/  FADD.FTZ R66, R65, R66 ;  /* 0x0000004241427221 */ /* 0x000fca0000010000 */
[----:B------:R-:W-:Y:S02]  /*2e70*/  MOV R182, R66 ;  /* 0x0000004200b67202 */ /* 0x000fe40000000f00 */
[----:B------:R-:W-:-:S07]  /*2e80*/  MOV R71, R180 ;  /* 0x000000b400477202 */ /* 0x000fce0000000f00 */
[----:B------:R-:W-:Y:S05]  /*2e90*/  WARPSYNC.COLLECTIVE R83, `(.L_x_2094) ;  /* 0x0000000053087348 */ /* 0x000fea0003c00000 */
[----:B------:R0:W1:Y:S02]  /*2ea0*/  SHFL.DOWN P6, R180, R182, R184, R185 ;  /* 0x080000b8b6b47389 */ /* 0x00006400000c00b9 */
[----:B01----:R-:W-:Y:S01]  /*2eb0*/  ENDCOLLECTIVE ;  /* 0x000000000000791b */ /* 0x003fe20003800000 */
.L_x_2094:
[----:B------:R-:W-:Y:S01]  /*2ec0*/  FADD.FTZ R71, R64, R71 ;  /* 0x0000004740477221 */ /* 0x000fe20000010000 */
[----:B------:R-:W-:-:S04]  /*2ed0*/  HFMA2.MMA R184, -RZ, RZ, 0, 2.384185791015625e-07 ;  /* 0x00000004ffb87435 */ /* 0x000fc800000001ff */
[----:B------:R-:W-:Y:S02]  /*2ee0*/  MOV R182, R71 ;  /* 0x0000004700b67202 */ /* 0x000fe40000000f00 */
[----:B------:R-:W-:-:S07]  /*2ef0*/  MOV R73, R180 ;  /* 0x000000b400497202 */ /* 0x000fce0000000f00 */
[----:B------:R-:W-:Y:S05]  /*2f00*/  WARPSYNC.COLLECTIVE R83, `(.L_x_2095) ;  /* 0x0000000053087348 */ /* 0x000fea0003c00000 */
[----:B------:R0:W1:Y:S02]  /*2f10*/  SHFL.DOWN P6, R180, R182, R184, R185 ;  /* 0x080000b8b6b47389 */ /* 0x00006400000c00b9 */
[----:B01----:R-:W-:Y:S01]  /*2f20*/  ENDCOLLECTIVE ;  /* 0x000000000000791b */ /* 0x003fe20003800000 */
.L_x_2095:
[----:B------:R-:W-:-:S05]  /*2f30*/  FADD.FTZ R73, R66, R73 ;  /* 0x0000004942497221 */ /* 0x000fca0000010000 */
[----:B------:R-:W-:Y:S02]  /*2f40*/  MOV R182, R73 ;  /* 0x0000004900b67202 */ /* 0x000fe40000000f00 */
[----:B------:R-:W-:-:S07]  /*2f50*/  MOV R70, R180 ;  /* 0x000000b400467202 */ /* 0x000fce0000000f00 */
[----:B------:R-:W-:Y:S05]  /*2f60*/  WARPSYNC.COLLECTIVE R83, `(.L_x_2096) ;  /* 0x0000000053087348 */ /* 0x000fea0003c00000 */
[----:B------:R0:W1:Y:S02]  /*2f70*/  SHFL.DOWN P6, R180, R182, R184, R185 ;  /* 0x080000b8b6b47389 */ /* 0x00006400000c00b9 */
[----:B01----:R-:W-:Y:S01]  /*2f80*/  ENDCOLLECTIVE ;  /* 0x000000000000791b */ /* 0x003fe20003800000 */
.L_x_2096:
[----:B------:R-:W-:Y:S01]  /*2f90*/  FADD.FTZ R70, R71, R70 ;  /* 0x0000004647467221 */ /* 0x000fe20000010000 */
[----:B------:R-:W-:-:S04]  /*2fa0*/  HFMA2.MMA R184, -RZ, RZ, 0, 1.1920928955078125e-07 ;  /* 0x00000002ffb87435 */ /* 0x000fc800000001ff */
[----:B------:R-:W-:Y:S02]  /*2fb0*/  MOV R182, R70 ;  /* 0x0000004600b67202 */ /* 0x000fe40000000f00 */
[----:B------:R-:W-:-:S07]  /*2fc0*/  MOV R72, R180 ;  /* 0x000000b400487202 */ /* 0x000fce0000000f00 */
[----:B------:R-:W-:Y:S05]  /*2fd0*/  WARPSYNC.COLLECTIVE R83, `(.L_x_2097) ;  /* 0x0000000053087348 */ /* 0x000fea0003c00000 */
[----:B------:R0:W1:Y:S02]  /*2fe0*/  SHFL.DOWN P6, R180, R182, R184, R185 ;  /* 0x080000b8b6b47389 */ /* 0x00006400000c00b9 */
[----:B01----:R-:W-:Y:S01]  /*2ff0*/  ENDCOLLECTIVE ;  /* 0x000000000000791b */ /* 0x003fe20003800000 */
.L_x_2097:
[----:B------:R-:W-:-:S05]  /*3000*/  FADD.FTZ R72, R73, R72 ;  /* 0x0000004849487221 */ /* 0x000fca0000010000 */
[----:B------:R-:W-:Y:S02]  /*3010*/  MOV R182, R72 ;  /* 0x0000004800b67202 */ /* 0x000fe40000000f00 */
[----:B------:R-:W-:-:S07]  /*3020*/  MOV R65, R180 ;  /* 0x000000b400417202 */ /* 0x000fce0000000f00 */
[----:B------:R-:W-:Y:S05]  /*3030*/  WARPSYNC.COLLECTIVE R83, `(.L_x_2098) ;  /* 0x0000000053087348 */ /* 0x000fea0003c00000 */
[----:B------:R0:W1:Y:S02]  /*3040*/  SHFL.DOWN P6, R180, R182, R184, R185 ;  /* 0x080000b8b6b47389 */ /* 0x00006400000c00b9 */
[----:B01----:R-:W-:Y:S01]  /*3050*/  ENDCOLLECTIVE ;  /* 0x000000000000791b */ /* 0x003fe20003800000 */
.L_x_2098:
[----:B------:R-:W-:Y:S01]  /*3060*/  FADD.FTZ R65, R70, R65 ;  /* 0x0000004146417221 */ /* 0x000fe20000010000 */
[----:B------:R-:W-:-:S04]  /*3070*/  HFMA2.MMA R184, -RZ, RZ, 0, 5.9604644775390625e-08 ;  /* 0x00000001ffb87435 */ /* 0x000fc800000001ff */
[----:B------:R-:W-:Y:S02]  /*3080*/  MOV R182, R65 ;  /* 0x0000004100b67202 */ /* 0x000fe40000000f00 */
[----:B------:R-:W-:-:S07]  /*3090*/  MOV R67, R180 ;  /* 0x000000b400437202 */ /* 0x000fce0000000f00 */
[----:B------:R-:W-:Y:S05]  /*30a0*/  WARPSYNC.COLLECTIVE R83, `(.L_x_2099) ;  /* 0x0000000053087348 */ /* 0x000fea0003c00000 */
[----:B------:R0:W1:Y:S02]  /*30b0*/  SHFL.DOWN P6, R180, R182, R184, R185 ;  /* 0x080000b8b6b47389 */ /* 0x00006400000c00b9 */
[----:B01----:R-:W-:Y:S01]  /*30c0*/  ENDCOLLECTIVE ;  /* 0x000000000000791b */ /* 0x003fe20003800000 */
.L_x_2099:
[----:B------:R-:W-:-:S05]  /*30d0*/  FADD.FTZ R67, R72, R67 ;  /* 0x0000004348437221 */ /* 0x000fca0000010000 */
[----:B------:R-:W-:Y:S02]  /*30e0*/  MOV R182, R67 ;  /* 0x0000004300b67202 */ /* 0x000fe40000000f00 */
[----:B------:R-:W-:-:S07]  /*30f0*/  MOV R72, R180 ;  /* 0x000000b400487202 */ /* 0x000fce0000000f00 */
[----:B------:R-:W-:Y:S05]  /*3100*/  WARPSYNC.COLLECTIVE R83, `(.L_x_2100) ;  /* 0x0000000053087348 */ /* 0x000fea0003c00000 */
[----:B------:R0:W1:Y:S02]  /*3110*/  SHFL.DOWN P6, R180, R182, R184, R185 ;  /* 0x080000b8b6b47389 */ /* 0x00006400000c00b9 */
[----:B01----:R-:W-:Y:S01]  /*3120*/  ENDCOLLECTIVE ;  /* 0x000000000000791b */ /* 0x003fe20003800000 */
.L_x_2100:
[----:B------:R-:W-:Y:S01]  /*3130*/  MOV R64, R180 ;  /* 0x000000b400407202 */ /* 0x000fe20000000f00 */
[----:B------:R-:W-:Y:S06]  /*3140*/  BRA `(.L_x_2101) ;  /* 0xffffffe400807947 */ /* 0x000fec000383ffff */
.L_x_2102:
        /* <DEDUP_REMOVED lines=11> */
.L_x_3013:


//--------------------- .text._ZN10layer_norm22ln_bwd_finalize_kernelINS_22Kernel_traits_finalizeILj2048Ef6__halffS2_fjLb0ELj1024ELj4ENS_18Kernel_traits_baseILj2048EfS2_fS2_fjLj1024EEEEELb0ELb0EEEvNS_9BwdParamsE --------------------------
	.section	.text._ZN10layer_norm22ln_bwd_finalize_kernelINS_22Kernel_traits_finalizeILj2048Ef6__halffS2_fjLb0ELj1024ELj4ENS_18Kernel_traits_baseILj2048EfS2_fS2_fjLj1024EEEEELb0ELb0EEEvNS_9BwdParamsE,"ax",@progbits
	.align	128
        .global         _ZN10layer_norm22ln_bwd_finalize_kernelINS_22Kernel_traits_finalizeILj2048Ef6__halffS2_fjLb0ELj1024ELj4ENS_18Kernel_traits_baseILj2048EfS2_fS2_fjLj1024EEEEELb0ELb0EEEvNS_9BwdParamsE
        .type           _ZN10layer_norm22ln_bwd_finalize_kernelINS_22Kernel_traits_finalizeILj2048Ef6__halffS2_fjLb0ELj1024ELj4ENS_18Kernel_traits_baseILj2048EfS2_fS2_fjLj1024EEEEELb0ELb0EEEvNS_9BwdParamsE,@function
        .size           _ZN10layer_norm22ln_bwd_finalize_kernelINS_22Kernel_traits_finalizeILj2048Ef6__halffS2_fjLb0ELj1024ELj4ENS_18Kernel_traits_baseILj2048EfS2_fS2_fjLj1024EEEEELb0ELb0EEEvNS_9BwdParamsE,(.L_x_3014 - _ZN10layer_norm22ln_bwd_finalize_kernelINS_22Kernel_traits_finalizeILj2048Ef6__halffS2_fjLb0ELj1024ELj4ENS_18Kernel_traits_baseILj2048EfS2_fS2_fjLj1024EEEEELb0ELb0EEEvNS_9BwdParamsE)
        .other          _ZN10layer_norm22ln_bwd_finalize_kernelINS_22Kernel_traits_finalizeILj2048Ef6__halffS2_fjLb0ELj1024ELj4ENS_18Kernel_traits_baseILj2048EfS2_fS2_fjLj1024EEEEELb0ELb0EEEvNS_9BwdParamsE,@"STO_CUDA_ENTRY STV_DEFAULT"
_ZN10layer_norm22ln_bwd_finalize_kernelINS_22Kernel_traits_finalizeILj2048Ef6__halffS2_fjLb0ELj1024ELj4ENS_18Kernel_traits_baseILj2048EfS2_fS2_fjLj1024EEEEELb0ELb0EEEvNS_9BwdParamsE:
.text._ZN10layer_norm22ln_bwd_finalize_kernelINS_22Kernel_traits_finalizeILj2048Ef6__halffS2_fjLb0ELj1024ELj4ENS_18Kernel_traits_baseILj2048EfS2_fS2_fjLj1024EEEEELb0ELb0EEEvNS_9BwdParamsE:
        /* <DEDUP_REMOVED lines=25> */
.L_x_2115:
        /* <DEDUP_REMOVED lines=30> */
.L_x_2107:
        /* <DEDUP_REMOVED lines=36> */
.L_x_2106:
[----:B------:R-:W-:Y:S05]  /*05b0*/  BSYNC B1 ;  /* 0x0000000000017941 */ /* 0x000fea0003800000 */
.L_x_2105:
        /* <DEDUP_REMOVED lines=24> */
.L_x_2109:
[----:B------:R-:W-:Y:S05]  /*0740*/  BSYNC B1 ;  /* 0x0000000000017941 */ /* 0x000fea0003800000 */
.L_x_2108:
        /* <DEDUP_REMOVED lines=12> */
.L_x_2110:
[----:B------:R-:W-:Y:S05]  /*0810*/  BSYNC B1 ;  /* 0x0000000000017941 */ /* 0x000fea0003800000 */
.L_x_2104:
[----:B------:R-:W-:Y:S05]  /*0820*/  BSYNC B0 ;  /* 0x0000000000007941 */ /* 0x000fea0003800000 */
.L_x_2103:
        /* <DEDUP_REMOVED lines=29> */
.L_x_2126:
[----:B---3--:R-:W-:Y:S01]  /*0a00*/  FADD.FTZ R9, R18, R9 ;  /* 0x0000000912097221 */ /* 0x008fe20000010000 */
[----:B--2---:R-:W-:-:S04]  /*0a10*/  FADD.FTZ R11, R10, R11 ;  /* 0x0000000b0a0b7221 */ /* 0x004fc80000010000 */
[----:B------:R2:W-:Y:S04]  /*0a20*/  @!P1 STS [R6+0x2000], R9 ;  /* 0x0020000906009388 */ /* 0x0005e80000000800 */
[----:B------:R2:W-:Y:S02]  /*0a30*/  @!P1 STS [R6+0x2080], R11 ;  /* 0x0020800b06009388 */ /* 0x0005e40000000800 */
.L_x_2111:
        /* <DEDUP_REMOVED lines=16> */
.L_x_2114:
[----:B------:R-:W-:Y:S05]  /*0b40*/  BSYNC B0 ;  /* 0x0000000000007941 */ /* 0x000fea0003800000 */
.L_x_2113:
[C---:B------:R-:W-:Y:S01]  /*0b50*/  ISETP.GT.U32.AND P1, PT, R3.reuse, -0x801, PT ;  /* 0xfffff7ff0300780c */ /* 0x040fe20003f24070 */
[----:B------:R-:W-:Y:S01]  /*0b60*/  VIADD R4, R4, 0x400 ;  /* 0x0000040004047836 */ /* 0x000fe20000000000 */
[----:B------:R-:W-:-:S11]  /*0b70*/  IADD3 R3, R3, 0x800, RZ ;  /* 0x0000080003037810 */ /* 0x000fd60007ffe0ff */
[----:B------:R-:W-:Y:S05]  /*0b80*/  @P1 BRA `(.L_x_2115) ;  /* 0xfffffff400801947 */ /* 0x000fea000383ffff */
[----:B------:R-:W-:Y:S05]  /*0b90*/  EXIT ;  /* 0x000000000000794d */ /* 0x000fea0003800000 */
.L_x_2112:
[----:B------:R-:W-:Y:S01]  /*0ba0*/  HFMA2.MMA R21, -RZ, RZ, 0, 5.9604644775390625e-08 ;  /* 0x00000001ff157435 */ /* 0x000fe200000001ff */
[----:B0--3--:R-:W-:Y:S01]  /*0bb0*/  MOV R22, R10 ;  /* 0x0000000a00167202 */ /* 0x009fe20000000f00 */
[----:B------:R-:W-:Y:S01]  /*0bc0*/  IMAD.MOV.U32 R19, RZ, RZ, -0x1 ;  /* 0xffffffffff137424 */ /* 0x000fe200078e00ff */
[----:B------:R-:W-:-:S08]  /*0bd0*/  MOV R24, 0x1f ;  /* 0x0000001f00187802 */ /* 0x000fd00000000f00 */
[----:B-12---:R-:W-:Y:S05]  /*0be0*/  WARPSYNC.COLLECTIVE R19, `(.L_x_2116) ;  /* 0x0000000013087348 */ /* 0x006fea0003c00000 */
[----:B------:R0:W3:Y:S02]  /*0bf0*/  SHFL.BFLY P2, R20, R22, R21, R24 ;  /* 0x0c00001516147389 */ /* 0x0000e40000040018 */
[----:B0123--:R-:W-:Y:S01]  /*0c00*/  ENDCOLLECTIVE ;  /* 0x000000000000791b */ /* 0x00ffe20003800000 */
.L_x_2116:
[----:B------:R-:W-:Y:S01]  /*0c10*/  HFMA2.MMA R21, -RZ, RZ, 0, 1.1920928955078125e-07 ;  /* 0x00000002ff157435 */ /* 0x000fe200000001ff */
[----:B------:R-:W-:-:S05]  /*0c20*/  MOV R11, R20 ;  /* 0x00000014000b7202 */ /* 0x000fca0000000f00 */
[----:B------:R-:W-:-:S05]  /*0c30*/  FADD.FTZ R11, R10, R11 ;  /* 0x0000000b0a0b7221 */ /* 0x000fca0000010000 */
[----:B------:R-:W-:-:S07]  /*0c40*/  MOV R22, R11 ;  /* 0x0000000b00167202 */ /* 0x000fce0000000f00 */
[----:B------:R-:W-:Y:S05]  /*0c50*/  WARPSYNC.COLLECTIVE R19, `(.L_x_2117) ;  /* 0x0000000013087348 */ /* 0x000fea0003c00000 */
[----:B------:R0:W1:Y:S02]  /*0c60*/  SHFL.BFLY P2, R20, R22, R21, R24 ;  /* 0x0c00001516147389 */ /* 0x0000640000040018 */
[----:B01----:R-:W-:Y:S01]  /*0c70*/  ENDCOLLECTIVE ;  /* 0x000000000000791b */ /* 0x003fe20003800000 */
.L_x_2117:
[----:B------:R-:W-:Y:S01]  /*0c80*/  HFMA2.MMA R21, -RZ, RZ, 0, 2.384185791015625e-07 ;  /* 0x00000004ff157435 */ /* 0x000fe200000001ff */
[----:B------:R-:W-:-:S04]  /*0c90*/  IMAD.MOV.U32 R14, RZ, RZ, R20 ;  /* 0x000000ffff0e7224 */ /* 0x000fc800078e0014 */
[----:B------:R-:W-:-:S05]  /*0ca0*/  FADD.FTZ R14, R11, R14 ;  /* 0x0000000e0b0e7221 */ /* 0x000fca0000010000 */
[----:B------:R-:W-:-:S07]  /*0cb0*/  MOV R22, R14 ;  /* 0x0000000e00167202 */ /* 0x000fce0000000f00 */
[----:B------:R-:W-:Y:S05]  /*0cc0*/  WARPSYNC.COLLECTIVE R19, `(.L_x_2118) ;  /* 0x0000000013087348 */ /* 0x000fea0003c00000 */
[----:B------:R0:W1:Y:S02]  /*0cd0*/  SHFL.BFLY P2, R20, R22, R21, R24 ;  /* 0x0c00001516147389 */ /* 0x0000640000040018 */
[----:B01----:R-:W-:Y:S01]  /*0ce0*/  ENDCOLLECTIVE ;  /* 0x000000000000791b */ /* 0x003fe20003800000 */
.L_x_2118:
[----:B------:R-:W-:Y:S01]  /*0cf0*/  IMAD.MOV.U32 R21, RZ, RZ, 0x8 ;  /* 0x00000008ff157424 */ /* 0x000fe200078e00ff */
[----:B------:R-:W-:-:S05]  /*0d00*/  MOV R13, R20 ;  /* 0x00000014000d7202 */ /* 0x000fca0000000f00 */
[----:B------:R-:W-:-:S05]  /*0d10*/  FADD.FTZ R13, R14, R13 ;  /* 0x0000000d0e0d7221 */ /* 0x000fca0000010000 */
[----:B------:R-:W-:-:S07]  /*0d20*/  MOV R22, R13 ;  /* 0x0000000d00167202 */ /* 0x000fce0000000f00 */
[----:B------:R-:W-:Y:S05]  /*0d30*/  WARPSYNC.COLLECTIVE R19, `(.L_x_2119) ;  /* 0x0000000013087348 */ /* 0x000fea0003c00000 */
[----:B------:R0:W1:Y:S02]  /*0d40*/  SHFL.BFLY P2, R20, R22, R21, R24 ;  /* 0x0c00001516147389 */ /* 0x0000640000040018 */
[----:B01----:R-:W-:Y:S01]  /*0d50*/  ENDCOLLECTIVE ;  /* 0x000000000000791b */ /* 0x003fe20003800000 */
.L_x_2119:
[----:B------:R-:W-:Y:S01]  /*0d60*/  HFMA2.MMA R21, -RZ, RZ, 0, 9.5367431640625e-07 ;  /* 0x00000010ff157435 */ /* 0x000fe200000001ff */
[----:B------:R-:W-:-:S05]  /*0d70*/  MOV R10, R20 ;  /* 0x00000014000a7202 */ /* 0x000fca0000000f00 */
[----:B------:R-:W-:-:S05]  /*0d80*/  FADD.FTZ R10, R13, R10 ;  /* 0x0000000a0d0a7221 */ /* 0x000fca0000010000 */
[----:B------:R-:W-:-:S07]  /*0d90*/  MOV R22, R10 ;  /* 0x0000000a00167202 */ /* 0x000fce0000000f00 */
[----:B------:R-:W-:Y:S05]  /*0da0*/  WARPSYNC.COLLECTIVE R19, `(.L_x_2120) ;  /* 0x0000000013087348 */ /* 0x000fea0003c00000 */
[----:B------:R0:W1:Y:S02]  /*0db0*/  SHFL.BFLY P2, R20, R22, R21, R24 ;  /* 0x0c00001516147389 */ /* 0x0000640000040018 */
[----:B01----:R-:W-:Y:S01]  /*0dc0*/  ENDCOLLECTIVE ;  /* 0x000000000000791b */ /* 0x003fe20003800000 */
.L_x_2120:
[----:B------:R-:W-:Y:S01]  /*0dd0*/  HFMA2.MMA R21, -RZ, RZ, 0, 5.9604644775390625e-08 ;  /* 0x00000001ff157435 */ /* 0x000fe200000001ff */
[----:B------:R-:W-:Y:S01]  /*0de0*/  IMAD.MOV.U32 R22, RZ, RZ, R9 ;  /* 0x000000ffff167224 */ /* 0x000fe200078e0009 */
[----:B------:R-:W-:-:S09]  /*0df0*/  MOV R11, R20 ;  /* 0x00000014000b7202 */ /* 0x000fd20000000f00 */
[----:B------:R-:W-:Y:S05]  /*0e00*/  WARPSYNC.COLLECTIVE R19, `(.L_x_2121) ;  /* 0x0000000013087348 */ /* 0x000fea0003c00000 */
[----:B------:R0:W1:Y:S02]  /*0e10*/  SHFL.BFLY P2, R20, R22, R21, R24 ;  /* 0x0c00001516147389 */ /* 0x0000640000040018 */
[----:B01----:R-:W-:Y:S01]  /*0e20*/  ENDCOLLECTIVE ;  /* 0x000000000000791b */ /* 0x003fe20003800000 */
.L_x_2121:
[----:B------:R-:W-:Y:S01]  /*0e30*/  HFMA2.MMA R21, -RZ, RZ, 0, 1.1920928955078125e-07 ;  /* 0x00000002ff157435 */ /* 0x000fe200000001ff */
[----:B------:R-:W-:-:S05]  /*0e40*/  MOV R14, R20 ;  /* 0x00000014000e7202 */ /* 0x000fca0000000f00 */
[----:B------:R-:W-:-:S05]  /*0e50*/  FADD.FTZ R15, R9, R14 ;  /* 0x0000000e090f7221 */ /* 0x000fca0000010000 */
[----:B------:R-:W-:-:S07]  /*0e60*/  MOV R22, R15 ;  /* 0x0000000f00167202 */ /* 0x000fce0000000f00 */
[----:B------:R-:W-:Y:S05]  /*0e70*/  WARPSYNC.COLLECTIVE R19, `(.L_x_2122) ;  /* 0x0000000013087348 */ /* 0x000fea0003c00000 */
[----:B------:R0:W1:Y:S02]  /*0e80*/  SHFL.BFLY P2, R20, R22, R21, R24 ;  /* 0x0c00001516147389 */ /* 0x0000640000040018 */
[----:B01----:R-:W-:Y:S01]  /*0e90*/  ENDCOLLECTIVE ;  /* 0x000000000000791b */ /* 0x003fe20003800000 */
.L_x_2122:
[----:B------:R-:W-:Y:S01]  /*0ea0*/  HFMA2.MMA R21, -RZ, RZ, 0, 2.384185791015625e-07 ;  /* 0x00000004ff157435 */ /* 0x000fe200000001ff */
[----:B------:R-:W-:-:S04]  /*0eb0*/  IMAD.MOV.U32 R16, RZ, RZ, R20 ;  /* 0x000000ffff107224 */ /* 0x000fc800078e0014 */
[----:B------:R-:W-:-:S05]  /*0ec0*/  FADD.FTZ R16, R15, R16 ;  /* 0x000000100f107221 */ /* 0x000fca0000010000 */
[----:B------:R-:W-:-:S07]  /*0ed0*/  MOV R22, R16 ;  /* 0x0000001000167202 */ /* 0x000fce0000000f00 */
[----:B------:R-:W-:Y:S05]  /*0ee0*/  WARPSYNC.COLLECTIVE R19, `(.L_x_2123) ;  /* 0x0000000013087348 */ /* 0x000fea0003c00000 */
[----:B------:R0:W1:Y:S02]  /*0ef0*/  SHFL.BFLY P2, R20, R22, R21, R24 ;  /* 0x0c00001516147389 */ /* 0x0000640000040018 */
[----:B01----:R-:W-:Y:S01]  /*0f00*/  ENDCOLLECTIVE ;  /* 0x000000000000791b */ /* 0x003fe20003800000 */
.L_x_2123:
[----:B------:R-:W-:Y:S01]  /*0f10*/  IMAD.MOV.U32 R21, RZ, RZ, 0x8 ;  /* 0x00000008ff157424 */ /* 0x000fe200078e00ff */
[----:B------:R-:W-:-:S05]  /*0f20*/  MOV R17, R20 ;  /* 0x0000001400117202 */ /* 0x000fca0000000f00 */
[----:B------:R-:W-:-:S05]  /*0f30*/  FADD.FTZ R17, R16, R17 ;  /* 0x0000001110117221 */ /* 0x000fca0000010000 */
[----:B------:R-:W-:-:S07]  /*0f40*/  MOV R22, R17 ;  /* 0x0000001100167202 */ /* 0x000fce0000000f00 */
[----:B------:R-:W-:Y:S05]  /*0f50*/  WARPSYNC.COLLECTIVE R19, `(.L_x_2124) ;  /* 0x0000000013087348 */ /* 0x000fea0003c00000 */
[----:B------:R0:W1:Y:S02]  /*0f60*/  SHFL.BFLY P2, R20, R22, R21, R24 ;  /* 0x0c00001516147389 */ /* 0x0000640000040018 */
[----:B01----:R-:W-:Y:S01]  /*0f70*/  ENDCOLLECTIVE ;  /* 0x000000000000791b */ /* 0x003fe20003800000 */
.L_x_2124:
[----:B------:R-:W-:Y:S01]  /*0f80*/  HFMA2.MMA R21, -RZ, RZ, 0, 9.5367431640625e-07 ;  /* 0x00000010ff157435 */ /* 0x000fe200000001ff */
[----:B------:R-:W-:-:S05]  /*0f90*/  MOV R18, R20 ;  /* 0x0000001400127202 */ /* 0x000fca0000000f00 */
[----:B------:R-:W-:-:S05]  /*0fa0*/  FADD.FTZ R18, R17, R18 ;  /* 0x0000001211127221 */ /* 0x000fca0000010000 */
[----:B------:R-:W-:-:S07]  /*0fb0*/  MOV R22, R18 ;  /* 0x0000001200167202 */ /* 0x000fce0000000f00 */
[----:B------:R-:W-:Y:S05]  /*0fc0*/  WARPSYNC.COLLECTIVE R19, `(.L_x_2125) ;  /* 0x0000000013087348 */ /* 0x000fea0003c00000 */
[----:B------:R0:W1:Y:S02]  /*0fd0*/  SHFL.BFLY P2, R20, R22, R21, R24 ;  /* 0x0c00001516147389 */ /* 0x0000640000040018 */
[----:B01----:R-:W-:Y:S01]  /*0fe0*/  ENDCOLLECTIVE ;  /* 0x000000000000791b */ /* 0x003fe20003800000 */
.L_x_2125:
[----:B------:R-:W-:Y:S01]  /*0ff0*/  MOV R9, R20 ;  /* 0x0000001400097202 */ /* 0x000fe20000000f00 */
[----:B------:R-:W-:Y:S06]  /*1000*/  BRA `(.L_x_2126) ;  /* 0xfffffff8007c7947 */ /* 0x000fec000383ffff */
.L_x_2127:
        /* <DEDUP_REMOVED lines=15> */
.L_x_3014:


//--------------------- .text._ZN10layer_norm40ln_parallel_residual_bwd_finalize_kernelINS_22Kernel_traits_finalizeILj2048Ef6__halffS2_fjLb0ELj1024ELj4ENS_18Kernel_traits_baseILj2048EfS2_fS2_fjLj1024EEEEELb0EEEvNS_9BwdParamsE --------------------------
	.section	.text._ZN10layer_norm40ln_parallel_residual_bwd_finalize_kernelINS_22Kernel_traits_finalizeILj2048Ef6__halffS2_fjLb0ELj1024ELj4ENS_18Kernel_traits_baseILj2048EfS2_fS2_fjLj1024EEEEELb0EEEvNS_9BwdParamsE,"ax",@progbits
	.align	128
        .global         _ZN10layer_norm40ln_parallel_residual_bwd_finalize_kernelINS_22Kernel_traits_finalizeILj2048Ef6__halffS2_fjLb0ELj1024ELj4ENS_18Kernel_traits_baseILj2048EfS2_fS2_fjLj1024EEEEELb0EEEvNS_9BwdParamsE
        .type           _ZN10layer_norm40ln_parallel_residual_bwd_finalize_kernelINS_22Kernel_traits_finalizeILj2048Ef6__halffS2_fjLb0ELj1024ELj4ENS_18Kernel_traits_baseILj2048EfS2_fS2_fjLj1024EEEEELb0EEEvNS_9BwdParamsE,@function
        .size           _ZN10layer_norm40ln_parallel_residual_bwd_finalize_kernelINS_22Kernel_traits_finalizeILj2048Ef6__halffS2_fjLb0ELj1024ELj4ENS_18Kernel_traits_baseILj2048EfS2_fS2_fjLj1024EEEEELb0EEEvNS_9BwdParamsE,(.L_x_3015 - _ZN10layer_norm40ln_parallel_residual_bwd_finalize_kernelINS_22Kernel_traits_finalizeILj2048Ef6__halffS2_fjLb0ELj1024ELj4ENS_18Kernel_traits_baseILj2048EfS2_fS2_fjLj1024EEEEELb0EEEvNS_9BwdParamsE)
        .other          _ZN10layer_norm40ln_parallel_residual_bwd_finalize_kernelINS_22Kernel_traits_finalizeILj2048Ef6__halffS2_fjLb0ELj1024ELj4ENS_18Kernel_traits_baseILj2048EfS2_fS2_fjLj1024EEEEELb0EEEvNS_9BwdParamsE,@"STO_CUDA_ENTRY STV_DEFAULT"
_ZN10layer_norm40ln_parallel_residual_bwd_finalize_kernelINS_22Kernel_traits_finalizeILj2048Ef6__halffS2_fjLb0ELj1024ELj4ENS_18Kernel_traits_baseILj2048EfS2_fS2_fjLj1024EEEEELb0EEEvNS_9BwdParamsE:
.text._ZN10layer_norm40ln_parallel_residual_bwd_finalize_kernelINS_22Kernel_traits_finalizeILj2048Ef6__halffS2_fjLb0ELj1024ELj4ENS_18Kernel_traits_baseILj2048EfS2_fS2_fjLj1024EEEEELb0EEEvNS_9BwdParamsE:
        /* <DEDUP_REMOVED lines=22> */
.L_x_2140:
        /* <DEDUP_REMOVED lines=42> */
.L_x_2132:
        /* <DEDUP_REMOVED lines=62> */
.L_x_2131:
[----:B------:R-:W-:Y:S05]  /*07e0*/  BSYNC B1 ;  /* 0x0000000000017941 */ /* 0x000fea0003800000 */
.L_x_2130:
        /* <DEDUP_REMOVED lines=38> */
.L_x_2134:
[----:B------:R-:W-:Y:S05]  /*0a50*/  BSYNC B1 ;  /* 0x0000000000017941 */ /* 0x000fea0003800000 */
.L_x_2133:
        /* <DEDUP_REMOVED lines=20> */
.L_x_2135:
[----:B------:R-:W-:Y:S05]  /*0ba0*/  BSYNC B1 ;  /* 0x0000000000017941 */ /* 0x000fea0003800000 */
.L_x_2129:
[----:B------:R-:W-:Y:S05]  /*0bb0*/  BSYNC B0 ;  /* 0x0000000000007941 */ /* 0x000fea0003800000 */
.L_x_2128:
        /* <DEDUP_REMOVED lines=54> */
.L_x_2161:
        /* <DEDUP_REMOVED lines=10> */
.L_x_2136:
        /* <DEDUP_REMOVED lines=24> */
.L_x_2139:
[----:B------:R-:W-:Y:S05]  /*1140*/  BSYNC B0 ;  /* 0x0000000000007941 */ /* 0x000fea0003800000 */
.L_x_2138:
[C---:B------:R-:W-:Y:S02]  /*1150*/  ISETP.GT.U32.AND P1, PT, R4.reuse, -0x801, PT ;  /* 0xfffff7ff0400780c */ /* 0x040fe40003f24070 */
[----:B------:R-:W-:Y:S02]  /*1160*/  IADD3 R4, R4, 0x800, RZ ;  /* 0x0000080004047810 */ /* 0x000fe40007ffe0ff */
[----:B------:R-:W-:-:S09]  /*1170*/  IADD3 R5, R5, 0x400, RZ ;  /* 0x0000040005057810 */ /* 0x000fd20007ffe0ff */
[----:B------:R-:W-:Y:S05]  /*1180*/  @P1 BRA `(.L_x_2140) ;  /* 0xffffffec00f41947 */ /* 0x000fea000383ffff */
[----:B------:R-:W-:Y:S05]  /*1190*/  EXIT ;  /* 0x000000000000794d */ /* 0x000fea0003800000 */
.L_x_2137:
[----:B------:R-:W-:Y:S01]  /*11a0*/  HFMA2.MMA R14, -RZ, RZ, 0, 5.9604644775390625e-08 ;  /* 0x00000001ff0e7435 */ /* 0x000fe200000001ff */
[----:B----4-:R-:W-:Y:S02]  /*11b0*/  MOV R27, R10 ;  /* 0x0000000a001b7202 */ /* 0x010fe40000000f00 */
[----:B------:R-:W-:Y:S02]  /*11c0*/  MOV R13, 0x1f ;  /* 0x0000001f000d7802 */ /* 0x000fe40000000f00 */
[----:B------:R-:W-:-:S07]  /*11d0*/  MOV R12, 0xffffffff ;  /* 0xffffffff000c7802 */ /* 0x000fce0000000f00 */
[----:B0123--:R-:W-:Y:S05]  /*11e0*/  WARPSYNC.COLLECTIVE R12, `(.L_x_2141) ;  /* 0x000000000c087348 */ /* 0x00ffea0003c00000 */
[----:B------:R4:W0:Y:S02]  /*11f0*/  SHFL.BFLY P2, R17, R27, R14, R13 ;  /* 0x0c00000e1b117389 */ /* 0x000824000004000d */
[----:B01234-:R-:W-:Y:S01]  /*1200*/  ENDCOLLECTIVE ;  /* 0x000000000000791b */ /* 0x01ffe20003800000 */
.L_x_2141:
[----:B------:R-:W-:Y:S01]  /*1210*/  HFMA2.MMA R14, -RZ, RZ, 0, 1.1920928955078125e-07 ;  /* 0x00000002ff0e7435 */ /* 0x000fe200000001ff */
[----:B------:R-:W-:-:S05]  /*1220*/  FADD.FTZ R11, R10, R17 ;  /* 0x000000110a0b7221 */ /* 0x000fca0000010000 */
[----:B------:R-:W-:-:S07]  /*1230*/  MOV R27, R11 ;  /* 0x0000000b001b7202 */ /* 0x000fce0000000f00 */
[----:B------:R-:W-:Y:S05]  /*1240*/  WARPSYNC.COLLECTIVE R12, `(.L_x_2142) ;  /* 0x000000000c087348 */ /* 0x000fea0003c00000 */
[----:B------:R0:W1:Y:S02]  /*1250*/  SHFL.BFLY P2, R17, R27, R14, R13 ;  /* 0x0c00000e1b117389 */ /* 0x000064000004000d */
[----:B01----:R-:W-:Y:S01]  /*1260*/  ENDCOLLECTIVE ;  /* 0x000000000000791b */ /* 0x003fe20003800000 */
.L_x_2142:
[----:B------:R-:W-:Y:S01]  /*1270*/  HFMA2.MMA R14, -RZ, RZ, 0, 2.384185791015625e-07 ;  /* 0x00000004ff0e7435 */ /* 0x000fe200000001ff */
[----:B------:R-:W-:-:S05]  /*1280*/  FADD.FTZ R10, R11, R17 ;  /* 0x000000110b0a7221 */ /* 0x000fca0000010000 */
[----:B------:R-:W-:-:S07]  /*1290*/  MOV R27, R10 ;  /* 0x0000000a001b7202 */ /* 0x000fce0000000f00 */
[----:B------:R-:W-:Y:S05]  /*12a0*/  WARPSYNC.COLLECTIVE R12, `(.L_x_2143) ;  /* 0x000000000c087348 */ /* 0x000fea0003c00000 */
[----:B------:R0:W1:Y:S02]  /*12b0*/  SHFL.BFLY P2, R17, R27, R14, R13 ;  /* 0x0c00000e1b117389 */ /* 0x000064000004000d */
[----:B01----:R-:W-:Y:S01]  /*12c0*/  ENDCOLLECTIVE ;  /* 0x000000000000791b */ /* 0x003fe20003800000 */
.L_x_2143:
[----:B------:R-:W-:Y:S01]  /*12d0*/  HFMA2.MMA R14, -RZ, RZ, 0, 4.76837158203125e-07 ;  /* 0x00000008ff0e7435 */ /* 0x000fe200000001ff */
[----:B------:R-:W-:-:S05]  /*12e0*/  FADD.FTZ R19, R10, R17 ;  /* 0x000000110a137221 */ /* 0x000fca0000010000 */
[----:B------:R-:W-:-:S07]  /*12f0*/  MOV R27, R19 ;  /* 0x00000013001b7202 */ /* 0x000fce0000000f00 */
[----:B------:R-:W-:Y:S05]  /*1300*/  WARPSYNC.COLLECTIVE R12, `(.L_x_2144) ;  /* 0x000000000c087348 */ /* 0x000fea0003c00000 */
[----:B------:R0:W1:Y:S02]  /*1310*/  SHFL.BFLY P2, R17, R27, R14, R13 ;  /* 0x0c00000e1b117389 */ /* 0x000064000004000d */
[----:B01----:R-:W-:Y:S01]  /*1320*/  ENDCOLLECTIVE ;  /* 0x000000000000791b */ /* 0x003fe20003800000 */
.L_x_2144:
[----:B------:R-:W-:Y:S01]  /*1330*/  HFMA2.MMA R14, -RZ, RZ, 0, 9.5367431640625e-07 ;  /* 0x00000010ff0e7435 */ /* 0x000fe200000001ff */
[----:B------:R-:W-:-:S05]  /*1340*/  FADD.FTZ R11, R19, R17 ;  /* 0x00000011130b7221 */ /* 0x000fca0000010000 */
[----:B------:R-:W-:-:S07]  /*1350*/  MOV R27, R11 ;  /* 0x0000000b001b7202 */ /* 0x000fce0000000f00 */
[----:B------:R-:W-:Y:S05]  /*1360*/  WARPSYNC.COLLECTIVE R12, `(.L_x_2145) ;  /* 0x000000000c087348 */ /* 0x000fea0003c00000 */
[----:B------:R0:W1:Y:S02]  /*1370*/  SHFL.BFLY P2, R17, R27, R14, R13 ;  /* 0x0c00000e1b117389 */ /* 0x000064000004000d */
[----:B01----:R-:W-:Y:S01]  /*1380*/  ENDCOLLECTIVE ;  /* 0x000000000000791b */ /* 0x003fe20003800000 */
.L_x_2145:
[----:B------:R-:W-:Y:S01]  /*1390*/  HFMA2.MMA R14, -RZ, RZ, 0, 5.9604644775390625e-08 ;  /* 0x00000001ff0e7435 */ /* 0x000fe200000001ff */
[----:B------:R-:W-:Y:S01]  /*13a0*/  IMAD.MOV.U32 R27, RZ, RZ, R15 ;  /* 0x000000ffff1b7224 */ /* 0x000fe200078e000f */
[----:B------:R-:W-:-:S09]  /*13b0*/  MOV R10, R17 ;  /* 0x00000011000a7202 */ /* 0x000fd20000000f00 */
[----:B------:R-:W-:Y:S05]  /*13c0*/  WARPSYNC.COLLECTIVE R12, `(.L_x_2146) ;  /* 0x000000000c087348 */ /* 0x000fea0003c00000 */
[----:B------:R0:W1:Y:S02]  /*13d0*/  SHFL.BFLY P2, R17, R27, R14, R13 ;  /* 0x0c00000e1b117389 */ /* 0x000064000004000d */
[----:B01----:R-:W-:Y:S01]  /*13e0*/  ENDCOLLECTIVE ;  /* 0x000000000000791b */ /* 0x003fe20003800000 */
.L_x_2146:
[----:B------:R-:W-:Y:S01]  /*13f0*/  HFMA2.MMA R14, -RZ, RZ, 0, 1.1920928955078125e-07 ;  /* 0x00000002ff0e7435 */ /* 0x000fe200000001ff */
[----:B------:R-:W-:-:S05]  /*1400*/  MOV R16, R17 ;  /* 0x0000001100107202 */ /* 0x000fca0000000f00 */
[----:B------:R-:W-:-:S05]  /*1410*/  FADD.FTZ R16, R15, R16 ;  /* 0x000000100f107221 */ /* 0x000fca0000010000 */
[----:B------:R-:W-:-:S07]  /*1420*/  MOV R27, R16 ;  /* 0x00000010001b7202 */ /* 0x000fce0000000f00 */
[----:B------:R-:W-:Y:S05]  /*1430*/  WARPSYNC.COLLECTIVE R12, `(.L_x_2147) ;  /* 0x000000000c087348 */ /* 0x000fea0003c00000 */
[----:B------:R0:W1:Y:S02]  /*1440*/  SHFL.BFLY P2, R17, R27, R14, R13 ;  /* 0x0c00000e1b117389 */ /* 0x000064000004000d */
[----:B01----:R-:W-:Y:S01]  /*1450*/  ENDCOLLECTIVE ;  /* 0x000000000000791b */ /* 0x003fe20003800000 */
.L_x_2147:
[----:B------:R-:W-:Y:S01]  /*1460*/  HFMA2.MMA R14, -RZ, RZ, 0, 2.384185791015625e-07 ;  /* 0x00000004ff0e7435 */ /* 0x000fe200000001ff */
[----:B------:R-:W-:-:S05]  /*1470*/  MOV R19, R17 ;  /* 0x0000001100137202 */ /* 0x000fca0000000f00 */
[----:B------:R-:W-:-:S05]  /*1480*/  FADD.FTZ R15, R16, R19 ;  /* 0x00000013100f7221 */ /* 0x000fca0000010000 */
[----:B------:R-:W-:-:S07]  /*1490*/  MOV R27, R15 ;  /* 0x0000000f001b7202 */ /* 0x000fce0000000f00 */
[----:B------:R-:W-:Y:S05]  /*14a0*/  WARPSYNC.COLLECTIVE R12, `(.L_x_2148) ;  /* 0x000000000c087348 */ /* 0x000fea0003c00000 */
[----:B------:R0:W1:Y:S02]  /*14b0*/  SHFL.BFLY P2, R17, R27, R14, R13 ;  /* 0x0c00000e1b117389 */ /* 0x000064000004000d */
[----:B01----:R-:W-:Y:S01]  /*14c0*/  ENDCOLLECTIVE ;  /* 0x000000000000791b */ /* 0x003fe20003800000 */
.L_x_2148:
[----:B------:R-:W-:Y:S01]  /*14d0*/  HFMA2.MMA R14, -RZ, RZ, 0, 4.76837158203125e-07 ;  /* 0x00000008ff0e7435 */ /* 0x000fe200000001ff */
[----:B------:R-:W-:-:S05]  /*14e0*/  MOV R18, R17 ;  /* 0x0000001100127202 */ /* 0x000fca0000000f00 */
[----:B------:R-:W-:-:S05]  /*14f0*/  FADD.FTZ R20, R15, R18 ;  /* 0x000000120f147221 */ /* 0x000fca0000010000 */
[----:B------:R-:W-:-:S07]  /*1500*/  MOV R27, R20 ;  /* 0x00000014001b7202 */ /* 0x000fce0000000f00 */
[----:B------:R-:W-:Y:S05]  /*1510*/  WARPSYNC.COLLECTIVE R12, `(.L_x_2149) ;  /* 0x000000000c087348 */ /* 0x000fea0003c00000 */
[----:B------:R0:W1:Y:S02]  /*1520*/  SHFL.BFLY P2, R17, R27, R14, R13 ;  /* 0x0c00000e1b117389 */ /* 0x000064000004000d */
[----:B01----:R-:W-:Y:S01]  /*1530*/  ENDCOLLECTIVE ;  /* 0x000000000000791b */ /* 0x003fe20003800000 */
.L_x_2149:
[----:B------:R-:W-:Y:S01]  /*1540*/  HFMA2.MMA R14, -RZ, RZ, 0, 9.5367431640625e-07 ;  /* 0x00000010ff0e7435 */ /* 0x000fe200000001ff */
[----:B------:R-:W-:-:S05]  /*1550*/  MOV R21, R17 ;  /* 0x0000001100157202 */ /* 0x000fca0000000f00 */
[----:B------:R-:W-:-:S05]  /*1560*/  FADD.FTZ R16, R20, R21 ;  /* 0x0000001514107221 */ /* 0x000fca0000010000 */
[----:B------:R-:W-:-:S07]  /*1570*/  MOV R27, R16 ;  /* 0x00000010001b7202 */ /* 0x000fce0000000f00 */
[----:B------:R-:W-:Y:S05]  /*1580*/  WARPSYNC.COLLECTIVE R12, `(.L_x_2150) ;  /* 0x000000000c087348 */ /* 0x000fea0003c00000 */
[----:B------:R0:W1:Y:S02]  /*1590*/  SHFL.BFLY P2, R17, R27, R14, R13 ;  /* 0x0c00000e1b117389 */ /* 0x000064000004000d */
[----:B01----:R-:W-:Y:S01]  /*15a0*/  ENDCOLLECTIVE ;  /* 0x000000000000791b */ /* 0x003fe20003800000 */
.L_x_2150:
[----:B------:R-:W-:Y:S01]  /*15b0*/  HFMA2.MMA R14, -RZ, RZ, 0, 5.9604644775390625e-08 ;  /* 0x00000001ff0e7435 */ /* 0x000fe200000001ff */
[----:B------:R-:W-:Y:S02]  /*15c0*/  MOV R27, R9 ;  /* 0x00000009001b7202 */ /* 0x000fe40000000f00 */
[----:B------:R-:W-:-:S08]  /*15d0*/  MOV R15, R17 ;  /* 0x00000011000f7202 */ /* 0x000fd00000000f00 */
[----:B------:R-:W-:Y:S05]  /*15e0*/  WARPSYNC.COLLECTIVE R12, `(.L_x_2151) ;  /* 0x000000000c087348 */ /* 0x000fea0003c00000 */
[----:B------:R0:W1:Y:S02]  /*15f0*/  SHFL.BFLY P2, R17, R27, R14, R13 ;  /* 0x0c00000e1b117389 */ /* 0x000064000004000d */
[----:B01----:R-:W-:Y:S01]  /*1600*/  ENDCOLLECTIVE ;  /* 0x000000000000791b */ /* 0x003fe20003800000 */
.L_x_2151:
[----:B------:R-:W-:Y:S01]  /*1610*/  HFMA2.MMA R14, -RZ, RZ, 0, 1.1920928955078125e-07 ;  /* 0x00000002ff0e7435 */ /* 0x000fe200000001ff */
[----:B------:R-:W-:-:S05]  /*1620*/  MOV R18, R17 ;  /* 0x0000001100127202 */ /* 0x000fca0000000f00 */
[----:B------:R-:W-:-:S05]  /*1630*/  FADD.FTZ R20, R9, R18 ;  /* 0x0000001209147221 */ /* 0x000fca0000010000 */
[----:B------:R-:W-:-:S07]  /*1640*/  MOV R27, R20 ;  /* 0x00000014001b7202 */ /* 0x000fce0000000f00 */
[----:B------:R-:W-:Y:S05]  /*1650*/  WARPSYNC.COLLECTIVE R12, `(.L_x_2152) ;  /* 0x000000000c087348 */ /* 0x000fea0003c00000 */
[----:B------:R0:W1:Y:S02]  /*1660*/  SHFL.BFLY P2, R17, R27, R14, R13 ;  /* 0x0c00000e1b117389 */ /* 0x000064000004000d */
[----:B01----:R-:W-:Y:S01]  /*1670*/  ENDCOLLECTIVE ;  /* 0x000000000000791b */ /* 0x003fe20003800000 */
.L_x_2152:
[----:B------:R-:W-:Y:S01]  /*1680*/  IMAD.MOV.U32 R14, RZ, RZ, 0x4 ;  /* 0x00000004ff0e7424 */ /* 0x000fe200078e00ff */
[----:B------:R-:W-:-:S05]  /*1690*/  MOV R21, R17 ;  /* 0x0000001100157202 */ /* 0x000fca0000000f00 */
[----:B------:R-:W-:-:S05]  /*16a0*/  FADD.FTZ R9, R20, R21 ;  /* 0x0000001514097221 */ /* 0x000fca0000010000 */
[----:B------:R-:W-:-:S07]  /*16b0*/  MOV R27, R9 ;  /* 0x00000009001b7202 */ /* 0x000fce0000000f00 */
[----:B------:R-:W-:Y:S05]  /*16c0*/  WARPSYNC.COLLECTIVE R12, `(.L_x_2153) ;  /* 0x000000000c087348 */ /* 0x000fea0003c00000 */
[----:B------:R0:W1:Y:S02]  /*16d0*/  SHFL.BFLY P2, R17, R27, R14, R13 ;  /* 0x0c00000e1b117389 */ /* 0x000064000004000d */
[----:B01----:R-:W-:Y:S01]  /*16e0*/  ENDCOLLECTIVE ;  /* 0x000000000000791b */ /* 0x003fe20003800000 */
.L_x_2153:
[----:B------:R-:W-:Y:S01]  /*16f0*/  HFMA2.MMA R14, -RZ, RZ, 0, 4.76837158203125e-07 ;  /* 0x00000008ff0e7435 */ /* 0x000fe200000001ff */
[----:B------:R-:W-:-:S05]  /*1700*/  MOV R22, R17 ;  /* 0x0000001100167202 */ /* 0x000fca0000000f00 */
[----:B------:R-:W-:-:S05]  /*1710*/  FADD.FTZ R22, R9, R22 ;  /* 0x0000001609167221 */ /* 0x000fca0000010000 */
[----:B------:R-:W-:-:S07]  /*1720*/  MOV R27, R22 ;  /* 0x00000016001b7202 */ /* 0x000fce0000000f00 */
[----:B------:R-:W-:Y:S05]  /*1730*/  WARPSYNC.COLLECTIVE R12, `(.L_x_2154) ;  /* 0x000000000c087348 */ /* 0x000fea0003c00000 */
[----:B------:R0:W1:Y:S02]  /*1740*/  SHFL.BFLY P2, R17, R27, R14, R13 ;  /* 0x0c00000e1b117389 */ /* 0x000064000004000d */
[----:B01----:R-:W-:Y:S01]  /*1750*/  ENDCOLLECTIVE ;  /* 0x000000000000791b */ /* 0x003fe20003800000 */
.L_x_2154:
[----:B------:R-:W-:Y:S01]  /*1760*/  HFMA2.MMA R14, -RZ, RZ, 0, 9.5367431640625e-07 ;  /* 0x00000010ff0e7435 */ /* 0x000fe200000001ff */
[----:B------:R-:W-:-:S05]  /*1770*/  MOV R23, R17 ;  /* 0x0000001100177202 */ /* 0x000fca0000000f00 */
[----:B------:R-:W-:-:S05]  /*1780*/  FADD.FTZ R18, R22, R23 ;  /* 0x0000001716127221 */ /* 0x000fca0000010000 */
[----:B------:R-:W-:-:S07]  /*1790*/  MOV R27, R18 ;  /* 0x00000012001b7202 */ /* 0x000fce0000000f00 */
[----:B------:R-:W-:Y:S05]  /*17a0*/  WARPSYNC.COLLECTIVE R12, `(.L_x_2155) ;  /* 0x000000000c087348 */ /* 0x000fea0003c00000 */
[----:B------:R0:W1:Y:S02]  /*17b0*/  SHFL.BFLY P2, R17, R27, R14, R13 ;  /* 0x0c00000e1b117389 */ /* 0x000064000004000d */
[----:B01----:R-:W-:Y:S01]  /*17c0*/  ENDCOLLECTIVE ;  /* 0x000000000000791b */ /* 0x003fe20003800000 */
.L_x_2155:
[----:B------:R-:W-:Y:S01]  /*17d0*/  HFMA2.MMA R14, -RZ, RZ, 0, 5.9604644775390625e-08 ;  /* 0x00000001ff0e7435 */ /* 0x000fe200000001ff */
[----:B------:R-:W-:Y:S02]  /*17e0*/  MOV R27, R8 ;  /* 0x00000008001b7202 */ /* 0x000fe40000000f00 */
[----:B------:R-:W-:-:S08]  /*17f0*/  MOV R9, R17 ;  /* 0x0000001100097202 */ /* 0x000fd00000000f00 */
[----:B------:R-:W-:Y:S05]  /*1800*/  WARPSYNC.COLLECTIVE R12, `(.L_x_2156) ;  /* 0x000000000c087348 */ /* 0x000fea0003c00000 */
[----:B------:R0:W1:Y:S02]  /*1810*/  SHFL.BFLY P2, R17, R27, R14, R13 ;  /* 0x0c00000e1b117389 */ /* 0x000064000004000d */
[----:B01----:R-:W-:Y:S01]  /*1820*/  ENDCOLLECTIVE ;  /* 0x000000000000791b */ /* 0x003fe20003800000 */
.L_x_2156:
[----:B------:R-:W-:Y:S01]  /*1830*/  HFMA2.MMA R14, -RZ, RZ, 0, 1.1920928955078125e-07 ;  /* 0x00000002ff0e7435 */ /* 0x000fe200000001ff */
[----:B------:R-:W-:-:S05]  /*1840*/  MOV R19, R17 ;  /* 0x0000001100137202 */ /* 0x000fca0000000f00 */
[----:B------:R-:W-:-:S05]  /*1850*/  FADD.FTZ R23, R8, R19 ;  /* 0x0000001308177221 */ /* 0x000fca0000010000 */
[----:B------:R-:W-:-:S07]  /*1860*/  MOV R27, R23 ;  /* 0x00000017001b7202 */ /* 0x000fce0000000f00 */
[----:B------:R-:W-:Y:S05]  /*1870*/  WARPSYNC.COLLECTIVE R12, `(.L_x_2157) ;  /* 0x000000000c087348 */ /* 0x000fea0003c00000 */
[----:B------:R0:W1:Y:S02]  /*1880*/  SHFL.BFLY P2, R17, R27, R14, R13 ;  /* 0x0c00000e1b117389 */ /* 0x000064000004000d */
[----:B01----:R-:W-:Y:S01]  /*1890*/  ENDCOLLECTIVE ;  /* 0x000000000000791b */ /* 0x003fe20003800000 */
.L_x_2157:
[----:B------:R-:W-:Y:S01]  /*18a0*/  HFMA2.MMA R14, -RZ, RZ, 0, 2.384185791015625e-07 ;  /* 0x00000004ff0e7435 */ /* 0x000fe200000001ff */
[----:B------:R-:W-:-:S05]  /*18b0*/  MOV R22, R17 ;  /* 0x0000001100167202 */ /* 0x000fca0000000f00 */
[----:B------:R-:W-:-:S05]  /*18c0*/  FADD.FTZ R8, R23, R22 ;  /* 0x0000001617087221 */ /* 0x000fca0000010000 */
[----:B------:R-:W-:-:S07]  /*18d0*/  MOV R27, R8 ;  /* 0x00000008001b7202 */ /* 0x000fce0000000f00 */
[----:B------:R-:W-:Y:S05]  /*18e0*/  WARPSYNC.COLLECTIVE R12, `(.L_x_2158) ;  /* 0x000000000c087348 */ /* 0x000fea0003c00000 */
[----:B------:R0:W1:Y:S02]  /*18f0*/  SHFL.BFLY P2, R17, R27, R14, R13 ;  /* 0x0c00000e1b117389 */ /* 0x000064000004000d */
[----:B01----:R-:W-:Y:S01]  /*1900*/  ENDCOLLECTIVE ;  /* 0x000000000000791b */ /* 0x003fe20003800000 */
.L_x_2158:
[----:B------:R-:W-:Y:S01]  /*1910*/  HFMA2.MMA R14, -RZ, RZ, 0, 4.76837158203125e-07 ;  /* 0x00000008ff0e7435 */ /* 0x000fe200000001ff */
[----:B------:R-:W-:-:S05]  /*1920*/  MOV R21, R17 ;  /* 0x0000001100157202 */ /* 0x000fca0000000f00 */
[----:B------:R-:W-:-:S05]  /*1930*/  FADD.FTZ R24, R8, R21 ;  /* 0x0000001508187221 */ /* 0x000fca0000010000 */
[----:B------:R-:W-:-:S07]  /*1940*/  MOV R27, R24 ;  /* 0x00000018001b7202 */ /* 0x000fce0000000f00 */
[----:B------:R-:W-:Y:S05]  /*1950*/  WARPSYNC.COLLECTIVE R12, `(.L_x_2159) ;  /* 0x000000000c087348 */ /* 0x000fea0003c00000 */
[----:B------:R0:W1:Y:S02]  /*1960*/  SHFL.BFLY P2, R17, R27, R14, R13 ;  /* 0x0c00000e1b117389 */ /* 0x000064000004000d */
[----:B01----:R-:W-:Y:S01]  /*1970*/  ENDCOLLECTIVE ;  /* 0x000000000000791b */ /* 0x003fe20003800000 */
.L_x_2159:
[----:B------:R-:W-:Y:S01]  /*1980*/  HFMA2.MMA R14, -RZ, RZ, 0, 9.5367431640625e-07 ;  /* 0x00000010ff0e7435 */ /* 0x000fe200000001ff */
[----:B------:R-:W-:-:S05]  /*1990*/  MOV R25, R17 ;  /* 0x0000001100197202 */ /* 0x000fca0000000f00 */
[----:B------:R-:W-:-:S05]  /*19a0*/  FADD.FTZ R25, R24, R25 ;  /* 0x0000001918197221 */ /* 0x000fca0000010000 */
[----:B------:R-:W-:-:S07]  /*19b0*/  MOV R27, R25 ;  /* 0x00000019001b7202 */ /* 0x000fce0000000f00 */
[----:B------:R-:W-:Y:S05]  /*19c0*/  WARPSYNC.COLLECTIVE R12, `(.L_x_2160) ;  /* 0x000000000c087348 */ /* 0x000fea0003c00000 */
[----:B------:R0:W1:Y:S02]  /*19d0*/  SHFL.BFLY P2, R17, R27, R14, R13 ;  /* 0x0c00000e1b117389 */ /* 0x000064000004000d */
[----:B01----:R-:W-:Y:S01]  /*19e0*/  ENDCOLLECTIVE ;  /* 0x000000000000791b */ /* 0x003fe20003800000 */
.L_x_2160:
[----:B------:R-:W-:Y:S05]  /*19f0*/  BRA `(.L_x_2161) ;  /* 0xfffffff400487947 */ /* 0x000fea000383ffff */
.L_x_2162:
        /* <DEDUP_REMOVED lines=16> */
.L_x_3015:


//--------------------- .text._ZN10layer_norm31ln_parallel_residual_bwd_kernelINS_13Kernel_traitsIf6__halffS2_fjLj2048ELj1ELj1ELj4ELj16ENS_18Kernel_traits_baseILj2048EfS2_fS2_fjLj128EEEEELb1ELb1ELb0EEEvNS_9BwdParamsE --------------------------
	.section	.text._ZN10layer_norm31ln_parallel_residual_bwd_kernelINS_13Kernel_traitsIf6__halffS2_fjLj2048ELj1ELj1ELj4ELj16ENS_18Kernel_traits_baseILj2048EfS2_fS2_fjLj128EEEEELb1ELb1ELb0EEEvNS_9BwdParamsE,"ax",@progbits
	.align	128
        .global         _ZN10layer_norm31ln_parallel_residual_bwd_kernelINS_13Kernel_traitsIf6__halffS2_fjLj2048ELj1ELj1ELj4ELj16ENS_18Kernel_traits_baseILj2048EfS2_fS2_fjLj128EEEEELb1ELb1ELb0EEEvNS_9BwdParamsE
        .type           _ZN10layer_norm31ln_parallel_residual_bwd_kernelINS_13Kernel_traitsIf6__halffS2_fjLj2048ELj1ELj1ELj4ELj16ENS_18Kernel_traits_baseILj2048EfS2_fS2_fjLj128EEEEELb1ELb1ELb0EEEvNS_9BwdParamsE,@function
        .size           _ZN10layer_norm31ln_parallel_residual_bwd_kernelINS_13Kernel_traitsIf6__halffS2_fjLj2048ELj1ELj1ELj4ELj16ENS_18Kernel_traits_baseILj2048EfS2_fS2_fjLj128EEEEELb1ELb1ELb0EEEvNS_9BwdParamsE,(.L_x_3016 - _ZN10layer_norm31ln_parallel_residual_bwd_kernelINS_13Kernel_traitsIf6__halffS2_fjLj2048ELj1ELj1ELj4ELj16ENS_18Kernel_traits_baseILj2048EfS2_fS2_fjLj128EEEEELb1ELb1ELb0EEEvNS_9BwdParamsE)
        .other          _ZN10layer_norm31ln_parallel_residual_bwd_kernelINS_13Kernel_traitsIf6__halffS2_fjLj2048ELj1ELj1ELj4ELj16ENS_18Kernel_traits_baseILj2048EfS2_fS2_fjLj128EEEEELb1ELb1ELb0EEEvNS_9BwdParamsE,@"STO_CUDA_ENTRY STV_DEFAULT"
_ZN10layer_norm31ln_parallel_residual_bwd_kernelINS_13Kernel_traitsIf6__halffS2_fjLj2048ELj1ELj1ELj4ELj16ENS_18Kernel_traits_baseILj2048EfS2_fS2_fjLj128EEEEELb1ELb1ELb0EEEvNS_9BwdParamsE:
.text._ZN10layer_norm31ln_parallel_residual_bwd_kernelINS_13Kernel_traitsIf6__halffS2_fjLj2048ELj1ELj1ELj4ELj16ENS_18Kernel_traits_baseILj2048EfS2_fS2_fjLj128EEEEELb1ELb1ELb0EEEvNS_9BwdParamsE:
        /* <DEDUP_REMOVED lines=57> */
.L_x_2173:
        /* <DEDUP_REMOVED lines=40> */
[----:B------:R-:W5:Y:S01]  /*0610*/  @P0 LDG.E.64 R118, desc[UR4][R100.64] ;  /* 0x0000000464760981 */ /* 0x000f62000c1e1b00 */
[----:B------:R-:W-:-:S13]  /*0620*/  ISETP.NE.AND.EX P1, PT, RZ, UR9, PT, P1 ;  /* 0x00000009ff007c0c */ /* 0x000fda000bf25310 */
[----:B------:R-:W-:-:S04]  /*0630*/  @P1 LEA R96, P0, R7, UR8, 0x5 ;  /* 0x0000000807601c11 */ /* 0x000fc8000f8028ff */
[----:B------:R-:W-:-:S05]  /*0640*/  @P1 LEA.HI.X R97, R7, UR9, RZ, 0x5, P0 ;  /* 0x0000000907611c11 */ /* 0x000fca00080f2cff */
[----:B------:R-:W5:Y:S04]  /*0650*/  @P1 LDG.E.128 R24, desc[UR4][R96.64] ;  /* 0x0000000460181981 */ /* 0x000f68000c1e1d00 */
[----:B------:R0:W5:Y:S01]  /*0660*/  @P1 LDG.E.128 R20, desc[UR4][R96.64+0x10] ;  /* 0x0000100460141981 */ /* 0x000162000c1e1d00 */
[C---:B--2---:R-:W-:Y:S01]  /*0670*/  FADD.FTZ R98, -R133.reuse, R13 ;  /* 0x0000000d85627221 */ /* 0x044fe20000010100 */
[C---:B------:R-:W-:Y:S01]  /*0680*/  FADD.FTZ R12, -R133.reuse, R12 ;  /* 0x0000000c850c7221 */ /* 0x040fe20000010100 */
[----:B---3--:R-:W-:-:S03]  /*0690*/  FADD.FTZ R136, -R133, R10 ;  /* 0x0000000a85887221 */ /* 0x008fc60000010100 */
[----:B-----5:R-:W-:Y:S01]  /*06a0*/  FMUL.FTZ R3, R111, R12 ;  /* 0x0000000c6f037220 */ /* 0x020fe20000410000 */
[C---:B------:R-:W-:Y:S01]  /*06b0*/  FADD.FTZ R14, -R133.reuse, R14 ;  /* 0x0000000e850e7221 */ /* 0x040fe20000010100 */
[C---:B------:R-:W-:Y:S01]  /*06c0*/  FADD.FTZ R102, -R133.reuse, R15 ;  /* 0x0000000f85667221 */ /* 0x040fe20000010100 */
[C---:B------:R-:W-:Y:S01]  /*06d0*/  FADD.FTZ R138, -R133.reuse, R11 ;  /* 0x0000000b858a7221 */ /* 0x040fe20000010100 */
[----:B------:R-:W-:Y:S01]  /*06e0*/  FADD.FTZ R108, -R133, R9 ;  /* 0x00000009856c7221 */ /* 0x000fe20000010100 */
[--C-:B----4-:R-:W-:Y:S02]  /*06f0*/  HADD2.F32 R13, -RZ, R16.reuse.H0_H0 ;  /* 0x20000010ff0d7230 */ /* 0x110fe40000004100 */
[----:B------:R-:W-:-:S03]  /*0700*/  HADD2.F32 R16, -RZ, R16.H1_H1 ;  /* 0x30000010ff107230 */ /* 0x000fc60000004100 */
[----:B------:R-:W-:Y:S01]  /*0710*/  FMUL.FTZ R10, R72, R13 ;  /* 0x0000000d480a7220 */ /* 0x000fe20000410000 */
[--C-:B------:R-:W-:Y:S02]  /*0720*/  HADD2.F32 R99, -RZ, R18.reuse.H0_H0 ;  /* 0x20000012ff637230 */ /* 0x100fe40000004100 */
[----:B------:R-:W-:Y:S01]  /*0730*/  FMUL.FTZ R11, R73, R16 ;  /* 0x00000010490b7220 */ /* 0x000fe20000410000 */
[----:B------:R-:W-:Y:S02]  /*0740*/  HADD2.F32 R110, -RZ, R18.H1_H1 ;  /* 0x30000012ff6e7230 */ /* 0x000fe40000004100 */
[----:B------:R-:W-:Y:S01]  /*0750*/  FADD.FTZ R18, -R133, R8 ;  /* 0x0000000885127221 */ /* 0x000fe20000010100 */
[--C-:B------:R-:W-:Y:S02]  /*0760*/  HADD2.F32 R15, -RZ, R17.reuse.H0_H0 ;  /* 0x20000011ff0f7230 */ /* 0x100fe40000004100 */
[----:B0-----:R-:W-:Y:S01]  /*0770*/  FADD.FTZ R96, RZ, R10 ;  /* 0x0000000aff607221 */ /* 0x001fe20000010000 */
[----:B------:R-:W-:-:S02]  /*0780*/  HADD2.F32 R100, -RZ, R17.H1_H1 ;  /* 0x30000011ff647230 */ /* 0x000fc40000004100 */
[----:B------:R-:W-:Y:S01]  /*0790*/  FMUL.FTZ R8, R111, R98 ;  /* 0x000000626f087220 */ /* 0x000fe20000410000 */
[----:B------:R-:W-:Y:S01]  /*07a0*/  FFMA.FTZ R17, R3, R10, RZ ;  /* 0x0000000a03117223 */ /* 0x000fe200000100ff */
[--C-:B------:R-:W-:Y:S02]  /*07b0*/  HADD2.F32 R101, -RZ, R19.reuse.H0_H0 ;  /* 0x20000013ff657230 */ /* 0x100fe40000004100 */
[----:B------:R-:W-:Y:S01]  /*07c0*/  FMUL.FTZ R9, R111, R14 ;  /* 0x0000000e6f097220 */ /* 0x000fe20000410000 */
[----:B------:R-:W-:Y:S02]  /*07d0*/  HADD2.F32 R140, -RZ, R19.H1_H1 ;  /* 0x30000013ff8c7230 */ /* 0x000fe40000004100 */
[----:B------:R-:W-:Y:S01]  /*07e0*/  FADD.FTZ R19, R96, R11 ;  /* 0x0000000b60137221 */ /* 0x000fe20000010000 */
[----:B------:R-:W-:Y:S01]  /*07f0*/  FMUL.FTZ R14, R74, R15 ;  /* 0x0000000f4a0e7220 */ /* 0x000fe20000410000 */
[----:B------:R-:W-:Y:S01]  /*0800*/  FFMA.FTZ R96, R8, R11, R17 ;  /* 0x0000000b08607223 */ /* 0x000fe20000010011 */
        /* <DEDUP_REMOVED lines=39> */
.L_x_2165:
[----:B------:R-:W-:Y:S05]  /*0a80*/  BSYNC B0 ;  /* 0x0000000000007941 */ /* 0x000fea0003800000 */
.L_x_2164:
        /* <DEDUP_REMOVED lines=15> */
[----:B------:R-:W-:Y:S01]  /*0b80*/  ISETP.NE.U32.AND P1, PT, RZ, UR8, PT ;  /* 0x00000008ff007c0c */ /* 0x000fe2000bf25070 */
[C---:B0-----:R-:W-:Y:S01]  /*0b90*/  IMAD.WIDE.U32 R104, R101.reuse, 0x10, R104 ;  /* 0x0000001065687825 */ /* 0x041fe200078e0068 */
[----:B------:R-:W2:Y:S02]  /*0ba0*/  LDG.E.128 R96, desc[UR4][R124.64] ;  /* 0x000000047c607981 */ /* 0x000ea4000c1e1d00 */
[----:B------:R-:W-:Y:S02]  /*0bb0*/  ISETP.NE.AND.EX P1, PT, RZ, UR9, PT, P1 ;  /* 0x00000009ff007c0c */ /* 0x000fe4000bf25310 */
[----:B------:R0:W5:Y:S04]  /*0bc0*/  @P0 LDG.E.64 R114, desc[UR4][R120.64] ;  /* 0x0000000478720981 */ /* 0x000168000c1e1b00 */
        /* <DEDUP_REMOVED lines=10> */
[----:B---3--:R-:W-:-:S02]  /*0c70*/  HADD2.F32 R97, -RZ, R104.H0_H0 ;  /* 0x20000068ff617230 */ /* 0x008fc40000004100 */
[----:B------:R-:W-:Y:S02]  /*0c80*/  HADD2.F32 R98, -RZ, R104.H1_H1 ;  /* 0x30000068ff627230 */ /* 0x000fe40000004100 */
[----:B------:R-:W-:Y:S02]  /*0c90*/  HADD2.F32 R99, -RZ, R105.H0_H0 ;  /* 0x20000069ff637230 */ /* 0x000fe40000004100 */
[----:B------:R-:W-:Y:S02]  /*0ca0*/  HADD2.F32 R144, -RZ, R107.H1_H1 ;  /* 0x3000006bff907230 */ /* 0x000fe40000004100 */
[----:B------:R-:W-:Y:S01]  /*0cb0*/  FADD.FTZ R32, R32, R97 ;  /* 0x0000006120207221 */ /* 0x000fe20000010000 */
[C---:B----4-:R-:W-:Y:S01]  /*0cc0*/  FADD.FTZ R134, -R133.reuse, R100 ;  /* 0x0000006485867221 */ /* 0x050fe20000010100 */
[C---:B------:R-:W-:Y:S01]  /*0cd0*/  FADD.FTZ R138, -R133.reuse, R101 ;  /* 0x00000065858a7221 */ /* 0x040fe20000010100 */
[----:B------:R-:W-:Y:S01]  /*0ce0*/  FADD.FTZ R140, -R133, R102 ;  /* 0x00000066858c7221 */ /* 0x000fe20000010100 */
[----:B------:R-:W-:-:S02]  /*0cf0*/  HADD2.F32 R100, -RZ, R105.H1_H1 ;  /* 0x30000069ff647230 */ /* 0x000fc40000004100 */
[----:B-----5:R-:W-:Y:S01]  /*0d00*/  FMUL.FTZ R105, R111, R96 ;  /* 0x000000606f697220 */ /* 0x020fe20000410000 */
[--C-:B------:R-:W-:Y:S02]  /*0d10*/  HADD2.F32 R101, -RZ, R106.reuse.H0_H0 ;  /* 0x2000006aff657230 */ /* 0x100fe40000004100 */
[----:B------:R-:W-:Y:S02]  /*0d20*/  HADD2.F32 R102, -RZ, R106.H1_H1 ;  /* 0x3000006aff667230 */ /* 0x000fe40000004100 */
[-C--:B------:R-:W-:Y:S01]  /*0d30*/  FMUL.FTZ R106, R64, R97.reuse ;  /* 0x00000061406a7220 */ /* 0x080fe20000410000 */
[----:B------:R-:W-:Y:S01]  /*0d40*/  FADD.FTZ R142, -R133, R103 ;  /* 0x00000067858e7221 */ /* 0x000fe20000010100 */
[----:B------:R-:W-:Y:S02]  /*0d50*/  HADD2.F32 R103, -RZ, R107.H0_H0 ;  /* 0x2000006bff677230 */ /* 0x000fe40000004100 */
[----:B------:R-:W-:Y:S01]  /*0d60*/  FMUL.FTZ R107, R111, R130 ;  /* 0x000000826f6b7220 */ /* 0x000fe20000410000 */
[----:B------:R-:W-:Y:S01]  /*0d70*/  FFMA.FTZ R48, R105, R97, R48 ;  /* 0x0000006169307223 */ /* 0x000fe20000010030 */
[----:B0-----:R-:W-:Y:S01]  /*0d80*/  FMUL.FTZ R121, R65, R98 ;  /* 0x0000006241797220 */ /* 0x001fe20000410000 */
[----:B------:R-:W-:Y:S01]  /*0d90*/  FADD.FTZ R96, R135, R106 ;  /* 0x0000006a87607221 */ /* 0x000fe20000010000 */
[----:B------:R-:W-:Y:S01]  /*0da0*/  FMUL.FTZ R104, R111, R126 ;  /* 0x0000007e6f687220 */ /* 0x000fe20000410000 */
[----:B------:R-:W-:Y:S01]  /*0db0*/  FFMA.FTZ R97, R105, R106, R136 ;  /* 0x0000006a69617223 */ /* 0x000fe20000010088 */
[----:B------:R-:W-:Y:S01]  /*0dc0*/  FADD.FTZ R34, R34, R99 ;  /* 0x0000006322227221 */ /* 0x000fe20000010000 */
[-C--:B------:R-:W-:Y:S01]  /*0dd0*/  FFMA.FTZ R50, R107, R99.reuse, R50 ;  /* 0x000000636b327223 */ /* 0x080fe20000010032 */
[----:B-1----:R-:W-:Y:S01]  /*0de0*/  FMUL.FTZ R122, R66, R99 ;  /* 0x00000063427a7220 */ /* 0x002fe20000410000 */
        /* <DEDUP_REMOVED lines=36> */
.L_x_2167:
[----:B------:R-:W-:Y:S05]  /*1030*/  BSYNC B0 ;  /* 0x0000000000007941 */ /* 0x000fea0003800000 */
.L_x_2166:
        /* <DEDUP_REMOVED lines=21> */
.L_x_2186:
        /* <DEDUP_REMOVED lines=8> */
[----:B-1----:R-:W-:Y:S02]  /*1210*/  FADD.FTZ R128, R103, R96 ;  /* 0x0000006067807221 */ /* 0x002fe40000010000 */
[----:B------:R-:W-:Y:S01]  /*1220*/  IMAD R136, R129, 0x8, R99 ;  /* 0x0000000881887824 */ /* 0x000fe200078e0263 */
[----:B------:R-:W-:Y:S01]  /*1230*/  @!P5 LEA R133, R98, R99, 0x3 ;  /* 0x000000636285d211 */ /* 0x000fe200078e18ff */
        /* <DEDUP_REMOVED lines=27> */
[-C--:B------:R-:W-:Y:S01]  /*13f0*/  FFMA.FTZ R101, R15, R133.reuse, R142 ;  /* 0x000000850f657223 */ /* 0x080fe2000001008e */
[C---:B-----5:R-:W-:Y:S01]  /*1400*/  FMUL.FTZ R97, R111.reuse, R96 ;  /* 0x000000606f617220 */ /* 0x060fe20000410000 */
[----:B------:R-:W-:Y:S01]  /*1410*/  MOV R96, R116 ;  /* 0x0000007400607202 */ /* 0x000fe20000000f00 */
[C---:B------:R-:W-:Y:S01]  /*1420*/  FMUL.FTZ R98, R111.reuse, R98 ;  /* 0x000000626f627220 */ /* 0x040fe20000410000 */
[----:B------:R-:W-:Y:S01]  /*1430*/  FMUL.FTZ R103, R111, R100 ;  /* 0x000000646f677220 */ /* 0x000fe20000410000 */
[----:B------:R-:W-:Y:S01]  /*1440*/  @P5 FADD.FTZ R97, R24, R97 ;  /* 0x0000006118615221 */ /* 0x000fe20000010000 */
[----:B------:R-:W-:Y:S01]  /*1450*/  LOP3.LUT P1, RZ, R96, 0xff, RZ, 0xc0, !PT ;  /* 0x000000ff60ff7812 */ /* 0x000fe2000782c0ff */
[----:B------:R-:W-:Y:S01]  /*1460*/  @P5 FADD.FTZ R98, R25, R98 ;  /* 0x0000006219625221 */ /* 0x000fe20000010000 */
[-C--:B------:R-:W-:Y:S01]  /*1470*/  FFMA.FTZ R100, R12, R133.reuse, R142 ;  /* 0x000000850c647223 */ /* 0x080fe2000001008e */
[----:B------:R-:W-:Y:S01]  /*1480*/  FMUL.FTZ R140, R97, UR17 ;  /* 0x00000011618c7c20 */ /* 0x000fe20008410000 */
[----:B------:R-:W-:Y:S01]  /*1490*/  @P0 MOV R99, R118 ;  /* 0x0000007600630202 */ /* 0x000fe20000000f00 */
[----:B------:R-:W-:Y:S01]  /*14a0*/  FMUL.FTZ R141, R98, UR17 ;  /* 0x00000011628d7c20 */ /* 0x000fe20008410000 */
[----:B------:R-:W-:Y:S01]  /*14b0*/  @P5 FADD.FTZ R103, R26, R103 ;  /* 0x000000671a675221 */ /* 0x000fe20000010000 */
[----:B------:R-:W-:Y:S01]  /*14c0*/  FADD.FTZ R100, R13, -R100 ;  /* 0x800000640d647221 */ /* 0x000fe20000010000 */
[----:B------:R-:W-:Y:S01]  /*14d0*/  FSEL R96, R140, RZ, P1 ;  /* 0x000000ff8c607208 */ /* 0x000fe20000800000 */
[-C--:B------:R-:W-:Y:S01]  /*14e0*/  FFMA.FTZ R128, R18, R133.reuse, R142 ;  /* 0x0000008512807223 */ /* 0x080fe2000001008e */
        /* <DEDUP_REMOVED lines=9> */
[-CC-:B------:R-:W-:Y:S01]  /*1580*/  FFMA.FTZ R101, R19, R133.reuse, R142.reuse ;  /* 0x0000008513657223 */ /* 0x180fe2000001008e */
        /* <DEDUP_REMOVED lines=37> */
[----:B------:R-:W-:Y:S02]  /*17e0*/  @P0 F2FP.F16.F32.PACK_AB R148, RZ, R128 ;  /* 0x00000080ff94023e */ /* 0x000fe400000000ff */
[----:B------:R-:W-:Y:S02]  /*17f0*/  SEL R84, R97, R84, P1 ;  /* 0x0000005461547207 */ /* 0x000fe40000800000 */
[----:B------:R-:W-:-:S02]  /*1800*/  FSEL R97, R129, RZ, P5 ;  /* 0x000000ff81617208 */ /* 0x000fc40002800000 */
[----:B------:R-:W-:Y:S02]  /*1810*/  @P0 F2FP.F16.F32.PACK_AB R145, RZ, R100 ;  /* 0x00000064ff91023e */ /* 0x000fe400000000ff */
[----:B------:R-:W-:Y:S02]  /*1820*/  @P0 F2FP.F16.F32.PACK_AB R146, RZ, R101 ;  /* 0x00000065ff92023e */ /* 0x000fe400000000ff */
[----:B------:R-:W0:Y:S01]  /*1830*/  LDC.64 R100, c[0x0][0x2f8] ;  /* 0x0000be00ff647b82 */ /* 0x000e220000000a00 */
[----:B------:R-:W-:Y:S02]  /*1840*/  LOP3.LUT P5, RZ, R117, 0xff00, RZ, 0xc0, !PT ;  /* 0x0000ff0075ff7812 */ /* 0x000fe400078ac0ff */
[----:B------:R-:W-:Y:S02]  /*1850*/  SEL R85, R98, R85, P1 ;  /* 0x0000005562557207 */ /* 0x000fe40000800000 */
[----:B------:R-:W-:Y:S02]  /*1860*/  FSEL R98, R149, RZ, P5 ;  /* 0x000000ff95627208 */ /* 0x000fe40002800000 */
[----:B------:R-:W-:Y:S01]  /*1870*/  LOP3.LUT P5, RZ, R117, 0xff0000, RZ, 0xc0, !PT ;  /* 0x00ff000075ff7812 */ /* 0x000fe200078ac0ff */
[----:B------:R-:W1:Y:S01]  /*1880*/  @P1 LDC.64 R128, c[0x0][0x308] ;  /* 0x0000c200ff801b82 */ /* 0x000e620000000a00 */
[----:B------:R-:W-:-:S02]  /*1890*/  @P0 F2FP.F16.F32.PACK_AB R140, RZ, R140 ;  /* 0x0000008cff8c023e */ /* 0x000fc400000000ff */
[----:B------:R-:W-:Y:S02]  /*18a0*/  FSEL R151, R151, RZ, P5 ;  /* 0x000000ff97977208 */ /* 0x000fe40002800000 */
[----:B------:R-:W-:Y:S02]  /*18b0*/  LOP3.LUT P5, RZ, R117, 0xff000000, RZ, 0xc0, !PT ;  /* 0xff00000075ff7812 */ /* 0x000fe400078ac0ff */
[----:B------:R-:W-:Y:S02]  /*18c0*/  @P0 F2FP.F16.F32.PACK_AB R144, RZ, R144 ;  /* 0x00000090ff90023e */ /* 0x000fe400000000ff */
[----:B------:R-:W-:Y:S02]  /*18d0*/  F2FP.F16.F32.PACK_AB R98, R98, R97 ;  /* 0x000000616262723e */ /* 0x000fe400000000ff */
[----:B------:R-:W-:Y:S02]  /*18e0*/  FSEL R152, R152, RZ, P5 ;  /* 0x000000ff98987208 */ /* 0x000fe40002800000 */
[----:B------:R-:W-:-:S02]  /*18f0*/  F2FP.F16.F32.PACK_AB R97, R139, R102 ;  /* 0x000000668b61723e */ /* 0x000fc400000000ff */
[----:B------:R-:W-:Y:S01]  /*1900*/  @P0 F2FP.F16.F32.PACK_AB R141, RZ, R141 ;  /* 0x0000008dff8d023e */ /* 0x000fe200000000ff */
[C---:B0-----:R-:W-:Y:S01]  /*1910*/  IMAD.WIDE.U32 R100, R7.reuse, 0x10, R100 ;  /* 0x0000001007647825 */ /* 0x041fe200078e0064 */
[----:B------:R-:W-:Y:S02]  /*1920*/  @P0 F2FP.F16.F32.PACK_AB R142, RZ, R142 ;  /* 0x0000008eff8e023e */ /* 0x000fe400000000ff */
[----:B------:R-:W-:Y:S02]  /*1930*/  @P0 F2FP.F16.F32.PACK_AB R143, RZ, R143 ;  /* 0x0000008fff8f023e */ /* 0x000fe400000000ff */
        /* <DEDUP_REMOVED lines=24> */
.L_x_2170:
[----:B------:R-:W-:Y:S05]  /*1ac0*/  BSYNC B0 ;  /* 0x0000000000007941 */ /* 0x000fea0003800000 */
.L_x_2169:
[----:B------:R-:W-:Y:S04]  /*1ad0*/  BSSY B0, `(.L_x_2171) ;  /* 0x0000079000007945 */ /* 0x000fe80003800000 */
[----:B------:R-:W-:Y:S05]  /*1ae0*/  @!P2 BRA `(.L_x_2172) ;  /* 0x0000000400dca947 */ /* 0x000fea0003800000 */
[----:B------:R-:W-:Y:S02]  /*1af0*/  FSEL R142, R135, RZ, !P6 ;  /* 0x000000ff878e7208 */ /* 0x000fe40007000000 */
[----:B------:R-:W-:Y:S02]  /*1b00*/  ISETP.NE.U32.AND P5, PT, RZ, UR8, PT ;  /* 0x00000008ff007c0c */ /* 0x000fe4000bfa5070 */
[----:B------:R-:W-:Y:S01]  /*1b10*/  ISETP.NE.U32.AND P0, PT, RZ, UR14, PT ;  /* 0x0000000eff007c0c */ /* 0x000fe2000bf05070 */
[-CC-:B0-----:R-:W-:Y:S01]  /*1b20*/  FFMA.FTZ R97, R105, R133.reuse, R142.reuse ;  /* 0x0000008569617223 */ /* 0x181fe2000001008e */
[----:B------:R-:W-:Y:S01]  /*1b30*/  ISETP.NE.AND.EX P5, PT, RZ, UR9, PT, P5 ;  /* 0x00000009ff007c0c */ /* 0x000fe2000bfa5350 */
[-CC-:B------:R-:W-:Y:S01]  /*1b40*/  FFMA.FTZ R98, R104, R133.reuse, R142.reuse ;  /* 0x0000008568627223 */ /* 0x180fe2000001008e */
[----:B------:R-:W-:Y:S01]  /*1b50*/  ISETP.NE.AND.EX P0, PT, RZ, UR15, PT, P0 ;  /* 0x0000000fff007c0c */ /* 0x000fe2000bf05300 */
[----:B------:R-:W-:Y:S01]  /*1b60*/  FADD.FTZ R96, R106, -R97 ;  /* 0x800000616a607221 */ /* 0x000fe20000010000 */
[-C--:B------:R-:W-:Y:S01]  /*1b70*/  FFMA.FTZ R101, R107, R133.reuse, R142 ;  /* 0x000000856b657223 */ /* 0x080fe2000001008e */
[----:B------:R-:W-:Y:S01]  /*1b80*/  FADD.FTZ R98, R121, -R98 ;  /* 0x8000006279627221 */ /* 0x000fe20000010000 */
[-C--:B------:R-:W-:Y:S01]  /*1b90*/  FFMA.FTZ R103, R125, R133.reuse, R142 ;  /* 0x000000857d677223 */ /* 0x080fe2000001008e */
        /* <DEDUP_REMOVED lines=8> */
[----:B------:R-:W-:Y:S01]  /*1c20*/  @P0 MOV R99, R114 ;  /* 0x0000007200630202 */ /* 0x000fe20000000f00 */
[----:B------:R-:W-:Y:S01]  /*1c30*/  FMUL.FTZ R129, R111, R100 ;  /* 0x000000646f817220 */ /* 0x000fe20000410000 */
[----:B------:R-:W-:Y:S01]  /*1c40*/  FMUL.FTZ R102, R97, UR17 ;  /* 0x0000001161667c20 */ /* 0x000fe20008410000 */
[----:B------:R-:W-:Y:S01]  /*1c50*/  FMUL.FTZ R101, R98, UR17 ;  /* 0x0000001162657c20 */ /* 0x000fe20008410000 */
[-CC-:B------:R-:W-:Y:S01]  /*1c60*/  FFMA.FTZ R140, R126, R133.reuse, R142.reuse ;  /* 0x000000857e8c7223 */ /* 0x180fe2000001008e */
[----:B------:R-:W-:Y:S01]  /*1c70*/  @P5 FADD.FTZ R129, R78, R129 ;  /* 0x000000814e815221 */ /* 0x000fe20000010000 */
[-C--:B------:R-:W-:Y:S01]  /*1c80*/  FFMA.FTZ R103, R131, R133.reuse, R142 ;  /* 0x0000008583677223 */ /* 0x080fe2000001008e */
        /* <DEDUP_REMOVED lines=8> */
[----:B------:R-:W-:Y:S02]  /*1d10*/  FADD.FTZ R142, R132, -R137 ;  /* 0x80000089848e7221 */ /* 0x000fe40000010000 */
[----:B------:R-:W-:Y:S01]  /*1d20*/  FADD.FTZ R102, R123, -R102 ;  /* 0x800000667b667221 */ /* 0x000fe20000010000 */
[----:B------:R-:W-:Y:S01]  /*1d30*/  FSEL R99, R101, RZ, P1 ;  /* 0x000000ff65637208 */ /* 0x000fe20000800000 */
[C---:B------:R-:W-:Y:S01]  /*1d40*/  FMUL.FTZ R146, R111.reuse, R142 ;  /* 0x0000008e6f927220 */ /* 0x040fe20000410000 */
[----:B------:R-:W-:Y:S01]  /*1d50*/  @P0 LOP3.LUT P1, RZ, R114, 0xff00, RZ, 0xc0, !PT ;  /* 0x0000ff0072ff0812 */ /* 0x000fe2000782c0ff */
[----:B------:R-:W-:Y:S01]  /*1d60*/  FMUL.FTZ R136, R111, R102 ;  /* 0x000000666f887220 */ /* 0x000fe20000410000 */
[----:B------:R-:W-:Y:S01]  /*1d70*/  F2FP.F16.F32.PACK_AB R96, R99, R96 ;  /* 0x000000606360723e */ /* 0x000fe200000000ff */
[----:B------:R-:W-:Y:S01]  /*1d80*/  @P5 FADD.FTZ R146, R83, R146 ;  /* 0x0000009253925221 */ /* 0x000fe20000010000 */
[----:B------:R-:W-:Y:S01]  /*1d90*/  @P0 FSEL R101, R101, RZ, P1 ;  /* 0x000000ff65650208 */ /* 0x000fe20000800000 */
[----:B------:R-:W-:Y:S01]  /*1da0*/  @P5 FADD.FTZ R136, R79, R136 ;  /* 0x000000884f885221 */ /* 0x000fe20000010000 */
[----:B------:R-:W-:Y:S01]  /*1db0*/  LOP3.LUT P1, RZ, R112, 0xff0000, RZ, 0xc0, !PT ;  /* 0x00ff000070ff7812 */ /* 0x000fe2000782c0ff */
[----:B------:R-:W-:Y:S01]  /*1dc0*/  FMUL.FTZ R150, R146, UR17 ;  /* 0x0000001192967c20 */ /* 0x000fe20008410000 */
[----:B------:R-:W-:Y:S01]  /*1dd0*/  @P0 F2FP.F16.F32.PACK_AB R137, RZ, R101 ;  /* 0x00000065ff89023e */ /* 0x000fe200000000ff */
[----:B------:R-:W-:Y:S01]  /*1de0*/  FMUL.FTZ R139, R136, UR17 ;  /* 0x00000011888b7c20 */ /* 0x000fe20008410000 */
[----:B------:R-:W-:-:S02]  /*1df0*/  FSEL R128, R135, RZ, P1 ;  /* 0x000000ff87807208 */ /* 0x000fc40000800000 */
[----:B------:R-:W-:-:S04]  /*1e00*/  @P0 LOP3.LUT P1, RZ, R114, 0xff0000, RZ, 0xc0, !PT ;  /* 0x00ff000072ff0812 */ /* 0x000fc8000782c0ff */
[----:B------:R-:W-:Y:S01]  /*1e10*/  @P0 FSEL R102, R135, RZ, P1 ;  /* 0x000000ff87660208 */ /* 0x000fe20000800000 */
[C---:B------:R-:W-:Y:S01]  /*1e20*/  FMUL.FTZ R135, R111.reuse, R138 ;  /* 0x0000008a6f877220 */ /* 0x040fe20000410000 */
[----:B------:R-:W-:Y:S01]  /*1e30*/  LOP3.LUT P1, RZ, R112, 0xff000000, RZ, 0xc0, !PT ;  /* 0xff00000070ff7812 */ /* 0x000fe2000782c0ff */
[----:B------:R-:W-:Y:S01]  /*1e40*/  FMUL.FTZ R138, R111, R140 ;  /* 0x0000008c6f8a7220 */ /* 0x000fe20000410000 */
[----:B------:R-:W-:Y:S01]  /*1e50*/  FADD.FTZ R140, R130, -R103 ;  /* 0x80000067828c7221 */ /* 0x000fe20000010000 */
[----:B------:R-:W-:Y:S01]  /*1e60*/  @P5 FADD.FTZ R135, R80, R135 ;  /* 0x0000008750875221 */ /* 0x000fe20000010000 */
[----:B------:R-:W-:Y:S01]  /*1e70*/  FSEL R133, R139, RZ, P1 ;  /* 0x000000ff8b857208 */ /* 0x000fe20000800000 */
[----:B------:R-:W-:Y:S01]  /*1e80*/  @P5 FADD.FTZ R138, R81, R138 ;  /* 0x0000008a518a5221 */ /* 0x000fe20000010000 */
[----:B------:R-:W-:Y:S01]  /*1e90*/  @P0 LOP3.LUT P1, RZ, R114, 0xff000000, RZ, 0xc0, !PT ;  /* 0xff00000072ff0812 */ /* 0x000fe2000782c0ff */
[----:B------:R-:W-:Y:S01]  /*1ea0*/  FMUL.FTZ R147, R135, UR17 ;  /* 0x0000001187937c20 */ /* 0x000fe20008410000 */
[----:B------:R-:W-:Y:S01]  /*1eb0*/  FMUL.FTZ R143, R111, R140 ;  /* 0x0000008c6f8f7220 */ /* 0x000fe20000410000 */
[----:B------:R-:W-:Y:S01]  /*1ec0*/  FMUL.FTZ R148, R138, UR17 ;  /* 0x000000118a947c20 */ /* 0x000fe20008410000 */
[----:B------:R-:W-:-:S02]  /*1ed0*/  @P0 FSEL R103, R139, RZ, P1 ;  /* 0x000000ff8b670208 */ /* 0x000fc40000800000 */
[----:B------:R-:W-:Y:S01]  /*1ee0*/  @P0 LOP3.LUT P1, RZ, R115, 0xff, RZ, 0xc0, !PT ;  /* 0x000000ff73ff0812 */ /* 0x000fe2000782c0ff */
[----:B------:R-:W-:Y:S01]  /*1ef0*/  @P5 FADD.FTZ R143, R82, R143 ;  /* 0x0000008f528f5221 */ /* 0x000fe20000010000 */
[----:B------:R-:W-:Y:S02]  /*1f00*/  @P0 F2FP.F16.F32.PACK_AB R111, RZ, R100 ;  /* 0x00000064ff6f023e */ /* 0x000fe400000000ff */
[----:B------:R-:W-:Y:S01]  /*1f10*/  @P0 FSEL R141, R147, RZ, P1 ;  /* 0x000000ff938d0208 */ /* 0x000fe20000800000 */
[----:B------:R-:W-:Y:S01]  /*1f20*/  FMUL.FTZ R149, R143, UR17 ;  /* 0x000000118f957c20 */ /* 0x000fe20008410000 */
[C---:B------:R-:W-:Y:S02]  /*1f30*/  @P0 LOP3.LUT P1, RZ, R115.reuse, 0xff00, RZ, 0xc0, !PT ;  /* 0x0000ff0073ff0812 */ /* 0x040fe4000782c0ff */
[----:B------:R-:W-:Y:S02]  /*1f40*/  @P0 LOP3.LUT P5, RZ, R115, 0xff0000, RZ, 0xc0, !PT ;  /* 0x00ff000073ff0812 */ /* 0x000fe400078ac0ff */
[----:B------:R-:W-:-:S02]  /*1f50*/  @P0 FSEL R100, R148, RZ, P1 ;  /* 0x000000ff94640208 */ /* 0x000fc40000800000 */
[----:B------:R-:W-:Y:S02]  /*1f60*/  ISETP.NE.U32.AND P1, PT, RZ, UR18, PT ;  /* 0x00000012ff007c0c */ /* 0x000fe4000bf25070 */
[----:B------:R-:W-:Y:S02]  /*1f70*/  @P0 FSEL R101, R149, RZ, P5 ;  /* 0x000000ff95650208 */ /* 0x000fe40002800000 */
[----:B------:R-:W-:Y:S02]  /*1f80*/  ISETP.NE.AND.EX P1, PT, RZ, UR19, PT, P1 ;  /* 0x00000013ff007c0c */ /* 0x000fe4000bf25310 */
[----:B------:R-:W-:Y:S02]  /*1f90*/  @P0 LOP3.LUT P5, RZ, R115, 0xff000000, RZ, 0xc0, !PT ;  /* 0xff00000073ff0812 */ /* 0x000fe400078ac0ff */
[----:B------:R-:W-:Y:S02]  /*1fa0*/  @P0 F2FP.F16.F32.PACK_AB R139, RZ, R102 ;  /* 0x00000066ff8b023e */ /* 0x000fe400000000ff */
[----:B------:R-:W-:-:S02]  /*1fb0*/  @P0 FSEL R102, R150, RZ, P5 ;  /* 0x000000ff96660208 */ /* 0x000fc40002800000 */
[----:B------:R-:W-:Y:S02]  /*1fc0*/  @P0 F2FP.F16.F32.PACK_AB R142, RZ, R100 ;  /* 0x00000064ff8e023e */ /* 0x000fe400000000ff */
[----:B------:R-:W-:Y:S02]  /*1fd0*/  @P0 F2FP.F16.F32.PACK_AB R144, RZ, R101 ;  /* 0x00000065ff90023e */ /* 0x000fe400000000ff */
[----:B------:R-:W-:Y:S01]  /*1fe0*/  @P0 F2FP.F16.F32.PACK_AB R140, RZ, R103 ;  /* 0x00000067ff8c023e */ /* 0x000fe200000000ff */
[----:B------:R-:W0:Y:S01]  /*1ff0*/  @P1 LDC.64 R100, c[0x0][0x308] ;  /* 0x0000c200ff641b82 */ /* 0x000e220000000a00 */
[----:B------:R-:W-:Y:S02]  /*2000*/  @P0 F2FP.F16.F32.PACK_AB R145, RZ, R102 ;  /* 0x00000066ff91023e */ /* 0x000fe400000000ff */
[----:B------:R-:W-:Y:S02]  /*2010*/  LOP3.LUT P5, RZ, R113, 0xff, RZ, 0xc0, !PT ;  /* 0x000000ff71ff7812 */ /* 0x000fe400078ac0ff */
[----:B------:R-:W-:-:S02]  /*2020*/  SEL R85, R98, R85, P1 ;  /* 0x0000005562557207 */ /* 0x000fc40000800000 */
[----:B------:R-:W-:Y:S01]  /*2030*/  FSEL R147, R147, RZ, P5 ;  /* 0x000000ff93937208 */ /* 0x000fe20002800000 */
[----:B------:R-:W1:Y:S01]  /*2040*/  LDC.64 R102, c[0x0][0x2f8] ;  /* 0x0000be00ff667b82 */ /* 0x000e620000000a00 */
[C---:B------:R-:W-:Y:S02]  /*2050*/  LOP3.LUT P5, RZ, R113.reuse, 0xff00, RZ, 0xc0, !PT ;  /* 0x0000ff0071ff7812 */ /* 0x040fe400078ac0ff */
[----:B------:R-:W-:Y:S02]  /*2060*/  @P0 F2FP.F16.F32.PACK_AB R141, RZ, R141 ;  /* 0x0000008dff8d023e */ /* 0x000fe400000000ff */
[----:B------:R-:W-:Y:S02]  /*2070*/  FSEL R98, R148, RZ, P5 ;  /* 0x000000ff94627208 */ /* 0x000fe40002800000 */
[----:B------:R-:W-:Y:S02]  /*2080*/  LOP3.LUT P5, RZ, R113, 0xff0000, RZ, 0xc0, !PT ;  /* 0x00ff000071ff7812 */ /* 0x000fe400078ac0ff */
[----:B------:R-:W-:-:S02]  /*2090*/  SEL R84, R97, R84, P1 ;  /* 0x0000005461547207 */ /* 0x000fc40000800000 */
[----:B------:R-:W-:Y:S02]  /*20a0*/  FSEL R149, R149, RZ, P5 ;  /* 0x000000ff95957208 */ /* 0x000fe40002800000 */
[----:B------:R-:W-:Y:S02]  /*20b0*/  LOP3.LUT P5, RZ, R113, 0xff000000, RZ, 0xc0, !PT ;  /* 0xff00000071ff7812 */ /* 0x000fe400078ac0ff */
[----:B------:R-:W-:Y:S01]  /*20c0*/  F2FP.F16.F32.PACK_AB R97, R133, R128 ;  /* 0x000000808561723e */ /* 0x000fe200000000ff */
        /* <DEDUP_REMOVED lines=25> */
.L_x_2172:
[----:B------:R-:W-:Y:S05]  /*2260*/  BSYNC B0 ;  /* 0x0000000000007941 */ /* 0x000fea0003800000 */
.L_x_2171:
[----:B------:R-:W-:Y:S02]  /*2270*/  IADD3 R5, R5, UR20, RZ ;  /* 0x0000001405057c10 */ /* 0x000fe4000fffe0ff */
[----:B------:R-:W-:Y:S02]  /*2280*/  SEL R7, RZ, 0x1, P4 ;  /* 0x00000001ff077807 */ /* 0x000fe40002000000 */
[----:B------:R-:W-:-:S13]  /*2290*/  ISETP.GE.AND P0, PT, R5, UR21, PT ;  /* 0x0000001505007c0c */ /* 0x000fda000bf06270 */
[----:B------:R-:W-:Y:S05]  /*22a0*/  @!P0 BRA `(.L_x_2173) ;  /* 0xffffffe000388947 */ /* 0x000fea000383ffff */
.L_x_2163:
        /* <DEDUP_REMOVED lines=16> */
.L_x_2175:
[----:B------:R-:W-:Y:S05]  /*23b0*/  BSYNC B0 ;  /* 0x0000000000007941 */ /* 0x000fea0003800000 */
.L_x_2174:
        /* <DEDUP_REMOVED lines=10> */
.L_x_2168:
[----:B------:R-:W-:Y:S01]  /*2460*/  HFMA2.MMA R139, -RZ, RZ, 0, 9.5367431640625e-07 ;  /* 0x00000010ff8b7435 */ /* 0x000fe200000001ff */
[----:B------:R-:W-:Y:S01]  /*2470*/  MOV R138, R135 ;  /* 0x00000087008a7202 */ /* 0x000fe20000000f00 */
[----:B------:R-:W-:Y:S01]  /*2480*/  IMAD.MOV.U32 R133, RZ, RZ, -0x1 ;  /* 0xffffffffff857424 */ /* 0x000fe200078e00ff */
[----:B------:R-:W-:-:S08]  /*2490*/  MOV R140, 0x1f ;  /* 0x0000001f008c7802 */ /* 0x000fd00000000f00 */
[----:B-----5:R-:W-:Y:S05]  /*24a0*/  WARPSYNC.COLLECTIVE R133, `(.L_x_2176) ;  /* 0x0000000085087348 */ /* 0x020fea0003c00000 */
[----:B------:R0:W1:Y:S02]  /*24b0*/  SHFL.DOWN P0, R137, R138, R139, R140 ;  /* 0x0800008b8a897389 */ /* 0x000064000000008c */
[----:B01---5:R-:W-:Y:S01]  /*24c0*/  ENDCOLLECTIVE ;  /* 0x000000000000791b */ /* 0x023fe20003800000 */
.L_x_2176:
[----:B------:R-:W-:Y:S02]  /*24d0*/  MOV R138, R136 ;  /* 0x00000088008a7202 */ /* 0x000fe40000000f00 */
[----:B------:R-:W-:-:S07]  /*24e0*/  MOV R96, R137 ;  /* 0x0000008900607202 */ /* 0x000fce0000000f00 */
[----:B------:R-:W-:Y:S05]  /*24f0*/  WARPSYNC.COLLECTIVE R133, `(.L_x_2177) ;  /* 0x0000000085087348 */ /* 0x000fea0003c00000 */
[----:B------:R0:W1:Y:S02]  /*2500*/  SHFL.DOWN P0, R137, R138, R139, R140 ;  /* 0x0800008b8a897389 */ /* 0x000064000000008c */
[----:B01----:R-:W-:Y:S01]  /*2510*/  ENDCOLLECTIVE ;  /* 0x000000000000791b */ /* 0x003fe20003800000 */
.L_x_2177:
[----:B------:R-:W-:Y:S01]  /*2520*/  FADD.FTZ R96, R96, R135 ;  /* 0x0000008760607221 */ /* 0x000fe20000010000 */
[----:B------:R-:W-:-:S04]  /*2530*/  HFMA2.MMA R139, -RZ, RZ, 0, 4.76837158203125e-07 ;  /* 0x00000008ff8b7435 */ /* 0x000fc800000001ff */
[----:B------:R-:W-:Y:S02]  /*2540*/  MOV R138, R96 ;  /* 0x00000060008a7202 */ /* 0x000fe40000000f00 */
[----:B------:R-:W-:-:S07]  /*2550*/  MOV R97, R137 ;  /* 0x0000008900617202 */ /* 0x000fce0000000f00 */
[----:B------:R-:W-:Y:S05]  /*2560*/  WARPSYNC.COLLECTIVE R133, `(.L_x_2178) ;  /* 0x0000000085087348 */ /* 0x000fea0003c00000 */
[----:B------:R0:W1:Y:S02]  /*2570*/  SHFL.DOWN P0, R137, R138, R139, R140 ;  /* 0x0800008b8a897389 */ /* 0x000064000000008c */
[----:B01----:R-:W-:Y:S01]  /*2580*/  ENDCOLLECTIVE ;  /* 0x000000000000791b */ /* 0x003fe20003800000 */
.L_x_2178:
[----:B------:R-:W-:-:S05]  /*2590*/  FADD.FTZ R97, R97, R136 ;  /* 0x0000008861617221 */ /* 0x000fca0000010000 */
[----:B------:R-:W-:Y:S02]  /*25a0*/  MOV R138, R97 ;  /* 0x00000061008a7202 */ /* 0x000fe40000000f00 */
[----:B------:R-:W-:-:S07]  /*25b0*/  MOV R99, R137 ;  /* 0x0000008900637202 */ /* 0x000fce0000000f00 */
[----:B------:R-:W-:Y:S05]  /*25c0*/  WARPSYNC.COLLECTIVE R133, `(.L_x_2179) ;  /* 0x0000000085087348 */ /* 0x000fea0003c00000 */
[----:B------:R0:W1:Y:S02]  /*25d0*/  SHFL.DOWN P0, R137, R138, R139, R140 ;  /* 0x0800008b8a897389 */ /* 0x000064000000008c */
[----:B01----:R-:W-:Y:S01]  /*25e0*/  ENDCOLLECTIVE ;  /* 0x000000000000791b */ /* 0x003fe20003800000 */
.L_x_2179:
[----:B------:R-:W-:Y:S01]  /*25f0*/  FADD.FTZ R99, R96, R99 ;  /* 0x0000006360637221 */ /* 0x000fe20000010000 */
[----:B------:R-:W-:-:S04]  /*2600*/  HFMA2.MMA R139, -RZ, RZ, 0, 2.384185791015625e-07 ;  /* 0x00000004ff8b7435 */ /* 0x000fc800000001ff */
[----:B------:R-:W-:Y:S02]  /*2610*/  MOV R138, R99 ;  /* 0x00000063008a7202 */ /* 0x000fe40000000f00 */
[----:B------:R-:W-:-:S07]  /*2620*/  MOV R98, R137 ;  /* 0x0000008900627202 */ /* 0x000fce0000000f00 */
[----:B------:R-:W-:Y:S05]  /*2630*/  WARPSYNC.COLLECTIVE R133, `(.L_x_2180) ;  /* 0x0000000085087348 */ /* 0x000fea0003c00000 */
[----:B------:R0:W1:Y:S02]  /*2640*/  SHFL.DOWN P0, R137, R138, R139, R140 ;  /* 0x0800008b8a897389 */ /* 0x000064000000008c */
[----:B01----:R-:W-:Y:S01]  /*2650*/  ENDCOLLECTIVE ;  /* 0x000000000000791b */ /* 0x003fe20003800000 */
.L_x_2180:
[----:B------:R-:W-:-:S04]  /*2660*/  FADD.FTZ R98, R97, R98 ;  /* 0x0000006261627221 */ /* 0x000fc80000010000 */
[----:B------:R-:W-:Y:S01]  /*2670*/  IMAD.MOV.U32 R138, RZ, RZ, R98 ;  /* 0x000000ffff8a7224 */ /* 0x000fe200078e0062 */
[----:B------:R-:W-:-:S07]  /*2680*/  MOV R100, R137 ;  /* 0x0000008900647202 */ /* 0x000fce0000000f00 */
[----:B------:R-:W-:Y:S05]  /*2690*/  WARPSYNC.COLLECTIVE R133, `(.L_x_2181) ;  /* 0x0000000085087348 */ /* 0x000fea0003c00000 */
[----:B------:R0:W1:Y:S02]  /*26a0*/  SHFL.DOWN P0, R137, R138, R139, R140 ;  /* 0x0800008b8a897389 */ /* 0x000064000000008c */
[----:B01----:R-:W-:Y:S01]  /*26b0*/  ENDCOLLECTIVE ;  /* 0x000000000000791b */ /* 0x003fe20003800000 */
.L_x_2181:
[----:B------:R-:W-:Y:S01]  /*26c0*/  FADD.FTZ R100, R99, R100 ;  /* 0x0000006463647221 */ /* 0x000fe20000010000 */
[----:B------:R-:W-:-:S04]  /*26d0*/  HFMA2.MMA R139, -RZ, RZ, 0, 1.1920928955078125e-07 ;  /* 0x00000002ff8b7435 */ /* 0x000fc800000001ff */
[----:B------:R-:W-:Y:S02]  /*26e0*/  MOV R138, R100 ;  /* 0x00000064008a7202 */ /* 0x000fe40000000f00 */
[----:B------:R-:W-:-:S07]  /*26f0*/  MOV R101, R137 ;  /* 0x0000008900657202 */ /* 0x000fce0000000f00 */
[----:B------:R-:W-:Y:S05]  /*2700*/  WARPSYNC.COLLECTIVE R133, `(.L_x_2182) ;  /* 0x0000000085087348 */ /* 0x000fea0003c00000 */
[----:B------:R0:W1:Y:S02]  /*2710*/  SHFL.DOWN P0, R137, R138, R139, R140 ;  /* 0x0800008b8a897389 */ /* 0x000064000000008c */
[----:B01----:R-:W-:Y:S01]  /*2720*/  ENDCOLLECTIVE ;  /* 0x000000000000791b */ /* 0x003fe20003800000 */
.L_x_2182:
[----:B------:R-:W-:-:S05]  /*2730*/  FADD.FTZ R101, R98, R101 ;  /* 0x0000006562657221 */ /* 0x000fca0000010000 */
[----:B------:R-:W-:Y:S02]  /*2740*/  MOV R138, R101 ;  /* 0x00000065008a7202 */ /* 0x000fe40000000f00 */
[----:B------:R-:W-:-:S07]  /*2750*/  MOV R103, R137 ;  /* 0x0000008900677202 */ /* 0x000fce0000000f00 */
[----:B------:R-:W-:Y:S05]  /*2760*/  WARPSYNC.COLLECTIVE R133, `(.L_x_2183) ;  /* 0x0000000085087348 */ /* 0x000fea0003c00000 */
[----:B------:R0:W1:Y:S02]  /*2770*/  SHFL.DOWN P0, R137, R138, R139, R140 ;  /* 0x0800008b8a897389 */ /* 0x000064000000008c */
[----:B01----:R-:W-:Y:S01]  /*2780*/  ENDCOLLECTIVE ;  /* 0x000000000000791b */ /* 0x003fe20003800000 */
.L_x_2183:
[----:B------:R-:W-:Y:S01]  /*2790*/  FADD.FTZ R103, R100, R103 ;  /* 0x0000006764677221 */ /* 0x000fe20000010000 */
[----:B------:R-:W-:-:S04]  /*27a0*/  HFMA2.MMA R139, -RZ, RZ, 0, 5.9604644775390625e-08 ;  /* 0x00000001ff8b7435 */ /* 0x000fc800000001ff */
[----:B------:R-:W-:Y:S02]  /*27b0*/  MOV R138, R103 ;  /* 0x00000067008a7202 */ /* 0x000fe40000000f00 */
[----:B------:R-:W-:-:S07]  /*27c0*/  MOV R102, R137 ;  /* 0x0000008900667202 */ /* 0x000fce0000000f00 */
[----:B------:R-:W-:Y:S05]  /*27d0*/  WARPSYNC.COLLECTIVE R133, `(.L_x_2184) ;  /* 0x0000000085087348 */ /* 0x000fea0003c00000 */
[----:B------:R0:W1:Y:S02]  /*27e0*/  SHFL.DOWN P0, R137, R138, R139, R140 ;  /* 0x0800008b8a897389 */ /* 0x000064000000008c */
[----:B01----:R-:W-:Y:S01]  /*27f0*/  ENDCOLLECTIVE ;  /* 0x000000000000791b */ /* 0x003fe20003800000 */
.L_x_2184:
[----:B------:R-:W-:-:S05]  /*2800*/  FADD.FTZ R102, R101, R102 ;  /* 0x0000006665667221 */ /* 0x000fca0000010000 */
[----:B------:R-:W-:Y:S02]  /*2810*/  MOV R138, R102 ;  /* 0x00000066008a7202 */ /* 0x000fe40000000f00 */
[----:B------:R-:W-:-:S07]  /*2820*/  MOV R96, R137 ;  /* 0x0000008900607202 */ /* 0x000fce0000000f00 */
[----:B------:R-:W-:Y:S05]  /*2830*/  WARPSYNC.COLLECTIVE R133, `(.L_x_2185) ;  /* 0x0000000085087348 */ /* 0x000fea0003c00000 */
[----:B------:R0:W1:Y:S02]  /*2840*/  SHFL.DOWN P0, R137, R138, R139, R140 ;  /* 0x0800008b8a897389 */ /* 0x000064000000008c */
[----:B01----:R-:W-:Y:S01]  /*2850*/  ENDCOLLECTIVE ;  /* 0x000000000000791b */ /* 0x003fe20003800000 */
.L_x_2185:
[----:B------:R-:W-:Y:S01]  /*2860*/  MOV R97, R137 ;  /* 0x0000008900617202 */ /* 0x000fe20000000f00 */
[----:B------:R-:W-:Y:S06]  /*2870*/  BRA `(.L_x_2186) ;  /* 0xffffffe800447947 */ /* 0x000fec000383ffff */
.L_x_2187:
        /* <DEDUP_REMOVED lines=16> */
.L_x_3016:


//--------------------- .text._ZN10layer_norm22ln_bwd_finalize_kernelINS_22Kernel_traits_finalizeILj2048Ef6__halffS2_fjLb0ELj1024ELj4ENS_18Kernel_traits_baseILj2048EfS2_fS2_fjLj1024EEEEELb0ELb1EEEvNS_9BwdParamsE --------------------------
	.section	.text._ZN10layer_norm22ln_bwd_finalize_kernelINS_22Kernel_traits_finalizeILj2048Ef6__halffS2_fjLb0ELj1024ELj4ENS_18Kernel_traits_baseILj2048EfS2_fS2_fjLj1024EEEEELb0ELb1EEEvNS_9BwdParamsE,"ax",@progbits
	.align	128
        .global         _ZN10layer_norm22ln_bwd_finalize_kernelINS_22Kernel_traits_finalizeILj2048Ef6__halffS2_fjLb0ELj1024ELj4ENS_18Kernel_traits_baseILj2048EfS2_fS2_fjLj1024EEEEELb0ELb1EEEvNS_9BwdParamsE
        .type           _ZN10layer_norm22ln_bwd_finalize_kernelINS_22Kernel_traits_finalizeILj2048Ef6__halffS2_fjLb0ELj1024ELj4ENS_18Kernel_traits_baseILj2048EfS2_fS2_fjLj1024EEEEELb0ELb1EEEvNS_9BwdParamsE,@function
        .size           _ZN10layer_norm22ln_bwd_finalize_kernelINS_22Kernel_traits_finalizeILj2048Ef6__halffS2_fjLb0ELj1024ELj4ENS_18Kernel_traits_baseILj2048EfS2_fS2_fjLj1024EEEEELb0ELb1EEEvNS_9BwdParamsE,(.L_x_3017 - _ZN10layer_norm22ln_bwd_finalize_kernelINS_22Kernel_traits_finalizeILj2048Ef6__halffS2_fjLb0ELj1024ELj4ENS_18Kernel_traits_baseILj2048EfS2_fS2_fjLj1024EEEEELb0ELb1EEEvNS_9BwdParamsE)
        .other          _ZN10layer_norm22ln_bwd_finalize_kernelINS_22Kernel_traits_finalizeILj2048Ef6__halffS2_fjLb0ELj1024ELj4ENS_18Kernel_traits_baseILj2048EfS2_fS2_fjLj1024EEEEELb0ELb1EEEvNS_9BwdParamsE,@"STO_CUDA_ENTRY STV_DEFAULT"
_ZN10layer_norm22ln_bwd_finalize_kernelINS_22Kernel_traits_finalizeILj2048Ef6__halffS2_fjLb0ELj1024ELj4ENS_18Kernel_traits_baseILj2048EfS2_fS2_fjLj1024EEEEELb0ELb1EEEvNS_9BwdParamsE:
.text._ZN10layer_norm22ln_bwd_finalize_kernelINS_22Kernel_traits_finalizeILj2048Ef6__halffS2_fjLb0ELj1024ELj4ENS_18Kernel_traits_baseILj2048EfS2_fS2_fjLj1024EEEEELb0ELb1EEEvNS_9BwdParamsE:
        /* <DEDUP_REMOVED lines=26> */
.L_x_2197:
        /* <DEDUP_REMOVED lines=31> */
.L_x_2192:
        /* <DEDUP_REMOVED lines=34> */
.L_x_2191:
[----:B------:R-:W-:Y:S05]  /*05b0*/  BSYNC B1 ;  /* 0x0000000000017941 */ /* 0x000fea0003800000 */
.L_x_2190:
        /* <DEDUP_REMOVED lines=25> */
.L_x_2194:
[----:B------:R-:W-:Y:S05]  /*0750*/  BSYNC B1 ;  /* 0x0000000000017941 */ /* 0x000fea0003800000 */
.L_x_2193:
        /* <DEDUP_REMOVED lines=12> */
.L_x_2189:
[----:B------:R-:W-:Y:S05]  /*0820*/  BSYNC B0 ;  /* 0x0000000000007941 */ /* 0x000fea0003800000 */
.L_x_2188:
        /* <DEDUP_REMOVED lines=29> */
.L_x_2208:
[----:B------:R-:W-:Y:S01]  /*0a00*/  @!P1 SHF.R.U32.HI R12, RZ, 0x3, R0 ;  /* 0x00000003ff0c9819 */ /* 0x000fe20000011600 */
[----:B----4-:R-:W-:Y:S01]  /*0a10*/  FADD.FTZ R14, R9, R14 ;  /* 0x0000000e090e7221 */ /* 0x010fe20000010000 */
[----:B---3--:R-:W-:Y:S02]  /*0a20*/  FADD.FTZ R11, R10, R11 ;  /* 0x0000000b0a0b7221 */ /* 0x008fe40000010000 */
[----:B------:R-:W-:-:S05]  /*0a30*/  @!P1 LOP3.LUT R12, R12, 0x1ffffffc, RZ, 0xc0, !PT ;  /* 0x1ffffffc0c0c9812 */ /* 0x000fca00078ec0ff */
[----:B------:R3:W-:Y:S04]  /*0a40*/  @!P1 STS [R12+UR4+0x2000], R14 ;  /* 0x0020000e0c009988 */ /* 0x0007e80008000804 */
[----:B------:R3:W-:Y:S02]  /*0a50*/  @!P1 STS [R12+UR4+0x2080], R11 ;  /* 0x0020800b0c009988 */ /* 0x0007e40008000804 */
.L_x_2195:
        /* <DEDUP_REMOVED lines=15> */
.L_x_2196:
[----:B------:R-:W-:Y:S01]  /*0b50*/  HFMA2.MMA R19, -RZ, RZ, 0, 5.9604644775390625e-08 ;  /* 0x00000001ff137435 */ /* 0x000fe200000001ff */
[----:B0--3--:R-:W-:Y:S01]  /*0b60*/  MOV R20, R10 ;  /* 0x0000000a00147202 */ /* 0x009fe20000000f00 */
[----:B------:R-:W-:Y:S01]  /*0b70*/  IMAD.MOV.U32 R22, RZ, RZ, 0x1f ;  /* 0x0000001fff167424 */ /* 0x000fe200078e00ff */
[----:B------:R-:W-:-:S08]  /*0b80*/  MOV R17, 0xffffffff ;  /* 0xffffffff00117802 */ /* 0x000fd00000000f00 */
[----:B-12---:R-:W-:Y:S05]  /*0b90*/  WARPSYNC.COLLECTIVE R17, `(.L_x_2198) ;  /* 0x0000000011087348 */ /* 0x006fea0003c00000 */
[----:B------:R0:W3:Y:S02]  /*0ba0*/  SHFL.BFLY P2, R18, R20, R19, R22 ;  /* 0x0c00001314127389 */ /* 0x0000e40000040016 */
[----:B0123--:R-:W-:Y:S01]  /*0bb0*/  ENDCOLLECTIVE ;  /* 0x000000000000791b */ /* 0x00ffe20003800000 */
.L_x_2198:
[----:B------:R-:W-:Y:S01]  /*0bc0*/  HFMA2.MMA R19, -RZ, RZ, 0, 1.1920928955078125e-07 ;  /* 0x00000002ff137435 */ /* 0x000fe200000001ff */
[----:B------:R-:W-:-:S05]  /*0bd0*/  MOV R11, R18 ;  /* 0x00000012000b7202 */ /* 0x000fca0000000f00 */
[----:B------:R-:W-:-:S05]  /*0be0*/  FADD.FTZ R11, R10, R11 ;  /* 0x0000000b0a0b7221 */ /* 0x000fca0000010000 */
[----:B------:R-:W-:-:S07]  /*0bf0*/  MOV R20, R11 ;  /* 0x0000000b00147202 */ /* 0x000fce0000000f00 */
[----:B------:R-:W-:Y:S05]  /*0c00*/  WARPSYNC.COLLECTIVE R17, `(.L_x_2199) ;  /* 0x0000000011087348 */ /* 0x000fea0003c00000 */
[----:B------:R0:W1:Y:S02]  /*0c10*/  SHFL.BFLY P2, R18, R20, R19, R22 ;  /* 0x0c00001314127389 */ /* 0x0000640000040016 */
[----:B01----:R-:W-:Y:S01]  /*0c20*/  ENDCOLLECTIVE ;  /* 0x000000000000791b */ /* 0x003fe20003800000 */
.L_x_2199:
[----:B------:R-:W-:Y:S01]  /*0c30*/  HFMA2.MMA R19, -RZ, RZ, 0, 2.384185791015625e-07 ;  /* 0x00000004ff137435 */ /* 0x000fe200000001ff */
[----:B------:R-:W-:-:S04]  /*0c40*/  IMAD.MOV.U32 R12, RZ, RZ, R18 ;  /* 0x000000ffff0c7224 */ /* 0x000fc800078e0012 */
[----:B------:R-:W-:-:S05]  /*0c50*/  FADD.FTZ R12, R11, R12 ;  /* 0x0000000c0b0c7221 */ /* 0x000fca0000010000 */
[----:B------:R-:W-:-:S07]  /*0c60*/  MOV R20, R12 ;  /* 0x0000000c00147202 */ /* 0x000fce0000000f00 */
[----:B------:R-:W-:Y:S05]  /*0c70*/  WARPSYNC.COLLECTIVE R17, `(.L_x_2200) ;  /* 0x0000000011087348 */ /* 0x000fea0003c00000 */
[----:B------:R0:W1:Y:S02]  /*0c80*/  SHFL.BFLY P2, R18, R20, R19, R22 ;  /* 0x0c00001314127389 */ /* 0x0000640000040016 */
[----:B01----:R-:W-:Y:S01]  /*0c90*/  ENDCOLLECTIVE ;  /* 0x000000000000791b */ /* 0x003fe20003800000 */
.L_x_2200:
[----:B------:R-:W-:Y:S01]  /*0ca0*/  IMAD.MOV.U32 R19, RZ, RZ, 0x8 ;  /* 0x00000008ff137424 */ /* 0x000fe200078e00ff */
[----:B------:R-:W-:-:S05]  /*0cb0*/  MOV R13, R18 ;  /* 0x00000012000d7202 */ /* 0x000fca0000000f00 */
[----:B------:R-:W-:-:S05]  /*0cc0*/  FADD.FTZ R13, R12, R13 ;  /* 0x0000000d0c0d7221 */ /* 0x000fca0000010000 */
[----:B------:R-:W-:-:S07]  /*0cd0*/  MOV R20, R13 ;  /* 0x0000000d00147202 */ /* 0x000fce0000000f00 */
[----:B------:R-:W-:Y:S05]  /*0ce0*/  WARPSYNC.COLLECTIVE R17, `(.L_x_2201) ;  /* 0x0000000011087348 */ /* 0x000fea0003c00000 */
[----:B------:R0:W1:Y:S02]  /*0cf0*/  SHFL.BFLY P2, R18, R20, R19, R22 ;  /* 0x0c00001314127389 */ /* 0x0000640000040016 */
[----:B01----:R-:W-:Y:S01]  /*0d00*/  ENDCOLLECTIVE ;  /* 0x000000000000791b */ /* 0x003fe20003800000 */
.L_x_2201:
[----:B------:R-:W-:Y:S01]  /*0d10*/  HFMA2.MMA R19, -RZ, RZ, 0, 9.5367431640625e-07 ;  /* 0x00000010ff137435 */ /* 0x000fe200000001ff */
[----:B------:R-:W-:-:S05]  /*0d20*/  MOV R10, R18 ;  /* 0x00000012000a7202 */ /* 0x000fca0000000f00 */
[----:B------:R-:W-:-:S05]  /*0d30*/  FADD.FTZ R10, R13, R10 ;  /* 0x0000000a0d0a7221 */ /* 0x000fca0000010000 */
[----:B------:R-:W-:-:S07]  /*0d40*/  MOV R20, R10 ;  /* 0x0000000a00147202 */ /* 0x000fce0000000f00 */
[----:B------:R-:W-:Y:S05]  /*0d50*/  WARPSYNC.COLLECTIVE R17, `(.L_x_2202) ;  /* 0x0000000011087348 */ /* 0x000fea0003c00000 */
[----:B------:R0:W1:Y:S02]  /*0d60*/  SHFL.BFLY P2, R18, R20, R19, R22 ;  /* 0x0c00001314127389 */ /* 0x0000640000040016 */
[----:B01----:R-:W-:Y:S01]  /*0d70*/  ENDCOLLECTIVE ;  /* 0x000000000000791b */ /* 0x003fe20003800000 */
.L_x_2202:
[----:B------:R-:W-:Y:S01]  /*0d80*/  HFMA2.MMA R19, -RZ, RZ, 0, 5.9604644775390625e-08 ;  /* 0x00000001ff137435 */ /* 0x000fe200000001ff */
[----:B------:R-:W-:Y:S01]  /*0d90*/  IMAD.MOV.U32 R20, RZ, RZ, R9 ;  /* 0x000000ffff147224 */ /* 0x000fe200078e0009 */
[----:B------:R-:W-:-:S09]  /*0da0*/  MOV R11, R18 ;  /* 0x00000012000b7202 */ /* 0x000fd20000000f00 */
[----:B------:R-:W-:Y:S05]  /*0db0*/  WARPSYNC.COLLECTIVE R17, `(.L_x_2203) ;  /* 0x0000000011087348 */ /* 0x000fea0003c00000 */
[----:B------:R0:W1:Y:S02]  /*0dc0*/  SHFL.BFLY P2, R18, R20, R19, R22 ;  /* 0x0c00001314127389 */ /* 0x0000640000040016 */
[----:B01----:R-:W-:Y:S01]  /*0dd0*/  ENDCOLLECTIVE ;  /* 0x000000000000791b */ /* 0x003fe20003800000 */
.L_x_2203:
[----:B------:R-:W-:Y:S01]  /*0de0*/  HFMA2.MMA R19, -RZ, RZ, 0, 1.1920928955078125e-07 ;  /* 0x00000002ff137435 */ /* 0x000fe200000001ff */
[----:B------:R-:W-:-:S05]  /*0df0*/  MOV R12, R18 ;  /* 0x00000012000c7202 */ /* 0x000fca0000000f00 */
[----:B------:R-:W-:-:S05]  /*0e00*/  FADD.FTZ R14, R9, R12 ;  /* 0x0000000c090e7221 */ /* 0x000fca0000010000 */
[----:B------:R-:W-:-:S07]  /*0e10*/  MOV R20, R14 ;  /* 0x0000000e00147202 */ /* 0x000fce0000000f00 */
[----:B------:R-:W-:Y:S05]  /*0e20*/  WARPSYNC.COLLECTIVE R17, `(.L_x_2204) ;  /* 0x0000000011087348 */ /* 0x000fea0003c00000 */
[----:B------:R0:W1:Y:S02]  /*0e30*/  SHFL.BFLY P2, R18, R20, R19, R22 ;  /* 0x0c00001314127389 */ /* 0x0000640000040016 */
[----:B01----:R-:W-:Y:S01]  /*0e40*/  ENDCOLLECTIVE ;  /* 0x000000000000791b */ /* 0x003fe20003800000 */
.L_x_2204:
[----:B------:R-:W-:Y:S01]  /*0e50*/  HFMA2.MMA R19, -RZ, RZ, 0, 2.384185791015625e-07 ;  /* 0x00000004ff137435 */ /* 0x000fe200000001ff */
[----:B------:R-:W-:-:S04]  /*0e60*/  IMAD.MOV.U32 R13, RZ, RZ, R18 ;  /* 0x000000ffff0d7224 */ /* 0x000fc800078e0012 */
[----:B------:R-:W-:-:S05]  /*0e70*/  FADD.FTZ R15, R14, R13 ;  /* 0x0000000d0e0f7221 */ /* 0x000fca0000010000 */
[----:B------:R-:W-:-:S07]  /*0e80*/  MOV R20, R15 ;  /* 0x0000000f00147202 */ /* 0x000fce0000000f00 */
[----:B------:R-:W-:Y:S05]  /*0e90*/  WARPSYNC.COLLECTIVE R17, `(.L_x_2205) ;  /* 0x0000000011087348 */ /* 0x000fea0003c00000 */
[----:B------:R0:W1:Y:S02]  /*0ea0*/  SHFL.BFLY P2, R18, R20, R19, R22 ;  /* 0x0c00001314127389 */ /* 0x0000640000040016 */
[----:B01----:R-:W-:Y:S01]  /*0eb0*/  ENDCOLLECTIVE ;  /* 0x000000000000791b */ /* 0x003fe20003800000 */
.L_x_2205:
[----:B------:R-:W-:Y:S01]  /*0ec0*/  IMAD.MOV.U32 R19, RZ, RZ, 0x8 ;  /* 0x00000008ff137424 */ /* 0x000fe200078e00ff */
[----:B------:R-:W-:-:S05]  /*0ed0*/  MOV R16, R18 ;  /* 0x0000001200107202 */ /* 0x000fca0000000f00 */
[----:B------:R-:W-:-:S05]  /*0ee0*/  FADD.FTZ R16, R15, R16 ;  /* 0x000000100f107221 */ /* 0x000fca0000010000 */
[----:B------:R-:W-:-:S07]  /*0ef0*/  MOV R20, R16 ;  /* 0x0000001000147202 */ /* 0x000fce0000000f00 */
[----:B------:R-:W-:Y:S05]  /*0f00*/  WARPSYNC.COLLECTIVE R17, `(.L_x_2206) ;  /* 0x0000000011087348 */ /* 0x000fea0003c00000 */
[----:B------:R0:W1:Y:S02]  /*0f10*/  SHFL.BFLY P2, R18, R20, R19, R22 ;  /* 0x0c00001314127389 */ /* 0x0000640000040016 */
[----:B01----:R-:W-:Y:S01]  /*0f20*/  ENDCOLLECTIVE ;  /* 0x000000000000791b */ /* 0x003fe20003800000 */
.L_x_2206:
[----:B------:R-:W-:Y:S01]  /*0f30*/  HFMA2.MMA R19, -RZ, RZ, 0, 9.5367431640625e-07 ;  /* 0x00000010ff137435 */ /* 0x000fe200000001ff */
[----:B------:R-:W-:-:S05]  /*0f40*/  MOV R9, R18 ;  /* 0x0000001200097202 */ /* 0x000fca0000000f00 */
[----:B------:R-:W-:-:S05]  /*0f50*/  FADD.FTZ R9, R16, R9 ;  /* 0x0000000910097221 */ /* 0x000fca0000010000 */
[----:B------:R-:W-:-:S07]  /*0f60*/  MOV R20, R9 ;  /* 0x0000000900147202 */ /* 0x000fce0000000f00 */
[----:B------:R-:W-:Y:S05]  /*0f70*/  WARPSYNC.COLLECTIVE R17, `(.L_x_2207) ;  /* 0x0000000011087348 */ /* 0x000fea0003c00000 */
[----:B------:R0:W1:Y:S02]  /*0f80*/  SHFL.BFLY P2, R18, R20, R19, R22 ;  /* 0x0c00001314127389 */ /* 0x0000640000040016 */
[----:B01----:R-:W-:Y:S01]  /*0f90*/  ENDCOLLECTIVE ;  /* 0x000000000000791b */ /* 0x003fe20003800000 */
.L_x_2207:
[----:B------:R-:W-:Y:S01]  /*0fa0*/  MOV R14, R18 ;  /* 0x00000012000e7202 */ /* 0x000fe20000000f00 */
[----:B------:R-:W-:Y:S06]  /*0fb0*/  BRA `(.L_x_2208) ;  /* 0xfffffff800907947 */ /* 0x000fec000383ffff */
.L_x_2209:
        /* <DEDUP_REMOVED lines=12> */
.L_x_3017:


//--------------------- .text._ZN10layer_norm40ln_parallel_residual_bwd_finalize_kernelINS_22Kernel_traits_finalizeILj2048Ef6__halffS2_fjLb0ELj1024ELj4ENS_18Kernel_traits_baseILj2048EfS2_fS2_fjLj1024EEEEELb1EEEvNS_9BwdParamsE --------------------------
	.section	.text._ZN10layer_norm40ln_parallel_residual_bwd_finalize_kernelINS_22Kernel_traits_finalizeILj2048Ef6__halffS2_fjLb0ELj1024ELj4ENS_18Kernel_traits_baseILj2048EfS2_fS2_fjLj1024EEEEELb1EEEvNS_9BwdParamsE,"ax",@progbits
	.align	128
        .global         _ZN10layer_norm40ln_parallel_residual_bwd_finalize_kernelINS_22Kernel_traits_finalizeILj2048Ef6__halffS2_fjLb0ELj1024ELj4ENS_18Kernel_traits_baseILj2048EfS2_fS2_fjLj1024EEEEELb1EEEvNS_9BwdParamsE
        .type           _ZN10layer_norm40ln_parallel_residual_bwd_finalize_kernelINS_22Kernel_traits_finalizeILj2048Ef6__halffS2_fjLb0ELj1024ELj4ENS_18Kernel_traits_baseILj2048EfS2_fS2_fjLj1024EEEEELb1EEEvNS_9BwdParamsE,@function
        .size           _ZN10layer_norm40ln_parallel_residual_bwd_finalize_kernelINS_22Kernel_traits_finalizeILj2048Ef6__halffS2_fjLb0ELj1024ELj4ENS_18Kernel_traits_baseILj2048EfS2_fS2_fjLj1024EEEEELb1EEEvNS_9BwdParamsE,(.L_x_3018 - _ZN10layer_norm40ln_parallel_residual_bwd_finalize_kernelINS_22Kernel_traits_finalizeILj2048Ef6__halffS2_fjLb0ELj1024ELj4ENS_18Kernel_traits_baseILj2048EfS2_fS2_fjLj1024EEEEELb1EEEvNS_9BwdParamsE)
        .other          _ZN10layer_norm40ln_parallel_residual_bwd_finalize_kernelINS_22Kernel_traits_finalizeILj2048Ef6__halffS2_fjLb0ELj1024ELj4ENS_18Kernel_traits_baseILj2048EfS2_fS2_fjLj1024EEEEELb1EEEvNS_9BwdParamsE,@"STO_CUDA_ENTRY STV_DEFAULT"
_ZN10layer_norm40ln_parallel_residual_bwd_finalize_kernelINS_22Kernel_traits_finalizeILj2048Ef6__halffS2_fjLb0ELj1024ELj4ENS_18Kernel_traits_baseILj2048EfS2_fS2_fjLj1024EEEEELb1EEEvNS_9BwdParamsE:
.text._ZN10layer_norm40ln_parallel_residual_bwd_finalize_kernelINS_22Kernel_traits_finalizeILj2048Ef6__halffS2_fjLb0ELj1024ELj4ENS_18Kernel_traits_baseILj2048EfS2_fS2_fjLj1024EEEEELb1EEEvNS_9BwdParamsE:
        /* <DEDUP_REMOVED lines=23> */
.L_x_2221:
        /* <DEDUP_REMOVED lines=41> */
.L_x_2214:
        /* <DEDUP_REMOVED lines=62> */
.L_x_2213:
[----:B------:R-:W-:Y:S05]  /*07e0*/  BSYNC B1 ;  /* 0x0000000000017941 */ /* 0x000fea0003800000 */
.L_x_2212:
        /* <DEDUP_REMOVED lines=39> */
.L_x_2216:
[----:B------:R-:W-:Y:S05]  /*0a60*/  BSYNC B1 ;  /* 0x0000000000017941 */ /* 0x000fea0003800000 */
.L_x_2215:
        /* <DEDUP_REMOVED lines=20> */
.L_x_2211:
[----:B------:R-:W-:Y:S05]  /*0bb0*/  BSYNC B0 ;  /* 0x0000000000007941 */ /* 0x000fea0003800000 */
.L_x_2210:
        /* <DEDUP_REMOVED lines=54> */
.L_x_2242:
        /* <DEDUP_REMOVED lines=10> */
.L_x_2217:
        /* <DEDUP_REMOVED lines=22> */
.L_x_2220:
[----:B------:R-:W-:Y:S05]  /*1120*/  BSYNC B0 ;  /* 0x0000000000007941 */ /* 0x000fea0003800000 */
.L_x_2219:
[C---:B------:R-:W-:Y:S02]  /*1130*/  ISETP.GT.U32.AND P1, PT, R4.reuse, -0x801, PT ;  /* 0xfffff7ff0400780c */ /* 0x040fe40003f24070 */
[----:B------:R-:W-:Y:S02]  /*1140*/  IADD3 R4, R4, 0x800, RZ ;  /* 0x0000080004047810 */ /* 0x000fe40007ffe0ff */
[----:B------:R-:W-:-:S09]  /*1150*/  IADD3 R5, R5, 0x400, RZ ;  /* 0x0000040005057810 */ /* 0x000fd20007ffe0ff */
[----:B------:R-:W-:Y:S05]  /*1160*/  @P1 BRA `(.L_x_2221) ;  /* 0xfffffff000001947 */ /* 0x000fea000383ffff */
[----:B------:R-:W-:Y:S05]  /*1170*/  EXIT ;  /* 0x000000000000794d */ /* 0x000fea0003800000 */
.L_x_2218:
[----:B------:R-:W-:Y:S01]  /*1180*/  HFMA2.MMA R13, -RZ, RZ, 0, 5.9604644775390625e-08 ;  /* 0x00000001ff0d7435 */ /* 0x000fe200000001ff */
[----:B0-----:R-:W-:Y:S02]  /*1190*/  MOV R26, R9 ;  /* 0x00000009001a7202 */ /* 0x001fe40000000f00 */
[----:B------:R-:W-:Y:S02]  /*11a0*/  MOV R12, 0x1f ;  /* 0x0000001f000c7802 */ /* 0x000fe40000000f00 */
[----:B------:R-:W-:-:S07]  /*11b0*/  MOV R11, 0xffffffff ;  /* 0xffffffff000b7802 */ /* 0x000fce0000000f00 */
[----:B-1234-:R-:W-:Y:S05]  /*11c0*/  WARPSYNC.COLLECTIVE R11, `(.L_x_2222) ;  /* 0x000000000b087348 */ /* 0x01efea0003c00000 */
[----:B------:R0:W0:Y:S02]  /*11d0*/  SHFL.BFLY P2, R16, R26, R13, R12 ;  /* 0x0c00000d1a107389 */ /* 0x000024000004000c */
[----:B01234-:R-:W-:Y:S01]  /*11e0*/  ENDCOLLECTIVE ;  /* 0x000000000000791b */ /* 0x01ffe20003800000 */
.L_x_2222:
[----:B------:R-:W-:Y:S01]  /*11f0*/  HFMA2.MMA R13, -RZ, RZ, 0, 1.1920928955078125e-07 ;  /* 0x00000002ff0d7435 */ /* 0x000fe200000001ff */
[----:B------:R-:W-:-:S05]  /*1200*/  FADD.FTZ R10, R9, R16 ;  /* 0x00000010090a7221 */ /* 0x000fca0000010000 */
[----:B------:R-:W-:-:S07]  /*1210*/  MOV R26, R10 ;  /* 0x0000000a001a7202 */ /* 0x000fce0000000f00 */
[----:B------:R-:W-:Y:S05]  /*1220*/  WARPSYNC.COLLECTIVE R11, `(.L_x_2223) ;  /* 0x000000000b087348 */ /* 0x000fea0003c00000 */
[----:B------:R0:W1:Y:S02]  /*1230*/  SHFL.BFLY P2, R16, R26, R13, R12 ;  /* 0x0c00000d1a107389 */ /* 0x000064000004000c */
[----:B01----:R-:W-:Y:S01]  /*1240*/  ENDCOLLECTIVE ;  /* 0x000000000000791b */ /* 0x003fe20003800000 */
.L_x_2223:
[----:B------:R-:W-:Y:S01]  /*1250*/  HFMA2.MMA R13, -RZ, RZ, 0, 2.384185791015625e-07 ;  /* 0x00000004ff0d7435 */ /* 0x000fe200000001ff */
[----:B------:R-:W-:-:S05]  /*1260*/  FADD.FTZ R9, R10, R16 ;  /* 0x000000100a097221 */ /* 0x000fca0000010000 */
[----:B------:R-:W-:-:S07]  /*1270*/  MOV R26, R9 ;  /* 0x00000009001a7202 */ /* 0x000fce0000000f00 */
[----:B------:R-:W-:Y:S05]  /*1280*/  WARPSYNC.COLLECTIVE R11, `(.L_x_2224) ;  /* 0x000000000b087348 */ /* 0x000fea0003c00000 */
[----:B------:R0:W1:Y:S02]  /*1290*/  SHFL.BFLY P2, R16, R26, R13, R12 ;  /* 0x0c00000d1a107389 */ /* 0x000064000004000c */
[----:B01----:R-:W-:Y:S01]  /*12a0*/  ENDCOLLECTIVE ;  /* 0x000000000000791b */ /* 0x003fe20003800000 */
.L_x_2224:
[----:B------:R-:W-:Y:S01]  /*12b0*/  HFMA2.MMA R13, -RZ, RZ, 0, 4.76837158203125e-07 ;  /* 0x00000008ff0d7435 */ /* 0x000fe200000001ff */
[----:B------:R-:W-:-:S05]  /*12c0*/  FADD.FTZ R18, R9, R16 ;  /* 0x0000001009127221 */ /* 0x000fca0000010000 */
[----:B------:R-:W-:-:S07]  /*12d0*/  MOV R26, R18 ;  /* 0x00000012001a7202 */ /* 0x000fce0000000f00 */
[----:B------:R-:W-:Y:S05]  /*12e0*/  WARPSYNC.COLLECTIVE R11, `(.L_x_2225) ;  /* 0x000000000b087348 */ /* 0x000fea0003c00000 */
[----:B------:R0:W1:Y:S02]  /*12f0*/  SHFL.BFLY P2, R16, R26, R13, R12 ;  /* 0x0c00000d1a107389 */ /* 0x000064000004000c */
[----:B01----:R-:W-:Y:S01]  /*1300*/  ENDCOLLECTIVE ;  /* 0x000000000000791b */ /* 0x003fe20003800000 */
.L_x_2225:
[----:B------:R-:W-:Y:S01]  /*1310*/  HFMA2.MMA R13, -RZ, RZ, 0, 9.5367431640625e-07 ;  /* 0x00000010ff0d7435 */ /* 0x000fe200000001ff */
[----:B------:R-:W-:-:S05]  /*1320*/  FADD.FTZ R10, R18, R16 ;  /* 0x00000010120a7221 */ /* 0x000fca0000010000 */
[----:B------:R-:W-:-:S07]  /*1330*/  MOV R26, R10 ;  /* 0x0000000a001a7202 */ /* 0x000fce0000000f00 */
[----:B------:R-:W-:Y:S05]  /*1340*/  WARPSYNC.COLLECTIVE R11, `(.L_x_2226) ;  /* 0x000000000b087348 */ /* 0x000fea0003c00000 */
[----:B------:R0:W1:Y:S02]  /*1350*/  SHFL.BFLY P2, R16, R26, R13, R12 ;  /* 0x0c00000d1a107389 */ /* 0x000064000004000c */
[----:B01----:R-:W-:Y:S01]  /*1360*/  ENDCOLLECTIVE ;  /* 0x000000000000791b */ /* 0x003fe20003800000 */
.L_x_2226:
[----:B------:R-:W-:Y:S01]  /*1370*/  HFMA2.MMA R13, -RZ, RZ, 0, 5.9604644775390625e-08 ;  /* 0x00000001ff0d7435 */ /* 0x000fe200000001ff */
[----:B------:R-:W-:Y:S02]  /*1380*/  MOV R26, R14 ;  /* 0x0000000e001a7202 */ /* 0x000fe40000000f00 */
[----:B------:R-:W-:-:S08]  /*1390*/  MOV R9, R16 ;  /* 0x0000001000097202 */ /* 0x000fd00000000f00 */
[----:B------:R-:W-:Y:S05]  /*13a0*/  WARPSYNC.COLLECTIVE R11, `(.L_x_2227) ;  /* 0x000000000b087348 */ /* 0x000fea0003c00000 */
[----:B------:R0:W1:Y:S02]  /*13b0*/  SHFL.BFLY P2, R16, R26, R13, R12 ;  /* 0x0c00000d1a107389 */ /* 0x000064000004000c */
[----:B01----:R-:W-:Y:S01]  /*13c0*/  ENDCOLLECTIVE ;  /* 0x000000000000791b */ /* 0x003fe20003800000 */
.L_x_2227:
[----:B------:R-:W-:Y:S01]  /*13d0*/  HFMA2.MMA R13, -RZ, RZ, 0, 1.1920928955078125e-07 ;  /* 0x00000002ff0d7435 */ /* 0x000fe200000001ff */
[----:B------:R-:W-:-:S05]  /*13e0*/  MOV R15, R16 ;  /* 0x00000010000f7202 */ /* 0x000fca0000000f00 */
[----:B------:R-:W-:-:S05]  /*13f0*/  FADD.FTZ R15, R14, R15 ;  /* 0x0000000f0e0f7221 */ /* 0x000fca0000010000 */
[----:B------:R-:W-:-:S07]  /*1400*/  MOV R26, R15 ;  /* 0x0000000f001a7202 */ /* 0x000fce0000000f00 */
[----:B------:R-:W-:Y:S05]  /*1410*/  WARPSYNC.COLLECTIVE R11, `(.L_x_2228) ;  /* 0x000000000b087348 */ /* 0x000fea0003c00000 */
[----:B------:R0:W1:Y:S02]  /*1420*/  SHFL.BFLY P2, R16, R26, R13, R12 ;  /* 0x0c00000d1a107389 */ /* 0x000064000004000c */
[----:B01----:R-:W-:Y:S01]  /*1430*/  ENDCOLLECTIVE ;  /* 0x000000000000791b */ /* 0x003fe20003800000 */
.L_x_2228:
[----:B------:R-:W-:Y:S01]  /*1440*/  HFMA2.MMA R13, -RZ, RZ, 0, 2.384185791015625e-07 ;  /* 0x00000004ff0d7435 */ /* 0x000fe200000001ff */
[----:B------:R-:W-:-:S05]  /*1450*/  MOV R18, R16 ;  /* 0x0000001000127202 */ /* 0x000fca0000000f00 */
[----:B------:R-:W-:-:S05]  /*1460*/  FADD.FTZ R14, R15, R18 ;  /* 0x000000120f0e7221 */ /* 0x000fca0000010000 */
[----:B------:R-:W-:-:S07]  /*1470*/  MOV R26, R14 ;  /* 0x0000000e001a7202 */ /* 0x000fce0000000f00 */
[----:B------:R-:W-:Y:S05]  /*1480*/  WARPSYNC.COLLECTIVE R11, `(.L_x_2229) ;  /* 0x000000000b087348 */ /* 0x000fea0003c00000 */
[----:B------:R0:W1:Y:S02]  /*1490*/  SHFL.BFLY P2, R16, R26, R13, R12 ;  /* 0x0c00000d1a107389 */ /* 0x000064000004000c */
[----:B01----:R-:W-:Y:S01]  /*14a0*/  ENDCOLLECTIVE ;  /* 0x000000000000791b */ /* 0x003fe20003800000 */
.L_x_2229:
[----:B------:R-:W-:Y:S01]  /*14b0*/  HFMA2.MMA R13, -RZ, RZ, 0, 4.76837158203125e-07 ;  /* 0x00000008ff0d7435 */ /* 0x000fe200000001ff */
[----:B------:R-:W-:-:S05]  /*14c0*/  MOV R17, R16 ;  /* 0x0000001000117202 */ /* 0x000fca0000000f00 */
[----:B------:R-:W-:-:S05]  /*14d0*/  FADD.FTZ R19, R14, R17 ;  /* 0x000000110e137221 */ /* 0x000fca0000010000 */
[----:B------:R-:W-:-:S07]  /*14e0*/  MOV R26, R19 ;  /* 0x00000013001a7202 */ /* 0x000fce0000000f00 */
[----:B------:R-:W-:Y:S05]  /*14f0*/  WARPSYNC.COLLECTIVE R11, `(.L_x_2230) ;  /* 0x000000000b087348 */ /* 0x000fea0003c00000 */
[----:B------:R0:W1:Y:S02]  /*1500*/  SHFL.BFLY P2, R16, R26, R13, R12 ;  /* 0x0c00000d1a107389 */ /* 0x000064000004000c */
[----:B01----:R-:W-:Y:S01]  /*1510*/  ENDCOLLECTIVE ;  /* 0x000000000000791b */ /* 0x003fe20003800000 */
.L_x_2230:
[----:B------:R-:W-:Y:S01]  /*1520*/  HFMA2.MMA R13, -RZ, RZ, 0, 9.5367431640625e-07 ;  /* 0x00000010ff0d7435 */ /* 0x000fe200000001ff */
[----:B------:R-:W-:-:S05]  /*1530*/  MOV R20, R16 ;  /* 0x0000001000147202 */ /* 0x000fca0000000f00 */
[----:B------:R-:W-:-:S05]  /*1540*/  FADD.FTZ R15, R19, R20 ;  /* 0x00000014130f7221 */ /* 0x000fca0000010000 */
[----:B------:R-:W-:-:S07]  /*1550*/  MOV R26, R15 ;  /* 0x0000000f001a7202 */ /* 0x000fce0000000f00 */
[----:B------:R-:W-:Y:S05]  /*1560*/  WARPSYNC.COLLECTIVE R11, `(.L_x_2231) ;  /* 0x000000000b087348 */ /* 0x000fea0003c00000 */
[----:B------:R0:W1:Y:S02]  /*1570*/  SHFL.BFLY P2, R16, R26, R13, R12 ;  /* 0x0c00000d1a107389 */ /* 0x000064000004000c */
[----:B01----:R-:W-:Y:S01]  /*1580*/  ENDCOLLECTIVE ;  /* 0x000000000000791b */ /* 0x003fe20003800000 */
.L_x_2231:
[----:B------:R-:W-:Y:S01]  /*1590*/  HFMA2.MMA R13, -RZ, RZ, 0, 5.9604644775390625e-08 ;  /* 0x00000001ff0d7435 */ /* 0x000fe200000001ff */
[----:B------:R-:W-:Y:S02]  /*15a0*/  MOV R26, R8 ;  /* 0x00000008001a7202 */ /* 0x000fe40000000f00 */
[----:B------:R-:W-:-:S08]  /*15b0*/  MOV R14, R16 ;  /* 0x00000010000e7202 */ /* 0x000fd00000000f00 */
[----:B------:R-:W-:Y:S05]  /*15c0*/  WARPSYNC.COLLECTIVE R11, `(.L_x_2232) ;  /* 0x000000000b087348 */ /* 0x000fea0003c00000 */
[----:B------:R0:W1:Y:S02]  /*15d0*/  SHFL.BFLY P2, R16, R26, R13, R12 ;  /* 0x0c00000d1a107389 */ /* 0x000064000004000c */
[----:B01----:R-:W-:Y:S01]  /*15e0*/  ENDCOLLECTIVE ;  /* 0x000000000000791b */ /* 0x003fe20003800000 */
.L_x_2232:
[----:B------:R-:W-:Y:S01]  /*15f0*/  HFMA2.MMA R13, -RZ, RZ, 0, 1.1920928955078125e-07 ;  /* 0x00000002ff0d7435 */ /* 0x000fe200000001ff */
[----:B------:R-:W-:-:S05]  /*1600*/  MOV R17, R16 ;  /* 0x0000001000117202 */ /* 0x000fca0000000f00 */
[----:B------:R-:W-:-:S05]  /*1610*/  FADD.FTZ R19, R8, R17 ;  /* 0x0000001108137221 */ /* 0x000fca0000010000 */
[----:B------:R-:W-:-:S07]  /*1620*/  MOV R26, R19 ;  /* 0x00000013001a7202 */ /* 0x000fce0000000f00 */
[----:B------:R-:W-:Y:S05]  /*1630*/  WARPSYNC.COLLECTIVE R11, `(.L_x_2233) ;  /* 0x000000000b087348 */ /* 0x000fea0003c00000 */
[----:B------:R0:W1:Y:S02]  /*1640*/  SHFL.BFLY P2, R16, R26, R13, R12 ;  /* 0x0c00000d1a107389 */ /* 0x000064000004000c */
[----:B01----:R-:W-:Y:S01]  /*1650*/  ENDCOLLECTIVE ;  /* 0x000000000000791b */ /* 0x003fe20003800000 */
.L_x_2233:
[----:B------:R-:W-:Y:S01]  /*1660*/  HFMA2.MMA R13, -RZ, RZ, 0, 2.384185791015625e-07 ;  /* 0x00000004ff0d7435 */ /* 0x000fe200000001ff */
[----:B------:R-:W-:-:S05]  /*1670*/  MOV R20, R16 ;  /* 0x0000001000147202 */ /* 0x000fca0000000f00 */
[----:B------:R-:W-:-:S05]  /*1680*/  FADD.FTZ R8, R19, R20 ;  /* 0x0000001413087221 */ /* 0x000fca0000010000 */
[----:B------:R-:W-:-:S07]  /*1690*/  MOV R26, R8 ;  /* 0x00000008001a7202 */ /* 0x000fce0000000f00 */
[----:B------:R-:W-:Y:S05]  /*16a0*/  WARPSYNC.COLLECTIVE R11, `(.L_x_2234) ;  /* 0x000000000b087348 */ /* 0x000fea0003c00000 */
[----:B------:R0:W1:Y:S02]  /*16b0*/  SHFL.BFLY P2, R16, R26, R13, R12 ;  /* 0x0c00000d1a107389 */ /* 0x000064000004000c */
[----:B01----:R-:W-:Y:S01]  /*16c0*/  ENDCOLLECTIVE ;  /* 0x000000000000791b */ /* 0x003fe20003800000 */
.L_x_2234:
[----:B------:R-:W-:Y:S01]  /*16d0*/  HFMA2.MMA R13, -RZ, RZ, 0, 4.76837158203125e-07 ;  /* 0x00000008ff0d7435 */ /* 0x000fe200000001ff */
[----:B------:R-:W-:-:S05]  /*16e0*/  MOV R21, R16 ;  /* 0x0000001000157202 */ /* 0x000fca0000000f00 */
[----:B------:R-:W-:-:S05]  /*16f0*/  FADD.FTZ R21, R8, R21 ;  /* 0x0000001508157221 */ /* 0x000fca0000010000 */
[----:B------:R-:W-:-:S07]  /*1700*/  MOV R26, R21 ;  /* 0x00000015001a7202 */ /* 0x000fce0000000f00 */
[----:B------:R-:W-:Y:S05]  /*1710*/  WARPSYNC.COLLECTIVE R11, `(.L_x_2235) ;  /* 0x000000000b087348 */ /* 0x000fea0003c00000 */
[----:B------:R0:W1:Y:S02]  /*1720*/  SHFL.BFLY P2, R16, R26, R13, R12 ;  /* 0x0c00000d1a107389 */ /* 0x000064000004000c */
[----:B01----:R-:W-:Y:S01]  /*1730*/  ENDCOLLECTIVE ;  /* 0x000000000000791b */ /* 0x003fe20003800000 */
.L_x_2235:
[----:B------:R-:W-:Y:S01]  /*1740*/  HFMA2.MMA R13, -RZ, RZ, 0, 9.5367431640625e-07 ;  /* 0x00000010ff0d7435 */ /* 0x000fe200000001ff */
[----:B------:R-:W-:-:S05]  /*1750*/  MOV R22, R16 ;  /* 0x0000001000167202 */ /* 0x000fca0000000f00 */
[----:B------:R-:W-:-:S05]  /*1760*/  FADD.FTZ R17, R21, R22 ;  /* 0x0000001615117221 */ /* 0x000fca0000010000 */
[----:B------:R-:W-:-:S07]  /*1770*/  MOV R26, R17 ;  /* 0x00000011001a7202 */ /* 0x000fce0000000f00 */
[----:B------:R-:W-:Y:S05]  /*1780*/  WARPSYNC.COLLECTIVE R11, `(.L_x_2236) ;  /* 0x000000000b087348 */ /* 0x000fea0003c00000 */
[----:B------:R0:W1:Y:S02]  /*1790*/  SHFL.BFLY P2, R16, R26, R13, R12 ;  /* 0x0c00000d1a107389 */ /* 0x000064000004000c */
[----:B01----:R-:W-:Y:S01]  /*17a0*/  ENDCOLLECTIVE ;  /* 0x000000000000791b */ /* 0x003fe20003800000 */
.L_x_2236:
[----:B------:R-:W-:Y:S01]  /*17b0*/  HFMA2.MMA R13, -RZ, RZ, 0, 5.9604644775390625e-08 ;  /* 0x00000001ff0d7435 */ /* 0x000fe200000001ff */
[----:B------:R-:W-:Y:S02]  /*17c0*/  MOV R26, R7 ;  /* 0x00000007001a7202 */ /* 0x000fe40000000f00 */
[----:B------:R-:W-:-:S08]  /*17d0*/  MOV R8, R16 ;  /* 0x0000001000087202 */ /* 0x000fd00000000f00 */
[----:B------:R-:W-:Y:S05]  /*17e0*/  WARPSYNC.COLLECTIVE R11, `(.L_x_2237) ;  /* 0x000000000b087348 */ /* 0x000fea0003c00000 */
[----:B------:R0:W1:Y:S02]  /*17f0*/  SHFL.BFLY P2, R16, R26, R13, R12 ;  /* 0x0c00000d1a107389 */ /* 0x000064000004000c */
[----:B01----:R-:W-:Y:S01]  /*1800*/  ENDCOLLECTIVE ;  /* 0x000000000000791b */ /* 0x003fe20003800000 */
.L_x_2237:
[----:B------:R-:W-:Y:S01]  /*1810*/  HFMA2.MMA R13, -RZ, RZ, 0, 1.1920928955078125e-07 ;  /* 0x00000002ff0d7435 */ /* 0x000fe200000001ff */
[----:B------:R-:W-:-:S05]  /*1820*/  MOV R18, R16 ;  /* 0x0000001000127202 */ /* 0x000fca0000000f00 */
[----:B------:R-:W-:-:S05]  /*1830*/  FADD.FTZ R22, R7, R18 ;  /* 0x0000001207167221 */ /* 0x000fca0000010000 */
[----:B------:R-:W-:-:S07]  /*1840*/  MOV R26, R22 ;  /* 0x00000016001a7202 */ /* 0x000fce0000000f00 */
[----:B------:R-:W-:Y:S05]  /*1850*/  WARPSYNC.COLLECTIVE R11, `(.L_x_2238) ;  /* 0x000000000b087348 */ /* 0x000fea0003c00000 */
[----:B------:R0:W1:Y:S02]  /*1860*/  SHFL.BFLY P2, R16, R26, R13, R12 ;  /* 0x0c00000d1a107389 */ /* 0x000064000004000c */
[----:B01----:R-:W-:Y:S01]  /*1870*/  ENDCOLLECTIVE ;  /* 0x000000000000791b */ /* 0x003fe20003800000 */
.L_x_2238:
[----:B------:R-:W-:Y:S01]  /*1880*/  HFMA2.MMA R13, -RZ, RZ, 0, 2.384185791015625e-07 ;  /* 0x00000004ff0d7435 */ /* 0x000fe200000001ff */
[----:B------:R-:W-:-:S05]  /*1890*/  MOV R21, R16 ;  /* 0x0000001000157202 */ /* 0x000fca0000000f00 */
[----:B------:R-:W-:-:S05]  /*18a0*/  FADD.FTZ R7, R22, R21 ;  /* 0x0000001516077221 */ /* 0x000fca0000010000 */
[----:B------:R-:W-:-:S07]  /*18b0*/  MOV R26, R7 ;  /* 0x00000007001a7202 */ /* 0x000fce0000000f00 */
[----:B------:R-:W-:Y:S05]  /*18c0*/  WARPSYNC.COLLECTIVE R11, `(.L_x_2239) ;  /* 0x000000000b087348 */ /* 0x000fea0003c00000 */
[----:B------:R0:W1:Y:S02]  /*18d0*/  SHFL.BFLY P2, R16, R26, R13, R12 ;  /* 0x0c00000d1a107389 */ /* 0x000064000004000c */
[----:B01----:R-:W-:Y:S01]  /*18e0*/  ENDCOLLECTIVE ;  /* 0x000000000000791b */ /* 0x003fe20003800000 */
.L_x_2239:
[----:B------:R-:W-:Y:S01]  /*18f0*/  HFMA2.MMA R13, -RZ, RZ, 0, 4.76837158203125e-07 ;  /* 0x00000008ff0d7435 */ /* 0x000fe200000001ff */
[----:B------:R-:W-:-:S05]  /*1900*/  MOV R20, R16 ;  /* 0x0000001000147202 */ /* 0x000fca0000000f00 */
[----:B------:R-:W-:-:S05]  /*1910*/  FADD.FTZ R23, R7, R20 ;  /* 0x0000001407177221 */ /* 0x000fca0000010000 */
[----:B------:R-:W-:-:S07]  /*1920*/  MOV R26, R23 ;  /* 0x00000017001a7202 */ /* 0x000fce0000000f00 */
[----:B------:R-:W-:Y:S05]  /*1930*/  WARPSYNC.COLLECTIVE R11, `(.L_x_2240) ;  /* 0x000000000b087348 */ /* 0x000fea0003c00000 */
[----:B------:R0:W1:Y:S02]  /*1940*/  SHFL.BFLY P2, R16, R26, R13, R12 ;  /* 0x0c00000d1a107389 */ /* 0x000064000004000c */
[----:B01----:R-:W-:Y:S01]  /*1950*/  ENDCOLLECTIVE ;  /* 0x000000000000791b */ /* 0x003fe20003800000 */
.L_x_2240:
[----:B------:R-:W-:Y:S01]  /*1960*/  HFMA2.MMA R13, -RZ, RZ, 0, 9.5367431640625e-07 ;  /* 0x00000010ff0d7435 */ /* 0x000fe200000001ff */
[----:B------:R-:W-:-:S05]  /*1970*/  MOV R24, R16 ;  /* 0x0000001000187202 */ /* 0x000fca0000000f00 */
[----:B------:R-:W-:-:S05]  /*1980*/  FADD.FTZ R24, R23, R24 ;  /* 0x0000001817187221 */ /* 0x000fca0000010000 */
[----:B------:R-:W-:-:S07]  /*1990*/  MOV R26, R24 ;  /* 0x00000018001a7202 */ /* 0x000fce0000000f00 */
[----:B------:R-:W-:Y:S05]  /*19a0*/  WARPSYNC.COLLECTIVE R11, `(.L_x_2241) ;  /* 0x000000000b087348 */ /* 0x000fea0003c00000 */
[----:B------:R0:W1:Y:S02]  /*19b0*/  SHFL.BFLY P2, R16, R26, R13, R12 ;  /* 0x0c00000d1a107389 */ /* 0x000064000004000c */
[----:B01----:R-:W-:Y:S01]  /*19c0*/  ENDCOLLECTIVE ;  /* 0x000000000000791b */ /* 0x003fe20003800000 */
.L_x_2241:
[----:B------:R-:W-:Y:S05]  /*19d0*/  BRA `(.L_x_2242) ;  /* 0xfffffff400507947 */ /* 0x000fea000383ffff */
.L_x_2243:
        /* <DEDUP_REMOVED lines=10> */
.L_x_3018:


//--------------------- .text._ZN10layer_norm31ln_parallel_residual_bwd_kernelINS_13Kernel_traitsIf6__halffS2_fjLj2048ELj1ELj1ELj4ELj16ENS_18Kernel_traits_baseILj2048EfS2_fS2_fjLj128EEEEELb1ELb1ELb1EEEvNS_9BwdParamsE --------------------------
	.section	.text._ZN10layer_norm31ln_parallel_residual_bwd_kernelINS_13Kernel_traitsIf6__halffS2_fjLj2048ELj1ELj1ELj4ELj16ENS_18Kernel_traits_baseILj2048EfS2_fS2_fjLj128EEEEELb1ELb1ELb1EEEvNS_9BwdParamsE,"ax",@progbits
	.align	128
        .global         _ZN10layer_norm31ln_parallel_residual_bwd_kernelINS_13Kernel_traitsIf6__halffS2_fjLj2048ELj1ELj1ELj4ELj16ENS_18Kernel_traits_baseILj2048EfS2_fS2_fjLj128EEEEELb1ELb1ELb1EEEvNS_9BwdParamsE
        .type           _ZN10layer_norm31ln_parallel_residual_bwd_kernelINS_13Kernel_traitsIf6__halffS2_fjLj2048ELj1ELj1ELj4ELj16ENS_18Kernel_traits_baseILj2048EfS2_fS2_fjLj128EEEEELb1ELb1ELb1EEEvNS_9BwdParamsE,@function
        .size           _ZN10layer_norm31ln_parallel_residual_bwd_kernelINS_13Kernel_traitsIf6__halffS2_fjLj2048ELj1ELj1ELj4ELj16ENS_18Kernel_traits_baseILj2048EfS2_fS2_fjLj128EEEEELb1ELb1ELb1EEEvNS_9BwdParamsE,(.L_x_3019 - _ZN10layer_norm31ln_parallel_residual_bwd_kernelINS_13Kernel_traitsIf6__halffS2_fjLj2048ELj1ELj1ELj4ELj16ENS_18Kernel_traits_baseILj2048EfS2_fS2_fjLj128EEEEELb1ELb1ELb1EEEvNS_9BwdParamsE)
        .other          _ZN10layer_norm31ln_parallel_residual_bwd_kernelINS_13Kernel_traitsIf6__halffS2_fjLj2048ELj1ELj1ELj4ELj16ENS_18Kernel_traits_baseILj2048EfS2_fS2_fjLj128EEEEELb1ELb1ELb1EEEvNS_9BwdParamsE,@"STO_CUDA_ENTRY STV_DEFAULT"
_ZN10layer_norm31ln_parallel_residual_bwd_kernelINS_13Kernel_traitsIf6__halffS2_fjLj2048ELj1ELj1ELj4ELj16ENS_18Kernel_traits_baseILj2048EfS2_fS2_fjLj128EEEEELb1ELb1ELb1EEEvNS_9BwdParamsE:
.text._ZN10layer_norm31ln_parallel_residual_bwd_kernelINS_13Kernel_traitsIf6__halffS2_fjLj2048ELj1ELj1ELj4ELj16ENS_18Kernel_traits_baseILj2048EfS2_fS2_fjLj128EEEEELb1ELb1ELb1EEEvNS_9BwdParamsE:
        /* <DEDUP_REMOVED lines=33> */
.L_x_2244:
        /* <DEDUP_REMOVED lines=33> */
.L_x_2247:
        /* <DEDUP_REMOVED lines=11> */
[----:B------:R-:W0:Y:S04]  /*04d0*/  @P0 LDC.64 R76, c[0x0][0x2c8] ;  /* 0x0000b200ff4c0b82 */ /* 0x000e280000000a00 */
[----:B------:R-:W4:Y:S01]  /*04e0*/  LDG.E.128 R48, desc[UR4][R74.64] ;  /* 0x000000044a307981 */ /* 0x000f22000c1e1d00 */
[----:B--2---:R-:W-:-:S03]  /*04f0*/  IMAD.WIDE.U32 R52, R114, 0x10, R68 ;  /* 0x0000001072347825 */ /* 0x004fc600078e0044 */
[----:B------:R1:W2:Y:S01]  /*0500*/  LDG.E.128 R56, desc[UR4][R74.64+0x10] ;  /* 0x000010044a387981 */ /* 0x0002a2000c1e1d00 */
[----:B------:R-:W-:Y:S01]  /*0510*/  ISETP.NE.U32.AND P1, PT, RZ, UR12, PT ;  /* 0x0000000cff007c0c */ /* 0x000fe2000bf25070 */
[----:B------:R-:W0:Y:S02]  /*0520*/  @P0 LDC.64 R116, c[0x0][0x2c8] ;  /* 0x0000b200ff740b82 */ /* 0x000e240000000a00 */
[----:B------:R-:W2:Y:S01]  /*0530*/  LDG.E.128 R52, desc[UR4][R52.64] ;  /* 0x0000000434347981 */ /* 0x000ea2000c1e1d00 */
[----:B---3--:R-:W-:Y:S01]  /*0540*/  IMAD.WIDE R118, R112, 0x4, R118 ;  /* 0x0000000470767825 */ /* 0x008fe200078e0276 */
[----:B------:R-:W-:-:S04]  /*0550*/  IADD3 R78, R114, 0x80, RZ ;  /* 0x00000080724e7810 */ /* 0x000fc80007ffe0ff */
[----:B-1----:R-:W1:Y:S01]  /*0560*/  LDC.64 R74, c[0x0][0x240] ;  /* 0x00009000ff4a7b82 */ /* 0x002e620000000a00 */
[----:B------:R0:W3:Y:S01]  /*0570*/  LDG.E R115, desc[UR4][R118.64] ;  /* 0x0000000476737981 */ /* 0x0000e2000c1e1900 */
[----:B------:R-:W-:-:S04]  /*0580*/  IMAD.WIDE.U32 R120, R78, 0x20, R120 ;  /* 0x000000204e787825 */ /* 0x000fc800078e0078 */
[C---:B------:R-:W-:Y:S01]  /*0590*/  IMAD.WIDE.U32 R68, R78.reuse, 0x10, R68 ;  /* 0x000000104e447825 */ /* 0x040fe200078e0044 */
[----:B------:R-:W3:Y:S04]  /*05a0*/  LDG.E.128 R60, desc[UR4][R120.64] ;  /* 0x00000004783c7981 */ /* 0x000ee8000c1e1d00 */
[----:B------:R1:W3:Y:S04]  /*05b0*/  LDG.E.128 R64, desc[UR4][R120.64+0x10] ;  /* 0x0000100478407981 */ /* 0x0002e8000c1e1d00 */
[----:B------:R-:W3:Y:S01]  /*05c0*/  LDG.E.128 R68, desc[UR4][R68.64] ;  /* 0x0000000444447981 */ /* 0x000ee2000c1e1d00 */
[----:B0-----:R-:W-:Y:S01]  /*05d0*/  @P0 IMAD.WIDE.U32 R118, R78, 0x20, R76 ;  /* 0x000000204e760825 */ /* 0x001fe200078e004c */
[----:B------:R-:W-:-:S02]  /*05e0*/  ISETP.NE.AND.EX P1, PT, RZ, UR13, PT, P1 ;  /* 0x0000000dff007c0c */ /* 0x000fc4000bf25310 */
[----:B------:R-:W-:Y:S01]  /*05f0*/  LOP3.LUT P6, RZ, R0, 0xff, RZ, 0xc0, !PT ;  /* 0x000000ff00ff7812 */ /* 0x000fe200078cc0ff */
[C---:B------:R-:W-:Y:S01]  /*0600*/  @P0 IMAD.WIDE.U32 R116, R114.reuse, 0x20, R116 ;  /* 0x0000002072740825 */ /* 0x040fe200078e0074 */
[----:B-----5:R-:W5:Y:S03]  /*0610*/  @P0 LDG.E.128 R28, desc[UR4][R118.64] ;  /* 0x00000004761c0981 */ /* 0x020f66000c1e1d00 */
[--C-:B-1----:R-:W-:Y:S01]  /*0620*/  IMAD.WIDE.U32 R76, R114, 0x8, R74.reuse ;  /* 0x00000008724c7825 */ /* 0x102fe200078e004a */
        /* <DEDUP_REMOVED lines=18> */
[C---:B0-----:R-:W-:Y:S01]  /*0750*/  FADD.FTZ R122, -R144.reuse, R49 ;  /* 0x00000031907a7221 */ /* 0x041fe20000010100 */
[----:B------:R-:W-:Y:S01]  /*0760*/  FADD.FTZ R130, -R144, R50 ;  /* 0x0000003290827221 */ /* 0x000fe20000010100 */
[--C-:B--2---:R-:W-:Y:S02]  /*0770*/  HADD2.F32 R129, -RZ, R52.reuse.H0_H0 ;  /* 0x20000034ff817230 */ /* 0x104fe40000004100 */
[----:B------:R-:W-:Y:S02]  /*0780*/  HADD2.F32 R52, -RZ, R52.H1_H1 ;  /* 0x30000034ff347230 */ /* 0x000fe40000004100 */
[----:B---3--:R-:W-:Y:S01]  /*0790*/  FMUL.FTZ R0, R115, R0 ;  /* 0x0000000073007220 */ /* 0x008fe20000410000 */
[----:B------:R-:W-:Y:S01]  /*07a0*/  FADD.FTZ R97, R129, R97 ;  /* 0x0000006181617221 */ /* 0x000fe20000010000 */
[----:B------:R-:W-:Y:S02]  /*07b0*/  FMUL.FTZ R127, R115, R122 ;  /* 0x0000007a737f7220 */ /* 0x000fe40000410000 */
[-C--:B------:R-:W-:Y:S01]  /*07c0*/  FFMA.FTZ R81, R0, R129.reuse, R81 ;  /* 0x0000008100517223 */ /* 0x080fe20000010051 */
[----:B------:R-:W-:Y:S01]  /*07d0*/  FMUL.FTZ R129, R16, R129 ;  /* 0x0000008110817220 */ /* 0x000fe20000410000 */
[----:B------:R-:W-:-:S02]  /*07e0*/  HADD2.F32 R131, -RZ, R53.H0_H0 ;  /* 0x20000035ff837230 */ /* 0x000fc40000004100 */
[C---:B------:R-:W-:Y:S01]  /*07f0*/  FADD.FTZ R124, -R144.reuse, R51 ;  /* 0x00000033907c7221 */ /* 0x040fe20000010100 */
[--C-:B------:R-:W-:Y:S02]  /*0800*/  HADD2.F32 R126, -RZ, R54.reuse.H0_H0 ;  /* 0x20000036ff7e7230 */ /* 0x100fe40000004100 */
[----:B------:R-:W-:Y:S01]  /*0810*/  FMUL.FTZ R130, R115, R130 ;  /* 0x0000008273827220 */ /* 0x000fe20000410000 */
[----:B------:R-:W-:Y:S02]  /*0820*/  HADD2.F32 R121, -RZ, R54.H1_H1 ;  /* 0x30000036ff797230 */ /* 0x000fe40000004100 */
[----:B------:R-:W-:Y:S01]  /*0830*/  FADD.FTZ R54, -R144, R57 ;  /* 0x0000003990367221 */ /* 0x000fe20000010100 */
[----:B------:R-:W-:Y:S01]  /*0840*/  FADD.FTZ R96, R52, R96 ;  /* 0x0000006034607221 */ /* 0x000fe20000010000 */
[-C--:B------:R-:W-:Y:S01]  /*0850*/  FFMA.FTZ R80, R127, R52.reuse, R80 ;  /* 0x000000347f507223 */ /* 0x080fe20000010050 */
[----:B------:R-:W-:Y:S01]  /*0860*/  FMUL.FTZ R132, R17, R52 ;  /* 0x0000003411847220 */ /* 0x000fe20000410000 */
[----:B------:R-:W-:Y:S01]  /*0870*/  FADD.FTZ R51, RZ, R129 ;  /* 0x00000081ff337221 */ /* 0x000fe20000010000 */
[----:B------:R-:W-:Y:S01]  /*0880*/  FFMA.FTZ R52, R0, R129, RZ ;  /* 0x0000008100347223 */ /* 0x000fe200000100ff */
[----:B------:R-:W-:-:S02]  /*0890*/  HADD2.F32 R53, -RZ, R53.H1_H1 ;  /* 0x30000035ff357230 */ /* 0x000fc40000004100 */
[----:B------:R-:W-:Y:S01]  /*08a0*/  FADD.FTZ R56, -R144, R56 ;  /* 0x0000003890387221 */ /* 0x000fe20000010100 */
        /* <DEDUP_REMOVED lines=8> */
[----:B------:R-:W-:Y:S01]  /*0930*/  FMUL.FTZ R124, R115, R56 ;  /* 0x00000038737c7220 */ /* 0x000fe20000410000 */
[-C--:B------:R-:W-:Y:S01]  /*0940*/  FFMA.FTZ R82, R125, R53.reuse, R82 ;  /* 0x000000357d527223 */ /* 0x080fe20000010052 */
        /* <DEDUP_REMOVED lines=23> */
[C---:B------:R-:W-:Y:S01]  /*0ac0*/  FADD.FTZ R136, -R144.reuse, R62 ;  /* 0x0000003e90887221 */ /* 0x040fe20000010100 */
[----:B------:R-:W-:Y:S01]  /*0ad0*/  FFMA.FTZ R51, R123, R121, R54 ;  /* 0x000000797b337223 */ /* 0x000fe20000010036 */
[C---:B------:R-:W-:Y:S01]  /*0ae0*/  FADD.FTZ R140, -R144.reuse, R65 ;  /* 0x00000041908c7221 */ /* 0x040fe20000010100 */
[----:B------:R-:W-:Y:S01]  /*0af0*/  FADD.FTZ R142, -R144, R66 ;  /* 0x00000042908e7221 */ /* 0x000fe20000010100 */
[----:B------:R-:W-:-:S02]  /*0b00*/  HADD2.F32 R62, -RZ, R68.H0_H0 ;  /* 0x20000044ff3e7230 */ /* 0x000fc40000004100 */
[----:B------:R-:W-:Y:S01]  /*0b10*/  FADD.FTZ R134, -R144, R61 ;  /* 0x0000003d90867221 */ /* 0x000fe20000010100 */
[----:B------:R-:W-:Y:S02]  /*0b20*/  HADD2.F32 R118, -RZ, R68.H1_H1 ;  /* 0x30000044ff767230 */ /* 0x000fe40000004100 */
[----:B------:R-:W-:Y:S01]  /*0b30*/  FMUL.FTZ R66, R115, R60 ;  /* 0x0000003c73427220 */ /* 0x000fe20000410000 */
[--C-:B------:R-:W-:Y:S02]  /*0b40*/  HADD2.F32 R119, -RZ, R69.reuse.H0_H0 ;  /* 0x20000045ff777230 */ /* 0x100fe40000004100 */
[----:B------:R-:W-:Y:S01]  /*0b50*/  FADD.FTZ R53, R52, R117 ;  /* 0x0000007534357221 */ /* 0x000fe20000010000 */
[----:B------:R-:W-:Y:S02]  /*0b60*/  HADD2.F32 R120, -RZ, R69.H1_H1 ;  /* 0x30000045ff787230 */ /* 0x000fe40000004100 */
[--C-:B------:R-:W-:Y:S02]  /*0b70*/  HADD2.F32 R65, -RZ, R70.reuse.H0_H0 ;  /* 0x20000046ff417230 */ /* 0x100fe40000004100 */
[----:B------:R-:W-:-:S02]  /*0b80*/  HADD2.F32 R68, -RZ, R70.H1_H1 ;  /* 0x30000046ff447230 */ /* 0x000fc40000004100 */
[----:B------:R-:W-:Y:S01]  /*0b90*/  FMUL.FTZ R70, R15, R55 ;  /* 0x000000370f467220 */ /* 0x000fe20000410000 */
[--C-:B------:R-:W-:Y:S02]  /*0ba0*/  HADD2.F32 R69, -RZ, R71.reuse.H0_H0 ;  /* 0x20000047ff457230 */ /* 0x100fe40000004100 */
[C---:B------:R-:W-:Y:S01]  /*0bb0*/  FADD.FTZ R138, -R144.reuse, R63 ;  /* 0x0000003f908a7221 */ /* 0x040fe20000010100 */
[----:B------:R-:W-:Y:S02]  /*0bc0*/  HADD2.F32 R50, -RZ, R71.H1_H1 ;  /* 0x30000047ff327230 */ /* 0x000fe40000004100 */
[----:B------:R-:W-:Y:S01]  /*0bd0*/  FADD.FTZ R64, -R144, R64 ;  /* 0x0000004090407221 */ /* 0x000fe20000010100 */
[C---:B------:R-:W-:Y:S01]  /*0be0*/  FMUL.FTZ R71, R115.reuse, R116 ;  /* 0x0000007473477220 */ /* 0x040fe20000410000 */
[----:B------:R-:W-:Y:S01]  /*0bf0*/  FFMA.FTZ R52, R122, R117, R51 ;  /* 0x000000757a347223 */ /* 0x000fe20000010033 */
[----:B------:R-:W-:Y:S01]  /*0c00*/  FADD.FTZ R144, -R144, R67 ;  /* 0x0000004390907221 */ /* 0x000fe20000010100 */
        /* <DEDUP_REMOVED lines=13> */
[----:B------:R-:W-:Y:S01]  /*0ce0*/  FADD.FTZ R107, R119, R107 ;  /* 0x0000006b776b7221 */ /* 0x000fe20000010000 */
[-C--:B------:R-:W-:Y:S01]  /*0cf0*/  FFMA.FTZ R91, R116, R119.reuse, R91 ;  /* 0x00000077745b7223 */ /* 0x080fe2000001005b */
[----:B------:R-:W-:Y:S01]  /*0d00*/  FADD.FTZ R54, R51, R118 ;  /* 0x0000007633367221 */ /* 0x000fe20000010000 */
[----:B------:R-:W-:Y:S01]  /*0d10*/  FMUL.FTZ R119, R10, R119 ;  /* 0x000000770a777220 */ /* 0x000fe20000410000 */
[----:B------:R-:W-:Y:S01]  /*0d20*/  FFMA.FTZ R51, R67, R118, R52 ;  /* 0x0000007643337223 */ /* 0x000fe20000010034 */
        /* <DEDUP_REMOVED lines=55> */
.L_x_2258:
        /* <DEDUP_REMOVED lines=48> */
[----:B------:R-:W-:Y:S01]  /*13a0*/  FADD.FTZ R126, R126, -R55 ;  /* 0x800000377e7e7221 */ /* 0x000fe20000010000 */
[-CC-:B------:R-:W-:Y:S01]  /*13b0*/  FFMA.FTZ R122, R122, R49.reuse, R48.reuse ;  /* 0x000000317a7a7223 */ /* 0x180fe20000010030 */
[----:B------:R-:W-:Y:S01]  /*13c0*/  FSEL R56, R52, RZ, P3 ;  /* 0x000000ff34387208 */ /* 0x000fe20001800000 */
[----:B------:R-:W-:Y:S01]  /*13d0*/  FMUL.FTZ R127, R53, UR16 ;  /* 0x00000010357f7c20 */ /* 0x000fe20008410000 */
[----:B------:R-:W-:Y:S01]  /*13e0*/  @P1 LOP3.LUT P3, RZ, R0, 0xff, RZ, 0xc0, !PT ;  /* 0x000000ff00ff1812 */ /* 0x000fe2000786c0ff */
[----:B------:R-:W-:Y:S01]  /*13f0*/  FMUL.FTZ R55, R115, R126 ;  /* 0x0000007e73377220 */ /* 0x000fe20000410000 */
[-CC-:B------:R-:W-:Y:S01]  /*1400*/  FFMA.FTZ R71, R71, R49.reuse, R48.reuse ;  /* 0x0000003147477223 */ /* 0x180fe20000010030 */
[-CC-:B------:R-:W-:Y:S01]  /*1410*/  FFMA.FTZ R116, R116, R49.reuse, R48.reuse ;  /* 0x0000003174747223 */ /* 0x180fe20000010030 */
[----:B------:R-:W-:Y:S01]  /*1420*/  @P1 FSEL R0, R52, RZ, P3 ;  /* 0x000000ff34001208 */ /* 0x000fe20001800000 */
[----:B------:R-:W-:Y:S01]  /*1430*/  FADD.FTZ R52, R128, -R125 ;  /* 0x8000007d80347221 */ /* 0x000fe20000010000 */
[----:B------:R-:W-:Y:S01]  /*1440*/  LOP3.LUT P3, RZ, R76, 0xff00, RZ, 0xc0, !PT ;  /* 0x0000ff004cff7812 */ /* 0x000fe2000786c0ff */
[----:B------:R-:W-:Y:S01]  /*1450*/  @P2 FADD.FTZ R55, R24, R55 ;  /* 0x0000003718372221 */ /* 0x000fe20000010000 */
[----:B------:R-:W-:Y:S01]  /*1460*/  FADD.FTZ R70, R70, -R71 ;  /* 0x8000004746467221 */ /* 0x000fe20000010000 */
[----:B------:R-:W-:Y:S01]  /*1470*/  FMUL.FTZ R52, R115, R52 ;  /* 0x0000003473347220 */ /* 0x000fe20000410000 */
[----:B------:R-:W-:Y:S01]  /*1480*/  FSEL R125, R54, RZ, P3 ;  /* 0x000000ff367d7208 */ /* 0x000fe20001800000 */
[-C--:B------:R-:W-:Y:S01]  /*1490*/  FFMA.FTZ R71, R66, R49.reuse, R48 ;  /* 0x0000003142477223 */ /* 0x080fe20000010030 */
[----:B------:R-:W-:Y:S01]  /*14a0*/  @P1 LOP3.LUT P3, RZ, R2, 0xff00, RZ, 0xc0, !PT ;  /* 0x0000ff0002ff1812 */ /* 0x000fe2000786c0ff */
[----:B------:R-:W-:Y:S01]  /*14b0*/  @P2 FADD.FTZ R52, R23, R52 ;  /* 0x0000003417342221 */ /* 0x000fe20000010000 */
[----:B------:R-:W-:Y:S01]  /*14c0*/  FMUL.FTZ R132, R115, R70 ;  /* 0x0000004673847220 */ /* 0x000fe20000410000 */
[----:B------:R-:W-:Y:S01]  /*14d0*/  FADD.FTZ R62, R62, -R71 ;  /* 0x800000473e3e7221 */ /* 0x000fe20000010000 */
[----:B------:R-:W-:Y:S01]  /*14e0*/  @P1 FSEL R124, R54, RZ, P3 ;  /* 0x000000ff367c1208 */ /* 0x000fe20001800000 */
[-C--:B------:R-:W-:Y:S01]  /*14f0*/  FFMA.FTZ R54, R123, R49.reuse, R48 ;  /* 0x000000317b367223 */ /* 0x080fe20000010030 */
[----:B------:R-:W-:Y:S01]  /*1500*/  LOP3.LUT P3, RZ, R76, 0xff0000, RZ, 0xc0, !PT ;  /* 0x00ff00004cff7812 */ /* 0x000fe2000786c0ff */
[----:B------:R-:W-:Y:S01]  /*1510*/  FMUL.FTZ R126, R52, UR16 ;  /* 0x00000010347e7c20 */ /* 0x000fe20008410000 */
[----:B------:R-:W-:Y:S01]  /*1520*/  @P2 FADD.FTZ R132, R27, R132 ;  /* 0x000000841b842221 */ /* 0x000fe20000010000 */
[----:B------:R-:W-:Y:S01]  /*1530*/  FADD.FTZ R54, R121, -R54 ;  /* 0x8000003679367221 */ /* 0x000fe20000010000 */
[----:B------:R-:W-:Y:S01]  /*1540*/  FSEL R57, R127, RZ, P3 ;  /* 0x000000ff7f397208 */ /* 0x000fe20001800000 */
[-C--:B------:R-:W-:Y:S01]  /*1550*/  FFMA.FTZ R71, R67, R49.reuse, R48 ;  /* 0x0000003143477223 */ /* 0x080fe20000010030 */
[----:B------:R-:W-:Y:S01]  /*1560*/  @P1 LOP3.LUT P3, RZ, R2, 0xff0000, RZ, 0xc0, !PT ;  /* 0x00ff000002ff1812 */ /* 0x000fe2000786c0ff */
[C---:B------:R-:W-:Y:S01]  /*1570*/  FMUL.FTZ R54, R115.reuse, R54 ;  /* 0x0000003673367220 */ /* 0x040fe20000410000 */
[----:B------:R-:W-:Y:S01]  /*1580*/  FMUL.FTZ R134, R132, UR16 ;  /* 0x0000001084867c20 */ /* 0x000fe20008410000 */
[----:B------:R-:W-:Y:S01]  /*1590*/  FMUL.FTZ R135, R115, R62 ;  /* 0x0000003e73877220 */ /* 0x000fe20000410000 */
[----:B------:R-:W-:Y:S01]  /*15a0*/  @P1 FSEL R123, R127, RZ, P3 ;  /* 0x000000ff7f7b1208 */ /* 0x000fe20001800000 */
[----:B------:R-:W-:Y:S01]  /*15b0*/  FMUL.FTZ R127, R55, UR16 ;  /* 0x00000010377f7c20 */ /* 0x000fe20008410000 */
[----:B------:R-:W-:Y:S01]  /*15c0*/  LOP3.LUT P3, RZ, R76, 0xff000000, RZ, 0xc0, !PT ;  /* 0xff0000004cff7812 */ /* 0x000fe2000786c0ff */
[----:B------:R-:W-:Y:S01]  /*15d0*/  @P2 FADD.FTZ R54, R25, R54 ;  /* 0x0000003619362221 */ /* 0x000fe20000010000 */
[----:B------:R-:W-:Y:S01]  /*15e0*/  @P2 FADD.FTZ R135, R28, R135 ;  /* 0x000000871c872221 */ /* 0x000fe20000010000 */
[----:B------:R-:W-:Y:S01]  /*15f0*/  FADD.FTZ R62, R118, -R71 ;  /* 0x80000047763e7221 */ /* 0x000fe20000010000 */
[----:B------:R-:W-:Y:S01]  /*1600*/  FSEL R76, R126, RZ, P3 ;  /* 0x000000ff7e4c7208 */ /* 0x000fe20001800000 */
[----:B------:R-:W-:Y:S01]  /*1610*/  FMUL.FTZ R128, R54, UR16 ;  /* 0x0000001036807c20 */ /* 0x000fe20008410000 */
[----:B------:R-:W-:Y:S01]  /*1620*/  @P1 LOP3.LUT P3, RZ, R2, 0xff000000, RZ, 0xc0, !PT ;  /* 0xff00000002ff1812 */ /* 0x000fe2000786c0ff */
[----:B------:R-:W-:Y:S01]  /*1630*/  FMUL.FTZ R62, R115, R62 ;  /* 0x0000003e733e7220 */ /* 0x000fe20000410000 */
[----:B------:R-:W-:Y:S01]  /*1640*/  @P1 MOV R71, R72 ;  /* 0x0000004800471202 */ /* 0x000fe20000000f00 */
[----:B------:R-:W-:Y:S01]  /*1650*/  FADD.FTZ R116, R119, -R116 ;  /* 0x8000007477747221 */ /* 0x000fe20000010000 */
[----:B------:R-:W-:Y:S01]  /*1660*/  @P1 FSEL R121, R126, RZ, P3 ;  /* 0x000000ff7e791208 */ /* 0x000fe20001800000 */
[----:B------:R-:W-:Y:S01]  /*1670*/  FADD.FTZ R126, R117, -R122 ;  /* 0x8000007a757e7221 */ /* 0x000fe20000010000 */
[----:B------:R-:W-:Y:S01]  /*1680*/  LOP3.LUT P3, RZ, R77, 0xff, RZ, 0xc0, !PT ;  /* 0x000000ff4dff7812 */ /* 0x000fe2000786c0ff */
[----:B------:R-:W-:Y:S01]  /*1690*/  FMUL.FTZ R117, R135, UR16 ;  /* 0x0000001087757c20 */ /* 0x000fe20008410000 */
[----:B------:R-:W-:Y:S01]  /*16a0*/  @P2 FADD.FTZ R62, R29, R62 ;  /* 0x0000003e1d3e2221 */ /* 0x000fe20000010000 */
[----:B------:R-:W-:Y:S01]  /*16b0*/  FMUL.FTZ R133, R115, R126 ;  /* 0x0000007e73857220 */ /* 0x000fe20000410000 */
[----:B------:R-:W-:Y:S01]  /*16c0*/  FSEL R122, R127, RZ, P3 ;  /* 0x000000ff7f7a7208 */ /* 0x000fe20001800000 */
[-C--:B------:R-:W-:Y:S01]  /*16d0*/  FFMA.FTZ R118, R60, R49.reuse, R48 ;  /* 0x000000313c767223 */ /* 0x080fe20000010030 */
[----:B------:R-:W-:Y:S01]  /*16e0*/  @P1 LOP3.LUT P3, RZ, R3, 0xff, RZ, 0xc0, !PT ;  /* 0x000000ff03ff1812 */ /* 0x000fe2000786c0ff */
[----:B------:R-:W-:Y:S01]  /*16f0*/  @P2 FADD.FTZ R133, R26, R133 ;  /* 0x000000851a852221 */ /* 0x000fe20000010000 */
[----:B------:R-:W-:Y:S01]  /*1700*/  @P1 F2FP.F16.F32.PACK_AB R0, RZ, R0 ;  /* 0x00000000ff00123e */ /* 0x000fe200000000ff */
[----:B------:R-:W-:Y:S01]  /*1710*/  FADD.FTZ R118, R65, -R118 ;  /* 0x8000007641767221 */ /* 0x000fe20000010000 */
[----:B------:R-:W-:Y:S01]  /*1720*/  @P1 FSEL R126, R127, RZ, P3 ;  /* 0x000000ff7f7e1208 */ /* 0x000fe20001800000 */
[----:B------:R-:W-:Y:S01]  /*1730*/  FMUL.FTZ R70, R133, UR16 ;  /* 0x0000001085467c20 */ /* 0x000fe20008410000 */
[----:B------:R-:W-:Y:S01]  /*1740*/  LOP3.LUT P3, RZ, R77, 0xff00, RZ, 0xc0, !PT ;  /* 0x0000ff004dff7812 */ /* 0x000fe2000786c0ff */
[----:B------:R-:W-:Y:S01]  /*1750*/  FFMA.FTZ R65, R61, R49, R48 ;  /* 0x000000313d417223 */ /* 0x000fe20000010030 */
[----:B------:R-:W-:Y:S01]  /*1760*/  FMUL.FTZ R61, R115, R118 ;  /* 0x00000076733d7220 */ /* 0x000fe20000410000 */
[----:B------:R-:W-:-:S02]  /*1770*/  @P1 F2FP.F16.F32.PACK_AB R124, RZ, R124 ;  /* 0x0000007cff7c123e */ /* 0x000fc400000000ff */
[----:B------:R-:W-:Y:S01]  /*1780*/  FSEL R127, R128, RZ, P3 ;  /* 0x000000ff807f7208 */ /* 0x000fe20001800000 */
[----:B------:R-:W-:Y:S01]  /*1790*/  @P2 FADD.FTZ R61, R32, R61 ;  /* 0x0000003d203d2221 */ /* 0x000fe20000010000 */
[----:B------:R-:W-:Y:S02]  /*17a0*/  @P1 LOP3.LUT P3, RZ, R3, 0xff00, RZ, 0xc0, !PT ;  /* 0x0000ff0003ff1812 */ /* 0x000fe4000786c0ff */
[----:B------:R-:W-:Y:S02]  /*17b0*/  @P1 PRMT R44, R0, 0x7610, R44 ;  /* 0x00007610002c1816 */ /* 0x000fe4000000002c */
[----:B------:R-:W-:Y:S02]  /*17c0*/  @P1 FSEL R128, R128, RZ, P3 ;  /* 0x000000ff80801208 */ /* 0x000fe40001800000 */
[----:B------:R-:W-:Y:S02]  /*17d0*/  LOP3.LUT P3, RZ, R77, 0xff0000, RZ, 0xc0, !PT ;  /* 0x00ff00004dff7812 */ /* 0x000fe4000786c0ff */
[----:B------:R-:W-:-:S02]  /*17e0*/  @P1 F2FP.F16.F32.PACK_AB R123, RZ, R123 ;  /* 0x0000007bff7b123e */ /* 0x000fc400000000ff */
[C---:B------:R-:W-:Y:S02]  /*17f0*/  FSEL R66, R70.reuse, RZ, P3 ;  /* 0x000000ff46427208 */ /* 0x040fe40001800000 */
[----:B------:R-:W-:Y:S02]  /*1800*/  @P1 LOP3.LUT P3, RZ, R3, 0xff0000, RZ, 0xc0, !PT ;  /* 0x00ff000003ff1812 */ /* 0x000fe4000786c0ff */
[----:B------:R-:W-:Y:S02]  /*1810*/  F2FP.F16.F32.PACK_AB R56, R125, R56 ;  /* 0x000000387d38723e */ /* 0x000fe400000000ff */
[----:B------:R-:W-:Y:S02]  /*1820*/  @P1 FSEL R67, R70, RZ, P3 ;  /* 0x000000ff46431208 */ /* 0x000fe40001800000 */
[----:B------:R-:W-:Y:S02]  /*1830*/  LOP3.LUT P3, RZ, R77, 0xff000000, RZ, 0xc0, !PT ;  /* 0xff0000004dff7812 */ /* 0x000fe4000786c0ff */
[----:B------:R-:W-:-:S02]  /*1840*/  MOV R70, R74 ;  /* 0x0000004a00467202 */ /* 0x000fc40000000f00 */
[----:B------:R-:W-:Y:S02]  /*1850*/  FSEL R131, R134, RZ, P3 ;  /* 0x000000ff86837208 */ /* 0x000fe40001800000 */
[----:B------:R-:W-:Y:S02]  /*1860*/  @P1 LOP3.LUT P3, RZ, R3, 0xff000000, RZ, 0xc0, !PT ;  /* 0xff00000003ff1812 */ /* 0x000fe4000786c0ff */
[----:B------:R-:W-:Y:S02]  /*1870*/  @P1 PRMT R44, R44, 0x5410, R124 ;  /* 0x000054102c2c1816 */ /* 0x000fe4000000007c */
[----:B------:R-:W-:Y:S02]  /*1880*/  @P1 FSEL R134, R134, RZ, P3 ;  /* 0x000000ff86861208 */ /* 0x000fe40001800000 */
[----:B------:R-:W-:Y:S02]  /*1890*/  LOP3.LUT P3, RZ, R70, 0xff, RZ, 0xc0, !PT ;  /* 0x000000ff46ff7812 */ /* 0x000fe4000786c0ff */
[----:B------:R-:W-:-:S02]  /*18a0*/  @P1 PRMT R45, R123, 0x7610, R45 ;  /* 0x000076107b2d1816 */ /* 0x000fc4000000002d */
[----:B------:R-:W-:Y:S02]  /*18b0*/  FSEL R70, R117, RZ, P3 ;  /* 0x000000ff75467208 */ /* 0x000fe40001800000 */
[----:B------:R-:W-:Y:S01]  /*18c0*/  @P1 LOP3.LUT P3, RZ, R71, 0xff, RZ, 0xc0, !PT ;  /* 0x000000ff47ff1812 */ /* 0x000fe2000786c0ff */
[-C--:B------:R-:W-:Y:S01]  /*18d0*/  FFMA.FTZ R71, R63, R49.reuse, R48 ;  /* 0x000000313f477223 */ /* 0x080fe20000010030 */
[----:B------:R-:W-:Y:S01]  /*18e0*/  FMUL.FTZ R63, R115, R116 ;  /* 0x00000074733f7220 */ /* 0x000fe20000410000 */
[----:B------:R-:W-:Y:S01]  /*18f0*/  FMUL.FTZ R116, R62, UR16 ;  /* 0x000000103e747c20 */ /* 0x000fe20008410000 */
[----:B------:R-:W-:Y:S01]  /*1900*/  @P1 FSEL R117, R117, RZ, P3 ;  /* 0x000000ff75751208 */ /* 0x000fe20001800000 */
[----:B------:R-:W-:Y:S01]  /*1910*/  FADD.FTZ R120, R120, -R71 ;  /* 0x8000004778787221 */ /* 0x000fe20000010000 */
[----:B------:R-:W-:Y:S01]  /*1920*/  LOP3.LUT P3, RZ, R74, 0xff00, RZ, 0xc0, !PT ;  /* 0x0000ff004aff7812 */ /* 0x000fe2000786c0ff */
[----:B------:R-:W-:Y:S01]  /*1930*/  @P2 FADD.FTZ R63, R30, R63 ;  /* 0x0000003f1e3f2221 */ /* 0x000fe20000010000 */
[----:B------:R-:W-:Y:S01]  /*1940*/  @P1 F2FP.F16.F32.PACK_AB R126, RZ, R126 ;  /* 0x0000007eff7e123e */ /* 0x000fe200000000ff */
[----:B------:R-:W-:Y:S01]  /*1950*/  FMUL.FTZ R60, R115, R120 ;  /* 0x00000078733c7220 */ /* 0x000fe20000410000 */
[----:B------:R-:W-:Y:S01]  /*1960*/  FSEL R71, R116, RZ, P3 ;  /* 0x000000ff74477208 */ /* 0x000fe20001800000 */
[----:B------:R-:W-:Y:S01]  /*1970*/  FMUL.FTZ R119, R63, UR16 ;  /* 0x000000103f777c20 */ /* 0x000fe20008410000 */
[----:B------:R-:W-:Y:S01]  /*1980*/  @P1 LOP3.LUT P3, RZ, R72, 0xff00, RZ, 0xc0, !PT ;  /* 0x0000ff0048ff1812 */ /* 0x000fe2000786c0ff */
[----:B------:R-:W-:Y:S01]  /*1990*/  @P2 FADD.FTZ R60, R31, R60 ;  /* 0x0000003c1f3c2221 */ /* 0x000fe20000010000 */
[-CC-:B------:R-:W-:Y:S01]  /*19a0*/  FFMA.FTZ R120, R58, R49.reuse, R48.reuse ;  /* 0x000000313a787223 */ /* 0x180fe20000010030 */
[----:B------:R-:W-:Y:S01]  /*19b0*/  FFMA.FTZ R49, R59, R49, R48 ;  /* 0x000000313b317223 */ /* 0x000fe20000010030 */
[----:B------:R-:W-:Y:S01]  /*19c0*/  @P1 FSEL R116, R116, RZ, P3 ;  /* 0x000000ff74741208 */ /* 0x000fe20001800000 */
[----:B------:R-:W-:Y:S01]  /*19d0*/  FMUL.FTZ R129, R60, UR16 ;  /* 0x000000103c817c20 */ /* 0x000fe20008410000 */
[----:B------:R-:W-:Y:S01]  /*19e0*/  LOP3.LUT P3, RZ, R74, 0xff0000, RZ, 0xc0, !PT ;  /* 0x00ff00004aff7812 */ /* 0x000fe2000786c0ff */
[----:B------:R-:W-:Y:S01]  /*19f0*/  FADD.FTZ R120, R69, -R120 ;  /* 0x8000007845787221 */ /* 0x000fe20000010000 */
[----:B------:R-:W-:Y:S01]  /*1a00*/  FADD.FTZ R64, R64, -R49 ;  /* 0x8000003140407221 */ /* 0x000fe20000010000 */
[----:B------:R-:W-:-:S02]  /*1a10*/  @P1 F2FP.F16.F32.PACK_AB R67, RZ, R67 ;  /* 0x00000043ff43123e */ /* 0x000fc400000000ff */
[----:B------:R-:W-:Y:S01]  /*1a20*/  FSEL R77, R119, RZ, P3 ;  /* 0x000000ff774d7208 */ /* 0x000fe20001800000 */
[C---:B------:R-:W-:Y:S01]  /*1a30*/  FMUL.FTZ R137, R115.reuse, R120 ;  /* 0x0000007873897220 */ /* 0x040fe20000410000 */
[----:B------:R-:W-:Y:S01]  /*1a40*/  @P1 LOP3.LUT P3, RZ, R72, 0xff0000, RZ, 0xc0, !PT ;  /* 0x00ff000048ff1812 */ /* 0x000fe2000786c0ff */
[----:B------:R-:W-:Y:S01]  /*1a50*/  FMUL.FTZ R136, R115, R64 ;  /* 0x0000004073887220 */ /* 0x000fe20000410000 */
[----:B------:R-:W-:Y:S01]  /*1a60*/  @P1 F2FP.F16.F32.PACK_AB R121, RZ, R121 ;  /* 0x00000079ff79123e */ /* 0x000fe200000000ff */
[----:B------:R-:W-:Y:S01]  /*1a70*/  @P2 FADD.FTZ R137, R34, R137 ;  /* 0x0000008922892221 */ /* 0x000fe20000010000 */
[----:B------:R-:W-:Y:S01]  /*1a80*/  @P1 FSEL R118, R119, RZ, P3 ;  /* 0x000000ff77761208 */ /* 0x000fe20001800000 */
[----:B------:R-:W-:Y:S01]  /*1a90*/  @P2 FADD.FTZ R136, R35, R136 ;  /* 0x0000008823882221 */ /* 0x000fe20000010000 */
[----:B------:R-:W-:Y:S01]  /*1aa0*/  LOP3.LUT P3, RZ, R74, 0xff000000, RZ, 0xc0, !PT ;  /* 0xff0000004aff7812 */ /* 0x000fe2000786c0ff */
[----:B------:R-:W-:Y:S01]  /*1ab0*/  FADD.FTZ R74, R68, -R65 ;  /* 0x80000041444a7221 */ /* 0x000fe20000010000 */
[----:B------:R-:W-:Y:S01]  /*1ac0*/  FMUL.FTZ R65, R61, UR16 ;  /* 0x000000103d417c20 */ /* 0x000fe20008410000 */
[----:B------:R-:W-:Y:S01]  /*1ad0*/  FMUL.FTZ R48, R137, UR16 ;  /* 0x0000001089307c20 */ /* 0x000fe20008410000 */
[----:B------:R-:W-:Y:S01]  /*1ae0*/  FSEL R68, R129, RZ, P3 ;  /* 0x000000ff81447208 */ /* 0x000fe20001800000 */
[----:B------:R-:W-:Y:S01]  /*1af0*/  FMUL.FTZ R58, R115, R74 ;  /* 0x0000004a733a7220 */ /* 0x000fe20000410000 */
[----:B------:R-:W-:Y:S01]  /*1b00*/  @P1 LOP3.LUT P3, RZ, R72, 0xff000000, RZ, 0xc0, !PT ;  /* 0xff00000048ff1812 */ /* 0x000fe2000786c0ff */
[----:B------:R-:W-:Y:S01]  /*1b10*/  FMUL.FTZ R0, R136, UR16 ;  /* 0x0000001088007c20 */ /* 0x000fe20008410000 */
[----:B------:R-:W-:Y:S01]  /*1b20*/  @P1 F2FP.F16.F32.PACK_AB R128, RZ, R128 ;  /* 0x00000080ff80123e */ /* 0x000fe200000000ff */
[----:B------:R-:W-:Y:S01]  /*1b30*/  @P2 FADD.FTZ R58, R33, R58 ;  /* 0x0000003a213a2221 */ /* 0x000fe20000010000 */
[----:B------:R-:W-:-:S02]  /*1b40*/  @P1 FSEL R119, R129, RZ, P3 ;  /* 0x000000ff81771208 */ /* 0x000fc40001800000 */
[----:B------:R-:W-:Y:S01]  /*1b50*/  LOP3.LUT P3, RZ, R75, 0xff, RZ, 0xc0, !PT ;  /* 0x000000ff4bff7812 */ /* 0x000fe2000786c0ff */
[----:B------:R-:W-:Y:S01]  /*1b60*/  FMUL.FTZ R129, R58, UR16 ;  /* 0x000000103a817c20 */ /* 0x000fe20008410000 */
[----:B------:R-:W-:Y:S02]  /*1b70*/  ISETP.NE.U32.AND P2, PT, RZ, UR14, PT ;  /* 0x0000000eff007c0c */ /* 0x000fe4000bf45070 */
[----:B------:R-:W-:Y:S02]  /*1b80*/  FSEL R69, R65, RZ, P3 ;  /* 0x000000ff41457208 */ /* 0x000fe40001800000 */
[----:B------:R-:W-:Y:S02]  /*1b90*/  @P1 LOP3.LUT P3, RZ, R73, 0xff, RZ, 0xc0, !PT ;  /* 0x000000ff49ff1812 */ /* 0x000fe4000786c0ff */
[----:B------:R-:W-:Y:S02]  /*1ba0*/  ISETP.NE.AND.EX P2, PT, RZ, UR15, PT, P2 ;  /* 0x0000000fff007c0c */ /* 0x000fe4000bf45320 */
[----:B------:R-:W-:-:S02]  /*1bb0*/  @P1 FSEL R120, R65, RZ, P3 ;  /* 0x000000ff41781208 */ /* 0x000fc40001800000 */
[----:B------:R-:W-:Y:S02]  /*1bc0*/  LOP3.LUT P3, RZ, R75, 0xff00, RZ, 0xc0, !PT ;  /* 0x0000ff004bff7812 */ /* 0x000fe4000786c0ff */
[----:B------:R-:W-:Y:S02]  /*1bd0*/  @P1 F2FP.F16.F32.PACK_AB R134, RZ, R134 ;  /* 0x00000086ff86123e */ /* 0x000fe400000000ff */
[----:B------:R-:W-:Y:S02]  /*1be0*/  FSEL R74, R129, RZ, P3 ;  /* 0x000000ff814a7208 */ /* 0x000fe40001800000 */
[----:B------:R-:W-:Y:S02]  /*1bf0*/  @P1 LOP3.LUT P3, RZ, R73, 0xff00, RZ, 0xc0, !PT ;  /* 0x0000ff0049ff1812 */ /* 0x000fe4000786c0ff */
[----:B------:R-:W-:Y:S01]  /*1c00*/  @P1 PRMT R46, R126, 0x7610, R46 ;  /* 0x000076107e2e1816 */ /* 0x000fe2000000002e */
[----:B------:R-:W0:Y:S01]  /*1c10*/  @P2 LDC.64 R64, c[0x0][0x308] ;  /* 0x0000c200ff402b82 */ /* 0x000e220000000a00 */
[----:B------:R-:W-:-:S02]  /*1c20*/  @P1 FSEL R129, R129, RZ, P3 ;  /* 0x000000ff81811208 */ /* 0x000fc40001800000 */
[----:B------:R-:W-:Y:S02]  /*1c30*/  LOP3.LUT P3, RZ, R75, 0xff0000, RZ, 0xc0, !PT ;  /* 0x00ff00004bff7812 */ /* 0x000fe4000786c0ff */
[----:B------:R-:W-:Y:S02]  /*1c40*/  @P1 PRMT R47, R67, 0x7610, R47 ;  /* 0x00007610432f1816 */ /* 0x000fe4000000002f */
[C---:B------:R-:W-:Y:S01]  /*1c50*/  FSEL R130, R48.reuse, RZ, P3 ;  /* 0x000000ff30827208 */ /* 0x040fe20001800000 */
[----:B------:R-:W1:Y:S01]  /*1c60*/  @P2 LDC.64 R124, c[0x0][0x308] ;  /* 0x0000c200ff7c2b82 */ /* 0x000e620000000a00 */
[----:B------:R-:W-:Y:S02]  /*1c70*/  @P1 LOP3.LUT P3, RZ, R73, 0xff0000, RZ, 0xc0, !PT ;  /* 0x00ff000049ff1812 */ /* 0x000fe4000786c0ff */
[----:B------:R-:W-:Y:S02]  /*1c80*/  F2FP.F16.F32.PACK_AB R59, R131, R66 ;  /* 0x00000042833b723e */ /* 0x000fe400000000ff */
[----:B------:R-:W-:-:S02]  /*1c90*/  @P1 FSEL R115, R48, RZ, P3 ;  /* 0x000000ff30731208 */ /* 0x000fc40001800000 */
[----:B------:R-:W-:Y:S02]  /*1ca0*/  ISETP.NE.U32.AND P3, PT, RZ, UR14, PT ;  /* 0x0000000eff007c0c */ /* 0x000fe4000bf65070 */
[----:B------:R-:W-:Y:S02]  /*1cb0*/  F2FP.F16.F32.PACK_AB R57, R76, R57 ;  /* 0x000000394c39723e */ /* 0x000fe400000000ff */
[----:B------:R-:W-:Y:S02]  /*1cc0*/  ISETP.NE.AND.EX P3, PT, RZ, UR15, PT, P3 ;  /* 0x0000000fff007c0c */ /* 0x000fe4000bf65330 */
[----:B------:R-:W-:Y:S02]  /*1cd0*/  @P1 PRMT R45, R45, 0x5410, R121 ;  /* 0x000054102d2d1816 */ /* 0x000fe40000000079 */
[----:B------:R-:W-:Y:S01]  /*1ce0*/  SEL R48, R51, R36, P3 ;  /* 0x0000002433307207 */ /* 0x000fe20001800000 */
[----:B0-----:R-:W-:Y:S01]  /*1cf0*/  @P2 IMAD.WIDE.U32 R64, R114, 0x20, R64 ;  /* 0x0000002072402825 */ /* 0x001fe200078e0040 */
[----:B------:R-:W-:-:S02]  /*1d00*/  SEL R51, R52, R39, P3 ;  /* 0x0000002734337207 */ /* 0x000fc40001800000 */
[----:B------:R-:W-:Y:S02]  /*1d10*/  SEL R49, R50, R37, P3 ;  /* 0x0000002532317207 */ /* 0x000fe40001800000 */
[----:B------:R-:W-:Y:S02]  /*1d20*/  SEL R52, R55, R40, P3 ;  /* 0x0000002837347207 */ /* 0x000fe40001800000 */
[----:B------:R-:W-:Y:S01]  /*1d30*/  SEL R50, R53, R38, P3 ;  /* 0x0000002635327207 */ /* 0x000fe20001800000 */
[----:B-1----:R-:W-:Y:S01]  /*1d40*/  @P2 IMAD.WIDE.U32 R124, R78, 0x20, R124 ;  /* 0x000000204e7c2825 */ /* 0x002fe200078e007c */
[----:B------:R-:W-:Y:S02]  /*1d50*/  SEL R39, R60, R39, P3 ;  /* 0x000000273c277207 */ /* 0x000fe40001800000 */
[----:B------:R-:W-:Y:S01]  /*1d60*/  SEL R40, R61, R40, P3 ;  /* 0x000000283d287207 */ /* 0x000fe20001800000 */
[----:B------:R0:W-:Y:S01]  /*1d70*/  @P2 STG.E.128 desc[UR4][R64.64], R48 ;  /* 0x0000003040002986 */ /* 0x0001e2000c101d04 */
[----:B------:R-:W-:Y:S01]  /*1d80*/  SEL R37, R62, R37, P3 ;  /* 0x000000253e257207 */ /* 0x000fe20001800000 */
[----:B------:R-:W1:Y:S01]  /*1d90*/  LDC.64 R60, c[0x0][0x2f8] ;  /* 0x0000be00ff3c7b82 */ /* 0x000e620000000a00 */
[----:B------:R-:W-:-:S02]  /*1da0*/  SEL R38, R63, R38, P3 ;  /* 0x000000263f267207 */ /* 0x000fc40001800000 */
[-C--:B------:R-:W-:Y:S02]  /*1db0*/  SEL R53, R54, R41.reuse, P3 ;  /* 0x0000002936357207 */ /* 0x080fe40001800000 */
[----:B------:R-:W-:Y:S02]  /*1dc0*/  SEL R41, R58, R41, P3 ;  /* 0x000000293a297207 */ /* 0x000fe40001800000 */
[----:B------:R-:W-:Y:S01]  /*1dd0*/  F2FP.F16.F32.PACK_AB R58, R127, R122 ;  /* 0x0000007a7f3a723e */ /* 0x000fe200000000ff */
[----:B------:R-:W2:Y:S01]  /*1de0*/  @P1 LDC.64 R62, c[0x0][0x300] ;  /* 0x0000c000ff3e1b82 */ /* 0x000ea20000000a00 */
[----:B------:R-:W-:Y:S02]  /*1df0*/  SEL R54, R133, R42, P3 ;  /* 0x0000002a85367207 */ /* 0x000fe40001800000 */
[----:B------:R-:W-:Y:S02]  /*1e00*/  SEL R55, R132, R43, P3 ;  /* 0x0000002b84377207 */ /* 0x000fe40001800000 */
[----:B------:R-:W-:-:S02]  /*1e10*/  SEL R36, R135, R36, P3 ;  /* 0x0000002487247207 */ /* 0x000fc40001800000 */
[----:B------:R-:W-:Y:S01]  /*1e20*/  SEL R42, R137, R42, P3 ;  /* 0x0000002a892a7207 */ /* 0x000fe20001800000 */
[----:B------:R-:W3:Y:S01]  /*1e30*/  @P1 LDC.64 R122, c[0x0][0x300] ;  /* 0x0000c000ff7a1b82 */ /* 0x000ee20000000a00 */
[----:B------:R-:W-:Y:S01]  /*1e40*/  SEL R43, R136, R43, P3 ;  /* 0x0000002b882b7207 */ /* 0x000fe20001800000 */
[----:B------:R-:W-:Y:S01]  /*1e50*/  @P2 STG.E.128 desc[UR4][R64.64+0x10], R52 ;  /* 0x0000103440002986 */ /* 0x000fe2000c101d04 */
[----:B------:R-:W-:Y:S02]  /*1e60*/  LOP3.LUT P3, RZ, R75, 0xff000000, RZ, 0xc0, !PT ;  /* 0xff0000004bff7812 */ /* 0x000fe4000786c0ff */
[----:B------:R-:W-:Y:S02]  /*1e70*/  @P1 PRMT R46, R46, 0x5410, R128 ;  /* 0x000054102e2e1816 */ /* 0x000fe40000000080 */
[----:B------:R-:W-:Y:S01]  /*1e80*/  FSEL R75, R0, RZ, P3 ;  /* 0x000000ff004b7208 */ /* 0x000fe20001800000 */
[----:B-1----:R-:W-:Y:S01]  /*1e90*/  IMAD.WIDE.U32 R66, R114, 0x10, R60 ;  /* 0x0000001072427825 */ /* 0x002fe200078e003c */
[----:B------:R-:W-:-:S02]  /*1ea0*/  @P1 LOP3.LUT P3, RZ, R73, 0xff000000, RZ, 0xc0, !PT ;  /* 0xff00000049ff1812 */ /* 0x000fc4000786c0ff */
[----:B------:R-:W-:Y:S01]  /*1eb0*/  @P1 PRMT R47, R47, 0x5410, R134 ;  /* 0x000054102f2f1816 */ /* 0x000fe20000000086 */
[----:B------:R-:W-:Y:S01]  /*1ec0*/  IMAD.WIDE.U32 R60, R78, 0x10, R60 ;  /* 0x000000104e3c7825 */ /* 0x000fe200078e003c */
[----:B------:R-:W-:Y:S01]  /*1ed0*/  @P1 F2FP.F16.F32.PACK_AB R117, RZ, R117 ;  /* 0x00000075ff75123e */ /* 0x000fe200000000ff */
[----:B------:R-:W-:Y:S01]  /*1ee0*/  STG.E.128 desc[UR4][R66.64], R56 ;  /* 0x0000003842007986 */ /* 0x000fe2000c101d04 */
[----:B------:R-:W-:Y:S01]  /*1ef0*/  @P1 F2FP.F16.F32.PACK_AB R118, RZ, R118 ;  /* 0x00000076ff76123e */ /* 0x000fe200000000ff */
[----:B--2---:R-:W-:Y:S01]  /*1f00*/  @P1 IMAD.WIDE.U32 R62, R114, 0x10, R62 ;  /* 0x00000010723e1825 */ /* 0x004fe200078e003e */
[----:B------:R-:W-:Y:S02]  /*1f10*/  @P1 FSEL R0, R0, RZ, P3 ;  /* 0x000000ff00001208 */ /* 0x000fe40001800000 */
[----:B------:R-:W-:Y:S02]  /*1f20*/  @P1 F2FP.F16.F32.PACK_AB R120, RZ, R120 ;  /* 0x00000078ff78123e */ /* 0x000fe400000000ff */
[----:B------:R-:W-:Y:S01]  /*1f30*/  @P1 F2FP.F16.F32.PACK_AB R115, RZ, R115 ;  /* 0x00000073ff73123e */ /* 0x000fe200000000ff */
[----:B------:R1:W-:Y:S01]  /*1f40*/  @P1 STG.E.128 desc[UR4][R62.64], R44 ;  /* 0x0000002c3e001986 */ /* 0x0003e2000c101d04 */
[----:B------:R-:W-:Y:S01]  /*1f50*/  @P1 F2FP.F16.F32.PACK_AB R116, RZ, R116 ;  /* 0x00000074ff74123e */ /* 0x000fe200000000ff */
[----:B---3--:R-:W-:Y:S01]  /*1f60*/  @P1 IMAD.WIDE.U32 R122, R78, 0x10, R122 ;  /* 0x000000104e7a1825 */ /* 0x008fe200078e007a */
[----:B------:R-:W-:Y:S01]  /*1f70*/  @P1 F2FP.F16.F32.PACK_AB R119, RZ, R119 ;  /* 0x00000077ff77123e */ /* 0x000fe200000000ff */
[----:B------:R2:W-:Y:S01]  /*1f80*/  @P2 STG.E.128 desc[UR4][R124.64], R36 ;  /* 0x000000247c002986 */ /* 0x0005e2000c101d04 */
[----:B------:R-:W-:-:S02]  /*1f90*/  @P1 F2FP.F16.F32.PACK_AB R129, RZ, R129 ;  /* 0x00000081ff81123e */ /* 0x000fc400000000ff */
[----:B------:R-:W-:Y:S01]  /*1fa0*/  @P1 F2FP.F16.F32.PACK_AB R0, RZ, R0 ;  /* 0x00000000ff00123e */ /* 0x000fe200000000ff */
[----:B------:R2:W-:Y:S01]  /*1fb0*/  @P2 STG.E.128 desc[UR4][R124.64+0x10], R40 ;  /* 0x000010287c002986 */ /* 0x0005e2000c101d04 */
[----:B0-----:R-:W-:Y:S02]  /*1fc0*/  F2FP.F16.F32.PACK_AB R51, R75, R130 ;  /* 0x000000824b33723e */ /* 0x001fe400000000ff */
[----:B------:R-:W-:Y:S02]  /*1fd0*/  F2FP.F16.F32.PACK_AB R50, R74, R69 ;  /* 0x000000454a32723e */ /* 0x000fe400000000ff */
[----:B------:R-:W-:Y:S02]  /*1fe0*/  F2FP.F16.F32.PACK_AB R49, R68, R77 ;  /* 0x0000004d4431723e */ /* 0x000fe400000000ff */
[----:B------:R-:W-:Y:S02]  /*1ff0*/  F2FP.F16.F32.PACK_AB R48, R71, R70 ;  /* 0x000000464730723e */ /* 0x000fe400000000ff */
[----:B-1----:R-:W-:-:S02]  /*2000*/  @P1 PRMT R44, R117, 0x7610, R44 ;  /* 0x00007610752c1816 */ /* 0x002fc4000000002c */
[----:B------:R-:W-:Y:S01]  /*2010*/  @P1 PRMT R45, R118, 0x7610, R45 ;  /* 0x00007610762d1816 */ /* 0x000fe2000000002d */
[----:B------:R2:W-:Y:S01]  /*2020*/  STG.E.128 desc[UR4][R60.64], R48 ;  /* 0x000000303c007986 */ /* 0x0005e2000c101d04 */
[----:B------:R-:W-:Y:S02]  /*2030*/  @P1 PRMT R46, R120, 0x7610, R46 ;  /* 0x00007610782e1816 */ /* 0x000fe4000000002e */
[----:B------:R-:W-:Y:S02]  /*2040*/  @P1 PRMT R47, R115, 0x7610, R47 ;  /* 0x00007610732f1816 */ /* 0x000fe4000000002f */
[----:B------:R-:W-:Y:S02]  /*2050*/  @P1 PRMT R44, R44, 0x5410, R116 ;  /* 0x000054102c2c1816 */ /* 0x000fe40000000074 */
[----:B------:R-:W-:Y:S02]  /*2060*/  @P1 PRMT R45, R45, 0x5410, R119 ;  /* 0x000054102d2d1816 */ /* 0x000fe40000000077 */
        /* <DEDUP_REMOVED lines=30> */
[----:B--2---:R-:W-:Y:S02]  /*2250*/  MOV R36, R109 ;  /* 0x0000006d00247202 */ /* 0x004fe40000000f00 */
[----:B------:R-:W-:Y:S02]  /*2260*/  MOV R33, R92 ;  /* 0x0000005c00217202 */ /* 0x000fe40000000f00 */
[----:B------:R-:W-:Y:S02]  /*2270*/  MOV R37, R108 ;  /* 0x0000006c00257202 */ /* 0x000fe40000000f00 */
[----:B------:R-:W-:Y:S02]  /*2280*/  MOV R34, R95 ;  /* 0x0000005f00227202 */ /* 0x000fe40000000f00 */
[----:B------:R-:W-:-:S02]  /*2290*/  MOV R38, R111 ;  /* 0x0000006f00267202 */ /* 0x000fc40000000f00 */
[----:B------:R-:W-:Y:S02]  /*22a0*/  MOV R35, R94 ;  /* 0x0000005e00237202 */ /* 0x000fe40000000f00 */
[----:B------:R-:W-:-:S07]  /*22b0*/  MOV R39, R110 ;  /* 0x0000006e00277202 */ /* 0x000fce0000000f00 */
.L_x_2245:
        /* <DEDUP_REMOVED lines=19> */
.L_x_2246:
[----:B------:R-:W-:Y:S01]  /*23f0*/  HFMA2.MMA R135, -RZ, RZ, 0, 9.5367431640625e-07 ;  /* 0x00000010ff877435 */ /* 0x000fe200000001ff */
[----:B------:R-:W-:Y:S02]  /*2400*/  MOV R136, R53 ;  /* 0x0000003500887202 */ /* 0x000fe40000000f00 */
[----:B------:R-:W-:Y:S02]  /*2410*/  MOV R138, 0x1f ;  /* 0x0000001f008a7802 */ /* 0x000fe40000000f00 */
[----:B------:R-:W-:-:S07]  /*2420*/  MOV R133, 0xffffffff ;  /* 0xffffffff00857802 */ /* 0x000fce0000000f00 */
[----:B-----5:R-:W-:Y:S05]  /*2430*/  WARPSYNC.COLLECTIVE R133, `(.L_x_2248) ;  /* 0x0000000085087348 */ /* 0x020fea0003c00000 */
[----:B------:R0:W1:Y:S02]  /*2440*/  SHFL.DOWN P3, R134, R136, R135, R138 ;  /* 0x0800008788867389 */ /* 0x000064000006008a */
[----:B01---5:R-:W-:Y:S01]  /*2450*/  ENDCOLLECTIVE ;  /* 0x000000000000791b */ /* 0x023fe20003800000 */
.L_x_2248:
[----:B------:R-:W-:Y:S02]  /*2460*/  MOV R136, R51 ;  /* 0x0000003300887202 */ /* 0x000fe40000000f00 */
[----:B------:R-:W-:-:S07]  /*2470*/  MOV R50, R134 ;  /* 0x0000008600327202 */ /* 0x000fce0000000f00 */
[----:B------:R-:W-:Y:S05]  /*2480*/  WARPSYNC.COLLECTIVE R133, `(.L_x_2249) ;  /* 0x0000000085087348 */ /* 0x000fea0003c00000 */
[----:B------:R0:W1:Y:S02]  /*2490*/  SHFL.DOWN P3, R134, R136, R135, R138 ;  /* 0x0800008788867389 */ /* 0x000064000006008a */
[----:B01----:R-:W-:Y:S01]  /*24a0*/  ENDCOLLECTIVE ;  /* 0x000000000000791b */ /* 0x003fe20003800000 */
.L_x_2249:
[----:B------:R-:W-:Y:S01]  /*24b0*/  FADD.FTZ R50, R53, R50 ;  /* 0x0000003235327221 */ /* 0x000fe20000010000 */
[----:B------:R-:W-:-:S04]  /*24c0*/  HFMA2.MMA R135, -RZ, RZ, 0, 4.76837158203125e-07 ;  /* 0x00000008ff877435 */ /* 0x000fc800000001ff */
[----:B------:R-:W-:Y:S02]  /*24d0*/  MOV R136, R50 ;  /* 0x0000003200887202 */ /* 0x000fe40000000f00 */
[----:B------:R-:W-:-:S07]  /*24e0*/  MOV R52, R134 ;  /* 0x0000008600347202 */ /* 0x000fce0000000f00 */
[----:B------:R-:W-:Y:S05]  /*24f0*/  WARPSYNC.COLLECTIVE R133, `(.L_x_2250) ;  /* 0x0000000085087348 */ /* 0x000fea0003c00000 */
[----:B------:R0:W1:Y:S02]  /*2500*/  SHFL.DOWN P3, R134, R136, R135, R138 ;  /* 0x0800008788867389 */ /* 0x000064000006008a */
[----:B01----:R-:W-:Y:S01]  /*2510*/  ENDCOLLECTIVE ;  /* 0x000000000000791b */ /* 0x003fe20003800000 */
.L_x_2250:
[----:B------:R-:W-:-:S05]  /*2520*/  FADD.FTZ R52, R51, R52 ;  /* 0x0000003433347221 */ /* 0x000fca0000010000 */
[----:B------:R-:W-:Y:S02]  /*2530*/  MOV R136, R52 ;  /* 0x0000003400887202 */ /* 0x000fe40000000f00 */
[----:B------:R-:W-:-:S07]  /*2540*/  MOV R55, R134 ;  /* 0x0000008600377202 */ /* 0x000fce0000000f00 */
[----:B------:R-:W-:Y:S05]  /*2550*/  WARPSYNC.COLLECTIVE R133, `(.L_x_2251) ;  /* 0x0000000085087348 */ /* 0x000fea0003c00000 */
[----:B------:R0:W1:Y:S02]  /*2560*/  SHFL.DOWN P3, R134, R136, R135, R138 ;  /* 0x0800008788867389 */ /* 0x000064000006008a */
[----:B01----:R-:W-:Y:S01]  /*2570*/  ENDCOLLECTIVE ;  /* 0x000000000000791b */ /* 0x003fe20003800000 */
.L_x_2251:
[----:B------:R-:W-:Y:S01]  /*2580*/  FADD.FTZ R55, R50, R55 ;  /* 0x0000003732377221 */ /* 0x000fe20000010000 */
[----:B------:R-:W-:-:S04]  /*2590*/  HFMA2.MMA R135, -RZ, RZ, 0, 2.384185791015625e-07 ;  /* 0x00000004ff877435 */ /* 0x000fc800000001ff */
[----:B------:R-:W-:Y:S02]  /*25a0*/  MOV R136, R55 ;  /* 0x0000003700887202 */ /* 0x000fe40000000f00 */
[----:B------:R-:W-:-:S07]  /*25b0*/  MOV R57, R134 ;  /* 0x0000008600397202 */ /* 0x000fce0000000f00 */
[----:B------:R-:W-:Y:S05]  /*25c0*/  WARPSYNC.COLLECTIVE R133, `(.L_x_2252) ;  /* 0x0000000085087348 */ /* 0x000fea0003c00000 */
[----:B------:R0:W1:Y:S02]  /*25d0*/  SHFL.DOWN P3, R134, R136, R135, R138 ;  /* 0x0800008788867389 */ /* 0x000064000006008a */
[----:B01----:R-:W-:Y:S01]  /*25e0*/  ENDCOLLECTIVE ;  /* 0x000000000000791b */ /* 0x003fe20003800000 */
.L_x_2252:
[----:B------:R-:W-:-:S05]  /*25f0*/  FADD.FTZ R57, R52, R57 ;  /* 0x0000003934397221 */ /* 0x000fca0000010000 */
[----:B------:R-:W-:Y:S02]  /*2600*/  MOV R136, R57 ;  /* 0x0000003900887202 */ /* 0x000fe40000000f00 */
[----:B------:R-:W-:-:S07]  /*2610*/  MOV R54, R134 ;  /* 0x0000008600367202 */ /* 0x000fce0000000f00 */
[----:B------:R-:W-:Y:S05]  /*2620*/  WARPSYNC.COLLECTIVE R133, `(.L_x_2253) ;  /* 0x0000000085087348 */ /* 0x000fea0003c00000 */
[----:B------:R0:W1:Y:S02]  /*2630*/  SHFL.DOWN P3, R134, R136, R135, R138 ;  /* 0x0800008788867389 */ /* 0x000064000006008a */
[----:B01----:R-:W-:Y:S01]  /*2640*/  ENDCOLLECTIVE ;  /* 0x000000000000791b */ /* 0x003fe20003800000 */
.L_x_2253:
[----:B------:R-:W-:Y:S01]  /*2650*/  FADD.FTZ R54, R55, R54 ;  /* 0x0000003637367221 */ /* 0x000fe20000010000 */
[----:B------:R-:W-:-:S04]  /*2660*/  HFMA2.MMA R135, -RZ, RZ, 0, 1.1920928955078125e-07 ;  /* 0x00000002ff877435 */ /* 0x000fc800000001ff */
[----:B------:R-:W-:Y:S02]  /*2670*/  MOV R136, R54 ;  /* 0x0000003600887202 */ /* 0x000fe40000000f00 */
[----:B------:R-:W-:-:S07]  /*2680*/  MOV R56, R134 ;  /* 0x0000008600387202 */ /* 0x000fce0000000f00 */
[----:B------:R-:W-:Y:S05]  /*2690*/  WARPSYNC.COLLECTIVE R133, `(.L_x_2254) ;  /* 0x0000000085087348 */ /* 0x000fea0003c00000 */
[----:B------:R0:W1:Y:S02]  /*26a0*/  SHFL.DOWN P3, R134, R136, R135, R138 ;  /* 0x0800008788867389 */ /* 0x000064000006008a */
[----:B01----:R-:W-:Y:S01]  /*26b0*/  ENDCOLLECTIVE ;  /* 0x000000000000791b */ /* 0x003fe20003800000 */
.L_x_2254:
[----:B------:R-:W-:-:S05]  /*26c0*/  FADD.FTZ R56, R57, R56 ;  /* 0x0000003839387221 */ /* 0x000fca0000010000 */
[----:B------:R-:W-:Y:S02]  /*26d0*/  MOV R136, R56 ;  /* 0x0000003800887202 */ /* 0x000fe40000000f00 */
[----:B------:R-:W-:-:S07]  /*26e0*/  MOV R51, R134 ;  /* 0x0000008600337202 */ /* 0x000fce0000000f00 */
[----:B------:R-:W-:Y:S05]  /*26f0*/  WARPSYNC.COLLECTIVE R133, `(.L_x_2255) ;  /* 0x0000000085087348 */ /* 0x000fea0003c00000 */
[----:B------:R0:W1:Y:S02]  /*2700*/  SHFL.DOWN P3, R134, R136, R135, R138 ;  /* 0x0800008788867389 */ /* 0x000064000006008a */
[----:B01----:R-:W-:Y:S01]  /*2710*/  ENDCOLLECTIVE ;  /* 0x000000000000791b */ /* 0x003fe20003800000 */
.L_x_2255:
[----:B------:R-:W-:Y:S01]  /*2720*/  FADD.FTZ R51, R54, R51 ;  /* 0x0000003336337221 */ /* 0x000fe20000010000 */
[----:B------:R-:W-:-:S04]  /*2730*/  HFMA2.MMA R135, -RZ, RZ, 0, 5.9604644775390625e-08 ;  /* 0x00000001ff877435 */ /* 0x000fc800000001ff */
[----:B------:R-:W-:Y:S02]  /*2740*/  MOV R136, R51 ;  /* 0x0000003300887202 */ /* 0x000fe40000000f00 */
[----:B------:R-:W-:-:S07]  /*2750*/  MOV R53, R134 ;  /* 0x0000008600357202 */ /* 0x000fce0000000f00 */
[----:B------:R-:W-:Y:S05]  /*2760*/  WARPSYNC.COLLECTIVE R133, `(.L_x_2256) ;  /* 0x0000000085087348 */ /* 0x000fea0003c00000 */
[----:B------:R0:W1:Y:S02]  /*2770*/  SHFL.DOWN P3, R134, R136, R135, R138 ;  /* 0x0800008788867389 */ /* 0x000064000006008a */
[----:B01----:R-:W-:Y:S01]  /*2780*/  ENDCOLLECTIVE ;  /* 0x000000000000791b */ /* 0x003fe20003800000 */
.L_x_2256:
[----:B------:R-:W-:-:S05]  /*2790*/  FADD.FTZ R53, R56, R53 ;  /* 0x0000003538357221 */ /* 0x000fca0000010000 */
[----:B------:R-:W-:Y:S02]  /*27a0*/  MOV R136, R53 ;  /* 0x0000003500887202 */ /* 0x000fe40000000f00 */
[----:B------:R-:W-:-:S07]  /*27b0*/  MOV R50, R134 ;  /* 0x0000008600327202 */ /* 0x000fce0000000f00 */
[----:B------:R-:W-:Y:S05]  /*27c0*/  WARPSYNC.COLLECTIVE R133, `(.L_x_2257) ;  /* 0x0000000085087348 */ /* 0x000fea0003c00000 */
[----:B------:R0:W1:Y:S02]  /*27d0*/  SHFL.DOWN P3, R134, R136, R135, R138 ;  /* 0x0800008788867389 */ /* 0x000064000006008a */
[----:B01----:R-:W-:Y:S01]  /*27e0*/  ENDCOLLECTIVE ;  /* 0x000000000000791b */ /* 0x003fe20003800000 */
.L_x_2257:
[----:B------:R-:W-:Y:S01]  /*27f0*/  MOV R52, R134 ;  /* 0x0000008600347202 */ /* 0x000fe20000000f00 */
[----:B------:R-:W-:Y:S06]  /*2800*/  BRA `(.L_x_2258) ;  /* 0xffffffe800247947 */ /* 0x000fec000383ffff */
.L_x_2259:
        /* <DEDUP_REMOVED lines=15> */
.L_x_3019:


//--------------------- .text._ZN10layer_norm31ln_parallel_residual_bwd_kernelINS_13Kernel_traitsI6__halfffffjLj2048ELj1ELj1ELj4ELj16ENS_18Kernel_traits_baseILj2048ES2_ffffjLj128EEEEELb0ELb0ELb0EEEvNS_9BwdParamsE --------------------------
	.section	.text._ZN10layer_norm31ln_parallel_residual_bwd_kernelINS_13Kernel_traitsI6__halfffffjLj2048ELj1ELj1ELj4ELj16ENS_18Kernel_traits_baseILj2048ES2_ffffjLj128EEEEELb0ELb0ELb0EEEvNS_9BwdParamsE,"ax",@progbits
	.align	128
        .global         _ZN10layer_norm31ln_parallel_residual_bwd_kernelINS_13Kernel_traitsI6__halfffffjLj2048ELj1ELj1ELj4ELj16ENS_18Kernel_traits_baseILj2048ES2_ffffjLj128EEEEELb0ELb0ELb0EEEvNS_9BwdParamsE
        .type           _ZN10layer_norm31ln_parallel_residual_bwd_kernelINS_13Kernel_traitsI6__halfffffjLj2048ELj1ELj1ELj4ELj16ENS_18Kernel_traits_baseILj2048ES2_ffffjLj128EEEEELb0ELb0ELb0EEEvNS_9BwdParamsE,@function
        .size           _ZN10layer_norm31ln_parallel_residual_bwd_kernelINS_13Kernel_traitsI6__halfffffjLj2048ELj1ELj1ELj4ELj16ENS_18Kernel_traits_baseILj2048ES2_ffffjLj128EEEEELb0ELb0ELb0EEEvNS_9BwdParamsE,(.L_x_3020 - _ZN10layer_norm31ln_parallel_residual_bwd_kernelINS_13Kernel_traitsI6__halfffffjLj2048ELj1ELj1ELj4ELj16ENS_18Kernel_traits_baseILj2048ES2_ffffjLj128EEEEELb0ELb0ELb0EEEvNS_9BwdParamsE)
        .other          _ZN10layer_norm31ln_parallel_residual_bwd_kernelINS_13Kernel_traitsI6__halfffffjLj2048ELj1ELj1ELj4ELj16ENS_18Kernel_traits_baseILj2048ES2_ffffjLj128EEEEELb0ELb0ELb0EEEvNS_9BwdParamsE,@"STO_CUDA_ENTRY STV_DEFAULT"
_ZN10layer_norm31ln_parallel_residual_bwd_kernelINS_13Kernel_traitsI6__halfffffjLj2048ELj1ELj1ELj4ELj16ENS_18Kernel_traits_baseILj2048ES2_ffffjLj128EEEEELb0ELb0ELb0EEEvNS_9BwdParamsE:
.text._ZN10layer_norm31ln_parallel_residual_bwd_kernelINS_13Kernel_traitsI6__halfffffjLj2048ELj1ELj1ELj4ELj16ENS_18Kernel_traits_baseILj2048ES2_ffffjLj128EEEEELb0ELb0ELb0EEEvNS_9BwdParamsE:
        /* <DEDUP_REMOVED lines=20> */
[C---:B------:R-:W-:Y:S02]  /*0140*/  ISETP.GE.U32.AND P1, PT, R0.reuse, 0x100, PT ;  /* 0x000001000000780c */ /* 0x040fe40003f26070 */
[C---:B------:R-:W-:Y:S02]  /*0150*/  ISETP.GE.U32.AND P2, PT, R0.reuse, 0x180, PT ;  /* 0x000001800000780c */ /* 0x040fe40003f46070 */
[----:B------:R-:W-:Y:S02]  /*0160*/  ISETP.GE.U32.AND P3, PT, R0, 0x200, PT ;  /* 0x000002000000780c */ /* 0x000fe40003f66070 */
[C---:B------:R-:W-:Y:S02]  /*0170*/  LOP3.LUT R0, R175.reuse, 0x7f, RZ, 0xc0, !PT ;  /* 0x0000007faf007812 */ /* 0x040fe400078ec0ff */
[----:B-1----:R-:W-:-:S02]  /*0180*/  LEA.HI R105, R175, UR6, RZ, 0x19 ;  /* 0x00000006af697c11 */ /* 0x002fc4000f8fc8ff */
[----:B------:R-:W-:Y:S01]  /*0190*/  MOV R3, R0 ;  /* 0x0000000000037202 */ /* 0x000fe20000000f00 */
[----:B------:R-:W0:Y:S01]  /*01a0*/  @P0 LDC.64 R4, c[0x0][0x260] ;  /* 0x00009800ff040b82 */ /* 0x000e220000000a00 */
[----:B------:R-:W-:-:S07]  /*01b0*/  P2R R176, PR, RZ, 0x8 ;  /* 0x00000008ffb07803 */ /* 0x000fce0000000000 */
[----:B------:R-:W1:Y:S08]  /*01c0*/  @P0 LDC.64 R6, c[0x0][0x268] ;  /* 0x00009a00ff060b82 */ /* 0x000e700000000a00 */
[----:B------:R-:W2:Y:S08]  /*01d0*/  @P1 LDC.64 R8, c[0x0][0x260] ;  /* 0x00009800ff081b82 */ /* 0x000eb00000000a00 */
[----:B------:R-:W3:Y:S01]  /*01e0*/  @P1 LDC.64 R10, c[0x0][0x268] ;  /* 0x00009a00ff0a1b82 */ /* 0x000ee20000000a00 */
[----:B0-----:R-:W-:Y:S01]  /*01f0*/  @P0 IMAD.WIDE.U32 R4, R3, 0x8, R4 ;  /* 0x0000000803040825 */ /* 0x001fe200078e0004 */
[----:B------:R-:W-:-:S02]  /*0200*/  CS2R R64, SRZ ;  /* 0x0000000000407805 */ /* 0x000fc4000001ff00 */
[----:B------:R-:W-:Y:S02]  /*0210*/  CS2R R66, SRZ ;  /* 0x0000000000427805 */ /* 0x000fe4000001ff00 */
[----:B------:R-:W-:Y:S02]  /*0220*/  CS2R R60, SRZ ;  /* 0x00000000003c7805 */ /* 0x000fe4000001ff00 */
[----:B------:R-:W-:Y:S01]  /*0230*/  CS2R R62, SRZ ;  /* 0x00000000003e7805 */ /* 0x000fe2000001ff00 */
[----:B------:R-:W5:Y:S01]  /*0240*/  @P0 LDG.E.64 R68, desc[UR4][R4.64] ;  /* 0x0000000404440981 */ /* 0x000f62000c1e1b00 */
[----:B------:R-:W0:Y:S01]  /*0250*/  @P2 LDC.64 R16, c[0x0][0x260] ;  /* 0x00009800ff102b82 */ /* 0x000e220000000a00 */
[C---:B-1----:R-:W-:Y:S01]  /*0260*/  @P0 IMAD.WIDE.U32 R6, R3.reuse, 0x8, R6 ;  /* 0x0000000803060825 */ /* 0x042fe200078e0006 */
[----:B------:R-:W-:Y:S02]  /*0270*/  @P0 LOP3.LUT R3, R3, 0x80, RZ, 0xfc, !PT ;  /* 0x0000008003030812 */ /* 0x000fe400078efcff */
[----:B------:R-:W-:-:S02]  /*0280*/  CS2R R56, SRZ ;  /* 0x0000000000387805 */ /* 0x000fc4000001ff00 */
[----:B------:R-:W-:Y:S02]  /*0290*/  CS2R R58, SRZ ;  /* 0x00000000003a7805 */ /* 0x000fe4000001ff00 */
[----:B------:R-:W-:Y:S01]  /*02a0*/  CS2R R52, SRZ ;  /* 0x0000000000347805 */ /* 0x000fe2000001ff00 */
[----:B------:R-:W5:Y:S01]  /*02b0*/  @P0 LDG.E.64 R70, desc[UR4][R6.64] ;  /* 0x0000000406460981 */ /* 0x000f62000c1e1b00 */
[----:B------:R-:W1:Y:S01]  /*02c0*/  @P2 LDC.64 R18, c[0x0][0x268] ;  /* 0x00009a00ff122b82 */ /* 0x000e620000000a00 */
[----:B--2---:R-:W-:-:S07]  /*02d0*/  @P1 IMAD.WIDE.U32 R12, R3, 0x8, R8 ;  /* 0x00000008030c1825 */ /* 0x004fce00078e0008 */
[----:B------:R-:W2:Y:S01]  /*02e0*/  @P3 LDC.64 R20, c[0x0][0x260] ;  /* 0x00009800ff143b82 */ /* 0x000ea20000000a00 */
[C---:B---3--:R-:W-:Y:S01]  /*02f0*/  @P1 IMAD.WIDE.U32 R14, R3.reuse, 0x8, R10 ;  /* 0x00000008030e1825 */ /* 0x048fe200078e000a */
[----:B------:R-:W-:Y:S01]  /*0300*/  @P1 IADD3 R3, R3, 0x80, RZ ;  /* 0x0000008003031810 */ /* 0x000fe20007ffe0ff */
[----:B------:R-:W5:Y:S05]  /*0310*/  @P1 LDG.E.64 R72, desc[UR4][R12.64] ;  /* 0x000000040c481981 */ /* 0x000f6a000c1e1b00 */
[----:B------:R-:W3:Y:S01]  /*0320*/  @P3 LDC.64 R22, c[0x0][0x268] ;  /* 0x00009a00ff163b82 */ /* 0x000ee20000000a00 */
[C---:B0-----:R-:W-:Y:S01]  /*0330*/  @P2 IMAD.WIDE.U32 R16, R3.reuse, 0x8, R16 ;  /* 0x0000000803102825 */ /* 0x041fe200078e0010 */
[----:B------:R-:W5:Y:S03]  /*0340*/  @P1 LDG.E.64 R74, desc[UR4][R14.64] ;  /* 0x000000040e4a1981 */ /* 0x000f66000c1e1b00 */
[C---:B-1----:R-:W-:Y:S01]  /*0350*/  @P2 IMAD.WIDE.U32 R18, R3.reuse, 0x8, R18 ;  /* 0x0000000803122825 */ /* 0x042fe200078e0012 */
[----:B------:R-:W-:Y:S01]  /*0360*/  @P2 IADD3 R3, R3, 0x80, RZ ;  /* 0x0000008003032810 */ /* 0x000fe20007ffe0ff */
[----:B------:R0:W5:Y:S01]  /*0370*/  @P2 LDG.E.64 R76, desc[UR4][R16.64] ;  /* 0x00000004104c2981 */ /* 0x000162000c1e1b00 */
[----:B------:R-:W-:-:S02]  /*0380*/  CS2R R54, SRZ ;  /* 0x0000000000367805 */ /* 0x000fc4000001ff00 */
[----:B------:R-:W-:Y:S02]  /*0390*/  CS2R R48, SRZ ;  /* 0x0000000000307805 */ /* 0x000fe4000001ff00 */
[----:B------:R-:W-:Y:S01]  /*03a0*/  CS2R R50, SRZ ;  /* 0x0000000000327805 */ /* 0x000fe2000001ff00 */
[----:B------:R1:W5:Y:S01]  /*03b0*/  @P2 LDG.E.64 R78, desc[UR4][R18.64] ;  /* 0x00000004124e2981 */ /* 0x000362000c1e1b00 */
[----:B--2---:R-:W-:-:S05]  /*03c0*/  @P3 IMAD.WIDE.U32 R8, R3, 0x8, R20 ;  /* 0x0000000803083825 */ /* 0x004fca00078e0014 */
[----:B------:R2:W5:Y:S01]  /*03d0*/  @P3 LDG.E.64 R80, desc[UR4][R8.64] ;  /* 0x0000000408503981 */ /* 0x000562000c1e1b00 */
[----:B---3--:R-:W-:-:S05]  /*03e0*/  @P3 IMAD.WIDE.U32 R10, R3, 0x8, R22 ;  /* 0x00000008030a3825 */ /* 0x008fca00078e0016 */
[----:B------:R3:W5:Y:S01]  /*03f0*/  @P3 LDG.E.64 R82, desc[UR4][R10.64] ;  /* 0x000000040a523981 */ /* 0x000762000c1e1b00 */
        /* <DEDUP_REMOVED lines=18> */
[----:B------:R-:W-:Y:S02]  /*0520*/  CS2R R14, SRZ ;  /* 0x00000000000e7805 */ /* 0x000fe4000001ff00 */
[----:B--2---:R-:W-:Y:S02]  /*0530*/  CS2R R8, SRZ ;  /* 0x0000000000087805 */ /* 0x004fe4000001ff00 */
[----:B---3--:R-:W-:Y:S02]  /*0540*/  CS2R R10, SRZ ;  /* 0x00000000000a7805 */ /* 0x008fe4000001ff00 */
[----:B------:R-:W-:Y:S02]  /*0550*/  CS2R R4, SRZ ;  /* 0x0000000000047805 */ /* 0x000fe4000001ff00 */
[----:B------:R-:W-:Y:S01]  /*0560*/  CS2R R6, SRZ ;  /* 0x0000000000067805 */ /* 0x000fe2000001ff00 */
[----:B------:R-:W-:Y:S06]  /*0570*/  @P3 BRA `(.L_x_2260) ;  /* 0x0000002000a03947 */ /* 0x000fec0003800000 */
[----:B------:R-:W-:Y:S01]  /*0580*/  ULDC.U8 UR6, c[0x0][0x2a0] ;  /* 0x0000a80000067ab9 */ /* 0x000fe20000000000 */
[----:B-----5:R-:W-:Y:S01]  /*0590*/  MOV R107, R68 ;  /* 0x00000044006b7202 */ /* 0x020fe20000000f00 */
[----:B------:R-:W-:Y:S01]  /*05a0*/  UISETP.NE.AND UP0, UPT, UR6, URZ, UPT ;  /* 0x0000003f0600728c */ /* 0x000fe2000bf05270 */
[--C-:B------:R-:W-:Y:S01]  /*05b0*/  SHF.R.U64 R104, R68, 0x10, R69.reuse ;  /* 0x0000001044687819 */ /* 0x100fe20000001245 */
[----:B------:R-:W-:Y:S01]  /*05c0*/  HFMA2.MMA R96, -RZ, RZ, 0, 5.9604644775390625e-08 ;  /* 0x00000001ff607435 */ /* 0x000fe200000001ff */
[----:B------:R-:W-:Y:S01]  /*05d0*/  MOV R109, R69 ;  /* 0x00000045006d7202 */ /* 0x000fe20000000f00 */
[----:B------:R-:W-:Y:S01]  /*05e0*/  HADD2.F32 R107, -RZ, R107.H0_H0 ;  /* 0x2000006bff6b7230 */ /* 0x000fe20000004100 */
[----:B------:R-:W-:Y:S01]  /*05f0*/  SHF.R.U32.HI R106, RZ, 0x10, R69 ;  /* 0x00000010ff6a7819 */ /* 0x000fe20000011645 */
[----:B------:R-:W-:Y:S01]  /*0600*/  HADD2.F32 R104, -RZ, R104.H0_H0 ;  /* 0x20000068ff687230 */ /* 0x000fe20000004100 */
[----:B------:R-:W-:Y:S01]  /*0610*/  MOV R111, R70 ;  /* 0x00000046006f7202 */ /* 0x000fe20000000f00 */
[----:B------:R-:W-:Y:S01]  /*0620*/  HADD2.F32 R109, -RZ, R109.H0_H0 ;  /* 0x2000006dff6d7230 */ /* 0x000fe20000004100 */
[--C-:B------:R-:W-:Y:S01]  /*0630*/  SHF.R.U64 R108, R70, 0x10, R71.reuse ;  /* 0x00000010466c7819 */ /* 0x100fe20000001247 */
[----:B------:R-:W-:Y:S01]  /*0640*/  HADD2.F32 R106, -RZ, R106.H0_H0 ;  /* 0x2000006aff6a7230 */ /* 0x000fe20000004100 */
        /* <DEDUP_REMOVED lines=52> */
[----:B------:R-:W-:Y:S01]  /*0990*/  MOV R65, RZ ;  /* 0x000000ff00417202 */ /* 0x000fe20000000f00 */
[----:B------:R-:W-:Y:S01]  /*09a0*/  HADD2.F32 R137, -RZ, R137.H0_H0 ;  /* 0x20000089ff897230 */ /* 0x000fe20000004100 */
[----:B------:R-:W-:Y:S01]  /*09b0*/  PLOP3.LUT P3, PT, PT, PT, UP0, 0x80, 0x0 ;  /* 0x000000000000781c */ /* 0x000fe20003f6f008 */
[----:B------:R-:W-:-:S12]  /*09c0*/  HADD2.F32 R134, -RZ, R134.H0_H0 ;  /* 0x20000086ff867230 */ /* 0x000fd80000004100 */
.L_x_2278:
[----:B------:R-:W0:Y:S08]  /*09d0*/  LDC.64 R92, c[0x0][0x250] ;  /* 0x00009400ff5c7b82 */ /* 0x000e300000000a00 */
        /* <DEDUP_REMOVED lines=8> */
[----:B------:R-:W-:Y:S01]  /*0a60*/  MOV R173, RZ ;  /* 0x000000ff00ad7202 */ /* 0x000fe20000000f00 */
[----:B------:R-:W-:Y:S01]  /*0a70*/  IMAD R97, R105, R2, RZ ;  /* 0x0000000269617224 */ /* 0x000fe200078e02ff */
[----:B------:R-:W-:Y:S02]  /*0a80*/  MOV R174, RZ ;  /* 0x000000ff00ae7202 */ /* 0x000fe40000000f00 */
[----:B------:R-:W-:Y:S02]  /*0a90*/  SHF.R.U32.HI R169, RZ, 0x5, R175 ;  /* 0x00000005ffa97819 */ /* 0x000fe400000116af */
        /* <DEDUP_REMOVED lines=19> */
[----:B------:R0:W5:Y:S02]  /*0bd0*/  @P3 LDG.E.128 R68, desc[UR4][R172.64] ;  /* 0x00000004ac443981 */ /* 0x000164000c1e1d00 */
[----:B0-----:R-:W-:Y:S01]  /*0be0*/  IADD3 R172, R138, 0x80, RZ ;  /* 0x000000808aac7810 */ /* 0x001fe20007ffe0ff */
[C---:B--2---:R-:W-:Y:S01]  /*0bf0*/  FADD.FTZ R3, -R171.reuse, R100 ;  /* 0x00000064ab037221 */ /* 0x044fe20000010100 */
[----:B------:R-:W-:-:S03]  /*0c00*/  FADD.FTZ R147, -R171, R101 ;  /* 0x00000065ab937221 */ /* 0x000fc60000010100 */
[C---:B-----5:R-:W-:Y:S01]  /*0c10*/  FMUL.FTZ R3, R136.reuse, R3 ;  /* 0x0000000388037220 */ /* 0x060fe20000410000 */
[----:B------:R-:W-:Y:S01]  /*0c20*/  FMUL.FTZ R146, R136, R147 ;  /* 0x0000009388927220 */ /* 0x000fe20000410000 */
[----:B------:R-:W-:Y:S01]  /*0c30*/  FADD.FTZ R153, -R171, R102 ;  /* 0x00000066ab997221 */ /* 0x000fe20000010100 */
[----:B---3--:R-:W-:Y:S01]  /*0c40*/  FMUL.FTZ R144, R111, R92 ;  /* 0x0000005c6f907220 */ /* 0x008fe20000410000 */
[----:B------:R-:W-:Y:S01]  /*0c50*/  FMUL.FTZ R101, R108, R93 ;  /* 0x0000005d6c657220 */ /* 0x000fe20000410000 */
[----:B------:R-:W-:Y:S01]  /*0c60*/  FADD.FTZ R16, R16, R92 ;  /* 0x0000005c10107221 */ /* 0x000fe20000010000 */
[----:B------:R-:W-:Y:S01]  /*0c70*/  FFMA.FTZ R32, R92, R3, R32 ;  /* 0x000000035c207223 */ /* 0x000fe20000010020 */
[----:B------:R-:W-:Y:S01]  /*0c80*/  FMUL.FTZ R160, R113, R94 ;  /* 0x0000005e71a07220 */ /* 0x000fe20000410000 */
[----:B----4-:R-:W-:Y:S01]  /*0c90*/  FFMA.FTZ R144, R107, R96, R144 ;  /* 0x000000606b907223 */ /* 0x010fe20000010090 */
[----:B------:R-:W-:Y:S01]  /*0ca0*/  FADD.FTZ R49, R49, R97 ;  /* 0x0000006131317221 */ /* 0x000fe20000010000 */
[----:B------:R-:W-:Y:S01]  /*0cb0*/  FFMA.FTZ R147, R104, R97, R101 ;  /* 0x0000006168937223 */ /* 0x000fe20000010065 */
[----:B------:R-:W-:Y:S01]  /*0cc0*/  FFMA.FTZ R65, R97, R146, R65 ;  /* 0x0000009261417223 */ /* 0x000fe20000010041 */
[----:B------:R-:W-:Y:S01]  /*0cd0*/  FADD.FTZ R92, RZ, R144 ;  /* 0x00000090ff5c7221 */ /* 0x000fe20000010000 */
[----:B------:R-:W-:Y:S01]  /*0ce0*/  FFMA.FTZ R97, R3, R144, RZ ;  /* 0x0000009003617223 */ /* 0x000fe200000100ff */
[----:B------:R-:W-:Y:S01]  /*0cf0*/  FMUL.FTZ R153, R136, R153 ;  /* 0x0000009988997220 */ /* 0x000fe20000410000 */
[----:B------:R-:W-:Y:S01]  /*0d00*/  FADD.FTZ R17, R17, R93 ;  /* 0x0000005d11117221 */ /* 0x000fe20000010000 */
[----:B------:R-:W-:Y:S01]  /*0d10*/  FFMA.FTZ R33, R93, R146, R33 ;  /* 0x000000925d217223 */ /* 0x000fe20000010021 */
[----:B------:R-:W-:Y:S01]  /*0d20*/  FFMA.FTZ R160, R109, R98, R160 ;  /* 0x000000626da07223 */ /* 0x000fe200000100a0 */
[----:B------:R-:W-:Y:S01]  /*0d30*/  FADD.FTZ R93, R92, R147 ;  /* 0x000000935c5d7221 */ /* 0x000fe20000010000 */
[----:B------:R-:W-:Y:S01]  /*0d40*/  FADD.FTZ R103, -R171, R103 ;  /* 0x00000067ab677221 */ /* 0x000fe20000010100 */
[----:B------:R-:W-:Y:S01]  /*0d50*/  FMUL.FTZ R163, R110, R95 ;  /* 0x0000005f6ea37220 */ /* 0x000fe20000410000 */
[----:B------:R-:W-:Y:S01]  /*0d60*/  FFMA.FTZ R92, R146, R147, R97 ;  /* 0x00000093925c7223 */ /* 0x000fe20000010061 */
[----:B------:R-:W-:Y:S01]  /*0d70*/  FADD.FTZ R18, R18, R94 ;  /* 0x0000005e12127221 */ /* 0x000fe20000010000 */
[----:B------:R-:W-:Y:S01]  /*0d80*/  FFMA.FTZ R34, R94, R153, R34 ;  /* 0x000000995e227223 */ /* 0x000fe20000010022 */
[----:B------:R-:W-:Y:S01]  /*0d90*/  FADD.FTZ R94, R93, R160 ;  /* 0x000000a05d5e7221 */ /* 0x000fe20000010000 */
[----:B------:R-:W-:Y:S01]  /*0da0*/  FMUL.FTZ R158, R136, R103 ;  /* 0x00000067889e7220 */ /* 0x000fe20000410000 */
[----:B------:R-:W-:Y:S01]  /*0db0*/  FFMA.FTZ R163, R106, R99, R163 ;  /* 0x000000636aa37223 */ /* 0x000fe200000100a3 */
[----:B------:R-:W-:Y:S01]  /*0dc0*/  FFMA.FTZ R93, R153, R160, R92 ;  /* 0x000000a0995d7223 */ /* 0x000fe2000001005c */
[----:B------:R-:W-:Y:S01]  /*0dd0*/  FADD.FTZ R48, R48, R96 ;  /* 0x0000006030307221 */ /* 0x000fe20000010000 */
[----:B------:R-:W-:Y:S01]  /*0de0*/  FFMA.FTZ R64, R96, R3, R64 ;  /* 0x0000000360407223 */ /* 0x000fe20000010040 */
[----:B------:R-:W-:Y:S01]  /*0df0*/  FADD.FTZ R50, R50, R98 ;  /* 0x0000006232327221 */ /* 0x000fe20000010000 */
[----:B------:R-:W-:Y:S01]  /*0e00*/  FFMA.FTZ R66, R98, R153, R66 ;  /* 0x0000009962427223 */ /* 0x000fe20000010042 */
[----:B------:R-:W-:Y:S01]  /*0e10*/  FADD.FTZ R51, R51, R99 ;  /* 0x0000006333337221 */ /* 0x000fe20000010000 */
[-C--:B------:R-:W-:Y:S01]  /*0e20*/  FFMA.FTZ R67, R99, R158.reuse, R67 ;  /* 0x0000009e63437223 */ /* 0x080fe20000010043 */
[----:B------:R-:W-:Y:S01]  /*0e30*/  FADD.FTZ R19, R19, R95 ;  /* 0x0000005f13137221 */ /* 0x000fe20000010000 */
[----:B------:R-:W-:Y:S01]  /*0e40*/  FFMA.FTZ R35, R95, R158, R35 ;  /* 0x0000009e5f237223 */ /* 0x000fe20000010023 */
[----:B------:R-:W-:Y:S01]  /*0e50*/  FADD.FTZ R173, R94, R163 ;  /* 0x000000a35ead7221 */ /* 0x000fe20000010000 */
[----:B------:R-:W-:-:S07]  /*0e60*/  FFMA.FTZ R174, R158, R163, R93 ;  /* 0x000000a39eae7223 */ /* 0x000fce000001005d */
.L_x_2262:
[----:B------:R-:W-:Y:S05]  /*0e70*/  BSYNC B0 ;  /* 0x0000000000007941 */ /* 0x000fea0003800000 */
.L_x_2261:
[----:B------:R-:W-:Y:S04]  /*0e80*/  BSSY B0, `(.L_x_2263) ;  /* 0x0000039000007945 */ /* 0x000fe80003800000 */
[----:B------:R-:W-:Y:S05]  /*0e90*/  @!P1 BRA `(.L_x_2264) ;  /* 0x0000000000dc9947 */ /* 0x000fea0003800000 */
[----:B------:R-:W0:Y:S01]  /*0ea0*/  LDC.64 R96, c[0x0][0x2c0] ;  /* 0x0000b000ff607b82 */ /* 0x000e220000000a00 */
[----:B------:R-:W-:-:S04]  /*0eb0*/  LEA R92, P3, R172, UR10, 0x4 ;  /* 0x0000000aac5c7c11 */ /* 0x000fc8000f8620ff */
[----:B------:R-:W-:-:S03]  /*0ec0*/  LEA.HI.X R93, R172, UR11, RZ, 0x4, P3 ;  /* 0x0000000bac5d7c11 */ /* 0x000fc600098f24ff */
[----:B------:R-:W1:Y:S01]  /*0ed0*/  LDC.64 R100, c[0x0][0x2b8] ;  /* 0x0000ae00ff647b82 */ /* 0x000e620000000a00 */
[----:B------:R-:W-:Y:S02]  /*0ee0*/  ISETP.NE.U32.AND P3, PT, RZ, UR8, PT ;  /* 0x00000008ff007c0c */ /* 0x000fe4000bf65070 */
[----:B------:R-:W2:Y:S02]  /*0ef0*/  LDG.E.128 R92, desc[UR4][R92.64] ;  /* 0x000000045c5c7981 */ /* 0x000ea4000c1e1d00 */
[----:B------:R-:W-:Y:S01]  /*0f00*/  ISETP.NE.AND.EX P3, PT, RZ, UR9, PT, P3 ;  /* 0x00000009ff007c0c */ /* 0x000fe2000bf65330 */
[----:B0-----:R-:W-:-:S06]  /*0f10*/  IMAD.WIDE.U32 R96, R172, 0x10, R96 ;  /* 0x00000010ac607825 */ /* 0x001fcc00078e0060 */
[----:B------:R-:W3:Y:S01]  /*0f20*/  LDG.E.128 R96, desc[UR4][R96.64] ;  /* 0x0000000460607981 */ /* 0x000ee2000c1e1d00 */
[----:B-1----:R-:W-:-:S06]  /*0f30*/  IMAD.WIDE.U32 R100, R172, 0x10, R100 ;  /* 0x00000010ac647825 */ /* 0x002fcc00078e0064 */
[----:B------:R-:W4:Y:S01]  /*0f40*/  LDG.E.128 R100, desc[UR4][R100.64] ;  /* 0x0000000464647981 */ /* 0x000f22000c1e1d00 */
[----:B------:R-:W-:-:S04]  /*0f50*/  @P3 LEA R178, P5, R172, UR8, 0x4 ;  /* 0x00000008acb23c11 */ /* 0x000fc8000f8a20ff */
[----:B------:R-:W-:-:S05]  /*0f60*/  @P3 LEA.HI.X R179, R172, UR9, RZ, 0x4, P5 ;  /* 0x00000009acb33c11 */ /* 0x000fca000a8f24ff */
[----:B------:R0:W5:Y:S01]  /*0f70*/  @P3 LDG.E.128 R72, desc[UR4][R178.64] ;  /* 0x00000004b2483981 */ /* 0x000162000c1e1d00 */
[----:B------:R-:W-:Y:S01]  /*0f80*/  IADD3 R172, R172, 0x80, RZ ;  /* 0x00000080acac7810 */ /* 0x000fe20007ffe0ff */
[C---:B--2---:R-:W-:Y:S01]  /*0f90*/  FADD.FTZ R141, -R171.reuse, R92 ;  /* 0x0000005cab8d7221 */ /* 0x044fe20000010100 */
[C---:B------:R-:W-:Y:S01]  /*0fa0*/  FADD.FTZ R155, -R171.reuse, R93 ;  /* 0x0000005dab9b7221 */ /* 0x040fe20000010100 */
[C---:B------:R-:W-:Y:S02]  /*0fb0*/  FADD.FTZ R95, -R171.reuse, R95 ;  /* 0x0000005fab5f7221 */ /* 0x040fe40000010100 */
[C---:B-----5:R-:W-:Y:S01]  /*0fc0*/  FMUL.FTZ R141, R136.reuse, R141 ;  /* 0x0000008d888d7220 */ /* 0x060fe20000410000 */
[C---:B------:R-:W-:Y:S01]  /*0fd0*/  FMUL.FTZ R150, R136.reuse, R155 ;  /* 0x0000009b88967220 */ /* 0x040fe20000410000 */
[----:B------:R-:W-:Y:S01]  /*0fe0*/  FADD.FTZ R157, -R171, R94 ;  /* 0x0000005eab9d7221 */ /* 0x000fe20000010100 */
[----:B------:R-:W-:Y:S01]  /*0ff0*/  FMUL.FTZ R170, R136, R95 ;  /* 0x0000005f88aa7220 */ /* 0x000fe20000410000 */
[----:B---3--:R-:W-:Y:S01]  /*1000*/  FMUL.FTZ R148, R119, R96 ;  /* 0x0000006077947220 */ /* 0x008fe20000410000 */
[----:B------:R-:W-:Y:S01]  /*1010*/  FMUL.FTZ R93, R116, R97 ;  /* 0x00000061745d7220 */ /* 0x000fe20000410000 */
[----:B------:R-:W-:-:S02]  /*1020*/  FMUL.FTZ R168, R121, R98 ;  /* 0x0000006279a87220 */ /* 0x000fc40000410000 */
[----:B----4-:R-:W-:Y:S01]  /*1030*/  FFMA.FTZ R148, R115, R100, R148 ;  /* 0x0000006473947223 */ /* 0x010fe20000010094 */
[----:B------:R-:W-:-:S03]  /*1040*/  FFMA.FTZ R155, R112, R101, R93 ;  /* 0x00000065709b7223 */ /* 0x000fc6000001005d */
[----:B------:R-:W-:Y:S01]  /*1050*/  FADD.FTZ R92, R173, R148 ;  /* 0x00000094ad5c7221 */ /* 0x000fe20000010000 */
[----:B------:R-:W-:Y:S01]  /*1060*/  FFMA.FTZ R93, R141, R148, R174 ;  /* 0x000000948d5d7223 */ /* 0x000fe200000100ae */
[----:B------:R-:W-:Y:S01]  /*1070*/  FMUL.FTZ R157, R136, R157 ;  /* 0x0000009d889d7220 */ /* 0x000fe20000410000 */
[----:B------:R-:W-:Y:S01]  /*1080*/  FFMA.FTZ R168, R117, R102, R168 ;  /* 0x0000006675a87223 */ /* 0x000fe200000100a8 */
[----:B------:R-:W-:Y:S01]  /*1090*/  FADD.FTZ R95, R92, R155 ;  /* 0x0000009b5c5f7221 */ /* 0x000fe20000010000 */
[----:B------:R-:W-:Y:S01]  /*10a0*/  FMUL.FTZ R167, R118, R99 ;  /* 0x0000006376a77220 */ /* 0x000fe20000410000 */
[----:B------:R-:W-:Y:S02]  /*10b0*/  FFMA.FTZ R92, R150, R155, R93 ;  /* 0x0000009b965c7223 */ /* 0x000fe4000001005d */
[----:B------:R-:W-:Y:S01]  /*10c0*/  FADD.FTZ R94, R95, R168 ;  /* 0x000000a85f5e7221 */ /* 0x000fe20000010000 */
[----:B------:R-:W-:Y:S01]  /*10d0*/  FFMA.FTZ R167, R114, R103, R167 ;  /* 0x0000006772a77223 */ /* 0x000fe200000100a7 */
[----:B------:R-:W-:Y:S01]  /*10e0*/  FFMA.FTZ R93, R157, R168, R92 ;  /* 0x000000a89d5d7223 */ /* 0x000fe2000001005c */
[----:B------:R-:W-:Y:S01]  /*10f0*/  FADD.FTZ R44, R44, R100 ;  /* 0x000000642c2c7221 */ /* 0x000fe20000010000 */
[-C--:B------:R-:W-:Y:S01]  /*1100*/  FFMA.FTZ R60, R100, R141.reuse, R60 ;  /* 0x0000008d643c7223 */ /* 0x080fe2000001003c */
[----:B------:R-:W-:Y:S01]  /*1110*/  FADD.FTZ R12, R12, R96 ;  /* 0x000000600c0c7221 */ /* 0x000fe20000010000 */
        /* <DEDUP_REMOVED lines=14> */
[----:B0-----:R-:W-:-:S07]  /*1200*/  FFMA.FTZ R174, R170, R167, R93 ;  /* 0x000000a7aaae7223 */ /* 0x001fce000001005d */
.L_x_2264:
[----:B------:R-:W-:Y:S05]  /*1210*/  BSYNC B0 ;  /* 0x0000000000007941 */ /* 0x000fea0003800000 */
.L_x_2263:
[----:B------:R-:W-:Y:S04]  /*1220*/  BSSY B0, `(.L_x_2265) ;  /* 0x0000039000007945 */ /* 0x000fe80003800000 */
[----:B------:R-:W-:Y:S05]  /*1230*/  @!P2 BRA `(.L_x_2266) ;  /* 0x0000000000dca947 */ /* 0x000fea0003800000 */
[----:B------:R-:W0:Y:S01]  /*1240*/  LDC.64 R96, c[0x0][0x2c0] ;  /* 0x0000b000ff607b82 */ /* 0x000e220000000a00 */
[----:B------:R-:W-:-:S04]  /*1250*/  LEA R92, P3, R172, UR10, 0x4 ;  /* 0x0000000aac5c7c11 */ /* 0x000fc8000f8620ff */
[----:B------:R-:W-:-:S03]  /*1260*/  LEA.HI.X R93, R172, UR11, RZ, 0x4, P3 ;  /* 0x0000000bac5d7c11 */ /* 0x000fc600098f24ff */
[----:B------:R-:W1:Y:S01]  /*1270*/  LDC.64 R94, c[0x0][0x2b8] ;  /* 0x0000ae00ff5e7b82 */ /* 0x000e620000000a00 */
[----:B0-----:R-:W-:-:S06]  /*1280*/  IMAD.WIDE.U32 R96, R172, 0x10, R96 ;  /* 0x00000010ac607825 */ /* 0x001fcc00078e0060 */
[----:B------:R-:W2:Y:S01]  /*1290*/  LDG.E.128 R96, desc[UR4][R96.64] ;  /* 0x0000000460607981 */ /* 0x000ea2000c1e1d00 */
[----:B-1----:R-:W-:-:S03]  /*12a0*/  IMAD.WIDE.U32 R100, R172, 0x10, R94 ;  /* 0x00000010ac647825 */ /* 0x002fc600078e005e */
[----:B------:R-:W3:Y:S04]  /*12b0*/  LDG.E.128 R92, desc[UR4][R92.64] ;  /* 0x000000045c5c7981 */ /* 0x000ee8000c1e1d00 */
[----:B------:R-:W4:Y:S01]  /*12c0*/  LDG.E.128 R100, desc[UR4][R100.64] ;  /* 0x0000000464647981 */ /* 0x000f22000c1e1d00 */
[----:B------:R-:W-:-:S04]  /*12d0*/  ISETP.NE.U32.AND P3, PT, RZ, UR8, PT ;  /* 0x00000008ff007c0c */ /* 0x000fc8000bf65070 */
[----:B------:R-:W-:-:S13]  /*12e0*/  ISETP.NE.AND.EX P3, PT, RZ, UR9, PT, P3 ;  /* 0x00000009ff007c0c */ /* 0x000fda000bf65330 */
[----:B------:R-:W-:-:S04]  /*12f0*/  @P3 LEA R142, P5, R172, UR8, 0x4 ;  /* 0x00000008ac8e3c11 */ /* 0x000fc8000f8a20ff */
[----:B------:R-:W-:-:S05]  /*1300*/  @P3 LEA.HI.X R143, R172, UR9, RZ, 0x4, P5 ;  /* 0x00000009ac8f3c11 */ /* 0x000fca000a8f24ff */
[----:B------:R0:W5:Y:S01]  /*1310*/  @P3 LDG.E.128 R76, desc[UR4][R142.64] ;  /* 0x000000048e4c3981 */ /* 0x000162000c1e1d00 */
[----:B------:R-:W-:Y:S01]  /*1320*/  IADD3 R172, R172, 0x80, RZ ;  /* 0x00000080acac7810 */ /* 0x000fe20007ffe0ff */
[----:B--2---:R-:W-:Y:S01]  /*1330*/  FMUL.FTZ R140, R127, R96 ;  /* 0x000000607f8c7220 */ /* 0x004fe20000410000 */
[C---:B---3--:R-:W-:Y:S01]  /*1340*/  FADD.FTZ R139, -R171.reuse, R92 ;  /* 0x0000005cab8b7221 */ /* 0x048fe20000010100 */
[----:B------:R-:W-:Y:S01]  /*1350*/  FADD.FTZ R145, -R171, R93 ;  /* 0x0000005dab917221 */ /* 0x000fe20000010100 */
[----:B------:R-:W-:Y:S01]  /*1360*/  FMUL.FTZ R93, R124, R97 ;  /* 0x000000617c5d7220 */ /* 0x000fe20000410000 */
[----:B----4-:R-:W-:Y:S01]  /*1370*/  FFMA.FTZ R140, R123, R100, R140 ;  /* 0x000000647b8c7223 */ /* 0x010fe2000001008c */
[----:B-----5:R-:W-:Y:S01]  /*1380*/  FMUL.FTZ R139, R136, R139 ;  /* 0x0000008b888b7220 */ /* 0x020fe20000410000 */
[C---:B------:R-:W-:Y:S01]  /*1390*/  FADD.FTZ R95, -R171.reuse, R95 ;  /* 0x0000005fab5f7221 */ /* 0x040fe20000010100 */
[----:B------:R-:W-:Y:S01]  /*13a0*/  FADD.FTZ R159, -R171, R94 ;  /* 0x0000005eab9f7221 */ /* 0x000fe20000010100 */
[----:B0-----:R-:W-:Y:S01]  /*13b0*/  FFMA.FTZ R143, R120, R101, R93 ;  /* 0x00000065788f7223 */ /* 0x001fe2000001005d */
[----:B------:R-:W-:Y:S01]  /*13c0*/  FADD.FTZ R92, R173, R140 ;  /* 0x0000008cad5c7221 */ /* 0x000fe20000010000 */
[C---:B------:R-:W-:Y:S01]  /*13d0*/  FMUL.FTZ R142, R136.reuse, R145 ;  /* 0x00000091888e7220 */ /* 0x040fe20000410000 */
[----:B------:R-:W-:Y:S01]  /*13e0*/  FMUL.FTZ R152, R129, R98 ;  /* 0x0000006281987220 */ /* 0x000fe20000410000 */
[----:B------:R-:W-:Y:S01]  /*13f0*/  FFMA.FTZ R93, R139, R140, R174 ;  /* 0x0000008c8b5d7223 */ /* 0x000fe200000100ae */
[C---:B------:R-:W-:Y:S01]  /*1400*/  FMUL.FTZ R162, R136.reuse, R95 ;  /* 0x0000005f88a27220 */ /* 0x040fe20000410000 */
[----:B------:R-:W-:Y:S01]  /*1410*/  FMUL.FTZ R145, R136, R159 ;  /* 0x0000009f88917220 */ /* 0x000fe20000410000 */
[----:B------:R-:W-:Y:S01]  /*1420*/  FADD.FTZ R95, R92, R143 ;  /* 0x0000008f5c5f7221 */ /* 0x000fe20000010000 */
[----:B------:R-:W-:Y:S01]  /*1430*/  FFMA.FTZ R152, R125, R102, R152 ;  /* 0x000000667d987223 */ /* 0x000fe20000010098 */
[----:B------:R-:W-:Y:S01]  /*1440*/  FMUL.FTZ R159, R126, R99 ;  /* 0x000000637e9f7220 */ /* 0x000fe20000410000 */
[----:B------:R-:W-:-:S02]  /*1450*/  FFMA.FTZ R92, R142, R143, R93 ;  /* 0x0000008f8e5c7223 */ /* 0x000fc4000001005d */
        /* <DEDUP_REMOVED lines=21> */
.L_x_2266:
[----:B------:R-:W-:Y:S05]  /*15b0*/  BSYNC B0 ;  /* 0x0000000000007941 */ /* 0x000fea0003800000 */
.L_x_2265:
[----:B------:R-:W-:Y:S01]  /*15c0*/  ISETP.NE.AND P3, PT, R176, RZ, PT ;  /* 0x000000ffb000720c */ /* 0x000fe20003f65270 */
[----:B------:R-:W-:-:S12]  /*15d0*/  BSSY B0, `(.L_x_2267) ;  /* 0x0000038000007945 */ /* 0x000fd80003800000 */
        /* <DEDUP_REMOVED lines=15> */
[C---:B--2---:R-:W-:Y:S01]  /*16d0*/  FADD.FTZ R149, -R171.reuse, R92 ;  /* 0x0000005cab957221 */ /* 0x044fe20000010100 */
[C---:B------:R-:W-:Y:S01]  /*16e0*/  FADD.FTZ R151, -R171.reuse, R93 ;  /* 0x0000005dab977221 */ /* 0x040fe20000010100 */
[C---:B------:R-:W-:Y:S02]  /*16f0*/  FADD.FTZ R95, -R171.reuse, R95 ;  /* 0x0000005fab5f7221 */ /* 0x040fe40000010100 */
[C---:B-----5:R-:W-:Y:S01]  /*1700*/  FMUL.FTZ R149, R136.reuse, R149 ;  /* 0x0000009588957220 */ /* 0x060fe20000410000 */
[C---:B------:R-:W-:Y:S01]  /*1710*/  FMUL.FTZ R156, R136.reuse, R151 ;  /* 0x00000097889c7220 */ /* 0x040fe20000410000 */
[----:B------:R-:W-:Y:S01]  /*1720*/  FADD.FTZ R161, -R171, R94 ;  /* 0x0000005eaba17221 */ /* 0x000fe20000010100 */
[----:B0-----:R-:W-:Y:S01]  /*1730*/  FMUL.FTZ R164, R136, R95 ;  /* 0x0000005f88a47220 */ /* 0x001fe20000410000 */
        /* <DEDUP_REMOVED lines=12> */
[----:B------:R-:W-:Y:S02]  /*1800*/  FFMA.FTZ R165, R130, R103, R165 ;  /* 0x0000006782a57223 */ /* 0x000fe400000100a5 */
        /* <DEDUP_REMOVED lines=20> */
.L_x_2268:
[----:B------:R-:W-:Y:S05]  /*1950*/  BSYNC B0 ;  /* 0x0000000000007941 */ /* 0x000fea0003800000 */
.L_x_2267:
[----:B------:R-:W-:Y:S01]  /*1960*/  UMOV UR6, 0xffffffff ;  /* 0xffffffff00067882 */ /* 0x000fe20000000000 */
[----:B------:R-:W-:Y:S02]  /*1970*/  LOP3.LUT R92, R169, 0x7fffffc, RZ, 0xc0, !PT ;  /* 0x07fffffca95c7812 */ /* 0x000fe400078ec0ff */
[----:B------:R-:W-:Y:S02]  /*1980*/  LOP3.LUT P5, RZ, R175, 0x1f, RZ, 0xc0, !PT ;  /* 0x0000001fafff7812 */ /* 0x000fe400078ac0ff */
        /* <DEDUP_REMOVED lines=20> */
.L_x_2295:
        /* <DEDUP_REMOVED lines=32> */
[-CC-:B------:R-:W-:Y:S01]  /*1cd0*/  FFMA.FTZ R99, R153, R102.reuse, R103.reuse ;  /* 0x0000006699637223 */ /* 0x180fe20000010067 */
[----:B------:R-:W-:Y:S01]  /*1ce0*/  ISETP.NE.AND.EX P5, PT, RZ, UR17, PT, P5 ;  /* 0x00000011ff007c0c */ /* 0x000fe2000bfa5350 */
[----:B------:R-:W-:Y:S01]  /*1cf0*/  FFMA.FTZ R94, R158, R102, R103 ;  /* 0x000000669e5e7223 */ /* 0x000fe20000010067 */
[----:B------:R-:W-:Y:S01]  /*1d00*/  FADD.FTZ R93, R144, -R93 ;  /* 0x8000005d905d7221 */ /* 0x000fe20000010000 */
[----:B------:R-:W-:Y:S01]  /*1d10*/  FADD.FTZ R95, R147, -R92 ;  /* 0x8000005c935f7221 */ /* 0x000fe20000010000 */
[----:B------:R-:W-:Y:S01]  /*1d20*/  FADD.FTZ R99, R160, -R99 ;  /* 0x80000063a0637221 */ /* 0x000fe20000010000 */
[----:B------:R-:W-:Y:S01]  /*1d30*/  FADD.FTZ R101, R163, -R94 ;  /* 0x8000005ea3657221 */ /* 0x000fe20000010000 */
[C---:B-----5:R-:W-:Y:S01]  /*1d40*/  FMUL.FTZ R92, R136.reuse, R93 ;  /* 0x0000005d885c7220 */ /* 0x060fe20000410000 */
[C---:B------:R-:W-:Y:S01]  /*1d50*/  FMUL.FTZ R93, R136.reuse, R95 ;  /* 0x0000005f885d7220 */ /* 0x040fe20000410000 */
[C---:B------:R-:W-:Y:S01]  /*1d60*/  FMUL.FTZ R94, R136.reuse, R99 ;  /* 0x00000063885e7220 */ /* 0x040fe20000410000 */
[----:B------:R-:W-:-:S02]  /*1d70*/  FMUL.FTZ R95, R136, R101 ;  /* 0x00000065885f7220 */ /* 0x000fc40000410000 */
[----:B------:R-:W0:Y:S02]  /*1d80*/  LDC.64 R100, c[0x0][0x2f8] ;  /* 0x0000be00ff647b82 */ /* 0x000e240000000a00 */
[----:B------:R-:W-:-:S04]  /*1d90*/  @P5 LEA R96, P6, R138, UR16, 0x4 ;  /* 0x000000108a605c11 */ /* 0x000fc8000f8c20ff */
[----:B------:R-:W-:Y:S02]  /*1da0*/  @P5 LEA.HI.X R97, R138, UR17, RZ, 0x4, P6 ;  /* 0x000000118a615c11 */ /* 0x000fe4000b0f24ff */
[----:B------:R-:W-:-:S04]  /*1db0*/  ISETP.NE.U32.AND P6, PT, RZ, UR8, PT ;  /* 0x00000008ff007c0c */ /* 0x000fc8000bfc5070 */
[----:B------:R-:W-:Y:S01]  /*1dc0*/  ISETP.NE.AND.EX P6, PT, RZ, UR9, PT, P6 ;  /* 0x00000009ff007c0c */ /* 0x000fe2000bfc5360 */
[----:B0-----:R-:W-:-:S12]  /*1dd0*/  IMAD.WIDE.U32 R100, R138, 0x10, R100 ;  /* 0x000000108a647825 */ /* 0x001fd800078e0064 */
[----:B------:R-:W-:Y:S01]  /*1de0*/  @P6 FADD.FTZ R92, R68, R92 ;  /* 0x0000005c445c6221 */ /* 0x000fe20000010000 */
[----:B------:R-:W-:Y:S01]  /*1df0*/  @P6 FADD.FTZ R93, R69, R93 ;  /* 0x0000005d455d6221 */ /* 0x000fe20000010000 */
[----:B------:R-:W-:Y:S01]  /*1e00*/  @P6 FADD.FTZ R94, R70, R94 ;  /* 0x0000005e465e6221 */ /* 0x000fe20000010000 */
[----:B------:R-:W-:Y:S01]  /*1e10*/  @P6 FADD.FTZ R95, R71, R95 ;  /* 0x0000005f475f6221 */ /* 0x000fe20000010000 */
[----:B------:R-:W-:-:S04]  /*1e20*/  ISETP.NE.U32.AND P6, PT, RZ, UR14, PT ;  /* 0x0000000eff007c0c */ /* 0x000fc8000bfc5070 */
[----:B------:R-:W-:-:S04]  /*1e30*/  ISETP.NE.AND.EX P6, PT, RZ, UR15, PT, P6 ;  /* 0x0000000fff007c0c */ /* 0x000fc8000bfc5360 */
[----:B------:R-:W-:Y:S02]  /*1e40*/  SEL R84, R92, R84, P6 ;  /* 0x000000545c547207 */ /* 0x000fe40003000000 */
[----:B------:R-:W-:Y:S02]  /*1e50*/  SEL R85, R93, R85, P6 ;  /* 0x000000555d557207 */ /* 0x000fe40003000000 */
[----:B------:R-:W-:Y:S02]  /*1e60*/  SEL R86, R94, R86, P6 ;  /* 0x000000565e567207 */ /* 0x000fe40003000000 */
[----:B------:R-:W-:-:S03]  /*1e70*/  SEL R87, R95, R87, P6 ;  /* 0x000000575f577207 */ /* 0x000fc60003000000 */
[----:B------:R-:W0:Y:S02]  /*1e80*/  @P6 LDC.64 R98, c[0x0][0x308] ;  /* 0x0000c200ff626b82 */ /* 0x000e240000000a00 */
[C---:B0-----:R-:W-:Y:S01]  /*1e90*/  @P6 IMAD.WIDE.U32 R98, R138.reuse, 0x10, R98 ;  /* 0x000000108a626825 */ /* 0x041fe200078e0062 */
[----:B------:R-:W-:-:S04]  /*1ea0*/  IADD3 R138, R138, 0x80, RZ ;  /* 0x000000808a8a7810 */ /* 0x000fc80007ffe0ff */
[----:B------:R0:W-:Y:S01]  /*1eb0*/  @P6 STG.E.128 desc[UR4][R98.64], R84 ;  /* 0x0000005462006986 */ /* 0x0001e2000c101d04 */
[----:B------:R-:W-:-:S03]  /*1ec0*/  ISETP.NE.U32.AND P6, PT, RZ, UR16, PT ;  /* 0x00000010ff007c0c */ /* 0x000fc6000bfc5070 */
[----:B------:R0:W-:Y:S01]  /*1ed0*/  STG.E.128 desc[UR4][R100.64], R92 ;  /* 0x0000005c64007986 */ /* 0x0001e2000c101d04 */
[----:B------:R-:W-:-:S04]  /*1ee0*/  ISETP.NE.AND.EX P6, PT, RZ, UR17, PT, P6 ;  /* 0x00000011ff007c0c */ /* 0x000fc8000bfc5360 */
[----:B------:R-:W-:Y:S02]  /*1ef0*/  SEL R88, R92, R88, P6 ;  /* 0x000000585c587207 */ /* 0x000fe40003000000 */
[----:B------:R-:W-:Y:S02]  /*1f00*/  SEL R89, R93, R89, P6 ;  /* 0x000000595d597207 */ /* 0x000fe40003000000 */
[----:B------:R-:W-:Y:S02]  /*1f10*/  SEL R90, R94, R90, P6 ;  /* 0x0000005a5e5a7207 */ /* 0x000fe40003000000 */
[----:B------:R-:W-:-:S05]  /*1f20*/  SEL R91, R95, R91, P6 ;  /* 0x0000005b5f5b7207 */ /* 0x000fca0003000000 */
[----:B------:R0:W-:Y:S02]  /*1f30*/  @P5 STG.E.128 desc[UR4][R96.64], R88 ;  /* 0x0000005860005986 */ /* 0x0001e4000c101d04 */
.L_x_2271:
[----:B------:R-:W-:Y:S05]  /*1f40*/  BSYNC B0 ;  /* 0x0000000000007941 */ /* 0x000fea0003800000 */
.L_x_2270:
[----:B------:R-:W-:Y:S04]  /*1f50*/  BSSY B0, `(.L_x_2272) ;  /* 0x000002c000007945 */ /* 0x000fe80003800000 */
[----:B------:R-:W-:Y:S05]  /*1f60*/  @!P1 BRA `(.L_x_2273) ;  /* 0x0000000000a89947 */ /* 0x000fea0003800000 */
[----:B------:R-:W-:Y:S01]  /*1f70*/  ISETP.NE.U32.AND P5, PT, RZ, UR16, PT ;  /* 0x00000010ff007c0c */ /* 0x000fe2000bfa5070 */
[-CC-:B0-----:R-:W-:Y:S01]  /*1f80*/  FFMA.FTZ R93, R141, R102.reuse, R103.reuse ;  /* 0x000000668d5d7223 */ /* 0x181fe20000010067 */
        /* <DEDUP_REMOVED lines=40> */
.L_x_2273:
[----:B------:R-:W-:Y:S05]  /*2210*/  BSYNC B0 ;  /* 0x0000000000007941 */ /* 0x000fea0003800000 */
.L_x_2272:
[----:B------:R-:W-:Y:S04]  /*2220*/  BSSY B0, `(.L_x_2274) ;  /* 0x000002c000007945 */ /* 0x000fe80003800000 */
[----:B------:R-:W-:Y:S05]  /*2230*/  @!P2 BRA `(.L_x_2275) ;  /* 0x0000000000a8a947 */ /* 0x000fea0003800000 */
[----:B------:R-:W-:Y:S01]  /*2240*/  ISETP.NE.U32.AND P5, PT, RZ, UR16, PT ;  /* 0x00000010ff007c0c */ /* 0x000fe2000bfa5070 */
[-CC-:B01----:R-:W-:Y:S01]  /*2250*/  FFMA.FTZ R93, R139, R102.reuse, R103.reuse ;  /* 0x000000668b5d7223 */ /* 0x183fe20000010067 */
        /* <DEDUP_REMOVED lines=40> */
.L_x_2275:
[----:B------:R-:W-:Y:S05]  /*24e0*/  BSYNC B0 ;  /* 0x0000000000007941 */ /* 0x000fea0003800000 */
.L_x_2274:
[----:B------:R-:W-:Y:S01]  /*24f0*/  ISETP.NE.AND P5, PT, R176, RZ, PT ;  /* 0x000000ffb000720c */ /* 0x000fe20003fa5270 */
[----:B------:R-:W-:-:S12]  /*2500*/  BSSY B0, `(.L_x_2276) ;  /* 0x000002b000007945 */ /* 0x000fd80003800000 */
[----:B------:R-:W-:Y:S05]  /*2510*/  @!P5 BRA `(.L_x_2277) ;  /* 0x0000000000a4d947 */ /* 0x000fea0003800000 */
[----:B------:R-:W-:Y:S01]  /*2520*/  ISETP.NE.U32.AND P5, PT, RZ, UR16, PT ;  /* 0x00000010ff007c0c */ /* 0x000fe2000bfa5070 */
[-CC-:B012---:R-:W-:Y:S01]  /*2530*/  FFMA.FTZ R93, R149, R102.reuse, R103.reuse ;  /* 0x00000066955d7223 */ /* 0x187fe20000010067 */
        /* <DEDUP_REMOVED lines=29> */
[----:B0-----:R-:W-:-:S05]  /*2710*/  @P6 IMAD.WIDE.U32 R98, R138, 0x10, R98 ;  /* 0x000000108a626825 */ /* 0x001fca00078e0062 */
        /* <DEDUP_REMOVED lines=9> */
.L_x_2277:
[----:B------:R-:W-:Y:S05]  /*27b0*/  BSYNC B0 ;  /* 0x0000000000007941 */ /* 0x000fea0003800000 */
.L_x_2276:
[----:B------:R-:W-:Y:S02]  /*27c0*/  IADD3 R105, R105, UR18, RZ ;  /* 0x0000001269697c10 */ /* 0x000fe4000fffe0ff */
[----:B0123--:R-:W-:Y:S02]  /*27d0*/  SEL R96, RZ, 0x1, P4 ;  /* 0x00000001ff607807 */ /* 0x00ffe40002000000 */
[----:B------:R-:W-:-:S13]  /*27e0*/  ISETP.GE.AND P5, PT, R105, UR19, PT ;  /* 0x0000001369007c0c */ /* 0x000fda000bfa6270 */
[----:B------:R-:W-:Y:S05]  /*27f0*/  @!P5 BRA `(.L_x_2278) ;  /* 0xffffffe00074d947 */ /* 0x000fea000383ffff */
.L_x_2260:
[----:B------:R-:W0:Y:S01]  /*2800*/  S2R R0, SR_TID.X ;  /* 0x0000000000007919 */ /* 0x000e220000002100 */
[----:B------:R-:W0:Y:S01]  /*2810*/  S2UR UR6, SR_CTAID.X ;  /* 0x00000000000679c3 */ /* 0x000e220000002500 */
[----:B------:R-:W-:Y:S01]  /*2820*/  BSSY B0, `(.L_x_2279) ;  /* 0x0000013000007945 */ /* 0x000fe20003800000 */
[C---:B0-----:R-:W-:Y:S02]  /*2830*/  LEA.HI R3, R0.reuse, UR6, RZ, 0x19 ;  /* 0x0000000600037c11 */ /* 0x041fe4000f8fc8ff */
[----:B-----5:R-:W-:-:S03]  /*2840*/  LOP3.LUT R75, R0, 0x7f, RZ, 0xc0, !PT ;  /* 0x0000007f004b7812 */ /* 0x020fc600078ec0ff */
        /* <DEDUP_REMOVED lines=9> */
[----:B-1----:R-:W-:-:S05]  /*28e0*/  IMAD.WIDE.U32 R68, R75, 0x10, R68 ;  /* 0x000000104b447825 */ /* 0x002fca00078e0044 */
[----:B------:R0:W-:Y:S01]  /*28f0*/  STG.E.128 desc[UR4][R68.64], R64 ;  /* 0x0000004044007986 */ /* 0x0001e2000c101d04 */
[----:B--2---:R-:W-:-:S05]  /*2900*/  IMAD.WIDE.U32 R70, R75, 0x10, R70 ;  /* 0x000000104b467825 */ /* 0x004fca00078e0046 */
[----:B------:R0:W-:Y:S01]  /*2910*/  STG.E.128 desc[UR4][R70.64], R16 ;  /* 0x0000001046007986 */ /* 0x0001e2000c101d04 */
[C---:B---3--:R-:W-:Y:S01]  /*2920*/  IMAD.WIDE.U32 R72, R75.reuse, 0x10, R72 ;  /* 0x000000104b487825 */ /* 0x048fe200078e0048 */
[----:B------:R-:W-:-:S04]  /*2930*/  IADD3 R75, R75, 0x80, RZ ;  /* 0x000000804b4b7810 */ /* 0x000fc80007ffe0ff */
[----:B------:R0:W-:Y:S03]  /*2940*/  STG.E.128 desc[UR4][R72.64], R32 ;  /* 0x0000002048007986 */ /* 0x0001e6000c101d04 */
.L_x_2280:
[----:B------:R-:W-:Y:S05]  /*2950*/  BSYNC B0 ;  /* 0x0000000000007941 */ /* 0x000fea0003800000 */
.L_x_2279:
[----:B------:R-:W-:Y:S04]  /*2960*/  BSSY B0, `(.L_x_2281) ;  /* 0x000000f000007945 */ /* 0x000fe80003800000 */
[----:B------:R-:W-:Y:S05]  /*2970*/  @!P1 BRA `(.L_x_2282) ;  /* 0x0000000000349947 */ /* 0x000fea0003800000 */
[----:B0-----:R-:W0:Y:S08]  /*2980*/  LDC.64 R2, c[0x0][0x2d0] ;  /* 0x0000b400ff027b82 */ /* 0x001e300000000a00 */
        /* <DEDUP_REMOVED lines=12> */
.L_x_2282:
[----:B------:R-:W-:Y:S05]  /*2a50*/  BSYNC B0 ;  /* 0x0000000000007941 */ /* 0x000fea0003800000 */
.L_x_2281:
[----:B------:R-:W-:Y:S04]  /*2a60*/  BSSY B0, `(.L_x_2283) ;  /* 0x000000f000007945 */ /* 0x000fe80003800000 */
[----:B------:R-:W-:Y:S05]  /*2a70*/  @!P2 BRA `(.L_x_2284) ;  /* 0x000000000034a947 */ /* 0x000fea0003800000 */
[----:B0---4-:R-:W0:Y:S08]  /*2a80*/  LDC.64 R2, c[0x0][0x2d0] ;  /* 0x0000b400ff027b82 */ /* 0x011e300000000a00 */
        /* <DEDUP_REMOVED lines=12> */
.L_x_2284:
[----:B------:R-:W-:Y:S05]  /*2b50*/  BSYNC B0 ;  /* 0x0000000000007941 */ /* 0x000fea0003800000 */
.L_x_2283:
[----:B------:R-:W-:-:S13]  /*2b60*/  ISETP.NE.AND P0, PT, R176, RZ, PT ;  /* 0x000000ffb000720c */ /* 0x000fda0003f05270 */
[----:B------:R-:W-:Y:S05]  /*2b70*/  @!P0 EXIT ;  /* 0x000000000000894d */ /* 0x000fea0003800000 */
[----:B0---4-:R-:W0:Y:S08]  /*2b80*/  LDC.64 R2, c[0x0][0x2d0] ;  /* 0x0000b400ff027b82 */ /* 0x011e300000000a00 */
[----:B------:R-:W1:Y:S08]  /*2b90*/  LDC.64 R8, c[0x0][0x2d8] ;  /* 0x0000b600ff087b82 */ /* 0x000e700000000a00 */
[----:B------:R-:W2:Y:S08]  /*2ba0*/  LDC.64 R10, c[0x0][0x2e0] ;  /* 0x0000b800ff0a7b82 */ /* 0x000eb00000000a00 */
[----:B------:R-:W3:Y:S01]  /*2bb0*/  LDC.64 R12, c[0x0][0x2e8] ;  /* 0x0000ba00ff0c7b82 */ /* 0x000ee20000000a00 */
[----:B0-----:R-:W-:-:S05]  /*2bc0*/  IMAD.WIDE.U32 R2, R75, 0x10, R2 ;  /* 0x000000104b027825 */ /* 0x001fca00078e0002 */
[----:B------:R-:W-:Y:S01]  /*2bd0*/  STG.E.128 desc[UR4][R2.64], R36 ;  /* 0x0000002402007986 */ /* 0x000fe2000c101d04 */
[----:B-1----:R-:W-:-:S05]  /*2be0*/  IMAD.WIDE.U32 R8, R75, 0x10, R8 ;  /* 0x000000104b087825 */ /* 0x002fca00078e0008 */
[----:B------:R-:W-:Y:S01]  /*2bf0*/  STG.E.128 desc[UR4][R8.64], R52 ;  /* 0x0000003408007986 */ /* 0x000fe2000c101d04 */
[----:B--2---:R-:W-:-:S05]  /*2c00*/  IMAD.WIDE.U32 R10, R75, 0x10, R10 ;  /* 0x000000104b0a7825 */ /* 0x004fca00078e000a */
[----:B------:R-:W-:Y:S01]  /*2c10*/  STG.E.128 desc[UR4][R10.64], R4 ;  /* 0x000000040a007986 */ /* 0x000fe2000c101d04 */
[----:B---3--:R-:W-:-:S05]  /*2c20*/  IMAD.WIDE.U32 R12, R75, 0x10, R12 ;  /* 0x000000104b0c7825 */ /* 0x008fca00078e000c */
[----:B------:R-:W-:Y:S01]  /*2c30*/  STG.E.128 desc[UR4][R12.64], R20 ;  /* 0x000000140c007986 */ /* 0x000fe2000c101d04 */
[----:B------:R-:W-:Y:S05]  /*2c40*/  EXIT ;  /* 0x000000000000794d */ /* 0x000fea0003800000 */
.L_x_2269:
[----:B------:R-:W-:Y:S01]  /*2c50*/  HFMA2.MMA R103, -RZ, RZ, 0, 9.5367431640625e-07 ;  /* 0x00000010ff677435 */ /* 0x000fe200000001ff */
[----:B------:R-:W-:Y:S02]  /*2c60*/  MOV R172, R173 ;  /* 0x000000ad00ac7202 */ /* 0x000fe40000000f00 */
[----:B------:R-:W-:Y:S02]  /*2c70*/  MOV R178, 0x1f ;  /* 0x0000001f00b27802 */ /* 0x000fe40000000f00 */
[----:B------:R-:W-:-:S07]  /*2c80*/  MOV R101, 0xffffffff ;  /* 0xffffffff00657802 */ /* 0x000fce0000000f00 */
[----:B-----5:R-:W-:Y:S05]  /*2c90*/  WARPSYNC.COLLECTIVE R101, `(.L_x_2285) ;  /* 0x0000000065087348 */ /* 0x020fea0003c00000 */
[----:B------:R0:W1:Y:S02]  /*2ca0*/  SHFL.DOWN P3, R102, R172, R103, R178 ;  /* 0x08000067ac667389 */ /* 0x00006400000600b2 */
[----:B01---5:R-:W-:Y:S01]  /*2cb0*/  ENDCOLLECTIVE ;  /* 0x000000000000791b */ /* 0x023fe20003800000 */
.L_x_2285:
[----:B------:R-:W-:Y:S02]  /*2cc0*/  MOV R172, R174 ;  /* 0x000000ae00ac7202 */ /* 0x000fe40000000f00 */
[----:B------:R-:W-:-:S07]  /*2cd0*/  MOV R94, R102 ;  /* 0x00000066005e7202 */ /* 0x000fce0000000f00 */
[----:B------:R-:W-:Y:S05]  /*2ce0*/  WARPSYNC.COLLECTIVE R101, `(.L_x_2286) ;  /* 0x0000000065087348 */ /* 0x000fea0003c00000 */
[----:B------:R0:W1:Y:S02]  /*2cf0*/  SHFL.DOWN P3, R102, R172, R103, R178 ;  /* 0x08000067ac667389 */ /* 0x00006400000600b2 */
[----:B01----:R-:W-:Y:S01]  /*2d00*/  ENDCOLLECTIVE ;  /* 0x000000000000791b */ /* 0x003fe20003800000 */
.L_x_2286:
[----:B------:R-:W-:Y:S01]  /*2d10*/  FADD.FTZ R94, R94, R173 ;  /* 0x000000ad5e5e7221 */ /* 0x000fe20000010000 */
[----:B------:R-:W-:-:S04]  /*2d20*/  HFMA2.MMA R103, -RZ, RZ, 0, 4.76837158203125e-07 ;  /* 0x00000008ff677435 */ /* 0x000fc800000001ff */
[----:B------:R-:W-:Y:S02]  /*2d30*/  MOV R172, R94 ;  /* 0x0000005e00ac7202 */ /* 0x000fe40000000f00 */
[----:B------:R-:W-:-:S07]  /*2d40*/  MOV R93, R102 ;  /* 0x00000066005d7202 */ /* 0x000fce0000000f00 */
[----:B------:R-:W-:Y:S05]  /*2d50*/  WARPSYNC.COLLECTIVE R101, `(.L_x_2287) ;  /* 0x0000000065087348 */ /* 0x000fea0003c00000 */
[----:B------:R0:W1:Y:S02]  /*2d60*/  SHFL.DOWN P3, R102, R172, R103, R178 ;  /* 0x08000067ac667389 */ /* 0x00006400000600b2 */
[----:B01----:R-:W-:Y:S01]  /*2d70*/  ENDCOLLECTIVE ;  /* 0x000000000000791b */ /* 0x003fe20003800000 */
.L_x_2287:
[----:B------:R-:W-:-:S05]  /*2d80*/  FADD.FTZ R93, R93, R174 ;  /* 0x000000ae5d5d7221 */ /* 0x000fca0000010000 */
[----:B------:R-:W-:Y:S02]  /*2d90*/  MOV R172, R93 ;  /* 0x0000005d00ac7202 */ /* 0x000fe40000000f00 */
[----:B------:R-:W-:-:S07]  /*2da0*/  MOV R95, R102 ;  /* 0x00000066005f7202 */ /* 0x000fce0000000f00 */
[----:B------:R-:W-:Y:S05]  /*2db0*/  WARPSYNC.COLLECTIVE R101, `(.L_x_2288) ;  /* 0x0000000065087348 */ /* 0x000fea0003c00000 */
[----:B------:R0:W1:Y:S02]  /*2dc0*/  SHFL.DOWN P3, R102, R172, R103, R178 ;  /* 0x08000067ac667389 */ /* 0x00006400000600b2 */
[----:B01----:R-:W-:Y:S01]  /*2dd0*/  ENDCOLLECTIVE ;  /* 0x000000000000791b */ /* 0x003fe20003800000 */
.L_x_2288:
[----:B------:R-:W-:Y:S01]  /*2de0*/  FADD.FTZ R95, R94, R95 ;  /* 0x0000005f5e5f7221 */ /* 0x000fe20000010000 */
[----:B------:R-:W-:-:S04]  /*2df0*/  HFMA2.MMA R103, -RZ, RZ, 0, 2.384185791015625e-07 ;  /* 0x00000004ff677435 */ /* 0x000fc800000001ff */
[----:B------:R-:W-:Y:S02]  /*2e00*/  MOV R172, R95 ;  /* 0x0000005f00ac7202 */ /* 0x000fe40000000f00 */
[----:B------:R-:W-:-:S07]  /*2e10*/  MOV R96, R102 ;  /* 0x0000006600607202 */ /* 0x000fce0000000f00 */
[----:B------:R-:W-:Y:S05]  /*2e20*/  WARPSYNC.COLLECTIVE R101, `(.L_x_2289) ;  /* 0x0000000065087348 */ /* 0x000fea0003c00000 */
[----:B------:R0:W1:Y:S02]  /*2e30*/  SHFL.DOWN P3, R102, R172, R103, R178 ;  /* 0x08000067ac667389 */ /* 0x00006400000600b2 */
[----:B01----:R-:W-:Y:S01]  /*2e40*/  ENDCOLLECTIVE ;  /* 0x000000000000791b */ /* 0x003fe20003800000 */
.L_x_2289:
[----:B------:R-:W-:-:S05]  /*2e50*/  FADD.FTZ R96, R93, R96 ;  /* 0x000000605d607221 */ /* 0x000fca0000010000 */
[----:B------:R-:W-:Y:S02]  /*2e60*/  MOV R172, R96 ;  /* 0x0000006000ac7202 */ /* 0x000fe40000000f00 */
[----:B------:R-:W-:-:S07]  /*2e70*/  MOV R98, R102 ;  /* 0x0000006600627202 */ /* 0x000fce0000000f00 */
[----:B------:R-:W-:Y:S05]  /*2e80*/  WARPSYNC.COLLECTIVE R101, `(.L_x_2290) ;  /* 0x0000000065087348 */ /* 0x000fea0003c00000 */
[----:B------:R0:W1:Y:S02]  /*2e90*/  SHFL.DOWN P3, R102, R172, R103, R178 ;  /* 0x08000067ac667389 */ /* 0x00006400000600b2 */
[----:B01----:R-:W-:Y:S01]  /*2ea0*/  ENDCOLLECTIVE ;  /* 0x000000000000791b */ /* 0x003fe20003800000 */
.L_x_2290:
[----:B------:R-:W-:Y:S01]  /*2eb0*/  FADD.FTZ R98, R95, R98 ;  /* 0x000000625f627221 */ /* 0x000fe20000010000 */
[----:B------:R-:W-:-:S04]  /*2ec0*/  HFMA2.MMA R103, -RZ, RZ, 0, 1.1920928955078125e-07 ;  /* 0x00000002ff677435 */ /* 0x000fc800000001ff */
[----:B------:R-:W-:Y:S02]  /*2ed0*/  MOV R172, R98 ;  /* 0x0000006200ac7202 */ /* 0x000fe40000000f00 */
[----:B------:R-:W-:-:S07]  /*2ee0*/  MOV R97, R102 ;  /* 0x0000006600617202 */ /* 0x000fce0000000f00 */
[----:B------:R-:W-:Y:S05]  /*2ef0*/  WARPSYNC.COLLECTIVE R101, `(.L_x_2291) ;  /* 0x0000000065087348 */ /* 0x000fea0003c00000 */
[----:B------:R0:W1:Y:S02]  /*2f00*/  SHFL.DOWN P3, R102, R172, R103, R178 ;  /* 0x08000067ac667389 */ /* 0x00006400000600b2 */
[----:B01----:R-:W-:Y:S01]  /*2f10*/  ENDCOLLECTIVE ;  /* 0x000000000000791b */ /* 0x003fe20003800000 */
.L_x_2291:
[----:B------:R-:W-:-:S05]  /*2f20*/  FADD.FTZ R97, R96, R97 ;  /* 0x0000006160617221 */ /* 0x000fca0000010000 */
[----:B------:R-:W-:Y:S02]  /*2f30*/  MOV R172, R97 ;  /* 0x0000006100ac7202 */ /* 0x000fe40000000f00 */
[----:B------:R-:W-:-:S07]  /*2f40*/  MOV R99, R102 ;  /* 0x0000006600637202 */ /* 0x000fce0000000f00 */
[----:B------:R-:W-:Y:S05]  /*2f50*/  WARPSYNC.COLLECTIVE R101, `(.L_x_2292) ;  /* 0x0000000065087348 */ /* 0x000fea0003c00000 */
[----:B------:R0:W1:Y:S02]  /*2f60*/  SHFL.DOWN P3, R102, R172, R103, R178 ;  /* 0x08000067ac667389 */ /* 0x00006400000600b2 */
[----:B01----:R-:W-:Y:S01]  /*2f70*/  ENDCOLLECTIVE ;  /* 0x000000000000791b */ /* 0x003fe20003800000 */
.L_x_2292:
[----:B------:R-:W-:Y:S01]  /*2f80*/  FADD.FTZ R99, R98, R99 ;  /* 0x0000006362637221 */ /* 0x000fe20000010000 */
[----:B------:R-:W-:-:S04]  /*2f90*/  HFMA2.MMA R103, -RZ, RZ, 0, 5.9604644775390625e-08 ;  /* 0x00000001ff677435 */ /* 0x000fc800000001ff */
[----:B------:R-:W-:Y:S02]  /*2fa0*/  MOV R172, R99 ;  /* 0x0000006300ac7202 */ /* 0x000fe40000000f00 */
[----:B------:R-:W-:-:S07]  /*2fb0*/  MOV R100, R102 ;  /* 0x0000006600647202 */ /* 0x000fce0000000f00 */
[----:B------:R-:W-:Y:S05]  /*2fc0*/  WARPSYNC.COLLECTIVE R101, `(.L_x_2293) ;  /* 0x0000000065087348 */ /* 0x000fea0003c00000 */
[----:B------:R0:W1:Y:S02]  /*2fd0*/  SHFL.DOWN P3, R102, R172, R103, R178 ;  /* 0x08000067ac667389 */ /* 0x00006400000600b2 */
[----:B01----:R-:W-:Y:S01]  /*2fe0*/  ENDCOLLECTIVE ;  /* 0x000000000000791b */ /* 0x003fe20003800000 */
.L_x_2293:
[----:B------:R-:W-:-:S05]  /*2ff0*/  FADD.FTZ R100, R97, R100 ;  /* 0x0000006461647221 */ /* 0x000fca0000010000 */
[----:B------:R-:W-:Y:S02]  /*3000*/  MOV R172, R100 ;  /* 0x0000006400ac7202 */ /* 0x000fe40000000f00 */
[----:B------:R-:W-:-:S07]  /*3010*/  MOV R94, R102 ;  /* 0x00000066005e7202 */ /* 0x000fce0000000f00 */
[----:B------:R-:W-:Y:S05]  /*3020*/  WARPSYNC.COLLECTIVE R101, `(.L_x_2294) ;  /* 0x0000000065087348 */ /* 0x000fea0003c00000 */
[----:B------:R0:W1:Y:S02]  /*3030*/  SHFL.DOWN P3, R102, R172, R103, R178 ;  /* 0x08000067ac667389 */ /* 0x00006400000600b2 */
[----:B01----:R-:W-:Y:S01]  /*3040*/  ENDCOLLECTIVE ;  /* 0x000000000000791b */ /* 0x003fe20003800000 */
.L_x_2294:
[----:B------:R-:W-:Y:S01]  /*3050*/  MOV R93, R102 ;  /* 0x00000066005d7202 */ /* 0x000fe20000000f00 */
[----:B------:R-:W-:Y:S06]  /*3060*/  BRA `(.L_x_2295) ;  /* 0xffffffe800987947 */ /* 0x000fec000383ffff */
.L_x_2296:
        /* <DEDUP_REMOVED lines=9> */
.L_x_3020:


//--------------------- .text._ZN10layer_norm31ln_parallel_residual_bwd_kernelINS_13Kernel_traitsI6__halfffffjLj2048ELj1ELj1ELj4ELj16ENS_18Kernel_traits_baseILj2048ES2_ffffjLj128EEEEELb0ELb0ELb1EEEvNS_9BwdParamsE --------------------------
	.section	.text._ZN10layer_norm31ln_parallel_residual_bwd_kernelINS_13Kernel_traitsI6__halfffffjLj2048ELj1ELj1ELj4ELj16ENS_18Kernel_traits_baseILj2048ES2_ffffjLj128EEEEELb0ELb0ELb1EEEvNS_9BwdParamsE,"ax",@progbits
	.align	128
        .global         _ZN10layer_norm31ln_parallel_residual_bwd_kernelINS_13Kernel_traitsI6__halfffffjLj2048ELj1ELj1ELj4ELj16ENS_18Kernel_traits_baseILj2048ES2_ffffjLj128EEEEELb0ELb0ELb1EEEvNS_9BwdParamsE
        .type           _ZN10layer_norm31ln_parallel_residual_bwd_kernelINS_13Kernel_traitsI6__halfffffjLj2048ELj1ELj1ELj4ELj16ENS_18Kernel_traits_baseILj2048ES2_ffffjLj128EEEEELb0ELb0ELb1EEEvNS_9BwdParamsE,@function
        .size           _ZN10layer_norm31ln_parallel_residual_bwd_kernelINS_13Kernel_traitsI6__halfffffjLj2048ELj1ELj1ELj4ELj16ENS_18Kernel_traits_baseILj2048ES2_ffffjLj128EEEEELb0ELb0ELb1EEEvNS_9BwdParamsE,(.L_x_3021 - _ZN10layer_norm31ln_parallel_residual_bwd_kernelINS_13Kernel_traitsI6__halfffffjLj2048ELj1ELj1ELj4ELj16ENS_18Kernel_traits_baseILj2048ES2_ffffjLj128EEEEELb0ELb0ELb1EEEvNS_9BwdParamsE)
        .other          _ZN10layer_norm31ln_parallel_residual_bwd_kernelINS_13Kernel_traitsI6__halfffffjLj2048ELj1ELj1ELj4ELj16ENS_18Kernel_traits_baseILj2048ES2_ffffjLj128EEEEELb0ELb0ELb1EEEvNS_9BwdParamsE,@"STO_CUDA_ENTRY STV_DEFAULT"
_ZN10layer_norm31ln_parallel_residual_bwd_kernelINS_13Kernel_traitsI6__halfffffjLj2048ELj1ELj1ELj4ELj16ENS_18Kernel_traits_baseILj2048ES2_ffffjLj128EEEEELb0ELb0ELb1EEEvNS_9BwdParamsE:
.text._ZN10layer_norm31ln_parallel_residual_bwd_kernelINS_13Kernel_traitsI6__halfffffjLj2048ELj1ELj1ELj4ELj16ENS_18Kernel_traits_baseILj2048ES2_ffffjLj128EEEEELb0ELb0ELb1EEEvNS_9BwdParamsE:
        /* <DEDUP_REMOVED lines=48> */
.L_x_2297:
[----:B------:R-:W-:Y:S01]  /*0300*/  SHF.L.U32 R2, R0, 0x3, RZ ;  /* 0x0000000300027819 */ /* 0x000fe200000006ff */
[----:B------:R-:W-:-:S03]  /*0310*/  ULDC.64 UR4, c[0x0][0x260] ;  /* 0x0000980000047ab9 */ /* 0x000fc60000000a00 */
[----:B------:R-:W-:-:S04]  /*0320*/  LOP3.LUT R4, R2, 0x3f8, RZ, 0xc0, !PT ;  /* 0x000003f802047812 */ /* 0x000fc800078ec0ff */
[----:B------:R-:W-:-:S04]  /*0330*/  IADD3 R2, P0, R4, UR4, RZ ;  /* 0x0000000404027c10 */ /* 0x000fc8000ff1e0ff */
[----:B------:R-:W-:Y:S01]  /*0340*/  IADD3.X R3, RZ, UR5, RZ, P0, !PT ;  /* 0x00000005ff037c10 */ /* 0x000fe200087fe4ff */
[----:B------:R-:W-:Y:S02]  /*0350*/  ULDC.64 UR4, c[0x0][0x268] ;  /* 0x00009a0000047ab9 */ /* 0x000fe40000000a00 */
[----:B------:R-:W-:Y:S02]  /*0360*/  IADD3 R4, P0, R4, UR4, RZ ;  /* 0x0000000404047c10 */ /* 0x000fe4000ff1e0ff */
[----:B------:R-:W2:Y:S02]  /*0370*/  LDG.E.64 R6, desc[UR6][R2.64] ;  /* 0x0000000602067981 */ /* 0x000ea4000c1e1b00 */
[----:B------:R-:W-:Y:S01]  /*0380*/  IADD3.X R5, RZ, UR5, RZ, P0, !PT ;  /* 0x00000005ff057c10 */ /* 0x000fe200087fe4ff */
[----:B------:R-:W-:Y:S01]  /*0390*/  ULDC.64 UR4, c[0x0][0x2c8] ;  /* 0x0000b20000047ab9 */ /* 0x000fe20000000a00 */
[----:B------:R-:W3:Y:S04]  /*03a0*/  LDG.E.64 R10, desc[UR6][R2.64+0x400] ;  /* 0x00040006020a7981 */ /* 0x000ee8000c1e1b00 */
[----:B------:R-:W4:Y:S04]  /*03b0*/  LDG.E.64 R14, desc[UR6][R2.64+0x800] ;  /* 0x00080006020e7981 */ /* 0x000f28000c1e1b00 */
[----:B------:R0:W5:Y:S04]  /*03c0*/  LDG.E.64 R18, desc[UR6][R2.64+0xc00] ;  /* 0x000c000602127981 */ /* 0x000168000c1e1b00 */
[----:B------:R-:W5:Y:S04]  /*03d0*/  LDG.E.64 R8, desc[UR6][R4.64] ;  /* 0x0000000604087981 */ /* 0x000f68000c1e1b00 */
[----:B------:R-:W5:Y:S04]  /*03e0*/  LDG.E.64 R12, desc[UR6][R4.64+0x400] ;  /* 0x00040006040c7981 */ /* 0x000f68000c1e1b00 */
[----:B------:R-:W5:Y:S04]  /*03f0*/  LDG.E.64 R16, desc[UR6][R4.64+0x800] ;  /* 0x0008000604107981 */ /* 0x000f68000c1e1b00 */
[----:B------:R1:W5:Y:S01]  /*0400*/  LDG.E.64 R20, desc[UR6][R4.64+0xc00] ;  /* 0x000c000604147981 */ /* 0x000362000c1e1b00 */
[----:B------:R-:W-:Y:S01]  /*0410*/  ISETP.NE.U32.AND P0, PT, RZ, UR4, PT ;  /* 0x00000004ff007c0c */ /* 0x000fe2000bf05070 */
[----:B------:R-:W-:Y:S01]  /*0420*/  ULDC.U8 UR4, c[0x0][0x2a0] ;  /* 0x0000a80000047ab9 */ /* 0x000fe20000000000 */
[----:B------:R-:W-:Y:S01]  /*0430*/  HFMA2.MMA R182, -RZ, RZ, 0, 5.9604644775390625e-08 ;  /* 0x00000001ffb67435 */ /* 0x000fe200000001ff */
[----:B------:R-:W-:Y:S01]  /*0440*/  UISETP.NE.AND UP0, UPT, UR4, URZ, UPT ;  /* 0x0000003f0400728c */ /* 0x000fe2000bf05270 */
[----:B------:R-:W-:Y:S01]  /*0450*/  HFMA2.MMA R136, -RZ, RZ, 0, 0 ;  /* 0x00000000ff887435 */ /* 0x000fe200000001ff */
[----:B------:R-:W-:-:S02]  /*0460*/  ISETP.NE.AND.EX P0, PT, RZ, UR5, PT, P0 ;  /* 0x00000005ff007c0c */ /* 0x000fc4000bf05300 */
[----:B0-----:R-:W-:Y:S02]  /*0470*/  CS2R R2, SRZ ;  /* 0x0000000000027805 */ /* 0x001fe4000001ff00 */
[----:B------:R-:W-:Y:S02]  /*0480*/  CS2R R36, SRZ ;  /* 0x0000000000247805 */ /* 0x000fe4000001ff00 */
[----:B------:R-:W-:Y:S02]  /*0490*/  CS2R R42, SRZ ;  /* 0x00000000002a7805 */ /* 0x000fe4000001ff00 */
[----:B------:R-:W-:Y:S02]  /*04a0*/  PLOP3.LUT P1, PT, PT, PT, UP0, 0x80, 0x0 ;  /* 0x000000000000781c */ /* 0x000fe40003f2f008 */
[----:B------:R-:W-:Y:S02]  /*04b0*/  CS2R R26, SRZ ;  /* 0x00000000001a7805 */ /* 0x000fe4000001ff00 */
[----:B------:R-:W-:-:S02]  /*04c0*/  CS2R R130, SRZ ;  /* 0x0000000000827805 */ /* 0x000fc4000001ff00 */
[----:B------:R-:W-:Y:S02]  /*04d0*/  CS2R R22, SRZ ;  /* 0x0000000000167805 */ /* 0x000fe4000001ff00 */
[----:B------:R-:W-:Y:S02]  /*04e0*/  CS2R R124, SRZ ;  /* 0x00000000007c7805 */ /* 0x000fe4000001ff00 */
[----:B------:R-:W-:Y:S02]  /*04f0*/  CS2R R40, SRZ ;  /* 0x0000000000287805 */ /* 0x000fe4000001ff00 */
[----:B-1----:R-:W-:Y:S02]  /*0500*/  CS2R R4, SRZ ;  /* 0x0000000000047805 */ /* 0x002fe4000001ff00 */
        /* <DEDUP_REMOVED lines=15> */
[----:B------:R-:W-:Y:S02]  /*0600*/  LOP3.LUT R137, R0, 0x7f, RZ, 0xc0, !PT ;  /* 0x0000007f00897812 */ /* 0x000fe400078ec0ff */
[----:B------:R-:W-:Y:S02]  /*0610*/  P2R R101, PR, RZ, 0x2 ;  /* 0x00000002ff657803 */ /* 0x000fe40000000000 */
[--C-:B--2---:R-:W-:Y:S01]  /*0620*/  SHF.R.U64 R168, R6, 0x10, R7.reuse ;  /* 0x0000001006a87819 */ /* 0x104fe20000001207 */
[----:B------:R-:W-:Y:S01]  /*0630*/  HADD2.F32 R179, -RZ, R6.H0_H0 ;  /* 0x20000006ffb37230 */ /* 0x000fe20000004100 */
[----:B------:R-:W-:Y:S01]  /*0640*/  SHF.R.U32.HI R166, RZ, 0x10, R7 ;  /* 0x00000010ffa67819 */ /* 0x000fe20000011607 */
[----:B------:R-:W-:Y:S01]  /*0650*/  HADD2.F32 R169, -RZ, R7.H0_H0 ;  /* 0x20000007ffa97230 */ /* 0x000fe20000004100 */
[--C-:B---3--:R-:W-:Y:S01]  /*0660*/  SHF.R.U64 R164, R10, 0x10, R11.reuse ;  /* 0x000000100aa47819 */ /* 0x108fe2000000120b */
[----:B------:R-:W-:Y:S01]  /*0670*/  HADD2.F32 R167, -RZ, R10.H0_H0 ;  /* 0x2000000affa77230 */ /* 0x000fe20000004100 */
[----:B------:R-:W-:Y:S01]  /*0680*/  SHF.R.U32.HI R162, RZ, 0x10, R11 ;  /* 0x00000010ffa27819 */ /* 0x000fe2000001160b */
[----:B------:R-:W-:Y:S01]  /*0690*/  HADD2.F32 R165, -RZ, R11.H0_H0 ;  /* 0x2000000bffa57230 */ /* 0x000fe20000004100 */
[--C-:B----4-:R-:W-:Y:S01]  /*06a0*/  SHF.R.U64 R160, R14, 0x10, R15.reuse ;  /* 0x000000100ea07819 */ /* 0x110fe2000000120f */
[----:B------:R-:W-:Y:S01]  /*06b0*/  HADD2.F32 R163, -RZ, R14.H0_H0 ;  /* 0x2000000effa37230 */ /* 0x000fe20000004100 */
[----:B------:R-:W-:Y:S01]  /*06c0*/  SHF.R.U32.HI R158, RZ, 0x10, R15 ;  /* 0x00000010ff9e7819 */ /* 0x000fe2000001160f */
[----:B------:R-:W-:Y:S01]  /*06d0*/  HADD2.F32 R161, -RZ, R15.H0_H0 ;  /* 0x2000000fffa17230 */ /* 0x000fe20000004100 */
[--C-:B-----5:R-:W-:Y:S01]  /*06e0*/  SHF.R.U64 R156, R18, 0x10, R19.reuse ;  /* 0x00000010129c7819 */ /* 0x120fe20000001213 */
[----:B------:R-:W-:Y:S01]  /*06f0*/  HADD2.F32 R159, -RZ, R18.H0_H0 ;  /* 0x20000012ff9f7230 */ /* 0x000fe20000004100 */
[----:B------:R-:W-:Y:S01]  /*0700*/  SHF.R.U32.HI R154, RZ, 0x10, R19 ;  /* 0x00000010ff9a7819 */ /* 0x000fe20000011613 */
[----:B------:R-:W-:Y:S01]  /*0710*/  HADD2.F32 R157, -RZ, R19.H0_H0 ;  /* 0x20000013ff9d7230 */ /* 0x000fe20000004100 */
[--C-:B------:R-:W-:Y:S01]  /*0720*/  SHF.R.U64 R152, R8, 0x10, R9.reuse ;  /* 0x0000001008987819 */ /* 0x100fe20000001209 */
        /* <DEDUP_REMOVED lines=23> */
[----:B------:R-:W-:Y:S02]  /*08a0*/  HADD2.F32 R168, -RZ, R168.H0_H0 ;  /* 0x200000a8ffa87230 */ /* 0x000fe40000004100 */
[----:B------:R-:W-:Y:S02]  /*08b0*/  HADD2.F32 R166, -RZ, R166.H0_H0 ;  /* 0x200000a6ffa67230 */ /* 0x000fe40000004100 */
[----:B------:R-:W-:Y:S02]  /*08c0*/  HADD2.F32 R164, -RZ, R164.H0_H0 ;  /* 0x200000a4ffa47230 */ /* 0x000fe40000004100 */
[----:B------:R-:W-:Y:S02]  /*08d0*/  HADD2.F32 R162, -RZ, R162.H0_H0 ;  /* 0x200000a2ffa27230 */ /* 0x000fe40000004100 */
[----:B------:R-:W-:Y:S02]  /*08e0*/  HADD2.F32 R160, -RZ, R160.H0_H0 ;  /* 0x200000a0ffa07230 */ /* 0x000fe40000004100 */
[----:B------:R-:W-:-:S02]  /*08f0*/  HADD2.F32 R158, -RZ, R158.H0_H0 ;  /* 0x2000009eff9e7230 */ /* 0x000fc40000004100 */
        /* <DEDUP_REMOVED lines=9> */
[----:B------:R-:W-:-:S07]  /*0990*/  HADD2.F32 R138, -RZ, R138.H0_H0 ;  /* 0x2000008aff8a7230 */ /* 0x000fce0000004100 */
.L_x_2305:
[----:B-1----:R-:W0:Y:S01]  /*09a0*/  LDC.64 R86, c[0x0][0x250] ;  /* 0x00009400ff567b82 */ /* 0x002e220000000a00 */
[----:B------:R-:W-:Y:S01]  /*09b0*/  IMAD R72, R178, UR8, RZ ;  /* 0x00000008b2487c24 */ /* 0x000fe2000f8e02ff */
[----:B------:R-:W-:-:S04]  /*09c0*/  ISETP.NE.AND P1, PT, R101, RZ, PT ;  /* 0x000000ff6500720c */ /* 0x000fc80003f25270 */
[----:B------:R-:W-:Y:S02]  /*09d0*/  SHF.R.S32.HI R73, RZ, 0x1f, R72 ;  /* 0x0000001fff497819 */ /* 0x000fe40000011448 */
[----:B------:R-:W1:Y:S02]  /*09e0*/  LDC.64 R108, c[0x0][0x238] ;  /* 0x00008e00ff6c7b82 */ /* 0x000e640000000a00 */
[----:B------:R-:W-:-:S04]  /*09f0*/  LEA.HI R72, R73, R72, RZ, 0x2 ;  /* 0x0000004849487211 */ /* 0x000fc800078f10ff */
[----:B------:R-:W-:Y:S02]  /*0a00*/  LEA.HI.SX32 R187, R72, R137, 0x1e ;  /* 0x0000008948bb7211 */ /* 0x000fe400078ff2ff */
[----:B------:R-:W2:Y:S08]  /*0a10*/  LDC.64 R98, c[0x0][0x258] ;  /* 0x00009600ff627b82 */ /* 0x000eb00000000a00 */
[----:B------:R-:W3:Y:S01]  /*0a20*/  LDC.64 R116, c[0x0][0x2c0] ;  /* 0x0000b000ff747b82 */ /* 0x000ee20000000a00 */
[----:B0-----:R-:W-:-:S07]  /*0a30*/  IMAD.WIDE R86, R178, 0x4, R86 ;  /* 0x00000004b2567825 */ /* 0x001fce00078e0256 */
[----:B------:R-:W0:Y:S01]  /*0a40*/  LDC.64 R112, c[0x0][0x2b8] ;  /* 0x0000ae00ff707b82 */ /* 0x000e220000000a00 */
[C---:B-1----:R-:W-:Y:S01]  /*0a50*/  IMAD.WIDE.U32 R72, R187.reuse, 0x10, R108 ;  /* 0x00000010bb487825 */ /* 0x042fe200078e006c */
[----:B------:R-:W4:Y:S01]  /*0a60*/  LDG.E R184, desc[UR6][R86.64] ;  /* 0x0000000656b87981 */ /* 0x000f22000c1e1900 */
[----:B------:R-:W-:-:S04]  /*0a70*/  IADD3 R185, R187, 0x80, RZ ;  /* 0x00000080bbb97810 */ /* 0x000fc80007ffe0ff */
[----:B------:R-:W4:Y:S01]  /*0a80*/  LDG.E.128 R72, desc[UR6][R72.64] ;  /* 0x0000000648487981 */ /* 0x000f22000c1e1d00 */
[----:B--2---:R-:W-:Y:S01]  /*0a90*/  IMAD.WIDE R98, R178, 0x4, R98 ;  /* 0x00000004b2627825 */ /* 0x004fe200078e0262 */
[----:B------:R-:W1:Y:S03]  /*0aa0*/  @P0 LDC.64 R170, c[0x0][0x2c8] ;  /* 0x0000b200ffaa0b82 */ /* 0x000e660000000a00 */
[----:B---3--:R-:W-:Y:S01]  /*0ab0*/  IMAD.WIDE.U32 R80, R187, 0x10, R116 ;  /* 0x00000010bb507825 */ /* 0x008fe200078e0074 */
[----:B------:R-:W2:Y:S04]  /*0ac0*/  LDG.E R180, desc[UR6][R98.64] ;  /* 0x0000000662b47981 */ /* 0x000ea8000c1e1900 */
[----:B------:R-:W3:Y:S01]  /*0ad0*/  @P0 LDC.64 R172, c[0x0][0x2c8] ;  /* 0x0000b200ffac0b82 */ /* 0x000ee20000000a00 */
[----:B------:R-:W-:Y:S01]  /*0ae0*/  IMAD.WIDE.U32 R84, R185, 0x10, R108 ;  /* 0x00000010b9547825 */ /* 0x000fe200078e006c */
[----:B------:R-:W2:Y:S03]  /*0af0*/  LDG.E.128 R80, desc[UR6][R80.64] ;  /* 0x0000000650507981 */ /* 0x000ea6000c1e1d00 */
[C---:B0-----:R-:W-:Y:S01]  /*0b00*/  IMAD.WIDE.U32 R76, R187.reuse, 0x10, R112 ;  /* 0x00000010bb4c7825 */ /* 0x041fe200078e0070 */
[----:B------:R-:W-:Y:S01]  /*0b10*/  IADD3 R181, R187, 0x100, RZ ;  /* 0x00000100bbb57810 */ /* 0x000fe20007ffe0ff */
[----:B------:R-:W2:Y:S01]  /*0b20*/  LDG.E.128 R84, desc[UR6][R84.64] ;  /* 0x0000000654547981 */ /* 0x000ea2000c1e1d00 */
[----:B------:R-:W0:Y:S01]  /*0b30*/  @P0 LDC.64 R176, c[0x0][0x2c8] ;  /* 0x0000b200ffb00b82 */ /* 0x000e220000000a00 */
[----:B------:R-:W-:-:S02]  /*0b40*/  IMAD.WIDE.U32 R92, R185, 0x10, R116 ;  /* 0x00000010b95c7825 */ /* 0x000fc400078e0074 */
[----:B------:R-:W2:Y:S02]  /*0b50*/  LDG.E.128 R76, desc[UR6][R76.64] ;  /* 0x000000064c4c7981 */ /* 0x000ea4000c1e1d00 */
[----:B------:R-:W-:Y:S02]  /*0b60*/  IMAD.WIDE.U32 R88, R185, 0x10, R112 ;  /* 0x00000010b9587825 */ /* 0x000fe400078e0070 */
[----:B------:R-:W2:Y:S01]  /*0b70*/  LDG.E.128 R92, desc[UR6][R92.64] ;  /* 0x000000065c5c7981 */ /* 0x000ea2000c1e1d00 */
[----:B------:R-:W0:Y:S01]  /*0b80*/  @P0 LDC.64 R174, c[0x0][0x2c8] ;  /* 0x0000b200ffae0b82 */ /* 0x000e220000000a00 */
[C---:B------:R-:W-:Y:S02]  /*0b90*/  IMAD.WIDE.U32 R96, R181.reuse, 0x10, R108 ;  /* 0x00000010b5607825 */ /* 0x040fe400078e006c */
[----:B------:R-:W2:Y:S02]  /*0ba0*/  LDG.E.128 R88, desc[UR6][R88.64] ;  /* 0x0000000658587981 */ /* 0x000ea4000c1e1d00 */
[----:B------:R-:W-:-:S02]  /*0bb0*/  IMAD.WIDE.U32 R104, R181, 0x10, R116 ;  /* 0x00000010b5687825 */ /* 0x000fc400078e0074 */
[----:B------:R-:W2:Y:S01]  /*0bc0*/  LDG.E.128 R96, desc[UR6][R96.64] ;  /* 0x0000000660607981 */ /* 0x000ea2000c1e1d00 */
[----:B------:R-:W-:Y:S01]  /*0bd0*/  IADD3 R183, R187, 0x180, RZ ;  /* 0x00000180bbb77810 */ /* 0x000fe20007ffe0ff */
[--C-:B------:R-:W-:Y:S02]  /*0be0*/  IMAD.WIDE.U32 R100, R181, 0x10, R112.reuse ;  /* 0x00000010b5647825 */ /* 0x100fe400078e0070 */
[----:B------:R-:W2:Y:S02]  /*0bf0*/  LDG.E.128 R104, desc[UR6][R104.64] ;  /* 0x0000000668687981 */ /* 0x000ea4000c1e1d00 */
[C---:B------:R-:W-:Y:S02]  /*0c00*/  IMAD.WIDE.U32 R112, R183.reuse, 0x10, R112 ;  /* 0x00000010b7707825 */ /* 0x040fe400078e0070 */
[----:B------:R-:W2:Y:S02]  /*0c10*/  LDG.E.128 R100, desc[UR6][R100.64] ;  /* 0x0000000664647981 */ /* 0x000ea4000c1e1d00 */
[----:B------:R-:W-:-:S02]  /*0c20*/  IMAD.WIDE.U32 R108, R183, 0x10, R108 ;  /* 0x00000010b76c7825 */ /* 0x000fc400078e006c */
[----:B------:R-:W2:Y:S02]  /*0c30*/  LDG.E.128 R112, desc[UR6][R112.64] ;  /* 0x0000000670707981 */ /* 0x000ea4000c1e1d00 */
[----:B------:R-:W-:Y:S02]  /*0c40*/  IMAD.WIDE.U32 R116, R183, 0x10, R116 ;  /* 0x00000010b7747825 */ /* 0x000fe400078e0074 */
[----:B------:R-:W2:Y:S04]  /*0c50*/  LDG.E.128 R108, desc[UR6][R108.64] ;  /* 0x000000066c6c7981 */ /* 0x000ea8000c1e1d00 */
[----:B------:R-:W2:Y:S01]  /*0c60*/  LDG.E.128 R116, desc[UR6][R116.64] ;  /* 0x0000000674747981 */ /* 0x000ea2000c1e1d00 */
[----:B-1----:R-:W-:-:S04]  /*0c70*/  @P0 IMAD.WIDE.U32 R170, R181, 0x10, R170 ;  /* 0x00000010b5aa0825 */ /* 0x002fc800078e00aa */
[----:B---3--:R-:W-:Y:S01]  /*0c80*/  @P0 IMAD.WIDE.U32 R172, R183, 0x10, R172 ;  /* 0x00000010b7ac0825 */ /* 0x008fe200078e00ac */
[----:B------:R2:W5:Y:S04]  /*0c90*/  @P0 LDG.E.128 R56, desc[UR6][R170.64] ;  /* 0x00000006aa380981 */ /* 0x000568000c1e1d00 */
[----:B------:R1:W5:Y:S01]  /*0ca0*/  @P0 LDG.E.128 R60, desc[UR6][R172.64] ;  /* 0x00000006ac3c0981 */ /* 0x000362000c1e1d00 */
[----:B0-----:R-:W-:-:S05]  /*0cb0*/  @P0 IMAD.WIDE.U32 R176, R185, 0x10, R176 ;  /* 0x00000010b9b00825 */ /* 0x001fca00078e00b0 */
[----:B------:R0:W5:Y:S01]  /*0cc0*/  @P0 LDG.E.128 R52, desc[UR6][R176.64] ;  /* 0x00000006b0340981 */ /* 0x000162000c1e1d00 */
[----:B------:R-:W-:-:S05]  /*0cd0*/  @P0 IMAD.WIDE.U32 R174, R187, 0x10, R174 ;  /* 0x00000010bbae0825 */ /* 0x000fca00078e00ae */
[----:B------:R3:W5:Y:S01]  /*0ce0*/  @P0 LDG.E.128 R48, desc[UR6][R174.64] ;  /* 0x00000006ae300981 */ /* 0x000762000c1e1d00 */
[----:B------:R-:W-:Y:S01]  /*0cf0*/  IADD3 R178, R178, UR10, RZ ;  /* 0x0000000ab2b27c10 */ /* 0x000fe2000fffe0ff */
[----:B------:R-:W-:-:S03]  /*0d00*/  UMOV UR4, 0xffffffff ;  /* 0xffffffff00047882 */ /* 0x000fc60000000000 */
[----:B------:R-:W-:Y:S02]  /*0d10*/  ISETP.GE.AND P3, PT, R178, UR11, PT ;  /* 0x0000000bb2007c0c */ /* 0x000fe4000bf66270 */
[----:B------:R-:W-:Y:S02]  /*0d20*/  LOP3.LUT P2, RZ, R0, 0x1f, RZ, 0xc0, !PT ;  /* 0x0000001f00ff7812 */ /* 0x000fe4000784c0ff */
[----:B----4-:R-:W-:-:S05]  /*0d30*/  FSEL R186, R184, RZ, !P1 ;  /* 0x000000ffb8ba7208 */ /* 0x010fca0004800000 */
[C---:B------:R-:W-:Y:S01]  /*0d40*/  FADD.FTZ R73, -R186.reuse, R73 ;  /* 0x00000049ba497221 */ /* 0x040fe20000010100 */
[C---:B------:R-:W-:Y:S01]  /*0d50*/  FADD.FTZ R191, -R186.reuse, R74 ;  /* 0x0000004ababf7221 */ /* 0x040fe20000010100 */
[----:B------:R-:W-:Y:S02]  /*0d60*/  FADD.FTZ R189, -R186, R72 ;  /* 0x00000048babd7221 */ /* 0x000fe40000010100 */
[C---:B--2---:R-:W-:Y:S01]  /*0d70*/  FMUL.FTZ R170, R180.reuse, R73 ;  /* 0x00000049b4aa7220 */ /* 0x044fe20000410000 */
[----:B-1----:R-:W-:Y:S01]  /*0d80*/  FMUL.FTZ R172, R180, R191 ;  /* 0x000000bfb4ac7220 */ /* 0x002fe20000410000 */
[----:B------:R-:W-:Y:S01]  /*0d90*/  FMUL.FTZ R73, R150, R83 ;  /* 0x0000005396497220 */ /* 0x000fe20000410000 */
[----:B------:R-:W-:Y:S01]  /*0da0*/  FMUL.FTZ R72, R155, R80 ;  /* 0x000000509b487220 */ /* 0x000fe20000410000 */
[----:B------:R-:W-:Y:S01]  /*0db0*/  FADD.FTZ R193, -R186, R75 ;  /* 0x0000004bbac17221 */ /* 0x000fe20000010100 */
[----:B------:R-:W-:Y:S01]  /*0dc0*/  FMUL.FTZ R75, R152, R81 ;  /* 0x00000051984b7220 */ /* 0x000fe20000410000 */
[----:B------:R-:W-:Y:S01]  /*0dd0*/  FADD.FTZ R125, R82, R125 ;  /* 0x0000007d527d7221 */ /* 0x000fe20000010000 */
[----:B------:R-:W-:Y:S01]  /*0de0*/  FFMA.FTZ R184, R166, R79, R73 ;  /* 0x0000004fa6b87223 */ /* 0x000fe20000010049 */
[----:B------:R-:W-:Y:S01]  /*0df0*/  FADD.FTZ R73, -R186, R84 ;  /* 0x00000054ba497221 */ /* 0x000fe20000010100 */
[----:B------:R-:W-:Y:S01]  /*0e00*/  FFMA.FTZ R171, R179, R76, R72 ;  /* 0x0000004cb3ab7223 */ /* 0x000fe20000010048 */
[----:B------:R-:W-:Y:S01]  /*0e10*/  FMUL.FTZ R72, R153, R82 ;  /* 0x0000005299487220 */ /* 0x000fe20000410000 */
[----:B------:R-:W-:Y:S01]  /*0e20*/  FFMA.FTZ R123, R82, R172, R123 ;  /* 0x000000ac527b7223 */ /* 0x000fe2000001007b */
[----:B------:R-:W-:Y:S01]  /*0e30*/  FMUL.FTZ R82, R180, R73 ;  /* 0x00000049b4527220 */ /* 0x000fe20000410000 */
[----:B------:R-:W-:Y:S01]  /*0e40*/  FMUL.FTZ R73, R148, R93 ;  /* 0x0000005d94497220 */ /* 0x000fe20000410000 */
[----:B------:R-:W-:Y:S01]  /*0e50*/  FFMA.FTZ R173, R168, R77, R75 ;  /* 0x0000004da8ad7223 */ /* 0x000fe2000001004b */
[----:B0-----:R-:W-:Y:S01]  /*0e60*/  FFMA.FTZ R177, R169, R78, R72 ;  /* 0x0000004ea9b17223 */ /* 0x001fe20000010048 */
[----:B------:R-:W-:Y:S01]  /*0e70*/  FADD.FTZ R75, -R186, R86 ;  /* 0x00000056ba4b7221 */ /* 0x000fe20000010100 */
[----:B------:R-:W-:Y:S01]  /*0e80*/  FMUL.FTZ R72, R151, R92 ;  /* 0x0000005c97487220 */ /* 0x000fe20000410000 */
[----:B------:R-:W-:Y:S01]  /*0e90*/  FFMA.FTZ R86, R164, R89, R73 ;  /* 0x00000059a4567223 */ /* 0x000fe20000010049 */
[C---:B------:R-:W-:Y:S01]  /*0ea0*/  FADD.FTZ R134, R77.reuse, R134 ;  /* 0x000000864d867221 */ /* 0x040fe20000010000 */
[----:B------:R-:W-:Y:S01]  /*0eb0*/  FFMA.FTZ R136, R77, R170, R136 ;  /* 0x000000aa4d887223 */ /* 0x000fe20000010088 */
[C---:B------:R-:W-:Y:S01]  /*0ec0*/  FADD.FTZ R73, -R186.reuse, R96 ;  /* 0x00000060ba497221 */ /* 0x040fe20000010100 */
[----:B------:R-:W-:Y:S01]  /*0ed0*/  FADD.FTZ R77, -R186, R87 ;  /* 0x00000057ba4d7221 */ /* 0x000fe20000010100 */
[----:B------:R-:W-:Y:S01]  /*0ee0*/  FFMA.FTZ R87, R167, R88, R72 ;  /* 0x00000058a7577223 */ /* 0x000fe20000010048 */
[C---:B------:R-:W-:Y:S01]  /*0ef0*/  FADD.FTZ R23, R88.reuse, R23 ;  /* 0x0000001758177221 */ /* 0x040fe20000010000 */
[----:B------:R-:W-:Y:S01]  /*0f00*/  FFMA.FTZ R33, R88, R82, R33 ;  /* 0x0000005258217223 */ /* 0x000fe20000010021 */
[----:B------:R-:W-:Y:S01]  /*0f10*/  FMUL.FTZ R72, R149, R94 ;  /* 0x0000005e95487220 */ /* 0x000fe20000410000 */
[C---:B------:R-:W-:Y:S01]  /*0f20*/  FMUL.FTZ R176, R180.reuse, R75 ;  /* 0x0000004bb4b07220 */ /* 0x040fe20000410000 */
[----:B------:R-:W-:Y:S01]  /*0f30*/  FMUL.FTZ R88, R180, R73 ;  /* 0x00000049b4587220 */ /* 0x000fe20000410000 */
[----:B------:R-:W-:Y:S01]  /*0f40*/  FMUL.FTZ R73, R144, R105 ;  /* 0x0000006990497220 */ /* 0x000fe20000410000 */
[----:B------:R-:W-:Y:S01]  /*0f50*/  LOP3.LUT P1, RZ, R182, 0xff, RZ, 0xc0, !PT ;  /* 0x000000ffb6ff7812 */ /* 0x000fe2000782c0ff */
[C---:B---3--:R-:W-:Y:S01]  /*0f60*/  FMUL.FTZ R174, R180.reuse, R189 ;  /* 0x000000bdb4ae7220 */ /* 0x048fe20000410000 */
[----:B------:R-:W-:Y:S01]  /*0f70*/  FMUL.FTZ R175, R180, R193 ;  /* 0x000000c1b4af7220 */ /* 0x000fe20000410000 */
[----:B------:R-:W-:Y:S01]  /*0f80*/  FMUL.FTZ R191, R146, R95 ;  /* 0x0000005f92bf7220 */ /* 0x000fe20000410000 */
[----:B------:R-:W-:Y:S01]  /*0f90*/  FMUL.FTZ R182, R180, R77 ;  /* 0x0000004db4b67220 */ /* 0x000fe20000410000 */
[----:B------:R-:W-:Y:S01]  /*0fa0*/  FFMA.FTZ R189, R165, R90, R72 ;  /* 0x0000005aa5bd7223 */ /* 0x000fe20000010048 */
[C---:B------:R-:W-:Y:S01]  /*0fb0*/  FADD.FTZ R35, R90.reuse, R35 ;  /* 0x000000235a237221 */ /* 0x040fe20000010000 */
[----:B------:R-:W-:Y:S01]  /*0fc0*/  FFMA.FTZ R39, R90, R176, R39 ;  /* 0x000000b05a277223 */ /* 0x000fe20000010027 */
[----:B------:R-:W-:Y:S01]  /*0fd0*/  FMUL.FTZ R72, R147, R104 ;  /* 0x0000006893487220 */ /* 0x000fe20000410000 */
[----:B------:R-:W-:Y:S01]  /*0fe0*/  FADD.FTZ R75, -R186, R98 ;  /* 0x00000062ba4b7221 */ /* 0x000fe20000010100 */
[----:B------:R-:W-:Y:S01]  /*0ff0*/  FFMA.FTZ R90, R160, R101, R73 ;  /* 0x00000065a05a7223 */ /* 0x000fe20000010049 */
[----:B------:R-:W-:Y:S01]  /*1000*/  FMUL.FTZ R73, R142, R107 ;  /* 0x0000006b8e497220 */ /* 0x000fe20000410000 */
[C---:B------:R-:W-:Y:S01]  /*1010*/  FADD.FTZ R22, R83.reuse, R22 ;  /* 0x0000001653167221 */ /* 0x040fe20000010000 */
[----:B------:R-:W-:Y:S01]  /*1020*/  FFMA.FTZ R124, R83, R175, R124 ;  /* 0x000000af537c7223 */ /* 0x000fe2000001007c */
[C---:B------:R-:W-:Y:S01]  /*1030*/  FADD.FTZ R46, R91.reuse, R46 ;  /* 0x0000002e5b2e7221 */ /* 0x040fe20000010000 */
[----:B------:R-:W-:Y:S01]  /*1040*/  FFMA.FTZ R28, R91, R182, R28 ;  /* 0x000000b65b1c7223 */ /* 0x000fe2000001001c */
[----:B------:R-:W-:Y:S01]  /*1050*/  FFMA.FTZ R191, R162, R91, R191 ;  /* 0x0000005ba2bf7223 */ /* 0x000fe200000100bf */
[----:B------:R-:W-:Y:S01]  /*1060*/  FADD.FTZ R83, -R186, R85 ;  /* 0x00000055ba537221 */ /* 0x000fe20000010100 */
[C---:B------:R-:W-:Y:S01]  /*1070*/  FADD.FTZ R41, R92.reuse, R41 ;  /* 0x000000295c297221 */ /* 0x040fe20000010000 */
[----:B------:R-:W-:Y:S01]  /*1080*/  FFMA.FTZ R5, R92, R82, R5 ;  /* 0x000000525c057223 */ /* 0x000fe20000010005 */
[----:B------:R-:W-:Y:S01]  /*1090*/  FFMA.FTZ R91, R163, R100, R72 ;  /* 0x00000064a35b7223 */ /* 0x000fe20000010048 */
[----:B------:R-:W-:Y:S01]  /*10a0*/  FMUL.FTZ R92, R180, R75 ;  /* 0x0000004bb45c7220 */ /* 0x000fe20000410000 */
[----:B------:R-:W-:Y:S01]  /*10b0*/  FMUL.FTZ R72, R145, R106 ;  /* 0x0000006a91487220 */ /* 0x000fe20000410000 */
[----:B------:R-:W-:Y:S01]  /*10c0*/  FFMA.FTZ R96, R158, R103, R73 ;  /* 0x000000679e607223 */ /* 0x000fe20000010049 */
[----:B------:R-:W-:Y:S01]  /*10d0*/  FADD.FTZ R75, R112, R29 ;  /* 0x0000001d704b7221 */ /* 0x000fe20000010000 */
[----:B------:R-:W-:Y:S01]  /*10e0*/  FADD.FTZ R73, -R186, R108 ;  /* 0x0000006cba497221 */ /* 0x000fe20000010100 */
[----:B------:R-:W-:Y:S01]  /*10f0*/  FFMA.FTZ R29, R174, R171, RZ ;  /* 0x000000abae1d7223 */ /* 0x000fe200000100ff */
[----:B------:R-:W-:Y:S01]  /*1100*/  FMUL.FTZ R83, R180, R83 ;  /* 0x00000053b4537220 */ /* 0x000fe20000410000 */
[C---:B------:R-:W-:Y:S01]  /*1110*/  FADD.FTZ R18, R95.reuse, R18 ;  /* 0x000000125f127221 */ /* 0x040fe20000010000 */
[----:B------:R-:W-:Y:S01]  /*1120*/  FFMA.FTZ R12, R95, R182, R12 ;  /* 0x000000b65f0c7223 */ /* 0x000fe2000001000c */
[----:B------:R-:W-:Y:S01]  /*1130*/  FADD.FTZ R74, RZ, R171 ;  /* 0x000000abff4a7221 */ /* 0x000fe20000010000 */
[----:B------:R-:W-:Y:S01]  /*1140*/  FFMA.FTZ R95, R161, R102, R72 ;  /* 0x00000066a15f7223 */ /* 0x000fe20000010048 */
[C---:B------:R-:W-:Y:S01]  /*1150*/  FADD.FTZ R13, R94.reuse, R13 ;  /* 0x0000000d5e0d7221 */ /* 0x040fe20000010000 */
[----:B------:R-:W-:Y:S01]  /*1160*/  FFMA.FTZ R7, R94, R176, R7 ;  /* 0x000000b05e077223 */ /* 0x000fe20000010007 */
[----:B------:R-:W-:Y:S01]  /*1170*/  FMUL.FTZ R72, R143, R116 ;  /* 0x000000748f487220 */ /* 0x000fe20000410000 */
[----:B------:R-:W-:Y:S01]  /*1180*/  FMUL.FTZ R94, R180, R73 ;  /* 0x00000049b45e7220 */ /* 0x000fe20000410000 */
[----:B------:R-:W-:Y:S01]  /*1190*/  FFMA.FTZ R29, R170, R173, R29 ;  /* 0x000000adaa1d7223 */ /* 0x000fe2000001001d */
[C---:B------:R-:W-:Y:S01]  /*11a0*/  FADD.FTZ R44, R89.reuse, R44 ;  /* 0x0000002c592c7221 */ /* 0x040fe20000010000 */
[----:B------:R-:W-:Y:S01]  /*11b0*/  FFMA.FTZ R32, R89, R83, R32 ;  /* 0x0000005359207223 */ /* 0x000fe20000010020 */
[----:B------:R-:W-:Y:S01]  /*11c0*/  FADD.FTZ R74, R173, R74 ;  /* 0x0000004aad4a7221 */ /* 0x000fe20000010000 */
[----:B------:R-:W-:Y:S01]  /*11d0*/  FADD.FTZ R89, -R186, R97 ;  /* 0x00000061ba597221 */ /* 0x000fe20000010100 */
[----:B------:R-:W-:Y:S01]  /*11e0*/  FFMA.FTZ R97, R159, R112, R72 ;  /* 0x000000709f617223 */ /* 0x000fe20000010048 */
[----:B------:R-:W-:Y:S01]  /*11f0*/  FFMA.FTZ R73, R112, R94, R17 ;  /* 0x0000005e70497223 */ /* 0x000fe20000010011 */
[----:B------:R-:W-:Y:S01]  /*1200*/  FFMA.FTZ R72, R172, R177, R29 ;  /* 0x000000b1ac487223 */ /* 0x000fe2000001001d */
[----:B------:R-:W-:Y:S01]  /*1210*/  FADD.FTZ R17, R177, R74 ;  /* 0x0000004ab1117221 */ /* 0x000fe20000010000 */
[----:B------:R-:W-:-:S02]  /*1220*/  FADD.FTZ R109, -R186, R109 ;  /* 0x0000006dba6d7221 */ /* 0x000fc40000010100 */
[----:B------:R-:W-:Y:S01]  /*1230*/  FFMA.FTZ R29, R175, R184, R72 ;  /* 0x000000b8af1d7223 */ /* 0x000fe20000010048 */
[----:B------:R-:W-:Y:S01]  /*1240*/  FADD.FTZ R72, R184, R17 ;  /* 0x00000011b8487221 */ /* 0x000fe20000010000 */
[C---:B------:R-:W-:Y:S01]  /*1250*/  FADD.FTZ R135, R76.reuse, R135 ;  /* 0x000000874c877221 */ /* 0x040fe20000010000 */
[----:B------:R-:W-:Y:S01]  /*1260*/  FFMA.FTZ R139, R76, R174, R139 ;  /* 0x000000ae4c8b7223 */ /* 0x000fe2000001008b */
[----:B------:R-:W-:Y:S01]  /*1270*/  FMUL.FTZ R98, R180, R109 ;  /* 0x0000006db4627220 */ /* 0x000fe20000410000 */
[----:B------:R-:W-:Y:S01]  /*1280*/  FADD.FTZ R76, R113, R6 ;  /* 0x00000006714c7221 */ /* 0x000fe20000010000 */
[----:B------:R-:W-:Y:S01]  /*1290*/  FMUL.FTZ R17, R140, R117 ;  /* 0x000000758c117220 */ /* 0x000fe20000410000 */
[----:B------:R-:W-:Y:S01]  /*12a0*/  FFMA.FTZ R6, R82, R87, R29 ;  /* 0x0000005752067223 */ /* 0x000fe2000001001d */
[C---:B------:R-:W-:Y:S01]  /*12b0*/  FADD.FTZ R20, R93.reuse, R20 ;  /* 0x000000145d147221 */ /* 0x040fe20000010000 */
[----:B------:R-:W-:Y:S01]  /*12c0*/  FFMA.FTZ R10, R93, R83, R10 ;  /* 0x000000535d0a7223 */ /* 0x000fe2000001000a */
[----:B------:R-:W-:Y:S01]  /*12d0*/  FADD.FTZ R29, R87, R72 ;  /* 0x00000048571d7221 */ /* 0x000fe20000010000 */
[C---:B------:R-:W-:Y:S01]  /*12e0*/  FADD.FTZ R93, -R186.reuse, R99 ;  /* 0x00000063ba5d7221 */ /* 0x040fe20000010100 */
[----:B------:R-:W-:Y:S01]  /*12f0*/  FFMA.FTZ R74, R113, R98, R40 ;  /* 0x00000062714a7223 */ /* 0x000fe20000010028 */
[----:B------:R-:W-:Y:S01]  /*1300*/  FADD.FTZ R99, -R186, R110 ;  /* 0x0000006eba637221 */ /* 0x000fe20000010100 */
[----:B------:R-:W-:Y:S01]  /*1310*/  FFMA.FTZ R113, R156, R113, R17 ;  /* 0x000000719c717223 */ /* 0x000fe20000010011 */
[----:B------:R-:W-:Y:S01]  /*1320*/  FFMA.FTZ R17, R83, R86, R6 ;  /* 0x0000005653117223 */ /* 0x000fe20000010006 */
[----:B------:R-:W-:Y:S01]  /*1330*/  FADD.FTZ R6, R86, R29 ;  /* 0x0000001d56067221 */ /* 0x000fe20000010000 */
[----:B------:R-:W-:Y:S01]  /*1340*/  FMUL.FTZ R99, R180, R99 ;  /* 0x00000063b4637220 */ /* 0x000fe20000410000 */
[----:B------:R-:W-:Y:S01]  /*1350*/  FMUL.FTZ R40, R141, R118 ;  /* 0x000000768d287220 */ /* 0x000fe20000410000 */
[----:B------:R-:W-:Y:S01]  /*1360*/  FFMA.FTZ R17, R176, R189, R17 ;  /* 0x000000bdb0117223 */ /* 0x000fe20000010011 */
[----:B------:R-:W-:Y:S01]  /*1370*/  FADD.FTZ R6, R189, R6 ;  /* 0x00000006bd067221 */ /* 0x000fe20000010000 */
[C---:B------:R-:W-:Y:S01]  /*1380*/  FADD.FTZ R72, R114.reuse, R31 ;  /* 0x0000001f72487221 */ /* 0x040fe20000010000 */
[----:B------:R-:W-:Y:S01]  /*1390*/  FFMA.FTZ R31, R114, R99, R19 ;  /* 0x00000063721f7223 */ /* 0x000fe20000010013 */
[----:B------:R-:W-:Y:S01]  /*13a0*/  FADD.FTZ R111, -R186, R111 ;  /* 0x0000006fba6f7221 */ /* 0x000fe20000010100 */
[----:B------:R-:W-:Y:S01]  /*13b0*/  FFMA.FTZ R114, R157, R114, R40 ;  /* 0x000000729d727223 */ /* 0x000fe20000010028 */
[----:B------:R-:W-:Y:S01]  /*13c0*/  FFMA.FTZ R17, R182, R191, R17 ;  /* 0x000000bfb6117223 */ /* 0x000fe20000010011 */
[----:B------:R-:W-:Y:S01]  /*13d0*/  FADD.FTZ R40, R191, R6 ;  /* 0x00000006bf287221 */ /* 0x000fe20000010000 */
[C---:B------:R-:W-:Y:S01]  /*13e0*/  FADD.FTZ R21, R100.reuse, R21 ;  /* 0x0000001564157221 */ /* 0x040fe20000010000 */
[----:B------:R-:W-:Y:S01]  /*13f0*/  FFMA.FTZ R43, R100, R88, R43 ;  /* 0x00000058642b7223 */ /* 0x000fe2000001002b */
[C---:B------:R-:W-:Y:S01]  /*1400*/  FMUL.FTZ R89, R180.reuse, R89 ;  /* 0x00000059b4597220 */ /* 0x040fe20000410000 */
[----:B------:R-:W-:Y:S01]  /*1410*/  FMUL.FTZ R100, R180, R111 ;  /* 0x0000006fb4647220 */ /* 0x000fe20000410000 */
[----:B------:R-:W-:Y:S01]  /*1420*/  FFMA.FTZ R6, R88, R91, R17 ;  /* 0x0000005b58067223 */ /* 0x000fe20000010011 */
[----:B------:R-:W-:Y:S01]  /*1430*/  FADD.FTZ R19, R91, R40 ;  /* 0x000000285b137221 */ /* 0x000fe20000010000 */
[C---:B------:R-:W-:Y:S01]  /*1440*/  FADD.FTZ R77, R115.reuse, R38 ;  /* 0x00000026734d7221 */ /* 0x040fe20000010000 */
[----:B------:R-:W-:Y:S01]  /*1450*/  FFMA.FTZ R38, R115, R100, R30 ;  /* 0x0000006473267223 */ /* 0x000fe2000001001e */
[----:B------:R-:W-:Y:S01]  /*1460*/  FFMA.FTZ R17, R89, R90, R6 ;  /* 0x0000005a59117223 */ /* 0x000fe20000010006 */
[----:B------:R-:W-:Y:S01]  /*1470*/  FADD.FTZ R30, R90, R19 ;  /* 0x000000135a1e7221 */ /* 0x000fe20000010000 */
[----:B------:R-:W-:-:S02]  /*1480*/  FMUL.FTZ R93, R180, R93 ;  /* 0x0000005db45d7220 */ /* 0x000fc40000410000 */
[----:B------:R-:W-:Y:S01]  /*1490*/  FFMA.FTZ R6, R92, R95, R17 ;  /* 0x0000005f5c067223 */ /* 0x000fe20000010011 */
[----:B------:R-:W-:-:S03]  /*14a0*/  FADD.FTZ R17, R95, R30 ;  /* 0x0000001e5f117221 */ /* 0x000fc60000010000 */
[----:B------:R-:W-:Y:S01]  /*14b0*/  FFMA.FTZ R19, R93, R96, R6 ;  /* 0x000000605d137223 */ /* 0x000fe20000010006 */
[----:B------:R-:W-:Y:S01]  /*14c0*/  FADD.FTZ R6, R96, R17 ;  /* 0x0000001160067221 */ /* 0x000fe20000010000 */
[----:B------:R-:W-:Y:S02]  /*14d0*/  FADD.FTZ R30, R118, R15 ;  /* 0x0000000f761e7221 */ /* 0x000fe40000010000 */
[----:B------:R-:W-:Y:S01]  /*14e0*/  FFMA.FTZ R15, R94, R97, R19 ;  /* 0x000000615e0f7223 */ /* 0x000fe20000010013 */
[----:B------:R-:W-:Y:S01]  /*14f0*/  FADD.FTZ R6, R97, R6 ;  /* 0x0000000661067221 */ /* 0x000fe20000010000 */
[C---:B------:R-:W-:Y:S01]  /*1500*/  FADD.FTZ R36, R117.reuse, R36 ;  /* 0x0000002475247221 */ /* 0x040fe20000010000 */
[----:B------:R-:W-:Y:S01]  /*1510*/  FFMA.FTZ R117, R117, R98, R2 ;  /* 0x0000006275757223 */ /* 0x000fe20000010002 */
[----:B------:R-:W-:Y:S01]  /*1520*/  FFMA.FTZ R2, R98, R113, R15 ;  /* 0x0000007162027223 */ /* 0x000fe2000001000f */
[----:B------:R-:W-:Y:S01]  /*1530*/  FMUL.FTZ R29, R138, R119 ;  /* 0x000000778a1d7220 */ /* 0x000fe20000410000 */
[----:B------:R-:W-:-:S02]  /*1540*/  FADD.FTZ R15, R6, R113 ;  /* 0x00000071060f7221 */ /* 0x000fc40000010000 */
[----:B------:R-:W-:Y:S01]  /*1550*/  FFMA.FTZ R17, R99, R114, R2 ;  /* 0x0000007263117223 */ /* 0x000fe20000010002 */
[----:B------:R-:W-:Y:S01]  /*1560*/  FFMA.FTZ R115, R154, R115, R29 ;  /* 0x000000739a737223 */ /* 0x000fe2000001001d */
[----:B------:R-:W-:Y:S01]  /*1570*/  FADD.FTZ R2, R15, R114 ;  /* 0x000000720f027221 */ /* 0x000fe20000010000 */
[C---:B------:R-:W-:Y:S01]  /*1580*/  FADD.FTZ R45, R102.reuse, R45 ;  /* 0x0000002d662d7221 */ /* 0x040fe20000010000 */
[----:B------:R-:W-:Y:S01]  /*1590*/  FFMA.FTZ R47, R102, R92, R47 ;  /* 0x0000005c662f7223 */ /* 0x000fe2000001002f */
        /* <DEDUP_REMOVED lines=22> */
[----:B------:R-:W-:Y:S01]  /*1700*/  FFMA.FTZ R27, R118, R99, R27 ;  /* 0x00000063761b7223 */ /* 0x000fe2000001001b */
[----:B------:R-:W-:Y:S01]  /*1710*/  P2R R102, PR, RZ, 0x8 ;  /* 0x00000008ff667803 */ /* 0x000fe20000000000 */
[C---:B------:R-:W-:Y:S01]  /*1720*/  FADD.FTZ R34, R119.reuse, R34 ;  /* 0x0000002277227221 */ /* 0x040fe20000010000 */
        /* <DEDUP_REMOVED lines=11> */
[----:B------:R-:W-:Y:S02]  /*17e0*/  MOV R15, R30 ;  /* 0x0000001e000f7202 */ /* 0x000fe40000000f00 */
[----:B------:R-:W-:Y:S01]  /*17f0*/  MOV R30, R38 ;  /* 0x00000026001e7202 */ /* 0x000fe20000000f00 */
[----:B-1----:R-:W-:Y:S01]  /*1800*/  FADD.FTZ R19, R6, R19 ;  /* 0x0000001306137221 */ /* 0x002fe20000010000 */
[----:B------:R-:W0:Y:S01]  /*1810*/  SHFL.DOWN PT, R29, R40, 0x4, 0x1f ;  /* 0x08801f00281d7f89 */ /* 0x000e2200000e0000 */
[----:B------:R-:W-:-:S02]  /*1820*/  MOV R6, R76 ;  /* 0x0000004c00067202 */ /* 0x000fc40000000f00 */
[----:B------:R-:W-:Y:S01]  /*1830*/  MOV R38, R77 ;  /* 0x0000004d00267202 */ /* 0x000fe20000000f00 */
[----:B------:R-:W1:Y:S01]  /*1840*/  SHFL.DOWN PT, R78, R19, 0x4, 0x1f ;  /* 0x08801f00134e7f89 */ /* 0x000e6200000e0000 */
[----:B0-----:R-:W-:Y:S01]  /*1850*/  FADD.FTZ R79, R40, R29 ;  /* 0x0000001d284f7221 */ /* 0x001fe20000010000 */
[----:B------:R-:W-:Y:S02]  /*1860*/  MOV R29, R75 ;  /* 0x0000004b001d7202 */ /* 0x000fe40000000f00 */
[----:B------:R-:W-:Y:S01]  /*1870*/  MOV R40, R74 ;  /* 0x0000004a00287202 */ /* 0x000fe20000000f00 */
[----:B-1----:R-:W-:Y:S01]  /*1880*/  FADD.FTZ R78, R19, R78 ;  /* 0x0000004e134e7221 */ /* 0x002fe20000010000 */
[----:B------:R-:W0:Y:S01]  /*1890*/  SHFL.DOWN PT, R2, R79, 0x2, 0x1f ;  /* 0x08401f004f027f89 */ /* 0x000e2200000e0000 */
[----:B------:R-:W-:Y:S02]  /*18a0*/  MOV R19, R31 ;  /* 0x0000001f00137202 */ /* 0x000fe40000000f00 */
[----:B------:R-:W-:Y:S01]  /*18b0*/  MOV R31, R72 ;  /* 0x00000048001f7202 */ /* 0x000fe20000000f00 */
[----:B------:R-:W1:Y:S01]  /*18c0*/  SHFL.DOWN PT, R17, R78, 0x2, 0x1f ;  /* 0x08401f004e117f89 */ /* 0x000e6200000e0000 */
[----:B0-----:R-:W-:Y:S01]  /*18d0*/  FADD.FTZ R80, R79, R2 ;  /* 0x000000024f507221 */ /* 0x001fe20000010000 */
[----:B------:R-:W-:Y:S01]  /*18e0*/  MOV R2, R117 ;  /* 0x0000007500027202 */ /* 0x000fe20000000f00 */
[----:B-1----:R-:W-:-:S03]  /*18f0*/  FADD.FTZ R81, R78, R17 ;  /* 0x000000114e517221 */ /* 0x002fc60000010000 */
[----:B------:R0:W1:Y:S01]  /*1900*/  SHFL.DOWN PT, R85, R80, 0x1, 0x1f ;  /* 0x08201f0050557f89 */ /* 0x00006200000e0000 */
[----:B------:R-:W-:-:S03]  /*1910*/  MOV R17, R73 ;  /* 0x0000004900117202 */ /* 0x000fc60000000f00 */
[----:B------:R0:W2:Y:S04]  /*1920*/  SHFL.DOWN PT, R84, R81, 0x1, 0x1f ;  /* 0x08201f0051547f89 */ /* 0x0000a800000e0000 */
.L_x_2316:
[----:B-1----:R-:W-:Y:S01]  /*1930*/  FADD.FTZ R72, R80, R85 ;  /* 0x0000005550487221 */ /* 0x002fe20000010000 */
[----:B--2---:R-:W-:Y:S01]  /*1940*/  FADD.FTZ R73, R81, R84 ;  /* 0x0000005451497221 */ /* 0x004fe20000010000 */
[----:B------:R-:W-:Y:S06]  /*1950*/  @P2 BRA `(.L_x_2300) ;  /* 0x0000000000242947 */ /* 0x000fec0003800000 */
[----:B------:R-:W1:Y:S01]  /*1960*/  S2UR UR5, SR_CgaCtaId ;  /* 0x00000000000579c3 */ /* 0x000e620000008800 */
[----:B------:R-:W-:Y:S01]  /*1970*/  SHF.R.U32.HI R74, RZ, 0x5, R0 ;  /* 0x00000005ff4a7819 */ /* 0x000fe20000011600 */
[----:B------:R-:W-:-:S03]  /*1980*/  UMOV UR4, 0x400 ;  /* 0x0000040000047882 */ /* 0x000fc60000000000 */
[----:B------:R-:W-:-:S04]  /*1990*/  LOP3.LUT R75, R74, 0x7fffffc, RZ, 0xc0, !PT ;  /* 0x07fffffc4a4b7812 */ /* 0x000fc800078ec0ff */
[----:B------:R-:W-:-:S04]  /*19a0*/  @!P1 IADD3 R75, R75, 0x4, RZ ;  /* 0x000000044b4b9810 */ /* 0x000fc80007ffe0ff */
[----:B------:R-:W-:Y:S01]  /*19b0*/  LOP3.LUT R74, R75, 0x3, R74, 0xf8, !PT ;  /* 0x000000034b4a7812 */ /* 0x000fe200078ef84a */
[----:B-1----:R-:W-:-:S06]  /*19c0*/  ULEA UR4, UR5, UR4, 0x18 ;  /* 0x0000000405047291 */ /* 0x002fcc000f8ec03f */
[----:B------:R-:W-:-:S05]  /*19d0*/  LEA R74, R74, UR4, 0x3 ;  /* 0x000000044a4a7c11 */ /* 0x000fca000f8e18ff */
[----:B------:R1:W-:Y:S02]  /*19e0*/  STS.64 [R74+0x2000], R72 ;  /* 0x002000484a007388 */ /* 0x0003e40000000a00 */
.L_x_2300:
[----:B------:R-:W-:Y:S01]  /*19f0*/  UISETP.NE.AND UP0, UPT, UR16, URZ, UPT ;  /* 0x0000003f1000728c */ /* 0x000fe2000bf05270 */
[----:B-1----:R-:W-:Y:S02]  /*1a00*/  SHF.R.U32.HI R72, RZ, 0x5, R0 ;  /* 0x00000005ff487819 */ /* 0x002fe40000011600 */
[----:B------:R-:W-:Y:S02]  /*1a10*/  ISETP.NE.U32.AND P3, PT, RZ, UR12, PT ;  /* 0x0000000cff007c0c */ /* 0x000fe4000bf65070 */
[----:B------:R-:W-:Y:S02]  /*1a20*/  LOP3.LUT R72, R72, 0x7fffffc, RZ, 0xc0, !PT ;  /* 0x07fffffc48487812 */ /* 0x000fe400078ec0ff */
[----:B------:R-:W-:Y:S01]  /*1a30*/  PLOP3.LUT P2, PT, PT, PT, UP0, 0x80, 0x0 ;  /* 0x000000000000781c */ /* 0x000fe20003f4f008 */
[----:B------:R-:W-:Y:S05]  /*1a40*/  WARPSYNC.ALL ;  /* 0x0000000000007948 */ /* 0x000fea0003800000 */
[----:B------:R-:W1:Y:S08]  /*1a50*/  S2UR UR5, SR_CgaCtaId ;  /* 0x00000000000579c3 */ /* 0x000e700000008800 */
[----:B------:R-:W-:Y:S01]  /*1a60*/  BAR.SYNC.DEFER_BLOCKING 0x0 ;  /* 0x0000000000007b1d */ /* 0x000fe20000010000 */
[----:B------:R-:W-:-:S02]  /*1a70*/  @!P1 IADD3 R72, R72, 0x4, RZ ;  /* 0x0000000448489810 */ /* 0x000fc40007ffe0ff */
[----:B------:R-:W-:Y:S02]  /*1a80*/  P2R R101, PR, RZ, 0x4 ;  /* 0x00000004ff657803 */ /* 0x000fe40000000000 */
[----:B------:R-:W-:Y:S01]  /*1a90*/  ISETP.NE.AND.EX P6, PT, RZ, UR13, PT, P3 ;  /* 0x0000000dff007c0c */ /* 0x000fe2000bfc5330 */
[----:B------:R-:W-:-:S03]  /*1aa0*/  UMOV UR4, 0x400 ;  /* 0x0000040000047882 */ /* 0x000fc60000000000 */
[----:B------:R-:W-:Y:S01]  /*1ab0*/  P2R R104, PR, RZ, 0x40 ;  /* 0x00000040ff687803 */ /* 0x000fe20000000000 */
[----:B-1----:R-:W-:-:S06]  /*1ac0*/  ULEA UR4, UR5, UR4, 0x18 ;  /* 0x0000000405047291 */ /* 0x002fcc000f8ec03f */
[----:B0-----:R-:W-:-:S05]  /*1ad0*/  LEA R80, R72, UR4, 0x3 ;  /* 0x0000000448507c11 */ /* 0x001fca000f8e18ff */
        /* <DEDUP_REMOVED lines=15> */
[----:B------:R-:W-:Y:S01]  /*1bd0*/  ISETP.NE.AND.EX P2, PT, RZ, UR19, PT, P2 ;  /* 0x00000013ff007c0c */ /* 0x000fe2000bf45320 */
        /* <DEDUP_REMOVED lines=9> */
[C---:B------:R-:W-:Y:S01]  /*1c70*/  FMUL.FTZ R74, R180.reuse, R177 ;  /* 0x000000b1b44a7220 */ /* 0x040fe20000410000 */
[----:B------:R-:W-:-:S02]  /*1c80*/  FMUL.FTZ R75, R180, R175 ;  /* 0x000000afb44b7220 */ /* 0x000fc40000410000 */
[----:B-----5:R-:W-:Y:S01]  /*1c90*/  @P2 FADD.FTZ R72, R48, R72 ;  /* 0x0000004830482221 */ /* 0x020fe20000010000 */
[----:B------:R-:W-:Y:S01]  /*1ca0*/  @P2 FADD.FTZ R73, R49, R73 ;  /* 0x0000004931492221 */ /* 0x000fe20000010000 */
[----:B------:R-:W-:Y:S01]  /*1cb0*/  @P2 FADD.FTZ R74, R50, R74 ;  /* 0x0000004a324a2221 */ /* 0x000fe20000010000 */
[----:B------:R-:W-:Y:S01]  /*1cc0*/  @P2 FADD.FTZ R75, R51, R75 ;  /* 0x0000004b334b2221 */ /* 0x000fe20000010000 */
[----:B------:R-:W-:Y:S06]  /*1cd0*/  @!P6 BRA `(.L_x_2301) ;  /* 0x000000000024e947 */ /* 0x000fec0003800000 */
[----:B------:R-:W0:Y:S01]  /*1ce0*/  LDC.64 R80, c[0x0][0x308] ;  /* 0x0000c200ff507b82 */ /* 0x000e220000000a00 */
[----:B------:R-:W-:-:S04]  /*1cf0*/  ISETP.NE.U32.AND P3, PT, RZ, UR12, PT ;  /* 0x0000000cff007c0c */ /* 0x000fc8000bf65070 */
[----:B------:R-:W-:-:S04]  /*1d00*/  ISETP.NE.AND.EX P3, PT, RZ, UR13, PT, P3 ;  /* 0x0000000dff007c0c */ /* 0x000fc8000bf65330 */
[----:B------:R-:W-:Y:S02]  /*1d10*/  SEL R79, R75, R67, P3 ;  /* 0x000000434b4f7207 */ /* 0x000fe40001800000 */
[----:B------:R-:W-:Y:S02]  /*1d20*/  SEL R78, R74, R66, P3 ;  /* 0x000000424a4e7207 */ /* 0x000fe40001800000 */
[----:B------:R-:W-:Y:S02]  /*1d30*/  SEL R77, R73, R65, P3 ;  /* 0x00000041494d7207 */ /* 0x000fe40001800000 */
[----:B------:R-:W-:Y:S01]  /*1d40*/  SEL R76, R72, R64, P3 ;  /* 0x00000040484c7207 */ /* 0x000fe20001800000 */
[----:B0-----:R-:W-:-:S05]  /*1d50*/  IMAD.WIDE.U32 R80, R187, 0x10, R80 ;  /* 0x00000010bb507825 */ /* 0x001fca00078e0050 */
[----:B------:R0:W-:Y:S02]  /*1d60*/  STG.E.128 desc[UR6][R80.64], R76 ;  /* 0x0000004c50007986 */ /* 0x0001e4000c101d06 */
.L_x_2301:
[----:B------:R-:W1:Y:S01]  /*1d70*/  LDC.64 R84, c[0x0][0x2f8] ;  /* 0x0000be00ff547b82 */ /* 0x000e620000000a00 */
        /* <DEDUP_REMOVED lines=9> */
[----:B0-----:R-:W-:-:S08]  /*1e10*/  FADD.FTZ R79, R191, -R182 ;  /* 0x800000b6bf4f7221 */ /* 0x001fd00000010000 */
[----:B------:R-:W0:Y:S01]  /*1e20*/  @P3 LDC.64 R80, c[0x0][0x300] ;  /* 0x0000c000ff503b82 */ /* 0x000e220000000a00 */
[----:B-1----:R-:W-:-:S05]  /*1e30*/  IMAD.WIDE.U32 R76, R187, 0x10, R84 ;  /* 0x00000010bb4c7825 */ /* 0x002fca00078e0054 */
[----:B------:R1:W-:Y:S01]  /*1e40*/  STG.E.128 desc[UR6][R76.64], R72 ;  /* 0x000000484c007986 */ /* 0x0003e2000c101d06 */
[----:B------:R-:W-:Y:S05]  /*1e50*/  @!P3 BRA `(.L_x_2302) ;  /* 0x000000000024b947 */ /* 0x000fea0003800000 */
[----:B-1----:R-:W1:Y:S01]  /*1e60*/  LDC.64 R76, c[0x0][0x300] ;  /* 0x0000c000ff4c7b82 */ /* 0x002e620000000a00 */
[----:B------:R-:W-:-:S04]  /*1e70*/  ISETP.NE.U32.AND P4, PT, RZ, UR14, PT ;  /* 0x0000000eff007c0c */ /* 0x000fc8000bf85070 */
[----:B------:R-:W-:-:S04]  /*1e80*/  ISETP.NE.AND.EX P4, PT, RZ, UR15, PT, P4 ;  /* 0x0000000fff007c0c */ /* 0x000fc8000bf85340 */
[----:B------:R-:W-:Y:S02]  /*1e90*/  SEL R75, R75, R71, P4 ;  /* 0x000000474b4b7207 */ /* 0x000fe40002000000 */
[----:B------:R-:W-:Y:S02]  /*1ea0*/  SEL R74, R74, R70, P4 ;  /* 0x000000464a4a7207 */ /* 0x000fe40002000000 */
[----:B------:R-:W-:Y:S02]  /*1eb0*/  SEL R73, R73, R69, P4 ;  /* 0x0000004549497207 */ /* 0x000fe40002000000 */
[----:B------:R-:W-:Y:S01]  /*1ec0*/  SEL R72, R72, R68, P4 ;  /* 0x0000004448487207 */ /* 0x000fe20002000000 */
[----:B-1----:R-:W-:-:S05]  /*1ed0*/  IMAD.WIDE.U32 R76, R187, 0x10, R76 ;  /* 0x00000010bb4c7825 */ /* 0x002fca00078e004c */
[----:B------:R2:W-:Y:S02]  /*1ee0*/  STG.E.128 desc[UR6][R76.64], R72 ;  /* 0x000000484c007986 */ /* 0x0005e4000c101d06 */
.L_x_2302:
[----:B------:R-:W-:Y:S01]  /*1ef0*/  ISETP.NE.U32.AND P4, PT, RZ, UR12, PT ;  /* 0x0000000cff007c0c */ /* 0x000fe2000bf85070 */
[C---:B-12---:R-:W-:Y:S01]  /*1f00*/  FMUL.FTZ R76, R180.reuse, R87 ;  /* 0x00000057b44c7220 */ /* 0x046fe20000410000 */
[C---:B------:R-:W-:Y:S01]  /*1f10*/  FMUL.FTZ R77, R180.reuse, R83 ;  /* 0x00000053b44d7220 */ /* 0x040fe20000410000 */
[C---:B------:R-:W-:Y:S01]  /*1f20*/  FMUL.FTZ R78, R180.reuse, R189 ;  /* 0x000000bdb44e7220 */ /* 0x040fe20000410000 */
[----:B------:R-:W-:Y:S01]  /*1f30*/  FMUL.FTZ R79, R180, R79 ;  /* 0x0000004fb44f7220 */ /* 0x000fe20000410000 */
[----:B------:R-:W-:Y:S01]  /*1f40*/  ISETP.NE.AND.EX P4, PT, RZ, UR13, PT, P4 ;  /* 0x0000000dff007c0c */ /* 0x000fe2000bf85340 */
[----:B------:R-:W-:Y:S01]  /*1f50*/  @P2 FADD.FTZ R76, R52, R76 ;  /* 0x0000004c344c2221 */ /* 0x000fe20000010000 */
[----:B------:R-:W-:Y:S01]  /*1f60*/  @P2 FADD.FTZ R77, R53, R77 ;  /* 0x0000004d354d2221 */ /* 0x000fe20000010000 */
[----:B------:R-:W-:Y:S01]  /*1f70*/  @P2 FADD.FTZ R78, R54, R78 ;  /* 0x0000004e364e2221 */ /* 0x000fe20000010000 */
[----:B------:R-:W-:Y:S01]  /*1f80*/  @P2 FADD.FTZ R79, R55, R79 ;  /* 0x0000004f374f2221 */ /* 0x000fe20000010000 */
[----:B------:R-:W-:Y:S08]  /*1f90*/  @!P6 BRA `(.L_x_2303) ;  /* 0x00000000001ce947 */ /* 0x000ff00003800000 */
[----:B------:R-:W1:Y:S01]  /*1fa0*/  LDC.64 R82, c[0x0][0x308] ;  /* 0x0000c200ff527b82 */ /* 0x000e620000000a00 */
[----:B------:R-:W-:Y:S02]  /*1fb0*/  SEL R75, R79, R67, P4 ;  /* 0x000000434f4b7207 */ /* 0x000fe40002000000 */
[----:B------:R-:W-:Y:S02]  /*1fc0*/  SEL R74, R78, R66, P4 ;  /* 0x000000424e4a7207 */ /* 0x000fe40002000000 */
[----:B------:R-:W-:Y:S02]  /*1fd0*/  SEL R73, R77, R65, P4 ;  /* 0x000000414d497207 */ /* 0x000fe40002000000 */
[----:B------:R-:W-:Y:S01]  /*1fe0*/  SEL R72, R76, R64, P4 ;  /* 0x000000404c487207 */ /* 0x000fe20002000000 */
[----:B-1----:R-:W-:-:S05]  /*1ff0*/  IMAD.WIDE.U32 R82, R185, 0x10, R82 ;  /* 0x00000010b9527825 */ /* 0x002fca00078e0052 */
[----:B------:R1:W-:Y:S02]  /*2000*/  STG.E.128 desc[UR6][R82.64], R72 ;  /* 0x0000004852007986 */ /* 0x0003e4000c101d06 */
.L_x_2303:
[----:B------:R-:W-:Y:S01]  /*2010*/  ISETP.NE.U32.AND P5, PT, RZ, UR14, PT ;  /* 0x0000000eff007c0c */ /* 0x000fe2000bfa5070 */
[-CC-:B------:R-:W-:Y:S01]  /*2020*/  FFMA.FTZ R88, R88, R103.reuse, R105.reuse ;  /* 0x0000006758587223 */ /* 0x180fe20000010069 */
[-CC-:B------:R-:W-:Y:S01]  /*2030*/  FFMA.FTZ R89, R89, R103.reuse, R105.reuse ;  /* 0x0000006759597223 */ /* 0x180fe20000010069 */
[-CC-:B------:R-:W-:Y:S01]  /*2040*/  FFMA.FTZ R92, R92, R103.reuse, R105.reuse ;  /* 0x000000675c5c7223 */ /* 0x180fe20000010069 */
[----:B------:R-:W-:Y:S01]  /*2050*/  ISETP.NE.AND.EX P5, PT, RZ, UR15, PT, P5 ;  /* 0x0000000fff007c0c */ /* 0x000fe2000bfa5350 */
[----:B------:R-:W-:Y:S01]  /*2060*/  FFMA.FTZ R93, R93, R103, R105 ;  /* 0x000000675d5d7223 */ /* 0x000fe20000010069 */
[----:B01----:R-:W-:-:S04]  /*2070*/  @P3 IMAD.WIDE.U32 R74, R185, 0x10, R80 ;  /* 0x00000010b94a3825 */ /* 0x003fc800078e0050 */
[----:B------:R-:W-:Y:S01]  /*2080*/  FADD.FTZ R91, R91, -R88 ;  /* 0x800000585b5b7221 */ /* 0x000fe20000010000 */
[----:B------:R-:W-:Y:S01]  /*2090*/  SEL R83, R79, R71, P5 ;  /* 0x000000474f537207 */ /* 0x000fe20002800000 */
[----:B------:R-:W-:Y:S01]  /*20a0*/  FADD.FTZ R89, R90, -R89 ;  /* 0x800000595a597221 */ /* 0x000fe20000010000 */
[----:B------:R-:W-:Y:S01]  /*20b0*/  IMAD.WIDE.U32 R86, R185, 0x10, R84 ;  /* 0x00000010b9567825 */ /* 0x000fe200078e0054 */
[----:B------:R-:W-:-:S03]  /*20c0*/  SEL R82, R78, R70, P5 ;  /* 0x000000464e527207 */ /* 0x000fc60002800000 */
[----:B------:R-:W-:Y:S01]  /*20d0*/  FADD.FTZ R95, R95, -R92 ;  /* 0x8000005c5f5f7221 */ /* 0x000fe20000010000 */
[----:B------:R-:W-:Y:S01]  /*20e0*/  SEL R81, R77, R69, P5 ;  /* 0x000000454d517207 */ /* 0x000fe20002800000 */
[----:B------:R-:W-:Y:S01]  /*20f0*/  FADD.FTZ R93, R96, -R93 ;  /* 0x8000005d605d7221 */ /* 0x000fe20000010000 */
[----:B------:R-:W-:Y:S01]  /*2100*/  SEL R80, R76, R68, P5 ;  /* 0x000000444c507207 */ /* 0x000fe20002800000 */
[----:B------:R-:W-:Y:S01]  /*2110*/  STG.E.128 desc[UR6][R86.64], R76 ;  /* 0x0000004c56007986 */ /* 0x000fe2000c101d06 */
[C---:B------:R-:W-:Y:S01]  /*2120*/  FMUL.FTZ R72, R180.reuse, R91 ;  /* 0x0000005bb4487220 */ /* 0x040fe20000410000 */
[----:B------:R-:W-:Y:S02]  /*2130*/  FMUL.FTZ R73, R180, R89 ;  /* 0x00000059b4497220 */ /* 0x000fe40000410000 */
[----:B------:R0:W-:Y:S01]  /*2140*/  @P3 STG.E.128 desc[UR6][R74.64], R80 ;  /* 0x000000504a003986 */ /* 0x0001e2000c101d06 */
[----:B------:R-:W-:Y:S01]  /*2150*/  @P2 FADD.FTZ R72, R56, R72 ;  /* 0x0000004838482221 */ /* 0x000fe20000010000 */
[----:B------:R-:W-:Y:S01]  /*2160*/  @P2 FADD.FTZ R73, R57, R73 ;  /* 0x0000004939492221 */ /* 0x000fe20000010000 */
[C---:B0-----:R-:W-:Y:S01]  /*2170*/  FMUL.FTZ R74, R180.reuse, R95 ;  /* 0x0000005fb44a7220 */ /* 0x041fe20000410000 */
[----:B------:R-:W-:-:S03]  /*2180*/  FMUL.FTZ R75, R180, R93 ;  /* 0x0000005db44b7220 */ /* 0x000fc60000410000 */
[----:B------:R-:W-:Y:S01]  /*2190*/  @P2 FADD.FTZ R74, R58, R74 ;  /* 0x0000004a3a4a2221 */ /* 0x000fe20000010000 */
[----:B------:R-:W-:Y:S01]  /*21a0*/  @P2 FADD.FTZ R75, R59, R75 ;  /* 0x0000004b3b4b2221 */ /* 0x000fe20000010000 */
[----:B------:R-:W-:Y:S06]  /*21b0*/  @!P6 BRA `(.L_x_2304) ;  /* 0x00000000001ce947 */ /* 0x000fec0003800000 */
[----:B------:R-:W0:Y:S01]  /*21c0*/  LDC.64 R80, c[0x0][0x308] ;  /* 0x0000c200ff507b82 */ /* 0x000e220000000a00 */
[----:B------:R-:W-:Y:S02]  /*21d0*/  SEL R79, R75, R67, P4 ;  /* 0x000000434b4f7207 */ /* 0x000fe40002000000 */
[----:B------:R-:W-:Y:S02]  /*21e0*/  SEL R78, R74, R66, P4 ;  /* 0x000000424a4e7207 */ /* 0x000fe40002000000 */
[----:B------:R-:W-:Y:S02]  /*21f0*/  SEL R77, R73, R65, P4 ;  /* 0x00000041494d7207 */ /* 0x000fe40002000000 */
[----:B------:R-:W-:Y:S01]  /*2200*/  SEL R76, R72, R64, P4 ;  /* 0x00000040484c7207 */ /* 0x000fe20002000000 */
[----:B0-----:R-:W-:-:S05]  /*2210*/  IMAD.WIDE.U32 R80, R181, 0x10, R80 ;  /* 0x00000010b5507825 */ /* 0x001fca00078e0050 */
[----:B------:R0:W-:Y:S02]  /*2220*/  STG.E.128 desc[UR6][R80.64], R76 ;  /* 0x0000004c50007986 */ /* 0x0001e4000c101d06 */
.L_x_2304:
[-CC-:B------:R-:W-:Y:S01]  /*2230*/  FFMA.FTZ R94, R94, R103.reuse, R105.reuse ;  /* 0x000000675e5e7223 */ /* 0x180fe20000010069 */
[-CC-:B------:R-:W-:Y:S01]  /*2240*/  FFMA.FTZ R98, R98, R103.reuse, R105.reuse ;  /* 0x0000006762627223 */ /* 0x180fe20000010069 */
[-CC-:B------:R-:W-:Y:S01]  /*2250*/  FFMA.FTZ R99, R99, R103.reuse, R105.reuse ;  /* 0x0000006763637223 */ /* 0x180fe20000010069 */
[----:B------:R-:W-:Y:S01]  /*2260*/  FFMA.FTZ R100, R100, R103, R105 ;  /* 0x0000006764647223 */ /* 0x000fe20000010069 */
[----:B------:R-:W-:Y:S01]  /*2270*/  FADD.FTZ R97, R97, -R94 ;  /* 0x8000005e61617221 */ /* 0x000fe20000010000 */
[----:B0-----:R-:W-:Y:S01]  /*2280*/  FADD.FTZ R77, R113, -R98 ;  /* 0x80000062714d7221 */ /* 0x001fe20000010000 */
[----:B------:R-:W-:Y:S01]  /*2290*/  FADD.FTZ R99, R114, -R99 ;  /* 0x8000006372637221 */ /* 0x000fe20000010000 */
[----:B------:R-:W-:Y:S01]  /*22a0*/  FADD.FTZ R79, R115, -R100 ;  /* 0x80000064734f7221 */ /* 0x000fe20000010000 */
[C---:B------:R-:W-:Y:S01]  /*22b0*/  FMUL.FTZ R76, R180.reuse, R97 ;  /* 0x00000061b44c7220 */ /* 0x040fe20000410000 */
[C---:B------:R-:W-:Y:S01]  /*22c0*/  FMUL.FTZ R77, R180.reuse, R77 ;  /* 0x0000004db44d7220 */ /* 0x040fe20000410000 */
[C---:B------:R-:W-:Y:S01]  /*22d0*/  FMUL.FTZ R78, R180.reuse, R99 ;  /* 0x00000063b44e7220 */ /* 0x040fe20000410000 */
[----:B------:R-:W-:Y:S01]  /*22e0*/  FMUL.FTZ R79, R180, R79 ;  /* 0x0000004fb44f7220 */ /* 0x000fe20000410000 */
[----:B------:R-:W-:Y:S01]  /*22f0*/  @P2 FADD.FTZ R76, R60, R76 ;  /* 0x0000004c3c4c2221 */ /* 0x000fe20000010000 */
[----:B------:R-:W-:Y:S01]  /*2300*/  @P2 FADD.FTZ R77, R61, R77 ;  /* 0x0000004d3d4d2221 */ /* 0x000fe20000010000 */
[----:B------:R-:W-:Y:S01]  /*2310*/  @P2 FADD.FTZ R78, R62, R78 ;  /* 0x0000004e3e4e2221 */ /* 0x000fe20000010000 */
[----:B------:R-:W-:Y:S01]  /*2320*/  @P2 FADD.FTZ R79, R63, R79 ;  /* 0x0000004f3f4f2221 */ /* 0x000fe20000010000 */
[----:B------:R-:W-:Y:S01]  /*2330*/  ISETP.NE.AND P2, PT, R104, RZ, PT ;  /* 0x000000ff6800720c */ /* 0x000fe20003f45270 */
[----:B------:R-:W0:Y:S01]  /*2340*/  @P3 LDC.64 R80, c[0x0][0x300] ;  /* 0x0000c000ff503b82 */ /* 0x000e220000000a00 */
[----:B------:R-:W-:Y:S01]  /*2350*/  IMAD.WIDE.U32 R88, R181, 0x10, R84 ;  /* 0x00000010b5587825 */ /* 0x000fe200078e0054 */
[----:B------:R-:W-:-:S02]  /*2360*/  SEL R83, R75, R71, P5 ;  /* 0x000000474b537207 */ /* 0x000fc40002800000 */
[----:B------:R-:W-:Y:S01]  /*2370*/  SEL R82, R74, R70, P5 ;  /* 0x000000464a527207 */ /* 0x000fe20002800000 */
[----:B------:R-:W-:Y:S01]  /*2380*/  IMAD.WIDE.U32 R84, R183, 0x10, R84 ;  /* 0x00000010b7547825 */ /* 0x000fe200078e0054 */
[----:B------:R-:W-:Y:S01]  /*2390*/  SEL R64, R76, R64, P4 ;  /* 0x000000404c407207 */ /* 0x000fe20002000000 */
[----:B------:R1:W-:Y:S01]  /*23a0*/  STG.E.128 desc[UR6][R88.64], R72 ;  /* 0x0000004858007986 */ /* 0x0003e2000c101d06 */
[----:B------:R-:W2:Y:S01]  /*23b0*/  @P3 LDC.64 R86, c[0x0][0x300] ;  /* 0x0000c000ff563b82 */ /* 0x000ea20000000a00 */
[----:B------:R-:W-:Y:S02]  /*23c0*/  SEL R65, R77, R65, P4 ;  /* 0x000000414d417207 */ /* 0x000fe40002000000 */
[C---:B------:R-:W-:Y:S02]  /*23d0*/  SEL R66, R78.reuse, R66, P4 ;  /* 0x000000424e427207 */ /* 0x040fe40002000000 */
[C---:B------:R-:W-:Y:S02]  /*23e0*/  SEL R67, R79.reuse, R67, P4 ;  /* 0x000000434f437207 */ /* 0x040fe40002000000 */
[----:B------:R-:W-:Y:S01]  /*23f0*/  SEL R70, R78, R70, P5 ;  /* 0x000000464e467207 */ /* 0x000fe20002800000 */
[----:B------:R-:W3:Y:S01]  /*2400*/  @P2 LDC.64 R90, c[0x0][0x308] ;  /* 0x0000c200ff5a2b82 */ /* 0x000ee20000000a00 */
[----:B------:R-:W-:-:S02]  /*2410*/  SEL R71, R79, R71, P5 ;  /* 0x000000474f477207 */ /* 0x000fc40002800000 */
[----:B------:R-:W-:Y:S02]  /*2420*/  ISETP.NE.AND P6, PT, R102, RZ, PT ;  /* 0x000000ff6600720c */ /* 0x000fe40003fc5270 */
[----:B------:R-:W-:Y:S01]  /*2430*/  SEL R182, RZ, 0x1, P1 ;  /* 0x00000001ffb67807 */ /* 0x000fe20000800000 */
[----:B0-----:R-:W-:Y:S01]  /*2440*/  @P3 IMAD.WIDE.U32 R92, R183, 0x10, R80 ;  /* 0x00000010b75c3825 */ /* 0x001fe200078e0050 */
[-C--:B------:R-:W-:Y:S02]  /*2450*/  SEL R81, R73, R69.reuse, P5 ;  /* 0x0000004549517207 */ /* 0x080fe40002800000 */
[-C--:B------:R-:W-:Y:S02]  /*2460*/  SEL R80, R72, R68.reuse, P5 ;  /* 0x0000004448507207 */ /* 0x080fe40002800000 */
[----:B------:R-:W-:Y:S02]  /*2470*/  SEL R68, R76, R68, P5 ;  /* 0x000000444c447207 */ /* 0x000fe40002800000 */
[----:B------:R-:W-:Y:S01]  /*2480*/  SEL R69, R77, R69, P5 ;  /* 0x000000454d457207 */ /* 0x000fe20002800000 */
[----:B--2---:R-:W-:-:S05]  /*2490*/  @P3 IMAD.WIDE.U32 R86, R181, 0x10, R86 ;  /* 0x00000010b5563825 */ /* 0x004fca00078e0056 */
[----:B------:R1:W-:Y:S01]  /*24a0*/  @P3 STG.E.128 desc[UR6][R86.64], R80 ;  /* 0x0000005056003986 */ /* 0x0003e2000c101d06 */
[----:B---3--:R-:W-:-:S05]  /*24b0*/  @P2 IMAD.WIDE.U32 R90, R183, 0x10, R90 ;  /* 0x00000010b75a2825 */ /* 0x008fca00078e005a */
[----:B------:R1:W-:Y:S04]  /*24c0*/  @P2 STG.E.128 desc[UR6][R90.64], R64 ;  /* 0x000000405a002986 */ /* 0x0003e8000c101d06 */
[----:B------:R1:W-:Y:S04]  /*24d0*/  STG.E.128 desc[UR6][R84.64], R76 ;  /* 0x0000004c54007986 */ /* 0x0003e8000c101d06 */
[----:B------:R1:W-:Y:S01]  /*24e0*/  @P3 STG.E.128 desc[UR6][R92.64], R68 ;  /* 0x000000445c003986 */ /* 0x0003e2000c101d06 */
[----:B------:R-:W-:Y:S05]  /*24f0*/  @!P6 BRA `(.L_x_2305) ;  /* 0xffffffe40028e947 */ /* 0x000fea000383ffff */
[----:B-1----:R-:W-:Y:S02]  /*2500*/  MOV R80, R21 ;  /* 0x0000001500507202 */ /* 0x002fe40000000f00 */
        /* <DEDUP_REMOVED lines=63> */
.L_x_2298:
        /* <DEDUP_REMOVED lines=16> */
[----:B0-----:R-:W-:-:S05]  /*2a00*/  IMAD.WIDE.U32 R8, R11, 0x10, R8 ;  /* 0x000000100b087825 */ /* 0x001fca00078e0008 */
        /* <DEDUP_REMOVED lines=14> */
.L_x_2299:
[----:B------:R-:W-:Y:S01]  /*2af0*/  HFMA2.MMA R103, -RZ, RZ, 0, 9.5367431640625e-07 ;  /* 0x00000010ff677435 */ /* 0x000fe200000001ff */
[----:B------:R-:W-:Y:S02]  /*2b00*/  MOV R104, R2 ;  /* 0x0000000200687202 */ /* 0x000fe40000000f00 */
[----:B------:R-:W-:Y:S02]  /*2b10*/  MOV R106, 0x1f ;  /* 0x0000001f006a7802 */ /* 0x000fe40000000f00 */
[----:B------:R-:W-:-:S07]  /*2b20*/  MOV R101, 0xffffffff ;  /* 0xffffffff00657802 */ /* 0x000fce0000000f00 */
[----:B-----5:R-:W-:Y:S05]  /*2b30*/  WARPSYNC.COLLECTIVE R101, `(.L_x_2306) ;  /* 0x0000000065087348 */ /* 0x020fea0003c00000 */
[----:B------:R0:W1:Y:S02]  /*2b40*/  SHFL.DOWN P3, R84, R104, R103, R106 ;  /* 0x0800006768547389 */ /* 0x000064000006006a */
[----:B01---5:R-:W-:Y:S01]  /*2b50*/  ENDCOLLECTIVE ;  /* 0x000000000000791b */ /* 0x023fe20003800000 */
.L_x_2306:
[----:B------:R-:W-:Y:S02]  /*2b60*/  MOV R104, R17 ;  /* 0x0000001100687202 */ /* 0x000fe40000000f00 */
[----:B------:R-:W-:-:S07]  /*2b70*/  MOV R15, R84 ;  /* 0x00000054000f7202 */ /* 0x000fce0000000f00 */
[----:B------:R-:W-:Y:S05]  /*2b80*/  WARPSYNC.COLLECTIVE R101, `(.L_x_2307) ;  /* 0x0000000065087348 */ /* 0x000fea0003c00000 */
[----:B------:R0:W1:Y:S02]  /*2b90*/  SHFL.DOWN P3, R84, R104, R103, R106 ;  /* 0x0800006768547389 */ /* 0x000064000006006a */
[----:B01----:R-:W-:Y:S01]  /*2ba0*/  ENDCOLLECTIVE ;  /* 0x000000000000791b */ /* 0x003fe20003800000 */
.L_x_2307:
[----:B------:R-:W-:Y:S01]  /*2bb0*/  FADD.FTZ R15, R2, R15 ;  /* 0x0000000f020f7221 */ /* 0x000fe20000010000 */
[----:B------:R-:W-:-:S04]  /*2bc0*/  HFMA2.MMA R103, -RZ, RZ, 0, 4.76837158203125e-07 ;  /* 0x00000008ff677435 */ /* 0x000fc800000001ff */
[----:B------:R-:W-:Y:S02]  /*2bd0*/  MOV R104, R15 ;  /* 0x0000000f00687202 */ /* 0x000fe40000000f00 */
[----:B------:R-:W-:-:S07]  /*2be0*/  MOV R6, R84 ;  /* 0x0000005400067202 */ /* 0x000fce0000000f00 */
[----:B------:R-:W-:Y:S05]  /*2bf0*/  WARPSYNC.COLLECTIVE R101, `(.L_x_2308) ;  /* 0x0000000065087348 */ /* 0x000fea0003c00000 */
[----:B------:R0:W1:Y:S02]  /*2c00*/  SHFL.DOWN P3, R84, R104, R103, R106 ;  /* 0x0800006768547389 */ /* 0x000064000006006a */
[----:B01----:R-:W-:Y:S01]  /*2c10*/  ENDCOLLECTIVE ;  /* 0x000000000000791b */ /* 0x003fe20003800000 */
.L_x_2308:
[----:B------:R-:W-:-:S05]  /*2c20*/  FADD.FTZ R6, R17, R6 ;  /* 0x0000000611067221 */ /* 0x000fca0000010000 */
[----:B------:R-:W-:Y:S02]  /*2c30*/  MOV R104, R6 ;  /* 0x0000000600687202 */ /* 0x000fe40000000f00 */
[----:B------:R-:W-:-:S07]  /*2c40*/  MOV R40, R84 ;  /* 0x0000005400287202 */ /* 0x000fce0000000f00 */
[----:B------:R-:W-:Y:S05]  /*2c50*/  WARPSYNC.COLLECTIVE R101, `(.L_x_2309) ;  /* 0x0000000065087348 */ /* 0x000fea0003c00000 */
[----:B------:R0:W1:Y:S02]  /*2c60*/  SHFL.DOWN P3, R84, R104, R103, R106 ;  /* 0x0800006768547389 */ /* 0x000064000006006a */
[----:B01----:R-:W-:Y:S01]  /*2c70*/  ENDCOLLECTIVE ;  /* 0x000000000000791b */ /* 0x003fe20003800000 */
.L_x_2309:
[----:B------:R-:W-:Y:S01]  /*2c80*/  FADD.FTZ R40, R15, R40 ;  /* 0x000000280f287221 */ /* 0x000fe20000010000 */
[----:B------:R-:W-:Y:S02]  /*2c90*/  MOV R15, R30 ;  /* 0x0000001e000f7202 */ /* 0x000fe40000000f00 */
[----:B------:R-:W-:Y:S02]  /*2ca0*/  MOV R30, R38 ;  /* 0x00000026001e7202 */ /* 0x000fe40000000f00 */
[----:B------:R-:W-:Y:S01]  /*2cb0*/  MOV R38, R77 ;  /* 0x0000004d00267202 */ /* 0x000fe20000000f00 */
[----:B------:R-:W-:Y:S01]  /*2cc0*/  HFMA2.MMA R103, -RZ, RZ, 0, 2.384185791015625e-07 ;  /* 0x00000004ff677435 */ /* 0x000fe200000001ff */
[----:B------:R-:W-:Y:S02]  /*2cd0*/  MOV R104, R40 ;  /* 0x0000002800687202 */ /* 0x000fe40000000f00 */
[----:B------:R-:W-:-:S08]  /*2ce0*/  MOV R19, R84 ;  /* 0x0000005400137202 */ /* 0x000fd00000000f00 */
[----:B------:R-:W-:Y:S05]  /*2cf0*/  WARPSYNC.COLLECTIVE R101, `(.L_x_2310) ;  /* 0x0000000065087348 */ /* 0x000fea0003c00000 */
[----:B------:R0:W1:Y:S02]  /*2d00*/  SHFL.DOWN P3, R84, R104, R103, R106 ;  /* 0x0800006768547389 */ /* 0x000064000006006a */
[----:B01----:R-:W-:Y:S01]  /*2d10*/  ENDCOLLECTIVE ;  /* 0x000000000000791b */ /* 0x003fe20003800000 */
.L_x_2310:
[----:B------:R-:W-:Y:S01]  /*2d20*/  FADD.FTZ R19, R6, R19 ;  /* 0x0000001306137221 */ /* 0x000fe20000010000 */
[----:B------:R-:W-:-:S04]  /*2d30*/  MOV R6, R76 ;  /* 0x0000004c00067202 */ /* 0x000fc80000000f00 */
[----:B------:R-:W-:Y:S02]  /*2d40*/  MOV R104, R19 ;  /* 0x0000001300687202 */ /* 0x000fe40000000f00 */
[----:B------:R-:W-:-:S07]  /*2d50*/  MOV R29, R84 ;  /* 0x00000054001d7202 */ /* 0x000fce0000000f00 */
[----:B------:R-:W-:Y:S05]  /*2d60*/  WARPSYNC.COLLECTIVE R101, `(.L_x_2311) ;  /* 0x0000000065087348 */ /* 0x000fea0003c00000 */
[----:B------:R0:W1:Y:S02]  /*2d70*/  SHFL.DOWN P3, R84, R104, R103, R106 ;  /* 0x0800006768547389 */ /* 0x000064000006006a */
[----:B01----:R-:W-:Y:S01]  /*2d80*/  ENDCOLLECTIVE ;  /* 0x000000000000791b */ /* 0x003fe20003800000 */
.L_x_2311:
[----:B------:R-:W-:Y:S01]  /*2d90*/  FADD.FTZ R79, R40, R29 ;  /* 0x0000001d284f7221 */ /* 0x000fe20000010000 */
[----:B------:R-:W-:Y:S02]  /*2da0*/  MOV R29, R75 ;  /* 0x0000004b001d7202 */ /* 0x000fe40000000f00 */
[----:B------:R-:W-:Y:S01]  /*2db0*/  MOV R40, R74 ;  /* 0x0000004a00287202 */ /* 0x000fe20000000f00 */
[----:B------:R-:W-:Y:S01]  /*2dc0*/  HFMA2.MMA R103, -RZ, RZ, 0, 1.1920928955078125e-07 ;  /* 0x00000002ff677435 */ /* 0x000fe200000001ff */
[----:B------:R-:W-:Y:S02]  /*2dd0*/  MOV R104, R79 ;  /* 0x0000004f00687202 */ /* 0x000fe40000000f00 */
[----:B------:R-:W-:-:S08]  /*2de0*/  MOV R78, R84 ;  /* 0x00000054004e7202 */ /* 0x000fd00000000f00 */
[----:B------:R-:W-:Y:S05]  /*2df0*/  WARPSYNC.COLLECTIVE R101, `(.L_x_2312) ;  /* 0x0000000065087348 */ /* 0x000fea0003c00000 */
[----:B------:R0:W1:Y:S02]  /*2e00*/  SHFL.DOWN P3, R84, R104, R103, R106 ;  /* 0x0800006768547389 */ /* 0x000064000006006a */
[----:B01----:R-:W-:Y:S01]  /*2e10*/  ENDCOLLECTIVE ;  /* 0x000000000000791b */ /* 0x003fe20003800000 */
.L_x_2312:
[----:B------:R-:W-:Y:S01]  /*2e20*/  FADD.FTZ R78, R19, R78 ;  /* 0x0000004e134e7221 */ /* 0x000fe20000010000 */
[----:B------:R-:W-:Y:S02]  /*2e30*/  MOV R19, R31 ;  /* 0x0000001f00137202 */ /* 0x000fe40000000f00 */
[----:B------:R-:W-:Y:S02]  /*2e40*/  MOV R31, R72 ;  /* 0x00000048001f7202 */ /* 0x000fe40000000f00 */
[----:B------:R-:W-:Y:S02]  /*2e50*/  MOV R104, R78 ;  /* 0x0000004e00687202 */ /* 0x000fe40000000f00 */
[----:B------:R-:W-:-:S07]  /*2e60*/  MOV R2, R84 ;  /* 0x0000005400027202 */ /* 0x000fce0000000f00 */
[----:B------:R-:W-:Y:S05]  /*2e70*/  WARPSYNC.COLLECTIVE R101, `(.L_x_2313) ;  /* 0x0000000065087348 */ /* 0x000fea0003c00000 */
[----:B------:R0:W1:Y:S02]  /*2e80*/  SHFL.DOWN P3, R84, R104, R103, R106 ;  /* 0x0800006768547389 */ /* 0x000064000006006a */
[----:B01----:R-:W-:Y:S01]  /*2e90*/  ENDCOLLECTIVE ;  /* 0x000000000000791b */ /* 0x003fe20003800000 */
.L_x_2313:
[----:B------:R-:W-:Y:S01]  /*2ea0*/  FADD.FTZ R80, R79, R2 ;  /* 0x000000024f507221 */ /* 0x000fe20000010000 */
[----:B------:R-:W-:Y:S01]  /*2eb0*/  MOV R2, R117 ;  /* 0x0000007500027202 */ /* 0x000fe20000000f00 */
[----:B------:R-:W-:-:S03]  /*2ec0*/  HFMA2.MMA R103, -RZ, RZ, 0, 5.9604644775390625e-08 ;  /* 0x00000001ff677435 */ /* 0x000fc600000001ff */
[----:B------:R-:W-:Y:S02]  /*2ed0*/  MOV R104, R80 ;  /* 0x0000005000687202 */ /* 0x000fe40000000f00 */
[----:B------:R-:W-:-:S07]  /*2ee0*/  MOV R17, R84 ;  /* 0x0000005400117202 */ /* 0x000fce0000000f00 */
[----:B------:R-:W-:Y:S05]  /*2ef0*/  WARPSYNC.COLLECTIVE R101, `(.L_x_2314) ;  /* 0x0000000065087348 */ /* 0x000fea0003c00000 */
[----:B------:R0:W1:Y:S02]  /*2f00*/  SHFL.DOWN P3, R84, R104, R103, R106 ;  /* 0x0800006768547389 */ /* 0x000064000006006a */
[----:B01----:R-:W-:Y:S01]  /*2f10*/  ENDCOLLECTIVE ;  /* 0x000000000000791b */ /* 0x003fe20003800000 */
.L_x_2314:
[----:B------:R-:W-:Y:S01]  /*2f20*/  FADD.FTZ R81, R78, R17 ;  /* 0x000000114e517221 */ /* 0x000fe20000010000 */
[----:B------:R-:W-:-:S04]  /*2f30*/  MOV R17, R73 ;  /* 0x0000004900117202 */ /* 0x000fc80000000f00 */
[----:B------:R-:W-:Y:S02]  /*2f40*/  MOV R104, R81 ;  /* 0x0000005100687202 */ /* 0x000fe40000000f00 */
[----:B------:R-:W-:-:S07]  /*2f50*/  MOV R85, R84 ;  /* 0x0000005400557202 */ /* 0x000fce0000000f00 */
[----:B------:R-:W-:Y:S05]  /*2f60*/  WARPSYNC.COLLECTIVE R101, `(.L_x_2315) ;  /* 0x0000000065087348 */ /* 0x000fea0003c00000 */
[----:B------:R0:W1:Y:S02]  /*2f70*/  SHFL.DOWN P3, R84, R104, R103, R106 ;  /* 0x0800006768547389 */ /* 0x000064000006006a */
[----:B01----:R-:W-:Y:S01]  /*2f80*/  ENDCOLLECTIVE ;  /* 0x000000000000791b */ /* 0x003fe20003800000 */
.L_x_2315:
[----:B------:R-:W-:Y:S05]  /*2f90*/  BRA `(.L_x_2316) ;  /* 0xffffffe800647947 */ /* 0x000fea000383ffff */
.L_x_2317:
        /* <DEDUP_REMOVED lines=14> */
.L_x_3021:


//--------------------- .text._ZN10layer_norm31ln_parallel_residual_bwd_kernelINS_13Kernel_traitsI6__halfffffjLj2048ELj1ELj1ELj4ELj16ENS_18Kernel_traits_baseILj2048ES2_ffffjLj128EEEEELb0ELb1ELb0EEEvNS_9BwdParamsE --------------------------
	.section	.text._ZN10layer_norm31ln_parallel_residual_bwd_kernelINS_13Kernel_traitsI6__halfffffjLj2048ELj1ELj1ELj4ELj16ENS_18Kernel_traits_baseILj2048ES2_ffffjLj128EEEEELb0ELb1ELb0EEEvNS_9BwdParamsE,"ax",@progbits
	.align	128
        .global         _ZN10layer_norm31ln_parallel_residual_bwd_kernelINS_13Kernel_traitsI6__halfffffjLj2048ELj1ELj1ELj4ELj16ENS_18Kernel_traits_baseILj2048ES2_ffffjLj128EEEEELb0ELb1ELb0EEEvNS_9BwdParamsE
        .type           _ZN10layer_norm31ln_parallel_residual_bwd_kernelINS_13Kernel_traitsI6__halfffffjLj2048ELj1ELj1ELj4ELj16ENS_18Kernel_traits_baseILj2048ES2_ffffjLj128EEEEELb0ELb1ELb0EEEvNS_9BwdParamsE,@function
        .size           _ZN10layer_norm31ln_parallel_residual_bwd_kernelINS_13Kernel_traitsI6__halfffffjLj2048ELj1ELj1ELj4ELj16ENS_18Kernel_traits_baseILj2048ES2_ffffjLj128EEEEELb0ELb1ELb0EEEvNS_9BwdParamsE,(.L_x_3022 - _ZN10layer_norm31ln_parallel_residual_bwd_kernelINS_13Kernel_traitsI6__halfffffjLj2048ELj1ELj1ELj4ELj16ENS_18Kernel_traits_baseILj2048ES2_ffffjLj128EEEEELb0ELb1ELb0EEEvNS_9BwdParamsE)
        .other          _ZN10layer_norm31ln_parallel_residual_bwd_kernelINS_13Kernel_traitsI6__halfffffjLj2048ELj1ELj1ELj4ELj16ENS_18Kernel_traits_baseILj2048ES2_ffffjLj128EEEEELb0ELb1ELb0EEEvNS_9BwdParamsE,@"STO_CUDA_ENTRY STV_DEFAULT"
_ZN10layer_norm31ln_parallel_residual_bwd_kernelINS_13Kernel_traitsI6__halfffffjLj2048ELj1ELj1ELj4ELj16ENS_18Kernel_traits_baseILj2048ES2_ffffjLj128EEEEELb0ELb1ELb0EEEvNS_9BwdParamsE:
.text._ZN10layer_norm31ln_parallel_residual_bwd_kernelINS_13Kernel_traitsI6__halfffffjLj2048ELj1ELj1ELj4ELj16ENS_18Kernel_traits_baseILj2048ES2_ffffjLj128EEEEELb0ELb1ELb0EEEvNS_9BwdParamsE:
        /* <DEDUP_REMOVED lines=21> */
[C---:B------:R-:W-:Y:S02]  /*0150*/  ISETP.GE.U32.AND P2, PT, R0.reuse, 0x100, PT ;  /* 0x000001000000780c */ /* 0x040fe40003f46070 */
[C---:B------:R-:W-:Y:S02]  /*0160*/  ISETP.GE.U32.AND P3, PT, R0.reuse, 0x180, PT ;  /* 0x000001800000780c */ /* 0x040fe40003f66070 */
[----:B------:R-:W-:Y:S02]  /*0170*/  ISETP.GE.U32.AND P0, PT, R0, 0x200, PT ;  /* 0x000002000000780c */ /* 0x000fe40003f06070 */
[----:B-1----:R-:W-:Y:S02]  /*0180*/  LEA.HI R84, R82, UR6, RZ, 0x19 ;  /* 0x0000000652547c11 */ /* 0x002fe4000f8fc8ff */
[----:B------:R-:W-:-:S03]  /*0190*/  P2R R85, PR, RZ, 0x1 ;  /* 0x00000001ff557803 */ /* 0x000fc60000000000 */
[----:B------:R-:W0:Y:S08]  /*01a0*/  @P1 LDC.64 R2, c[0x0][0x260] ;  /* 0x00009800ff021b82 */ /* 0x000e300000000a00 */
[----:B------:R-:W1:Y:S08]  /*01b0*/  @P2 LDC.64 R10, c[0x0][0x260] ;  /* 0x00009800ff0a2b82 */ /* 0x000e700000000a00 */
[----:B------:R-:W2:Y:S01]  /*01c0*/  @P3 LDC.64 R16, c[0x0][0x260] ;  /* 0x00009800ff103b82 */ /* 0x000ea20000000a00 */
[C---:B0-----:R-:W-:Y:S01]  /*01d0*/  @P1 IMAD.WIDE.U32 R2, R21.reuse, 0x8, R2 ;  /* 0x0000000815021825 */ /* 0x041fe200078e0002 */
[----:B------:R-:W-:-:S06]  /*01e0*/  @P1 LOP3.LUT R21, R21, 0x80, RZ, 0xfc, !PT ;  /* 0x0000008015151812 */ /* 0x000fcc00078efcff */
[----:B------:R-:W0:Y:S01]  /*01f0*/  @P0 LDC.64 R18, c[0x0][0x260] ;  /* 0x00009800ff120b82 */ /* 0x000e220000000a00 */
[----:B------:R3:W5:Y:S01]  /*0200*/  @P1 LDG.E.64 R4, desc[UR4][R2.64] ;  /* 0x0000000402041981 */ /* 0x000762000c1e1b00 */
[C---:B-1----:R-:W-:Y:S01]  /*0210*/  @P2 IMAD.WIDE.U32 R14, R21.reuse, 0x8, R10 ;  /* 0x00000008150e2825 */ /* 0x042fe200078e000a */
[----:B------:R-:W-:-:S04]  /*0220*/  @P2 IADD3 R21, R21, 0x80, RZ ;  /* 0x0000008015152810 */ /* 0x000fc80007ffe0ff */
[----:B------:R3:W5:Y:S01]  /*0230*/  @P2 LDG.E.64 R6, desc[UR4][R14.64] ;  /* 0x000000040e062981 */ /* 0x000762000c1e1b00 */
[C---:B--2---:R-:W-:Y:S01]  /*0240*/  @P3 IMAD.WIDE.U32 R16, R21.reuse, 0x8, R16 ;  /* 0x0000000815103825 */ /* 0x044fe200078e0010 */
[----:B------:R-:W-:-:S04]  /*0250*/  @P3 IADD3 R21, R21, 0x80, RZ ;  /* 0x0000008015153810 */ /* 0x000fc80007ffe0ff */
[----:B------:R3:W5:Y:S01]  /*0260*/  @P3 LDG.E.64 R8, desc[UR4][R16.64] ;  /* 0x0000000410083981 */ /* 0x000762000c1e1b00 */
[----:B0-----:R-:W-:-:S05]  /*0270*/  @P0 IMAD.WIDE.U32 R10, R21, 0x8, R18 ;  /* 0x00000008150a0825 */ /* 0x001fca00078e0012 */
        /* <DEDUP_REMOVED lines=18> */
[----:B---3--:R-:W-:Y:S06]  /*03a0*/  @P0 BRA `(.L_x_2318) ;  /* 0x0000001c00340947 */ /* 0x008fec0003800000 */
[----:B------:R-:W-:Y:S01]  /*03b0*/  ULDC.U8 UR6, c[0x0][0x2a0] ;  /* 0x0000a80000067ab9 */ /* 0x000fe20000000000 */
[--C-:B-----5:R-:W-:Y:S01]  /*03c0*/  SHF.R.U64 R0, R4, 0x10, R5.reuse ;  /* 0x0000001004007819 */ /* 0x120fe20000001205 */
[----:B------:R-:W-:Y:S01]  /*03d0*/  UISETP.NE.AND UP0, UPT, UR6, URZ, UPT ;  /* 0x0000003f0600728c */ /* 0x000fe2000bf05270 */
[----:B------:R-:W-:Y:S01]  /*03e0*/  MOV R2, R5 ;  /* 0x0000000500027202 */ /* 0x000fe20000000f00 */
[----:B------:R-:W-:Y:S01]  /*03f0*/  HFMA2.MMA R74, -RZ, RZ, 0, 5.9604644775390625e-08 ;  /* 0x00000001ff4a7435 */ /* 0x000fe200000001ff */
[----:B------:R-:W-:Y:S01]  /*0400*/  SHF.R.U32.HI R3, RZ, 0x10, R5 ;  /* 0x00000010ff037819 */ /* 0x000fe20000011605 */
[----:B------:R-:W-:Y:S01]  /*0410*/  HADD2.F32 R0, -RZ, R0.H0_H0 ;  /* 0x20000000ff007230 */ /* 0x000fe20000004100 */
[----:B------:R-:W-:Y:S01]  /*0420*/  MOV R10, R7 ;  /* 0x00000007000a7202 */ /* 0x000fe20000000f00 */
[----:B------:R-:W-:Y:S01]  /*0430*/  HADD2.F32 R2, -RZ, R2.H0_H0 ;  /* 0x20000002ff027230 */ /* 0x000fe20000004100 */
[----:B------:R-:W-:Y:S01]  /*0440*/  MOV R80, R4 ;  /* 0x0000000400507202 */ /* 0x000fe20000000f00 */
[----:B------:R-:W-:Y:S01]  /*0450*/  HADD2.F32 R3, -RZ, R3.H0_H0 ;  /* 0x20000003ff037230 */ /* 0x000fe20000004100 */
[----:B------:R-:W-:-:S02]  /*0460*/  SHF.R.U64 R5, R6, 0x10, R7 ;  /* 0x0000001006057819 */ /* 0x000fc40000001207 */
[----:B------:R-:W-:Y:S01]  /*0470*/  MOV R11, R8 ;  /* 0x00000008000b7202 */ /* 0x000fe20000000f00 */
[----:B------:R-:W-:Y:S01]  /*0480*/  HADD2.F32 R80, -RZ, R80.H0_H0 ;  /* 0x20000050ff507230 */ /* 0x000fe20000004100 */
[----:B------:R-:W-:Y:S01]  /*0490*/  MOV R14, R9 ;  /* 0x00000009000e7202 */ /* 0x000fe20000000f00 */
[----:B------:R-:W-:Y:S01]  /*04a0*/  HADD2.F32 R5, -RZ, R5.H0_H0 ;  /* 0x20000005ff057230 */ /* 0x000fe20000004100 */
[----:B------:R-:W-:Y:S02]  /*04b0*/  MOV R15, R12 ;  /* 0x0000000c000f7202 */ /* 0x000fe40000000f00 */
[----:B------:R-:W-:Y:S01]  /*04c0*/  MOV R4, R6 ;  /* 0x0000000600047202 */ /* 0x000fe20000000f00 */
        /* <DEDUP_REMOVED lines=16> */
[----:B------:R-:W-:-:S02]  /*05d0*/  HADD2.F32 R13, -RZ, R18.H0_H0 ;  /* 0x20000012ff0d7230 */ /* 0x000fc40000004100 */
[----:B------:R-:W-:Y:S02]  /*05e0*/  HADD2.F32 R14, -RZ, R16.H0_H0 ;  /* 0x20000010ff0e7230 */ /* 0x000fe40000004100 */
[----:B------:R-:W-:-:S08]  /*05f0*/  HADD2.F32 R15, -RZ, R17.H0_H0 ;  /* 0x20000011ff0f7230 */ /* 0x000fd00000004100 */
.L_x_2336:
[----:B------:R-:W0:Y:S02]  /*0600*/  LDC.64 R72, c[0x0][0x250] ;  /* 0x00009400ff487b82 */ /* 0x000e240000000a00 */
        /* <DEDUP_REMOVED lines=30> */
[C---:B--2---:R-:W-:Y:S01]  /*07f0*/  FADD.FTZ R105, -R119.reuse, R72 ;  /* 0x0000004877697221 */ /* 0x044fe20000010100 */
[C---:B------:R-:W-:Y:S01]  /*0800*/  FADD.FTZ R121, -R119.reuse, R73 ;  /* 0x0000004977797221 */ /* 0x040fe20000010100 */
[C---:B------:R-:W-:Y:S01]  /*0810*/  FADD.FTZ R125, -R119.reuse, R75 ;  /* 0x0000004b777d7221 */ /* 0x040fe20000010100 */
[----:B------:R-:W-:Y:S01]  /*0820*/  FADD.FTZ R123, -R119, R74 ;  /* 0x0000004a777b7221 */ /* 0x000fe20000010100 */
[C---:B-----5:R-:W-:Y:S01]  /*0830*/  FMUL.FTZ R90, R86.reuse, R105 ;  /* 0x00000069565a7220 */ /* 0x060fe20000410000 */
[C---:B------:R-:W-:Y:S01]  /*0840*/  FMUL.FTZ R94, R86.reuse, R121 ;  /* 0x00000079565e7220 */ /* 0x040fe20000410000 */
[C---:B0-----:R-:W-:Y:S01]  /*0850*/  FMUL.FTZ R115, R86.reuse, R125 ;  /* 0x0000007d56737220 */ /* 0x041fe20000410000 */
[----:B------:R-:W-:Y:S01]  /*0860*/  FMUL.FTZ R105, R86, R123 ;  /* 0x0000007b56697220 */ /* 0x000fe20000410000 */
[----:B---3--:R-:W-:Y:S01]  /*0870*/  FMUL.FTZ R100, R80, R76 ;  /* 0x0000004c50647220 */ /* 0x008fe20000410000 */
[----:B------:R-:W-:Y:S01]  /*0880*/  FMUL.FTZ R106, R0, R77 ;  /* 0x0000004d006a7220 */ /* 0x000fe20000410000 */
[----:B------:R-:W-:Y:S01]  /*0890*/  FMUL.FTZ R116, R2, R78 ;  /* 0x0000004e02747220 */ /* 0x000fe20000410000 */
[----:B------:R-:W-:Y:S01]  /*08a0*/  FMUL.FTZ R114, R3, R79 ;  /* 0x0000004f03727220 */ /* 0x000fe20000410000 */
[----:B------:R-:W-:Y:S01]  /*08b0*/  FADD.FTZ R73, RZ, R100 ;  /* 0x00000064ff497221 */ /* 0x000fe20000010000 */
[----:B------:R-:W-:Y:S01]  /*08c0*/  FFMA.FTZ R75, R90, R100, RZ ;  /* 0x000000645a4b7223 */ /* 0x000fe200000100ff */
        /* <DEDUP_REMOVED lines=14> */
.L_x_2320:
[----:B------:R-:W-:Y:S05]  /*09b0*/  BSYNC B0 ;  /* 0x0000000000007941 */ /* 0x000fea0003800000 */
.L_x_2319:
        /* <DEDUP_REMOVED lines=42> */
.L_x_2322:
[----:B------:R-:W-:Y:S05]  /*0c60*/  BSYNC B0 ;  /* 0x0000000000007941 */ /* 0x000fea0003800000 */
.L_x_2321:
        /* <DEDUP_REMOVED lines=42> */
.L_x_2324:
[----:B------:R-:W-:Y:S05]  /*0f10*/  BSYNC B0 ;  /* 0x0000000000007941 */ /* 0x000fea0003800000 */
.L_x_2323:
[----:B------:R-:W-:Y:S01]  /*0f20*/  ISETP.NE.AND P0, PT, R85, RZ, PT ;  /* 0x000000ff5500720c */ /* 0x000fe20003f05270 */
[----:B------:R-:W-:-:S12]  /*0f30*/  BSSY B0, `(.L_x_2325) ;  /* 0x0000029000007945 */ /* 0x000fd80003800000 */
        /* <DEDUP_REMOVED lines=12> */
[C---:B--2---:R-:W-:Y:S01]  /*1000*/  FADD.FTZ R87, -R119.reuse, R72 ;  /* 0x0000004877577221 */ /* 0x044fe20000010100 */
[C---:B------:R-:W-:Y:S01]  /*1010*/  FADD.FTZ R91, -R119.reuse, R73 ;  /* 0x00000049775b7221 */ /* 0x040fe20000010100 */
[C---:B------:R-:W-:Y:S01]  /*1020*/  FADD.FTZ R101, -R119.reuse, R74 ;  /* 0x0000004a77657221 */ /* 0x040fe20000010100 */
[----:B------:R-:W-:Y:S01]  /*1030*/  FADD.FTZ R75, -R119, R75 ;  /* 0x0000004b774b7221 */ /* 0x000fe20000010100 */
[C---:B-----5:R-:W-:Y:S01]  /*1040*/  FMUL.FTZ R87, R86.reuse, R87 ;  /* 0x0000005756577220 */ /* 0x060fe20000410000 */
[C---:B------:R-:W-:Y:S01]  /*1050*/  FMUL.FTZ R91, R86.reuse, R91 ;  /* 0x0000005b565b7220 */ /* 0x040fe20000410000 */
[C---:B------:R-:W-:Y:S01]  /*1060*/  FMUL.FTZ R101, R86.reuse, R101 ;  /* 0x0000006556657220 */ /* 0x040fe20000410000 */
[----:B0-----:R-:W-:Y:S01]  /*1070*/  FMUL.FTZ R108, R86, R75 ;  /* 0x0000004b566c7220 */ /* 0x001fe20000410000 */
        /* <DEDUP_REMOVED lines=20> */
.L_x_2326:
[----:B------:R-:W-:Y:S05]  /*11c0*/  BSYNC B0 ;  /* 0x0000000000007941 */ /* 0x000fea0003800000 */
.L_x_2325:
        /* <DEDUP_REMOVED lines=24> */
.L_x_2347:
[----:B------:R-:W3:Y:S01]  /*1350*/  S2R R75, SR_CgaCtaId ;  /* 0x00000000004b7919 */ /* 0x000ee20000008800 */
[----:B------:R-:W-:Y:S01]  /*1360*/  @!P0 LOP3.LUT R73, R73, 0x3, RZ, 0xc0, !PT ;  /* 0x0000000349498812 */ /* 0x000fe200078ec0ff */
[----:B------:R-:W-:Y:S01]  /*1370*/  UISETP.NE.AND UP0, UPT, UR13, URZ, UPT ;  /* 0x0000003f0d00728c */ /* 0x000fe2000bf05270 */
[----:B------:R-:W-:Y:S02]  /*1380*/  MOV R74, 0x400 ;  /* 0x00000400004a7802 */ /* 0x000fe40000000f00 */
[----:B------:R-:W-:-:S03]  /*1390*/  @!P0 IADD3 R73, R72, R73, RZ ;  /* 0x0000004948498210 */ /* 0x000fc60007ffe0ff */
[----:B------:R-:W-:Y:S01]  /*13a0*/  PLOP3.LUT P4, PT, PT, PT, UP0, 0x80, 0x0 ;  /* 0x000000000000781c */ /* 0x000fe20003f8f008 */
[----:B------:R-:W-:Y:S05]  /*13b0*/  WARPSYNC.ALL ;  /* 0x0000000000007948 */ /* 0x000fea0003800000 */
[----:B------:R-:W-:Y:S01]  /*13c0*/  BSSY B0, `(.L_x_2328) ;  /* 0x0000040000007945 */ /* 0x000fe20003800000 */
[----:B---3--:R-:W-:-:S04]  /*13d0*/  LEA R74, R75, R74, 0x18 ;  /* 0x0000004a4b4a7211 */ /* 0x008fc800078ec0ff */
[-C--:B------:R-:W-:Y:S01]  /*13e0*/  @!P0 LEA R120, R73, R74.reuse, 0x3 ;  /* 0x0000004a49788211 */ /* 0x080fe200078e18ff */
[----:B--2---:R-:W-:Y:S01]  /*13f0*/  FADD.FTZ R73, R79, R122 ;  /* 0x0000007a4f497221 */ /* 0x004fe20000010000 */
[----:B------:R-:W-:Y:S01]  /*1400*/  LEA R121, R72, R74, 0x3 ;  /* 0x0000004a48797211 */ /* 0x000fe200078e18ff */
[----:B-1----:R-:W-:-:S05]  /*1410*/  FADD.FTZ R72, R78, R119 ;  /* 0x000000774e487221 */ /* 0x002fca0000010000 */
[----:B------:R-:W-:Y:S01]  /*1420*/  @!P0 STS.64 [R120+0x2000], R72 ;  /* 0x0020004878008388 */ /* 0x000fe20000000a00 */
[----:B------:R-:W-:Y:S06]  /*1430*/  BAR.SYNC.DEFER_BLOCKING 0x0 ;  /* 0x0000000000007b1d */ /* 0x000fec0000010000 */
        /* <DEDUP_REMOVED lines=8> */
[----:B------:R-:W-:-:S03]  /*14c0*/  FADD.FTZ R74, R74, R77 ;  /* 0x0000004d4a4a7221 */ /* 0x000fc60000010000 */
[----:B------:R-:W-:Y:S01]  /*14d0*/  FMUL.FTZ R77, R78, UR12 ;  /* 0x0000000c4e4d7c20 */ /* 0x000fe20008410000 */
[----:B------:R-:W-:-:S04]  /*14e0*/  FADD.FTZ R74, R79, R74 ;  /* 0x0000004a4f4a7221 */ /* 0x000fc80000010000 */
[----:B------:R-:W-:Y:S01]  /*14f0*/  FMUL.FTZ R76, R74, UR12 ;  /* 0x0000000c4a4c7c20 */ /* 0x000fe20008410000 */
        /* <DEDUP_REMOVED lines=15> */
[----:B------:R-:W-:-:S04]  /*15f0*/  FMUL.FTZ R75, R86, R119 ;  /* 0x00000077564b7220 */ /* 0x000fc80000410000 */
        /* <DEDUP_REMOVED lines=13> */
[----:B------:R-:W-:-:S04]  /*16d0*/  ISETP.NE.U32.AND P0, PT, RZ, UR16, PT ;  /* 0x00000010ff007c0c */ /* 0x000fc8000bf05070 */
[----:B------:R-:W-:-:S04]  /*16e0*/  ISETP.NE.AND.EX P0, PT, RZ, UR17, PT, P0 ;  /* 0x00000011ff007c0c */ /* 0x000fc8000bf05300 */
[----:B------:R-:W-:Y:S02]  /*16f0*/  SEL R24, R72, R24, P0 ;  /* 0x0000001848187207 */ /* 0x000fe40000000000 */
[----:B------:R-:W-:Y:S02]  /*1700*/  SEL R25, R73, R25, P0 ;  /* 0x0000001949197207 */ /* 0x000fe40000000000 */
[----:B------:R-:W-:Y:S02]  /*1710*/  SEL R26, R74, R26, P0 ;  /* 0x0000001a4a1a7207 */ /* 0x000fe40000000000 */
[----:B------:R-:W-:Y:S02]  /*1720*/  SEL R27, R75, R27, P0 ;  /* 0x0000001b4b1b7207 */ /* 0x000fe40000000000 */
[----:B------:R-:W-:Y:S01]  /*1730*/  ISETP.NE.U32.AND P0, PT, RZ, UR16, PT ;  /* 0x00000010ff007c0c */ /* 0x000fe2000bf05070 */
[----:B0-----:R-:W0:Y:S03]  /*1740*/  LDC.64 R78, c[0x0][0x2f8] ;  /* 0x0000be00ff4e7b82 */ /* 0x001e260000000a00 */
[----:B------:R-:W-:-:S13]  /*1750*/  ISETP.NE.AND.EX P0, PT, RZ, UR17, PT, P0 ;  /* 0x00000011ff007c0c */ /* 0x000fda000bf05300 */
[----:B------:R-:W-:-:S04]  /*1760*/  @P0 LEA R120, P6, R83, UR16, 0x4 ;  /* 0x0000001053780c11 */ /* 0x000fc8000f8c20ff */
[C---:B------:R-:W-:Y:S01]  /*1770*/  @P0 LEA.HI.X R121, R83.reuse, UR17, RZ, 0x4, P6 ;  /* 0x0000001153790c11 */ /* 0x040fe2000b0f24ff */
[C---:B0-----:R-:W-:Y:S01]  /*1780*/  IMAD.WIDE.U32 R78, R83.reuse, 0x10, R78 ;  /* 0x00000010534e7825 */ /* 0x041fe200078e004e */
[----:B------:R-:W-:-:S04]  /*1790*/  IADD3 R83, R83, 0x80, RZ ;  /* 0x0000008053537810 */ /* 0x000fc80007ffe0ff */
[----:B------:R0:W-:Y:S04]  /*17a0*/  STG.E.128 desc[UR4][R78.64], R72 ;  /* 0x000000484e007986 */ /* 0x0001e8000c101d04 */
[----:B------:R0:W-:Y:S02]  /*17b0*/  @P0 STG.E.128 desc[UR4][R120.64], R24 ;  /* 0x0000001878000986 */ /* 0x0001e4000c101d04 */
.L_x_2329:
[----:B------:R-:W-:Y:S05]  /*17c0*/  BSYNC B0 ;  /* 0x0000000000007941 */ /* 0x000fea0003800000 */
.L_x_2328:
        /* <DEDUP_REMOVED lines=8> */
[----:B------:R-:W-:Y:S01]  /*1850*/  FFMA.FTZ R72, R98, R76, R77 ;  /* 0x0000004c62487223 */ /* 0x000fe2000001004d */
[----:B------:R-:W-:Y:S01]  /*1860*/  FADD.FTZ R75, R104, -R75 ;  /* 0x8000004b684b7221 */ /* 0x000fe20000010000 */
[----:B------:R-:W-:Y:S02]  /*1870*/  FADD.FTZ R119, R118, -R119 ;  /* 0x8000007776777221 */ /* 0x000fe40000010000 */
[----:B------:R-:W-:Y:S01]  /*1880*/  FADD.FTZ R79, R113, -R72 ;  /* 0x80000048714f7221 */ /* 0x000fe20000010000 */
[C---:B-----5:R-:W-:Y:S01]  /*1890*/  FMUL.FTZ R72, R86.reuse, R73 ;  /* 0x0000004956487220 */ /* 0x060fe20000410000 */
[C---:B------:R-:W-:Y:S01]  /*18a0*/  FMUL.FTZ R73, R86.reuse, R75 ;  /* 0x0000004b56497220 */ /* 0x040fe20000410000 */
[C---:B------:R-:W-:Y:S01]  /*18b0*/  FMUL.FTZ R75, R86.reuse, R119 ;  /* 0x00000077564b7220 */ /* 0x040fe20000410000 */
[----:B------:R-:W-:-:S03]  /*18c0*/  FMUL.FTZ R74, R86, R79 ;  /* 0x0000004f564a7220 */ /* 0x000fc60000410000 */
        /* <DEDUP_REMOVED lines=28> */
.L_x_2331:
[----:B------:R-:W-:Y:S05]  /*1a90*/  BSYNC B0 ;  /* 0x0000000000007941 */ /* 0x000fea0003800000 */
.L_x_2330:
[----:B------:R-:W-:Y:S04]  /*1aa0*/  BSSY B0, `(.L_x_2332) ;  /* 0x000002c000007945 */ /* 0x000fe80003800000 */
[----:B------:R-:W-:Y:S05]  /*1ab0*/  @!P3 BRA `(.L_x_2333) ;  /* 0x0000000000a8b947 */ /* 0x000fea0003800000 */
[----:B------:R-:W-:Y:S01]  /*1ac0*/  ISETP.NE.U32.AND P0, PT, RZ, UR8, PT ;  /* 0x00000008ff007c0c */ /* 0x000fe2000bf05070 */
[-CC-:B01----:R-:W-:Y:S01]  /*1ad0*/  FFMA.FTZ R72, R88, R76.reuse, R77.reuse ;  /* 0x0000004c58487223 */ /* 0x183fe2000001004d */
        /* <DEDUP_REMOVED lines=40> */
.L_x_2333:
[----:B------:R-:W-:Y:S05]  /*1d60*/  BSYNC B0 ;  /* 0x0000000000007941 */ /* 0x000fea0003800000 */
.L_x_2332:
        /* <DEDUP_REMOVED lines=41> */
[----:B0-----:R-:W-:-:S05]  /*2000*/  IMAD.WIDE.U32 R76, R83, 0x10, R76 ;  /* 0x00000010534c7825 */ /* 0x001fca00078e004c */
[----:B------:R3:W-:Y:S04]  /*2010*/  STG.E.128 desc[UR4][R76.64], R72 ;  /* 0x000000484c007986 */ /* 0x0007e8000c101d04 */
[----:B------:R3:W-:Y:S02]  /*2020*/  @P0 STG.E.128 desc[UR4][R78.64], R24 ;  /* 0x000000184e000986 */ /* 0x0007e4000c101d04 */
.L_x_2335:
[----:B------:R-:W-:Y:S05]  /*2030*/  BSYNC B0 ;  /* 0x0000000000007941 */ /* 0x000fea0003800000 */
.L_x_2334:
[----:B------:R-:W-:Y:S02]  /*2040*/  IADD3 R84, R84, UR18, RZ ;  /* 0x0000001254547c10 */ /* 0x000fe4000fffe0ff */
[----:B0123--:R-:W-:Y:S02]  /*2050*/  SEL R74, RZ, 0x1, P5 ;  /* 0x00000001ff4a7807 */ /* 0x00ffe40002800000 */
[----:B------:R-:W-:-:S13]  /*2060*/  ISETP.GE.AND P0, PT, R84, UR19, PT ;  /* 0x0000001354007c0c */ /* 0x000fda000bf06270 */
[----:B------:R-:W-:Y:S05]  /*2070*/  @!P0 BRA `(.L_x_2336) ;  /* 0xffffffe400608947 */ /* 0x000fea000383ffff */
.L_x_2318:
[----:B------:R-:W0:Y:S01]  /*2080*/  S2R R0, SR_TID.X ;  /* 0x0000000000007919 */ /* 0x000e220000002100 */
[----:B------:R-:W0:Y:S01]  /*2090*/  S2UR UR6, SR_CTAID.X ;  /* 0x00000000000679c3 */ /* 0x000e220000002500 */
[----:B------:R-:W-:-:S07]  /*20a0*/  ISETP.NE.AND P0, PT, R85, RZ, PT ;  /* 0x000000ff5500720c */ /* 0x000fce0003f05270 */
[----:B------:R-:W1:Y:S08]  /*20b0*/  @P1 LDC.64 R2, c[0x0][0x2d0] ;  /* 0x0000b400ff021b82 */ /* 0x000e700000000a00 */
[----:B-----5:R-:W2:Y:S08]  /*20c0*/  @P1 LDC.64 R4, c[0x0][0x2d8] ;  /* 0x0000b600ff041b82 */ /* 0x020eb00000000a00 */
[----:B------:R-:W3:Y:S01]  /*20d0*/  @P2 LDC.64 R6, c[0x0][0x2d0] ;  /* 0x0000b400ff062b82 */ /* 0x000ee20000000a00 */
[----:B0-----:R-:W-:-:S07]  /*20e0*/  LEA.HI R10, R0, UR6, RZ, 0x19 ;  /* 0x00000006000a7c11 */ /* 0x001fce000f8fc8ff */
[----:B------:R-:W0:Y:S01]  /*20f0*/  @P2 LDC.64 R8, c[0x0][0x2d8] ;  /* 0x0000b600ff082b82 */ /* 0x000e220000000a00 */
[----:B------:R-:W-:Y:S01]  /*2100*/  LOP3.LUT R0, R0, 0x7f, RZ, 0xc0, !PT ;  /* 0x0000007f00007812 */ /* 0x000fe200078ec0ff */
[----:B------:R-:W-:-:S06]  /*2110*/  IMAD R81, R10, R81, RZ ;  /* 0x000000510a517224 */ /* 0x000fcc00078e02ff */
[----:B------:R-:W4:Y:S01]  /*2120*/  @P3 LDC.64 R10, c[0x0][0x2d0] ;  /* 0x0000b400ff0a3b82 */ /* 0x000f220000000a00 */
[----:B------:R-:W-:-:S05]  /*2130*/  LEA.HI R81, R81, R0, RZ, 0x1e ;  /* 0x0000000051517211 */ /* 0x000fca00078ff0ff */
[C---:B-1----:R-:W-:Y:S02]  /*2140*/  @P1 IMAD.WIDE.U32 R2, R81.reuse, 0x10, R2 ;  /* 0x0000001051021825 */ /* 0x042fe400078e0002 */
[----:B------:R-:W1:Y:S02]  /*2150*/  @P3 LDC.64 R12, c[0x0][0x2d8] ;  /* 0x0000b600ff0c3b82 */ /* 0x000e640000000a00 */
[C---:B--2---:R-:W-:Y:S01]  /*2160*/  @P1 IMAD.WIDE.U32 R4, R81.reuse, 0x10, R4 ;  /* 0x0000001051041825 */ /* 0x044fe200078e0004 */
[----:B------:R-:W-:Y:S01]  /*2170*/  @P1 IADD3 R81, R81, 0x80, RZ ;  /* 0x0000008051511810 */ /* 0x000fe20007ffe0ff */
[----:B------:R2:W-:Y:S04]  /*2180*/  @P1 STG.E.128 desc[UR4][R2.64], R36 ;  /* 0x0000002402001986 */ /* 0x0005e8000c101d04 */
[C---:B---3--:R-:W-:Y:S01]  /*2190*/  @P2 IMAD.WIDE.U32 R6, R81.reuse, 0x10, R6 ;  /* 0x0000001051062825 */ /* 0x048fe200078e0006 */
[----:B------:R2:W-:Y:S03]  /*21a0*/  @P1 STG.E.128 desc[UR4][R4.64], R20 ;  /* 0x0000001404001986 */ /* 0x0005e6000c101d04 */
[C---:B0-----:R-:W-:Y:S01]  /*21b0*/  @P2 IMAD.WIDE.U32 R8, R81.reuse, 0x10, R8 ;  /* 0x0000001051082825 */ /* 0x041fe200078e0008 */
[----:B------:R-:W-:Y:S01]  /*21c0*/  @P2 IADD3 R81, R81, 0x80, RZ ;  /* 0x0000008051512810 */ /* 0x000fe20007ffe0ff */
[----:B------:R2:W-:Y:S04]  /*21d0*/  @P2 STG.E.128 desc[UR4][R6.64], R56 ;  /* 0x0000003806002986 */ /* 0x0005e8000c101d04 */
[C---:B----4-:R-:W-:Y:S01]  /*21e0*/  @P3 IMAD.WIDE.U32 R10, R81.reuse, 0x10, R10 ;  /* 0x00000010510a3825 */ /* 0x050fe200078e000a */
[----:B------:R2:W-:Y:S04]  /*21f0*/  @P2 STG.E.128 desc[UR4][R8.64], R52 ;  /* 0x0000003408002986 */ /* 0x0005e8000c101d04 */
[----:B------:R2:W-:Y:S01]  /*2200*/  @P3 STG.E.128 desc[UR4][R10.64], R40 ;  /* 0x000000280a003986 */ /* 0x0005e2000c101d04 */
[----:B-1----:R-:W-:-:S05]  /*2210*/  @P3 IMAD.WIDE.U32 R12, R81, 0x10, R12 ;  /* 0x00000010510c3825 */ /* 0x002fca00078e000c */
[----:B------:R2:W-:Y:S01]  /*2220*/  @P3 STG.E.128 desc[UR4][R12.64], R28 ;  /* 0x0000001c0c003986 */ /* 0x0005e2000c101d04 */
[----:B------:R-:W-:Y:S05]  /*2230*/  @!P0 EXIT ;  /* 0x000000000000894d */ /* 0x000fea0003800000 */
[----:B--2---:R-:W0:Y:S01]  /*2240*/  LDC.64 R2, c[0x0][0x2d0] ;  /* 0x0000b400ff027b82 */ /* 0x004e220000000a00 */
[----:B------:R-:W-:-:S07]  /*2250*/  @P3 IADD3 R81, R81, 0x80, RZ ;  /* 0x0000008051513810 */ /* 0x000fce0007ffe0ff */
[----:B------:R-:W1:Y:S01]  /*2260*/  LDC.64 R4, c[0x0][0x2d8] ;  /* 0x0000b600ff047b82 */ /* 0x000e620000000a00 */
[----:B0-----:R-:W-:-:S05]  /*2270*/  IMAD.WIDE.U32 R2, R81, 0x10, R2 ;  /* 0x0000001051027825 */ /* 0x001fca00078e0002 */
[----:B------:R-:W-:Y:S01]  /*2280*/  STG.E.128 desc[UR4][R2.64], R44 ;  /* 0x0000002c02007986 */ /* 0x000fe2000c101d04 */
[----:B-1----:R-:W-:-:S05]  /*2290*/  IMAD.WIDE.U32 R4, R81, 0x10, R4 ;  /* 0x0000001051047825 */ /* 0x002fca00078e0004 */
[----:B------:R-:W-:Y:S01]  /*22a0*/  STG.E.128 desc[UR4][R4.64], R32 ;  /* 0x0000002004007986 */ /* 0x000fe2000c101d04 */
[----:B------:R-:W-:Y:S05]  /*22b0*/  EXIT ;  /* 0x000000000000794d */ /* 0x000fea0003800000 */
.L_x_2327:
[----:B------:R-:W-:Y:S01]  /*22c0*/  HFMA2.MMA R74, -RZ, RZ, 0, 9.5367431640625e-07 ;  /* 0x00000010ff4a7435 */ /* 0x000fe200000001ff */
[----:B------:R-:W-:Y:S02]  /*22d0*/  MOV R77, R122 ;  /* 0x0000007a004d7202 */ /* 0x000fe40000000f00 */
[----:B------:R-:W-:Y:S02]  /*22e0*/  MOV R75, 0x1f ;  /* 0x0000001f004b7802 */ /* 0x000fe40000000f00 */
[----:B------:R-:W-:-:S07]  /*22f0*/  MOV R76, 0xffffffff ;  /* 0xffffffff004c7802 */ /* 0x000fce0000000f00 */
[----:B-----5:R-:W-:Y:S05]  /*2300*/  WARPSYNC.COLLECTIVE R76, `(.L_x_2337) ;  /* 0x000000004c087348 */ /* 0x020fea0003c00000 */
[----:B------:R0:W1:Y:S02]  /*2310*/  SHFL.DOWN P4, R74, R77, R74, R75 ;  /* 0x0800004a4d4a7389 */ /* 0x000064000008004b */
[----:B01---5:R-:W-:Y:S01]  /*2320*/  ENDCOLLECTIVE ;  /* 0x000000000000791b */ /* 0x023fe20003800000 */
.L_x_2337:
[----:B------:R-:W-:Y:S02]  /*2330*/  MOV R77, R121 ;  /* 0x00000079004d7202 */ /* 0x000fe40000000f00 */
[----:B------:R-:W-:Y:S01]  /*2340*/  MOV R79, R74 ;  /* 0x0000004a004f7202 */ /* 0x000fe20000000f00 */
[----:B------:R-:W-:-:S04]  /*2350*/  HFMA2.MMA R74, -RZ, RZ, 0, 9.5367431640625e-07 ;  /* 0x00000010ff4a7435 */ /* 0x000fc800000001ff */
[----:B------:R-:W-:-:S07]  /*2360*/  FADD.FTZ R79, R79, R122 ;  /* 0x0000007a4f4f7221 */ /* 0x000fce0000010000 */
[----:B------:R-:W-:Y:S05]  /*2370*/  WARPSYNC.COLLECTIVE R76, `(.L_x_2338) ;  /* 0x000000004c087348 */ /* 0x000fea0003c00000 */
[----:B------:R0:W1:Y:S02]  /*2380*/  SHFL.DOWN P4, R74, R77, R74, R75 ;  /* 0x0800004a4d4a7389 */ /* 0x000064000008004b */
[----:B01----:R-:W-:Y:S01]  /*2390*/  ENDCOLLECTIVE ;  /* 0x000000000000791b */ /* 0x003fe20003800000 */
.L_x_2338:
[----:B------:R-:W-:Y:S02]  /*23a0*/  MOV R77, R79 ;  /* 0x0000004f004d7202 */ /* 0x000fe40000000f00 */
[----:B------:R-:W-:Y:S01]  /*23b0*/  MOV R78, R74 ;  /* 0x0000004a004e7202 */ /* 0x000fe20000000f00 */
[----:B------:R-:W-:-:S04]  /*23c0*/  HFMA2.MMA R74, -RZ, RZ, 0, 4.76837158203125e-07 ;  /* 0x00000008ff4a7435 */ /* 0x000fc800000001ff */
[----:B------:R-:W-:-:S07]  /*23d0*/  FADD.FTZ R119, R78, R121 ;  /* 0x000000794e777221 */ /* 0x000fce0000010000 */
[----:B------:R-:W-:Y:S05]  /*23e0*/  WARPSYNC.COLLECTIVE R76, `(.L_x_2339) ;  /* 0x000000004c087348 */ /* 0x000fea0003c00000 */
[----:B------:R0:W1:Y:S02]  /*23f0*/  SHFL.DOWN P4, R74, R77, R74, R75 ;  /* 0x0800004a4d4a7389 */ /* 0x000064000008004b */
[----:B01----:R-:W-:Y:S01]  /*2400*/  ENDCOLLECTIVE ;  /* 0x000000000000791b */ /* 0x003fe20003800000 */
.L_x_2339:
[----:B------:R-:W-:Y:S02]  /*2410*/  MOV R77, R119 ;  /* 0x00000077004d7202 */ /* 0x000fe40000000f00 */
[----:B------:R-:W-:Y:S01]  /*2420*/  MOV R78, R74 ;  /* 0x0000004a004e7202 */ /* 0x000fe20000000f00 */
[----:B------:R-:W-:-:S04]  /*2430*/  HFMA2.MMA R74, -RZ, RZ, 0, 4.76837158203125e-07 ;  /* 0x00000008ff4a7435 */ /* 0x000fc800000001ff */
[----:B------:R-:W-:-:S07]  /*2440*/  FADD.FTZ R123, R79, R78 ;  /* 0x0000004e4f7b7221 */ /* 0x000fce0000010000 */
[----:B------:R-:W-:Y:S05]  /*2450*/  WARPSYNC.COLLECTIVE R76, `(.L_x_2340) ;  /* 0x000000004c087348 */ /* 0x000fea0003c00000 */
[----:B------:R0:W1:Y:S02]  /*2460*/  SHFL.DOWN P4, R74, R77, R74, R75 ;  /* 0x0800004a4d4a7389 */ /* 0x000064000008004b */
[----:B01----:R-:W-:Y:S01]  /*2470*/  ENDCOLLECTIVE ;  /* 0x000000000000791b */ /* 0x003fe20003800000 */
.L_x_2340:
[----:B------:R-:W-:Y:S02]  /*2480*/  MOV R77, R123 ;  /* 0x0000007b004d7202 */ /* 0x000fe40000000f00 */
[----:B------:R-:W-:Y:S01]  /*2490*/  MOV R120, R74 ;  /* 0x0000004a00787202 */ /* 0x000fe20000000f00 */
[----:B------:R-:W-:-:S04]  /*24a0*/  HFMA2.MMA R74, -RZ, RZ, 0, 2.384185791015625e-07 ;  /* 0x00000004ff4a7435 */ /* 0x000fc800000001ff */
[----:B------:R-:W-:-:S07]  /*24b0*/  FADD.FTZ R120, R119, R120 ;  /* 0x0000007877787221 */ /* 0x000fce0000010000 */
[----:B------:R-:W-:Y:S05]  /*24c0*/  WARPSYNC.COLLECTIVE R76, `(.L_x_2341) ;  /* 0x000000004c087348 */ /* 0x000fea0003c00000 */
[----:B------:R0:W1:Y:S02]  /*24d0*/  SHFL.DOWN P4, R74, R77, R74, R75 ;  /* 0x0800004a4d4a7389 */ /* 0x000064000008004b */
[----:B01----:R-:W-:Y:S01]  /*24e0*/  ENDCOLLECTIVE ;  /* 0x000000000000791b */ /* 0x003fe20003800000 */
.L_x_2341:
[----:B------:R-:W-:Y:S02]  /*24f0*/  MOV R77, R120 ;  /* 0x00000078004d7202 */ /* 0x000fe40000000f00 */
[----:B------:R-:W-:Y:S01]  /*2500*/  MOV R78, R74 ;  /* 0x0000004a004e7202 */ /* 0x000fe20000000f00 */
[----:B------:R-:W-:-:S04]  /*2510*/  HFMA2.MMA R74, -RZ, RZ, 0, 2.384185791015625e-07 ;  /* 0x00000004ff4a7435 */ /* 0x000fc800000001ff */
[----:B------:R-:W-:-:S07]  /*2520*/  FADD.FTZ R124, R123, R78 ;  /* 0x0000004e7b7c7221 */ /* 0x000fce0000010000 */
[----:B------:R-:W-:Y:S05]  /*2530*/  WARPSYNC.COLLECTIVE R76, `(.L_x_2342) ;  /* 0x000000004c087348 */ /* 0x000fea0003c00000 */
[----:B------:R0:W1:Y:S02]  /*2540*/  SHFL.DOWN P4, R74, R77, R74, R75 ;  /* 0x0800004a4d4a7389 */ /* 0x000064000008004b */
[----:B01----:R-:W-:Y:S01]  /*2550*/  ENDCOLLECTIVE ;  /* 0x000000000000791b */ /* 0x003fe20003800000 */
.L_x_2342:
[----:B------:R-:W-:Y:S02]  /*2560*/  MOV R77, R124 ;  /* 0x0000007c004d7202 */ /* 0x000fe40000000f00 */
[----:B------:R-:W-:Y:S01]  /*2570*/  MOV R125, R74 ;  /* 0x0000004a007d7202 */ /* 0x000fe20000000f00 */
[----:B------:R-:W-:-:S04]  /*2580*/  HFMA2.MMA R74, -RZ, RZ, 0, 1.1920928955078125e-07 ;  /* 0x00000002ff4a7435 */ /* 0x000fc800000001ff */
[----:B------:R-:W-:-:S07]  /*2590*/  FADD.FTZ R125, R120, R125 ;  /* 0x0000007d787d7221 */ /* 0x000fce0000010000 */
[----:B------:R-:W-:Y:S05]  /*25a0*/  WARPSYNC.COLLECTIVE R76, `(.L_x_2343) ;  /* 0x000000004c087348 */ /* 0x000fea0003c00000 */
[----:B------:R0:W1:Y:S02]  /*25b0*/  SHFL.DOWN P4, R74, R77, R74, R75 ;  /* 0x0800004a4d4a7389 */ /* 0x000064000008004b */
[----:B01----:R-:W-:Y:S01]  /*25c0*/  ENDCOLLECTIVE ;  /* 0x000000000000791b */ /* 0x003fe20003800000 */
.L_x_2343:
[----:B------:R-:W-:Y:S02]  /*25d0*/  MOV R77, R125 ;  /* 0x0000007d004d7202 */ /* 0x000fe40000000f00 */
[----:B------:R-:W-:Y:S01]  /*25e0*/  MOV R121, R74 ;  /* 0x0000004a00797202 */ /* 0x000fe20000000f00 */
[----:B------:R-:W-:-:S04]  /*25f0*/  HFMA2.MMA R74, -RZ, RZ, 0, 1.1920928955078125e-07 ;  /* 0x00000002ff4a7435 */ /* 0x000fc800000001ff */
[----:B------:R-:W-:-:S07]  /*2600*/  FADD.FTZ R78, R124, R121 ;  /* 0x000000797c4e7221 */ /* 0x000fce0000010000 */
[----:B------:R-:W-:Y:S05]  /*2610*/  WARPSYNC.COLLECTIVE R76, `(.L_x_2344) ;  /* 0x000000004c087348 */ /* 0x000fea0003c00000 */
[----:B------:R0:W1:Y:S02]  /*2620*/  SHFL.DOWN P4, R74, R77, R74, R75 ;  /* 0x0800004a4d4a7389 */ /* 0x000064000008004b */
[----:B01----:R-:W-:Y:S01]  /*2630*/  ENDCOLLECTIVE ;  /* 0x000000000000791b */ /* 0x003fe20003800000 */
.L_x_2344:
[----:B------:R-:W-:Y:S02]  /*2640*/  MOV R77, R78 ;  /* 0x0000004e004d7202 */ /* 0x000fe40000000f00 */
[----:B------:R-:W-:Y:S01]  /*2650*/  MOV R122, R74 ;  /* 0x0000004a007a7202 */ /* 0x000fe20000000f00 */
[----:B------:R-:W-:-:S04]  /*2660*/  HFMA2.MMA R74, -RZ, RZ, 0, 5.9604644775390625e-08 ;  /* 0x00000001ff4a7435 */ /* 0x000fc800000001ff */
[----:B------:R-:W-:-:S07]  /*2670*/  FADD.FTZ R79, R125, R122 ;  /* 0x0000007a7d4f7221 */ /* 0x000fce0000010000 */
[----:B------:R-:W-:Y:S05]  /*2680*/  WARPSYNC.COLLECTIVE R76, `(.L_x_2345) ;  /* 0x000000004c087348 */ /* 0x000fea0003c00000 */
[----:B------:R0:W1:Y:S02]  /*2690*/  SHFL.DOWN P4, R74, R77, R74, R75 ;  /* 0x0800004a4d4a7389 */ /* 0x000064000008004b */
[----:B01----:R-:W-:Y:S01]  /*26a0*/  ENDCOLLECTIVE ;  /* 0x000000000000791b */ /* 0x003fe20003800000 */
.L_x_2345:
[----:B------:R-:W-:Y:S02]  /*26b0*/  MOV R77, R79 ;  /* 0x0000004f004d7202 */ /* 0x000fe40000000f00 */
[----:B------:R-:W-:Y:S01]  /*26c0*/  MOV R119, R74 ;  /* 0x0000004a00777202 */ /* 0x000fe20000000f00 */
[----:B------:R-:W-:-:S11]  /*26d0*/  HFMA2.MMA R74, -RZ, RZ, 0, 5.9604644775390625e-08 ;  /* 0x00000001ff4a7435 */ /* 0x000fd600000001ff */
[----:B------:R-:W-:Y:S05]  /*26e0*/  WARPSYNC.COLLECTIVE R76, `(.L_x_2346) ;  /* 0x000000004c087348 */ /* 0x000fea0003c00000 */
[----:B------:R0:W1:Y:S02]  /*26f0*/  SHFL.DOWN P4, R74, R77, R74, R75 ;  /* 0x0800004a4d4a7389 */ /* 0x000064000008004b */
[----:B01----:R-:W-:Y:S01]  /*2700*/  ENDCOLLECTIVE ;  /* 0x000000000000791b */ /* 0x003fe20003800000 */
.L_x_2346:
[----:B------:R-:W-:Y:S01]  /*2710*/  MOV R122, R74 ;  /* 0x0000004a007a7202 */ /* 0x000fe20000000f00 */
[----:B------:R-:W-:Y:S06]  /*2720*/  BRA `(.L_x_2347) ;  /* 0xffffffec00087947 */ /* 0x000fec000383ffff */
.L_x_2348:
        /* <DEDUP_REMOVED lines=13> */
.L_x_3022:


//--------------------- .text._ZN10layer_norm31ln_parallel_residual_bwd_kernelINS_13Kernel_traitsI6__halfffffjLj2048ELj1ELj1ELj4ELj16ENS_18Kernel_traits_baseILj2048ES2_ffffjLj128EEEEELb0ELb1ELb1EEEvNS_9BwdParamsE --------------------------
	.section	.text._ZN10layer_norm31ln_parallel_residual_bwd_kernelINS_13Kernel_traitsI6__halfffffjLj2048ELj1ELj1ELj4ELj16ENS_18Kernel_traits_baseILj2048ES2_ffffjLj128EEEEELb0ELb1ELb1EEEvNS_9BwdParamsE,"ax",@progbits
	.align	128
        .global         _ZN10layer_norm31ln_parallel_residual_bwd_kernelINS_13Kernel_traitsI6__halfffffjLj2048ELj1ELj1ELj4ELj16ENS_18Kernel_traits_baseILj2048ES2_ffffjLj128EEEEELb0ELb1ELb1EEEvNS_9BwdParamsE
        .type           _ZN10layer_norm31ln_parallel_residual_bwd_kernelINS_13Kernel_traitsI6__halfffffjLj2048ELj1ELj1ELj4ELj16ENS_18Kernel_traits_baseILj2048ES2_ffffjLj128EEEEELb0ELb1ELb1EEEvNS_9BwdParamsE,@function
        .size           _ZN10layer_norm31ln_parallel_residual_bwd_kernelINS_13Kernel_traitsI6__halfffffjLj2048ELj1ELj1ELj4ELj16ENS_18Kernel_traits_baseILj2048ES2_ffffjLj128EEEEELb0ELb1ELb1EEEvNS_9BwdParamsE,(.L_x_3023 - _ZN10layer_norm31ln_parallel_residual_bwd_kernelINS_13Kernel_traitsI6__halfffffjLj2048ELj1ELj1ELj4ELj16ENS_18Kernel_traits_baseILj2048ES2_ffffjLj128EEEEELb0ELb1ELb1EEEvNS_9BwdParamsE)
        .other          _ZN10layer_norm31ln_parallel_residual_bwd_kernelINS_13Kernel_traitsI6__halfffffjLj2048ELj1ELj1ELj4ELj16ENS_18Kernel_traits_baseILj2048ES2_ffffjLj128EEEEELb0ELb1ELb1EEEvNS_9BwdParamsE,@"STO_CUDA_ENTRY STV_DEFAULT"
_ZN10layer_norm31ln_parallel_residual_bwd_kernelINS_13Kernel_traitsI6__halfffffjLj2048ELj1ELj1ELj4ELj16ENS_18Kernel_traits_baseILj2048ES2_ffffjLj128EEEEELb0ELb1ELb1EEEvNS_9BwdParamsE:
.text._ZN10layer_norm31ln_parallel_residual_bwd_kernelINS_13Kernel_traitsI6__halfffffjLj2048ELj1ELj1ELj4ELj16ENS_18Kernel_traits_baseILj2048ES2_ffffjLj128EEEEELb0ELb1ELb1EEEvNS_9BwdParamsE:
        /* <DEDUP_REMOVED lines=32> */
.L_x_2349:
[----:B------:R-:W-:Y:S01]  /*0200*/  SHF.L.U32 R2, R0, 0x3, RZ ;  /* 0x0000000300027819 */ /* 0x000fe200000006ff */
[----:B------:R-:W-:-:S03]  /*0210*/  ULDC.64 UR4, c[0x0][0x260] ;  /* 0x0000980000047ab9 */ /* 0x000fc60000000a00 */
[----:B------:R-:W-:-:S04]  /*0220*/  LOP3.LUT R2, R2, 0x3f8, RZ, 0xc0, !PT ;  /* 0x000003f802027812 */ /* 0x000fc800078ec0ff */
[----:B------:R-:W-:-:S04]  /*0230*/  IADD3 R2, P0, R2, UR4, RZ ;  /* 0x0000000402027c10 */ /* 0x000fc8000ff1e0ff */
[----:B------:R-:W-:Y:S01]  /*0240*/  IADD3.X R3, RZ, UR5, RZ, P0, !PT ;  /* 0x00000005ff037c10 */ /* 0x000fe200087fe4ff */
[----:B------:R-:W-:-:S04]  /*0250*/  ULDC.64 UR4, c[0x0][0x2c8] ;  /* 0x0000b20000047ab9 */ /* 0x000fc80000000a00 */
[----:B------:R-:W2:Y:S04]  /*0260*/  LDG.E.64 R4, desc[UR6][R2.64] ;  /* 0x0000000602047981 */ /* 0x000ea8000c1e1b00 */
[----:B------:R-:W3:Y:S04]  /*0270*/  LDG.E.64 R6, desc[UR6][R2.64+0x400] ;  /* 0x0004000602067981 */ /* 0x000ee8000c1e1b00 */
[----:B------:R-:W4:Y:S04]  /*0280*/  LDG.E.64 R8, desc[UR6][R2.64+0x800] ;  /* 0x0008000602087981 */ /* 0x000f28000c1e1b00 */
[----:B------:R0:W5:Y:S01]  /*0290*/  LDG.E.64 R10, desc[UR6][R2.64+0xc00] ;  /* 0x000c0006020a7981 */ /* 0x000162000c1e1b00 */
        /* <DEDUP_REMOVED lines=9> */
[----:B------:R-:W-:Y:S02]  /*0330*/  PLOP3.LUT P1, PT, PT, PT, UP0, 0x80, 0x0 ;  /* 0x000000000000781c */ /* 0x000fe40003f2f008 */
        /* <DEDUP_REMOVED lines=27> */
[----:B------:R-:W-:-:S02]  /*04f0*/  CS2R R4, SRZ ;  /* 0x0000000000047805 */ /* 0x000fc4000001ff00 */
[----:B------:R-:W-:Y:S02]  /*0500*/  CS2R R6, SRZ ;  /* 0x0000000000067805 */ /* 0x000fe4000001ff00 */
[----:B------:R-:W-:Y:S02]  /*0510*/  CS2R R8, SRZ ;  /* 0x0000000000087805 */ /* 0x000fe4000001ff00 */
[----:B------:R-:W-:Y:S01]  /*0520*/  CS2R R10, SRZ ;  /* 0x00000000000a7805 */ /* 0x000fe2000001ff00 */
        /* <DEDUP_REMOVED lines=8> */
.L_x_2357:
[----:B--2---:R-:W0:Y:S01]  /*05b0*/  LDC.64 R58, c[0x0][0x250] ;  /* 0x00009400ff3a7b82 */ /* 0x004e220000000a00 */
        /* <DEDUP_REMOVED lines=12> */
[----:B------:R-:W-:Y:S01]  /*0680*/  IADD3 R109, R112, 0x100, RZ ;  /* 0x00000100706d7810 */ /* 0x000fe20007ffe0ff */
[----:B------:R-:W0:Y:S02]  /*0690*/  @P0 LDC.64 R72, c[0x0][0x2c8] ;  /* 0x0000b200ff480b82 */ /* 0x000e240000000a00 */
[----:B------:R-:W-:Y:S02]  /*06a0*/  IMAD.WIDE.U32 R52, R111, 0x10, R64 ;  /* 0x000000106f347825 */ /* 0x000fe400078e0040 */
[----:B------:R-:W4:Y:S02]  /*06b0*/  LDG.E.128 R44, desc[UR6][R44.64] ;  /* 0x000000062c2c7981 */ /* 0x000f24000c1e1d00 */
[----:B--2---:R-:W-:Y:S02]  /*06c0*/  IMAD.WIDE R62, R106, 0x4, R62 ;  /* 0x000000046a3e7825 */ /* 0x004fe400078e023e */
[----:B------:R-:W2:Y:S01]  /*06d0*/  LDG.E.128 R52, desc[UR6][R52.64] ;  /* 0x0000000634347981 */ /* 0x000ea2000c1e1d00 */
[----:B------:R-:W1:Y:S01]  /*06e0*/  @P0 LDC.64 R118, c[0x0][0x2c8] ;  /* 0x0000b200ff760b82 */ /* 0x000e620000000a00 */
[----:B------:R-:W-:-:S02]  /*06f0*/  IMAD.WIDE.U32 R60, R109, 0x10, R64 ;  /* 0x000000106d3c7825 */ /* 0x000fc400078e0040 */
[----:B------:R-:W2:Y:S02]  /*0700*/  LDG.E R110, desc[UR6][R62.64] ;  /* 0x000000063e6e7981 */ /* 0x000ea4000c1e1900 */
[----:B---3--:R-:W-:-:S03]  /*0710*/  IMAD.WIDE.U32 R48, R112, 0x10, R74 ;  /* 0x0000001070307825 */ /* 0x008fc600078e004a */
[----:B------:R-:W3:Y:S03]  /*0720*/  @P0 LDC.64 R116, c[0x0][0x2c8] ;  /* 0x0000b200ff740b82 */ /* 0x000ee60000000a00 */
[----:B------:R-:W2:Y:S04]  /*0730*/  LDG.E.128 R48, desc[UR6][R48.64] ;  /* 0x0000000630307981 */ /* 0x000ea8000c1e1d00 */
[----:B------:R-:W2:Y:S01]  /*0740*/  LDG.E.128 R60, desc[UR6][R60.64] ;  /* 0x000000063c3c7981 */ /* 0x000ea2000c1e1d00 */
[--C-:B------:R-:W-:Y:S01]  /*0750*/  IMAD.WIDE.U32 R56, R111, 0x10, R74.reuse ;  /* 0x000000106f387825 */ /* 0x100fe200078e004a */
[----:B------:R-:W-:Y:S01]  /*0760*/  IADD3 R108, R112, 0x180, RZ ;  /* 0x00000180706c7810 */ /* 0x000fe20007ffe0ff */
[----:B------:R-:W3:Y:S04]  /*0770*/  @P0 LDC.64 R114, c[0x0][0x2c8] ;  /* 0x0000b200ff720b82 */ /* 0x000ee80000000a00 */
[----:B------:R-:W2:Y:S01]  /*0780*/  LDG.E.128 R56, desc[UR6][R56.64] ;  /* 0x0000000638387981 */ /* 0x000ea2000c1e1d00 */
[----:B------:R-:W-:-:S04]  /*0790*/  IMAD.WIDE.U32 R68, R109, 0x10, R74 ;  /* 0x000000106d447825 */ /* 0x000fc800078e004a */
[C---:B------:R-:W-:Y:S02]  /*07a0*/  IMAD.WIDE.U32 R64, R108.reuse, 0x10, R64 ;  /* 0x000000106c407825 */ /* 0x040fe400078e0040 */
[----:B------:R-:W2:Y:S04]  /*07b0*/  LDG.E.128 R68, desc[UR6][R68.64] ;  /* 0x0000000644447981 */ /* 0x000ea8000c1e1d00 */
[----:B------:R-:W2:Y:S01]  /*07c0*/  LDG.E.128 R64, desc[UR6][R64.64] ;  /* 0x0000000640407981 */ /* 0x000ea2000c1e1d00 */
[----:B------:R-:W-:-:S04]  /*07d0*/  IMAD.WIDE.U32 R74, R108, 0x10, R74 ;  /* 0x000000106c4a7825 */ /* 0x000fc800078e004a */
[----:B0-----:R-:W-:Y:S02]  /*07e0*/  @P0 IMAD.WIDE.U32 R122, R112, 0x10, R72 ;  /* 0x00000010707a0825 */ /* 0x001fe400078e0048 */
[----:B------:R-:W2:Y:S02]  /*07f0*/  LDG.E.128 R72, desc[UR6][R74.64] ;  /* 0x000000064a487981 */ /* 0x000ea4000c1e1d00 */
[----:B-1----:R-:W-:Y:S02]  /*0800*/  @P0 IMAD.WIDE.U32 R118, R111, 0x10, R118 ;  /* 0x000000106f760825 */ /* 0x002fe400078e0076 */
[----:B------:R-:W5:Y:S02]  /*0810*/  @P0 LDG.E.128 R20, desc[UR6][R122.64] ;  /* 0x000000067a140981 */ /* 0x000f64000c1e1d00 */
[----:B---3--:R-:W-:Y:S02]  /*0820*/  @P0 IMAD.WIDE.U32 R116, R109, 0x10, R116 ;  /* 0x000000106d740825 */ /* 0x008fe400078e0074 */
[----:B------:R2:W5:Y:S02]  /*0830*/  @P0 LDG.E.128 R24, desc[UR6][R118.64] ;  /* 0x0000000676180981 */ /* 0x000564000c1e1d00 */
[----:B------:R-:W-:-:S02]  /*0840*/  @P0 IMAD.WIDE.U32 R120, R108, 0x10, R114 ;  /* 0x000000106c780825 */ /* 0x000fc400078e0072 */
[----:B------:R0:W5:Y:S04]  /*0850*/  @P0 LDG.E.128 R28, desc[UR6][R116.64] ;  /* 0x00000006741c0981 */ /* 0x000168000c1e1d00 */
[----:B------:R1:W5:Y:S01]  /*0860*/  @P0 LDG.E.128 R32, desc[UR6][R120.64] ;  /* 0x0000000678200981 */ /* 0x000362000c1e1d00 */
[----:B------:R-:W-:Y:S01]  /*0870*/  IADD3 R106, R106, UR10, RZ ;  /* 0x0000000a6a6a7c10 */ /* 0x000fe2000fffe0ff */
[----:B------:R-:W-:-:S03]  /*0880*/  UMOV UR4, 0xffffffff ;  /* 0xffffffff00047882 */ /* 0x000fc60000000000 */
[----:B------:R-:W-:Y:S02]  /*0890*/  ISETP.GE.AND P3, PT, R106, UR11, PT ;  /* 0x0000000b6a007c0c */ /* 0x000fe4000bf66270 */
[----:B------:R-:W-:Y:S02]  /*08a0*/  LOP3.LUT P2, RZ, R0, 0x1f, RZ, 0xc0, !PT ;  /* 0x0000001f00ff7812 */ /* 0x000fe4000784c0ff */
[----:B----4-:R-:W-:Y:S02]  /*08b0*/  FSEL R125, R125, RZ, !P1 ;  /* 0x000000ff7d7d7208 */ /* 0x010fe40004800000 */
[----:B------:R-:W-:-:S03]  /*08c0*/  LOP3.LUT P1, RZ, R113, 0xff, RZ, 0xc0, !PT ;  /* 0x000000ff71ff7812 */ /* 0x000fc6000782c0ff */
[C---:B------:R-:W-:Y:S01]  /*08d0*/  FADD.FTZ R47, -R125.reuse, R47 ;  /* 0x0000002f7d2f7221 */ /* 0x040fe20000010100 */
[C---:B------:R-:W-:Y:S01]  /*08e0*/  FADD.FTZ R45, -R125.reuse, R45 ;  /* 0x0000002d7d2d7221 */ /* 0x040fe20000010100 */
[C---:B------:R-:W-:Y:S02]  /*08f0*/  FADD.FTZ R113, -R125.reuse, R44 ;  /* 0x0000002c7d717221 */ /* 0x040fe40000010100 */
[C---:B--2---:R-:W-:Y:S01]  /*0900*/  FMUL.FTZ R119, R110.reuse, R47 ;  /* 0x0000002f6e777220 */ /* 0x044fe20000410000 */
[----:B------:R-:W-:Y:S01]  /*0910*/  FADD.FTZ R47, -R125, R54 ;  /* 0x000000367d2f7221 */ /* 0x000fe20000010100 */
[C---:B------:R-:W-:Y:S01]  /*0920*/  FMUL.FTZ R114, R110.reuse, R45 ;  /* 0x0000002d6e727220 */ /* 0x040fe20000410000 */
[C---:B------:R-:W-:Y:S02]  /*0930*/  FMUL.FTZ R113, R110.reuse, R113 ;  /* 0x000000716e717220 */ /* 0x040fe40000410000 */
[----:B------:R-:W-:Y:S01]  /*0940*/  FMUL.FTZ R54, R110, R47 ;  /* 0x0000002f6e367220 */ /* 0x000fe20000410000 */
[----:B0-----:R-:W-:Y:S01]  /*0950*/  FMUL.FTZ R116, R107, R48 ;  /* 0x000000306b747220 */ /* 0x001fe20000410000 */
[C---:B------:R-:W-:Y:S01]  /*0960*/  FADD.FTZ R86, R49.reuse, R86 ;  /* 0x0000005631567221 */ /* 0x040fe20000010000 */
[----:B------:R-:W-:Y:S01]  /*0970*/  FFMA.FTZ R88, R49, R114, R88 ;  /* 0x0000007231587223 */ /* 0x000fe20000010058 */
[C---:B------:R-:W-:Y:S01]  /*0980*/  FADD.FTZ R47, -R125.reuse, R60 ;  /* 0x0000003c7d2f7221 */ /* 0x040fe20000010100 */
[----:B-1----:R-:W-:Y:S01]  /*0990*/  FMUL.FTZ R121, R104, R49 ;  /* 0x0000003168797220 */ /* 0x002fe20000410000 */
[C---:B------:R-:W-:Y:S01]  /*09a0*/  FADD.FTZ R49, -R125.reuse, R61 ;  /* 0x0000003d7d317221 */ /* 0x040fe20000010100 */
[----:B------:R-:W-:Y:S01]  /*09b0*/  FADD.FTZ R44, RZ, R116 ;  /* 0x00000074ff2c7221 */ /* 0x000fe20000010000 */
[----:B------:R-:W-:Y:S01]  /*09c0*/  FMUL.FTZ R61, R110, R47 ;  /* 0x0000002f6e3d7220 */ /* 0x000fe20000410000 */
[----:B------:R-:W-:Y:S01]  /*09d0*/  FADD.FTZ R115, -R125, R46 ;  /* 0x0000002e7d737221 */ /* 0x000fe20000010100 */
[C---:B------:R-:W-:Y:S01]  /*09e0*/  FADD.FTZ R10, R51.reuse, R10 ;  /* 0x0000000a330a7221 */ /* 0x040fe20000010000 */
[----:B------:R-:W-:Y:S01]  /*09f0*/  FFMA.FTZ R80, R51, R119, R80 ;  /* 0x0000007733507223 */ /* 0x000fe20000010050 */
[----:B------:R-:W-:Y:S01]  /*0a00*/  FMUL.FTZ R124, R102, R51 ;  /* 0x00000033667c7220 */ /* 0x000fe20000410000 */
[----:B------:R-:W-:Y:S01]  /*0a10*/  FFMA.FTZ R47, R113, R116, RZ ;  /* 0x00000074712f7223 */ /* 0x000fe200000100ff */
[----:B------:R-:W-:Y:S01]  /*0a20*/  FADD.FTZ R51, -R125, R62 ;  /* 0x0000003e7d337221 */ /* 0x000fe20000010100 */
[----:B------:R-:W-:Y:S01]  /*0a30*/  FMUL.FTZ R62, R110, R49 ;  /* 0x000000316e3e7220 */ /* 0x000fe20000410000 */
[----:B------:R-:W-:Y:S01]  /*0a40*/  FMUL.FTZ R120, R105, R50 ;  /* 0x0000003269787220 */ /* 0x000fe20000410000 */
[----:B------:R-:W-:Y:S01]  /*0a50*/  FADD.FTZ R49, R44, R121 ;  /* 0x000000792c317221 */ /* 0x000fe20000010000 */
[----:B------:R-:W-:Y:S01]  /*0a60*/  FMUL.FTZ R115, R110, R115 ;  /* 0x000000736e737220 */ /* 0x000fe20000410000 */
[----:B------:R-:W-:Y:S01]  /*0a70*/  FFMA.FTZ R44, R114, R121, R47 ;  /* 0x00000079722c7223 */ /* 0x000fe2000001002f */
[----:B------:R-:W-:Y:S01]  /*0a80*/  FADD.FTZ R45, -R125, R52 ;  /* 0x000000347d2d7221 */ /* 0x000fe20000010100 */
[----:B------:R-:W-:-:S02]  /*0a90*/  FADD.FTZ R49, R49, R120 ;  /* 0x0000007831317221 */ /* 0x000fc40000010000 */
[----:B------:R-:W-:Y:S01]  /*0aa0*/  FFMA.FTZ R44, R115, R120, R44 ;  /* 0x00000078732c7223 */ /* 0x000fe2000001002c */
[----:B------:R-:W-:Y:S01]  /*0ab0*/  FADD.FTZ R117, -R125, R55 ;  /* 0x000000377d757221 */ /* 0x000fe20000010100 */
[----:B------:R-:W-:Y:S01]  /*0ac0*/  FMUL.FTZ R55, R103, R56 ;  /* 0x0000003867377220 */ /* 0x000fe20000410000 */
[----:B------:R-:W-:Y:S01]  /*0ad0*/  FADD.FTZ R46, R49, R124 ;  /* 0x0000007c312e7221 */ /* 0x000fe20000010000 */
[----:B------:R-:W-:Y:S01]  /*0ae0*/  FADD.FTZ R53, -R125, R53 ;  /* 0x000000357d357221 */ /* 0x000fe20000010100 */
[----:B------:R-:W-:Y:S01]  /*0af0*/  FMUL.FTZ R52, R110, R45 ;  /* 0x0000002d6e347220 */ /* 0x000fe20000410000 */
[----:B------:R-:W-:Y:S01]  /*0b00*/  FFMA.FTZ R49, R119, R124, R44 ;  /* 0x0000007c77317223 */ /* 0x000fe2000001002c */
[----:B------:R-:W-:Y:S01]  /*0b10*/  FMUL.FTZ R118, R100, R57 ;  /* 0x0000003964767220 */ /* 0x000fe20000410000 */
[----:B------:R-:W-:Y:S01]  /*0b20*/  FADD.FTZ R47, R46, R55 ;  /* 0x000000372e2f7221 */ /* 0x000fe20000010000 */
[----:B------:R-:W-:Y:S01]  /*0b30*/  FMUL.FTZ R53, R110, R53 ;  /* 0x000000356e357220 */ /* 0x000fe20000410000 */
[----:B------:R-:W-:Y:S01]  /*0b40*/  FFMA.FTZ R44, R52, R55, R49 ;  /* 0x00000037342c7223 */ /* 0x000fe20000010031 */
[----:B------:R-:W-:Y:S01]  /*0b50*/  FMUL.FTZ R123, R101, R58 ;  /* 0x0000003a657b7220 */ /* 0x000fe20000410000 */
[----:B------:R-:W-:-:S02]  /*0b60*/  FADD.FTZ R46, R47, R118 ;  /* 0x000000762f2e7221 */ /* 0x000fc40000010000 */
[----:B------:R-:W-:Y:S01]  /*0b70*/  FFMA.FTZ R47, R53, R118, R44 ;  /* 0x00000076352f7223 */ /* 0x000fe2000001002c */
[----:B------:R-:W-:Y:S01]  /*0b80*/  FMUL.FTZ R122, R98, R59 ;  /* 0x0000003b627a7220 */ /* 0x000fe20000410000 */
[----:B------:R-:W-:Y:S01]  /*0b90*/  FADD.FTZ R49, R46, R123 ;  /* 0x0000007b2e317221 */ /* 0x000fe20000010000 */
[----:B------:R-:W-:Y:S01]  /*0ba0*/  FMUL.FTZ R117, R110, R117 ;  /* 0x000000756e757220 */ /* 0x000fe20000410000 */
[----:B------:R-:W-:Y:S01]  /*0bb0*/  FFMA.FTZ R44, R54, R123, R47 ;  /* 0x0000007b362c7223 */ /* 0x000fe2000001002f */
[C---:B------:R-:W-:Y:S01]  /*0bc0*/  FADD.FTZ R3, R68.reuse, R3 ;  /* 0x0000000344037221 */ /* 0x040fe20000010000 */
[----:B------:R-:W-:Y:S01]  /*0bd0*/  FFMA.FTZ R17, R68, R61, R17 ;  /* 0x0000003d44117223 */ /* 0x000fe20000010011 */
[----:B------:R-:W-:Y:S01]  /*0be0*/  FADD.FTZ R45, -R125, R65 ;  /* 0x000000417d2d7221 */ /* 0x000fe20000010100 */
[----:B------:R-:W-:Y:S01]  /*0bf0*/  FMUL.FTZ R68, R99, R68 ;  /* 0x0000004463447220 */ /* 0x000fe20000410000 */
[----:B------:R-:W-:Y:S01]  /*0c00*/  FADD.FTZ R49, R49, R122 ;  /* 0x0000007a31317221 */ /* 0x000fe20000010000 */
[----:B------:R-:W-:Y:S01]  /*0c10*/  FFMA.FTZ R46, R117, R122, R44 ;  /* 0x0000007a752e7223 */ /* 0x000fe2000001002c */
[C---:B------:R-:W-:Y:S01]  /*0c20*/  FADD.FTZ R5, R58.reuse, R5 ;  /* 0x000000053a057221 */ /* 0x040fe20000010000 */
[----:B------:R-:W-:Y:S01]  /*0c30*/  FFMA.FTZ R19, R58, R54, R19 ;  /* 0x000000363a137223 */ /* 0x000fe20000010013 */
[C---:B------:R-:W-:Y:S01]  /*0c40*/  FADD.FTZ R4, R69.reuse, R4 ;  /* 0x0000000445047221 */ /* 0x040fe20000010000 */
[----:B------:R-:W-:Y:S01]  /*0c50*/  FFMA.FTZ R18, R69, R62, R18 ;  /* 0x0000003e45127223 */ /* 0x000fe20000010012 */
[----:B------:R-:W-:Y:S01]  /*0c60*/  FMUL.FTZ R69, R96, R69 ;  /* 0x0000004560457220 */ /* 0x000fe20000410000 */
[----:B------:R-:W-:Y:S01]  /*0c70*/  FMUL.FTZ R58, R110, R45 ;  /* 0x0000002d6e3a7220 */ /* 0x000fe20000410000 */
[----:B------:R-:W-:Y:S01]  /*0c80*/  FADD.FTZ R44, R49, R68 ;  /* 0x00000044312c7221 */ /* 0x000fe20000010000 */
[C---:B------:R-:W-:Y:S01]  /*0c90*/  FADD.FTZ R8, R57.reuse, R8 ;  /* 0x0000000839087221 */ /* 0x040fe20000010000 */
[----:B------:R-:W-:Y:S01]  /*0ca0*/  FFMA.FTZ R78, R57, R53, R78 ;  /* 0x00000035394e7223 */ /* 0x000fe2000001004e */
[C---:B------:R-:W-:Y:S01]  /*0cb0*/  FADD.FTZ R6, R59.reuse, R6 ;  /* 0x000000063b067221 */ /* 0x040fe20000010000 */
[----:B------:R-:W-:Y:S01]  /*0cc0*/  FFMA.FTZ R76, R59, R117, R76 ;  /* 0x000000753b4c7223 */ /* 0x000fe2000001004c */
[----:B------:R-:W-:Y:S01]  /*0cd0*/  FFMA.FTZ R45, R61, R68, R46 ;  /* 0x000000443d2d7223 */ /* 0x000fe2000001002e */
[C---:B------:R-:W-:Y:S01]  /*0ce0*/  FADD.FTZ R63, -R125.reuse, R63 ;  /* 0x0000003f7d3f7221 */ /* 0x040fe20000010100 */
[C---:B------:R-:W-:Y:S01]  /*0cf0*/  FADD.FTZ R57, -R125.reuse, R64 ;  /* 0x000000407d397221 */ /* 0x040fe20000010100 */
[C---:B------:R-:W-:Y:S01]  /*0d00*/  FADD.FTZ R59, -R125.reuse, R66 ;  /* 0x000000427d3b7221 */ /* 0x040fe20000010100 */
[----:B------:R-:W-:Y:S01]  /*0d10*/  FADD.FTZ R125, -R125, R67 ;  /* 0x000000437d7d7221 */ /* 0x000fe20000010100 */
[----:B------:R-:W-:Y:S01]  /*0d20*/  FMUL.FTZ R67, R97, R70 ;  /* 0x0000004661437220 */ /* 0x000fe20000410000 */
[----:B------:R-:W-:Y:S01]  /*0d30*/  FADD.FTZ R44, R44, R69 ;  /* 0x000000452c2c7221 */ /* 0x000fe20000010000 */
[----:B------:R-:W-:Y:S01]  /*0d40*/  FMUL.FTZ R64, R110, R51 ;  /* 0x000000336e407220 */ /* 0x000fe20000410000 */
[----:B------:R-:W-:Y:S01]  /*0d50*/  FFMA.FTZ R45, R62, R69, R45 ;  /* 0x000000453e2d7223 */ /* 0x000fe2000001002d */
[----:B------:R-:W-:Y:S01]  /*0d60*/  FMUL.FTZ R57, R110, R57 ;  /* 0x000000396e397220 */ /* 0x000fe20000410000 */
[----:B------:R-:W-:Y:S01]  /*0d70*/  FMUL.FTZ R66, R94, R71 ;  /* 0x000000475e427220 */ /* 0x000fe20000410000 */
[----:B------:R-:W-:Y:S01]  /*0d80*/  FADD.FTZ R47, R44, R67 ;  /* 0x000000432c2f7221 */ /* 0x000fe20000010000 */
[----:B------:R-:W-:Y:S01]  /*0d90*/  FMUL.FTZ R65, R110, R63 ;  /* 0x0000003f6e417220 */ /* 0x000fe20000410000 */
[----:B------:R-:W-:Y:S01]  /*0da0*/  FFMA.FTZ R44, R64, R67, R45 ;  /* 0x00000043402c7223 */ /* 0x000fe2000001002d */
[C---:B------:R-:W-:Y:S01]  /*0db0*/  FADD.FTZ R81, R72.reuse, R81 ;  /* 0x0000005148517221 */ /* 0x040fe20000010000 */
[----:B------:R-:W-:Y:S01]  /*0dc0*/  FFMA.FTZ R13, R72, R57, R13 ;  /* 0x00000039480d7223 */ /* 0x000fe2000001000d */
[----:B------:R-:W-:Y:S01]  /*0dd0*/  FMUL.FTZ R72, R95, R72 ;  /* 0x000000485f487220 */ /* 0x000fe20000410000 */
[----:B------:R-:W-:Y:S01]  /*0de0*/  FADD.FTZ R47, R47, R66 ;  /* 0x000000422f2f7221 */ /* 0x000fe20000010000 */
[----:B------:R-:W-:Y:S01]  /*0df0*/  FFMA.FTZ R46, R65, R66, R44 ;  /* 0x00000042412e7223 */ /* 0x000fe2000001002c */
[C---:B------:R-:W-:Y:S01]  /*0e00*/  FADD.FTZ R82, R73.reuse, R82 ;  /* 0x0000005249527221 */ /* 0x040fe20000010000 */
[----:B------:R-:W-:Y:S01]  /*0e10*/  FFMA.FTZ R14, R73, R58, R14 ;  /* 0x0000003a490e7223 */ /* 0x000fe2000001000e */
[----:B------:R-:W-:Y:S01]  /*0e20*/  FMUL.FTZ R73, R92, R73 ;  /* 0x000000495c497220 */ /* 0x000fe20000410000 */
[----:B------:R-:W-:Y:S01]  /*0e30*/  FMUL.FTZ R59, R110, R59 ;  /* 0x0000003b6e3b7220 */ /* 0x000fe20000410000 */
[----:B------:R-:W-:Y:S01]  /*0e40*/  FADD.FTZ R44, R47, R72 ;  /* 0x000000482f2c7221 */ /* 0x000fe20000010000 */
[----:B------:R-:W-:Y:S01]  /*0e50*/  FFMA.FTZ R45, R57, R72, R46 ;  /* 0x00000048392d7223 */ /* 0x000fe2000001002e */
        /* <DEDUP_REMOVED lines=21> */
[----:B------:R-:W-:Y:S01]  /*0fb0*/  P2R R63, PR, RZ, 0x8 ;  /* 0x00000008ff3f7803 */ /* 0x000fe20000000000 */
        /* <DEDUP_REMOVED lines=21> */
.L_x_2368:
        /* <DEDUP_REMOVED lines=12> */
.L_x_2352:
        /* <DEDUP_REMOVED lines=9> */
[----:B------:R-:W-:Y:S02]  /*1260*/  P2R R56, PR, RZ, 0x4 ;  /* 0x00000004ff387803 */ /* 0x000fe40000000000 */
[----:B------:R-:W-:Y:S01]  /*1270*/  ISETP.NE.AND.EX P6, PT, RZ, UR13, PT, P3 ;  /* 0x0000000dff007c0c */ /* 0x000fe2000bfc5330 */
        /* <DEDUP_REMOVED lines=29> */
[----:B------:R-:W-:Y:S01]  /*1450*/  FMUL.FTZ R47, R110, R119 ;  /* 0x000000776e2f7220 */ /* 0x000fe20000410000 */
[----:B------:R-:W-:Y:S01]  /*1460*/  P2R R113, PR, RZ, 0x40 ;  /* 0x00000040ff717803 */ /* 0x000fe20000000000 */
        /* <DEDUP_REMOVED lines=14> */
.L_x_2353:
[----:B0-----:R-:W0:Y:S01]  /*1550*/  LDC.64 R114, c[0x0][0x2f8] ;  /* 0x0000be00ff727b82 */ /* 0x001e220000000a00 */
        /* <DEDUP_REMOVED lines=9> */
[----:B------:R-:W-:-:S08]  /*15f0*/  FADD.FTZ R53, R122, -R53 ;  /* 0x800000357a357221 */ /* 0x000fd00000010000 */
[----:B------:R-:W1:Y:S01]  /*1600*/  @P3 LDC.64 R120, c[0x0][0x300] ;  /* 0x0000c000ff783b82 */ /* 0x000e620000000a00 */
[----:B0-----:R-:W-:-:S05]  /*1610*/  IMAD.WIDE.U32 R48, R112, 0x10, R114 ;  /* 0x0000001070307825 */ /* 0x001fca00078e0072 */
[----:B------:R0:W-:Y:S01]  /*1620*/  STG.E.128 desc[UR6][R48.64], R44 ;  /* 0x0000002c30007986 */ /* 0x0001e2000c101d06 */
[----:B------:R-:W-:Y:S05]  /*1630*/  @!P3 BRA `(.L_x_2354) ;  /* 0x000000000024b947 */ /* 0x000fea0003800000 */
[----:B0-----:R-:W0:Y:S01]  /*1640*/  LDC.64 R48, c[0x0][0x300] ;  /* 0x0000c000ff307b82 */ /* 0x001e220000000a00 */
        /* <DEDUP_REMOVED lines=8> */
.L_x_2354:
[C---:B0-2---:R-:W-:Y:S01]  /*16d0*/  FMUL.FTZ R49, R110.reuse, R51 ;  /* 0x000000336e317220 */ /* 0x045fe20000410000 */
[----:B------:R-:W-:Y:S01]  /*16e0*/  ISETP.NE.U32.AND P4, PT, RZ, UR12, PT ;  /* 0x0000000cff007c0c */ /* 0x000fe2000bf85070 */
        /* <DEDUP_REMOVED lines=9> */
[----:B------:R-:W0:Y:S01]  /*1780*/  LDC.64 R52, c[0x0][0x308] ;  /* 0x0000c200ff347b82 */ /* 0x000e220000000a00 */
[----:B------:R-:W-:Y:S02]  /*1790*/  SEL R47, R51, R39, P4 ;  /* 0x00000027332f7207 */ /* 0x000fe40002000000 */
[----:B------:R-:W-:Y:S02]  /*17a0*/  SEL R46, R50, R38, P4 ;  /* 0x00000026322e7207 */ /* 0x000fe40002000000 */
[----:B------:R-:W-:Y:S02]  /*17b0*/  SEL R45, R49, R37, P4 ;  /* 0x00000025312d7207 */ /* 0x000fe40002000000 */
[----:B------:R-:W-:Y:S01]  /*17c0*/  SEL R44, R48, R36, P4 ;  /* 0x00000024302c7207 */ /* 0x000fe20002000000 */
[----:B0-----:R-:W-:-:S05]  /*17d0*/  IMAD.WIDE.U32 R52, R111, 0x10, R52 ;  /* 0x000000106f347825 */ /* 0x001fca00078e0034 */
[----:B------:R0:W-:Y:S02]  /*17e0*/  STG.E.128 desc[UR6][R52.64], R44 ;  /* 0x0000002c34007986 */ /* 0x0001e4000c101d06 */
.L_x_2355:
[----:B------:R-:W-:Y:S01]  /*17f0*/  ISETP.NE.U32.AND P5, PT, RZ, UR14, PT ;  /* 0x0000000eff007c0c */ /* 0x000fe2000bfa5070 */
[----:B0-----:R-:W-:-:S04]  /*1800*/  IMAD.WIDE.U32 R46, R111, 0x10, R114 ;  /* 0x000000106f2e7825 */ /* 0x001fc800078e0072 */
[-CC-:B------:R-:W-:Y:S01]  /*1810*/  FFMA.FTZ R61, R61, R71.reuse, R70.reuse ;  /* 0x000000473d3d7223 */ /* 0x180fe20000010046 */
[-C--:B------:R-:W-:Y:S01]  /*1820*/  FFMA.FTZ R62, R62, R71.reuse, R70 ;  /* 0x000000473e3e7223 */ /* 0x080fe20000010046 */
[----:B------:R-:W-:Y:S01]  /*1830*/  ISETP.NE.AND.EX P5, PT, RZ, UR15, PT, P5 ;  /* 0x0000000fff007c0c */ /* 0x000fe2000bfa5350 */
[----:B-1----:R-:W-:Y:S01]  /*1840*/  @P3 IMAD.WIDE.U32 R120, R111, 0x10, R120 ;  /* 0x000000106f783825 */ /* 0x002fe200078e0078 */
[----:B------:R0:W-:Y:S03]  /*1850*/  STG.E.128 desc[UR6][R46.64], R48 ;  /* 0x000000302e007986 */ /* 0x0001e6000c101d06 */
[--C-:B------:R-:W-:Y:S01]  /*1860*/  FFMA.FTZ R64, R64, R71, R70.reuse ;  /* 0x0000004740407223 */ /* 0x100fe20000010046 */
[----:B------:R-:W-:Y:S01]  /*1870*/  SEL R55, R51, R43, P5 ;  /* 0x0000002b33377207 */ /* 0x000fe20002800000 */
[----:B------:R-:W-:Y:S01]  /*1880*/  FFMA.FTZ R65, R65, R71, R70 ;  /* 0x0000004741417223 */ /* 0x000fe20000010046 */
[----:B------:R-:W-:Y:S01]  /*1890*/  SEL R54, R50, R42, P5 ;  /* 0x0000002a32367207 */ /* 0x000fe20002800000 */
[----:B------:R-:W-:Y:S01]  /*18a0*/  FADD.FTZ R61, R68, -R61 ;  /* 0x8000003d443d7221 */ /* 0x000fe20000010000 */
[----:B------:R-:W-:Y:S01]  /*18b0*/  SEL R53, R49, R41, P5 ;  /* 0x0000002931357207 */ /* 0x000fe20002800000 */
[----:B------:R-:W-:Y:S01]  /*18c0*/  FADD.FTZ R45, R69, -R62 ;  /* 0x8000003e452d7221 */ /* 0x000fe20000010000 */
[----:B------:R-:W-:Y:S01]  /*18d0*/  SEL R52, R48, R40, P5 ;  /* 0x0000002830347207 */ /* 0x000fe20002800000 */
[----:B------:R-:W-:Y:S01]  /*18e0*/  FADD.FTZ R67, R67, -R64 ;  /* 0x8000004043437221 */ /* 0x000fe20000010000 */
[----:B------:R-:W-:Y:S01]  /*18f0*/  FADD.FTZ R65, R66, -R65 ;  /* 0x8000004142417221 */ /* 0x000fe20000010000 */
[C---:B------:R-:W-:Y:S01]  /*1900*/  FMUL.FTZ R44, R110.reuse, R61 ;  /* 0x0000003d6e2c7220 */ /* 0x040fe20000410000 */
[----:B------:R-:W-:Y:S01]  /*1910*/  FMUL.FTZ R45, R110, R45 ;  /* 0x0000002d6e2d7220 */ /* 0x000fe20000410000 */
[----:B------:R1:W-:Y:S02]  /*1920*/  @P3 STG.E.128 desc[UR6][R120.64], R52 ;  /* 0x0000003478003986 */ /* 0x0003e4000c101d06 */
[----:B------:R-:W-:Y:S01]  /*1930*/  @P2 FADD.FTZ R44, R28, R44 ;  /* 0x0000002c1c2c2221 */ /* 0x000fe20000010000 */
[----:B------:R-:W-:Y:S01]  /*1940*/  @P2 FADD.FTZ R45, R29, R45 ;  /* 0x0000002d1d2d2221 */ /* 0x000fe20000010000 */
[C---:B0-----:R-:W-:Y:S01]  /*1950*/  FMUL.FTZ R46, R110.reuse, R67 ;  /* 0x000000436e2e7220 */ /* 0x041fe20000410000 */
[----:B------:R-:W-:-:S03]  /*1960*/  FMUL.FTZ R47, R110, R65 ;  /* 0x000000416e2f7220 */ /* 0x000fc60000410000 */
[----:B------:R-:W-:Y:S01]  /*1970*/  @P2 FADD.FTZ R46, R30, R46 ;  /* 0x0000002e1e2e2221 */ /* 0x000fe20000010000 */
[----:B------:R-:W-:Y:S01]  /*1980*/  @P2 FADD.FTZ R47, R31, R47 ;  /* 0x0000002f1f2f2221 */ /* 0x000fe20000010000 */
[----:B------:R-:W-:Y:S06]  /*1990*/  @!P6 BRA `(.L_x_2356) ;  /* 0x00000000001ce947 */ /* 0x000fec0003800000 */
[----:B-1----:R-:W0:Y:S01]  /*19a0*/  LDC.64 R52, c[0x0][0x308] ;  /* 0x0000c200ff347b82 */ /* 0x002e220000000a00 */
[----:B------:R-:W-:Y:S02]  /*19b0*/  SEL R51, R47, R39, P4 ;  /* 0x000000272f337207 */ /* 0x000fe40002000000 */
[----:B------:R-:W-:Y:S02]  /*19c0*/  SEL R50, R46, R38, P4 ;  /* 0x000000262e327207 */ /* 0x000fe40002000000 */
[----:B------:R-:W-:Y:S02]  /*19d0*/  SEL R49, R45, R37, P4 ;  /* 0x000000252d317207 */ /* 0x000fe40002000000 */
[----:B------:R-:W-:Y:S01]  /*19e0*/  SEL R48, R44, R36, P4 ;  /* 0x000000242c307207 */ /* 0x000fe20002000000 */
[----:B0-----:R-:W-:-:S05]  /*19f0*/  IMAD.WIDE.U32 R52, R109, 0x10, R52 ;  /* 0x000000106d347825 */ /* 0x001fca00078e0034 */
[----:B------:R0:W-:Y:S02]  /*1a00*/  STG.E.128 desc[UR6][R52.64], R48 ;  /* 0x0000003034007986 */ /* 0x0001e4000c101d06 */
.L_x_2356:
        /* <DEDUP_REMOVED lines=18> */
[----:B------:R-:W-:Y:S01]  /*1b30*/  ISETP.NE.AND P6, PT, R63, RZ, PT ;  /* 0x000000ff3f00720c */ /* 0x000fe20003fc5270 */
[----:B------:R-:W-:Y:S01]  /*1b40*/  IMAD.WIDE.U32 R60, R109, 0x10, R114 ;  /* 0x000000106d3c7825 */ /* 0x000fe200078e0072 */
[----:B------:R-:W-:-:S02]  /*1b50*/  SEL R36, R48, R36, P4 ;  /* 0x0000002430247207 */ /* 0x000fc40002000000 */
[----:B------:R-:W-:Y:S01]  /*1b60*/  SEL R37, R49, R37, P4 ;  /* 0x0000002531257207 */ /* 0x000fe20002000000 */
[----:B------:R-:W-:Y:S01]  /*1b70*/  IMAD.WIDE.U32 R114, R108, 0x10, R114 ;  /* 0x000000106c727825 */ /* 0x000fe200078e0072 */
[----:B------:R-:W-:Y:S01]  /*1b80*/  SEL R38, R50, R38, P4 ;  /* 0x0000002632267207 */ /* 0x000fe20002000000 */
[----:B-1----:R-:W1:Y:S01]  /*1b90*/  @P3 LDC.64 R52, c[0x0][0x300] ;  /* 0x0000c000ff343b82 */ /* 0x002e620000000a00 */
[----:B------:R-:W-:Y:S01]  /*1ba0*/  SEL R39, R51, R39, P4 ;  /* 0x0000002733277207 */ /* 0x000fe20002000000 */
[----:B------:R2:W-:Y:S01]  /*1bb0*/  STG.E.128 desc[UR6][R60.64], R44 ;  /* 0x0000002c3c007986 */ /* 0x0005e2000c101d06 */
[----:B------:R-:W-:-:S05]  /*1bc0*/  SEL R113, RZ, 0x1, P1 ;  /* 0x00000001ff717807 */ /* 0x000fca0000800000 */
[----:B------:R-:W3:Y:S01]  /*1bd0*/  @P2 LDC.64 R54, c[0x0][0x308] ;  /* 0x0000c200ff362b82 */ /* 0x000ee20000000a00 */
[----:B0-----:R-:W-:-:S04]  /*1be0*/  @P3 IMAD.WIDE.U32 R58, R109, 0x10, R58 ;  /* 0x000000106d3a3825 */ /* 0x001fc800078e003a */
[----:B---3--:R-:W-:Y:S01]  /*1bf0*/  @P2 IMAD.WIDE.U32 R62, R108, 0x10, R54 ;  /* 0x000000106c3e2825 */ /* 0x008fe200078e0036 */
[----:B------:R-:W-:Y:S02]  /*1c00*/  SEL R55, R47, R43, P5 ;  /* 0x0000002b2f377207 */ /* 0x000fe40002800000 */
[----:B------:R-:W-:Y:S01]  /*1c10*/  SEL R54, R46, R42, P5 ;  /* 0x0000002a2e367207 */ /* 0x000fe20002800000 */
[----:B-1----:R-:W-:Y:S01]  /*1c20*/  @P3 IMAD.WIDE.U32 R108, R108, 0x10, R52 ;  /* 0x000000106c6c3825 */ /* 0x002fe200078e0034 */
[-C--:B------:R-:W-:Y:S02]  /*1c30*/  SEL R53, R45, R41.reuse, P5 ;  /* 0x000000292d357207 */ /* 0x080fe40002800000 */
[-C--:B------:R-:W-:Y:S02]  /*1c40*/  SEL R52, R44, R40.reuse, P5 ;  /* 0x000000282c347207 */ /* 0x080fe40002800000 */
[----:B------:R-:W-:Y:S02]  /*1c50*/  SEL R40, R48, R40, P5 ;  /* 0x0000002830287207 */ /* 0x000fe40002800000 */
[----:B------:R-:W-:Y:S01]  /*1c60*/  SEL R41, R49, R41, P5 ;  /* 0x0000002931297207 */ /* 0x000fe20002800000 */
[----:B------:R2:W-:Y:S01]  /*1c70*/  @P3 STG.E.128 desc[UR6][R58.64], R52 ;  /* 0x000000343a003986 */ /* 0x0005e2000c101d06 */
[----:B------:R-:W-:-:S02]  /*1c80*/  SEL R42, R50, R42, P5 ;  /* 0x0000002a322a7207 */ /* 0x000fc40002800000 */
[----:B------:R-:W-:Y:S01]  /*1c90*/  SEL R43, R51, R43, P5 ;  /* 0x0000002b332b7207 */ /* 0x000fe20002800000 */
[----:B------:R2:W-:Y:S04]  /*1ca0*/  @P2 STG.E.128 desc[UR6][R62.64], R36 ;  /* 0x000000243e002986 */ /* 0x0005e8000c101d06 */
[----:B------:R2:W-:Y:S04]  /*1cb0*/  STG.E.128 desc[UR6][R114.64], R48 ;  /* 0x0000003072007986 */ /* 0x0005e8000c101d06 */
[----:B------:R2:W-:Y:S01]  /*1cc0*/  @P3 STG.E.128 desc[UR6][R108.64], R40 ;  /* 0x000000286c003986 */ /* 0x0005e2000c101d06 */
[----:B------:R-:W-:Y:S05]  /*1cd0*/  @!P6 BRA `(.L_x_2357) ;  /* 0xffffffe80034e947 */ /* 0x000fea000383ffff */
[----:B------:R-:W-:Y:S02]  /*1ce0*/  MOV R27, R10 ;  /* 0x0000000a001b7202 */ /* 0x000fe40000000f00 */
[----:B------:R-:W-:Y:S02]  /*1cf0*/  MOV R26, R9 ;  /* 0x00000009001a7202 */ /* 0x000fe40000000f00 */
[----:B------:R-:W-:Y:S02]  /*1d00*/  MOV R33, R8 ;  /* 0x0000000800217202 */ /* 0x000fe40000000f00 */
[----:B------:R-:W-:Y:S02]  /*1d10*/  MOV R30, R19 ;  /* 0x00000013001e7202 */ /* 0x000fe40000000f00 */
[----:B--2---:R-:W-:Y:S02]  /*1d20*/  MOV R36, R17 ;  /* 0x0000001100247202 */ /* 0x004fe40000000f00 */
        /* <DEDUP_REMOVED lines=27> */
.L_x_2350:
        /* <DEDUP_REMOVED lines=19> */
.L_x_2351:
[----:B------:R-:W-:Y:S01]  /*2010*/  HFMA2.MMA R48, -RZ, RZ, 0, 9.5367431640625e-07 ;  /* 0x00000010ff307435 */ /* 0x000fe200000001ff */
[----:B------:R-:W-:Y:S02]  /*2020*/  MOV R49, 0x1f ;  /* 0x0000001f00317802 */ /* 0x000fe40000000f00 */
[----:B------:R-:W-:-:S08]  /*2030*/  MOV R50, 0xffffffff ;  /* 0xffffffff00327802 */ /* 0x000fd00000000f00 */
[----:B-----5:R-:W-:Y:S05]  /*2040*/  WARPSYNC.COLLECTIVE R50, `(.L_x_2358) ;  /* 0x0000000032087348 */ /* 0x020fea0003c00000 */
[----:B------:R0:W1:Y:S02]  /*2050*/  SHFL.DOWN P3, R48, R51, R48, R49 ;  /* 0x0800003033307389 */ /* 0x0000640000060031 */
[----:B01---5:R-:W-:Y:S01]  /*2060*/  ENDCOLLECTIVE ;  /* 0x000000000000791b */ /* 0x023fe20003800000 */
.L_x_2358:
[----:B------:R-:W-:Y:S01]  /*2070*/  MOV R44, R48 ;  /* 0x00000030002c7202 */ /* 0x000fe20000000f00 */
[----:B------:R-:W-:-:S04]  /*2080*/  HFMA2.MMA R48, -RZ, RZ, 0, 9.5367431640625e-07 ;  /* 0x00000010ff307435 */ /* 0x000fc800000001ff */
[----:B------:R-:W-:Y:S01]  /*2090*/  FADD.FTZ R47, R51, R44 ;  /* 0x0000002c332f7221 */ /* 0x000fe20000010000 */
[----:B------:R-:W-:-:S07]  /*20a0*/  MOV R51, R45 ;  /* 0x0000002d00337202 */ /* 0x000fce0000000f00 */
[----:B------:R-:W-:Y:S05]  /*20b0*/  WARPSYNC.COLLECTIVE R50, `(.L_x_2359) ;  /* 0x0000000032087348 */ /* 0x000fea0003c00000 */
[----:B------:R0:W1:Y:S02]  /*20c0*/  SHFL.DOWN P3, R48, R51, R48, R49 ;  /* 0x0800003033307389 */ /* 0x0000640000060031 */
[----:B01----:R-:W-:Y:S01]  /*20d0*/  ENDCOLLECTIVE ;  /* 0x000000000000791b */ /* 0x003fe20003800000 */
.L_x_2359:
[----:B------:R-:W-:Y:S02]  /*20e0*/  MOV R51, R47 ;  /* 0x0000002f00337202 */ /* 0x000fe40000000f00 */
[----:B------:R-:W-:Y:S01]  /*20f0*/  MOV R46, R48 ;  /* 0x00000030002e7202 */ /* 0x000fe20000000f00 */
[----:B------:R-:W-:-:S04]  /*2100*/  HFMA2.MMA R48, -RZ, RZ, 0, 4.76837158203125e-07 ;  /* 0x00000008ff307435 */ /* 0x000fc800000001ff */
[----:B------:R-:W-:-:S07]  /*2110*/  FADD.FTZ R46, R45, R46 ;  /* 0x0000002e2d2e7221 */ /* 0x000fce0000010000 */
[----:B------:R-:W-:Y:S05]  /*2120*/  WARPSYNC.COLLECTIVE R50, `(.L_x_2360) ;  /* 0x0000000032087348 */ /* 0x000fea0003c00000 */
[----:B------:R0:W1:Y:S02]  /*2130*/  SHFL.DOWN P3, R48, R51, R48, R49 ;  /* 0x0800003033307389 */ /* 0x0000640000060031 */
[----:B01----:R-:W-:Y:S01]  /*2140*/  ENDCOLLECTIVE ;  /* 0x000000000000791b */ /* 0x003fe20003800000 */
.L_x_2360:
[----:B------:R-:W-:Y:S02]  /*2150*/  MOV R51, R46 ;  /* 0x0000002e00337202 */ /* 0x000fe40000000f00 */
[----:B------:R-:W-:Y:S01]  /*2160*/  MOV R44, R48 ;  /* 0x00000030002c7202 */ /* 0x000fe20000000f00 */
[----:B------:R-:W-:-:S04]  /*2170*/  HFMA2.MMA R48, -RZ, RZ, 0, 4.76837158203125e-07 ;  /* 0x00000008ff307435 */ /* 0x000fc800000001ff */
[----:B------:R-:W-:-:S07]  /*2180*/  FADD.FTZ R56, R47, R44 ;  /* 0x0000002c2f387221 */ /* 0x000fce0000010000 */
[----:B------:R-:W-:Y:S05]  /*2190*/  WARPSYNC.COLLECTIVE R50, `(.L_x_2361) ;  /* 0x0000000032087348 */ /* 0x000fea0003c00000 */
[----:B------:R0:W1:Y:S02]  /*21a0*/  SHFL.DOWN P3, R48, R51, R48, R49 ;  /* 0x0800003033307389 */ /* 0x0000640000060031 */
[----:B01----:R-:W-:Y:S01]  /*21b0*/  ENDCOLLECTIVE ;  /* 0x000000000000791b */ /* 0x003fe20003800000 */
.L_x_2361:
[----:B------:R-:W-:Y:S02]  /*21c0*/  MOV R51, R56 ;  /* 0x0000003800337202 */ /* 0x000fe40000000f00 */
[----:B------:R-:W-:Y:S01]  /*21d0*/  MOV R71, R48 ;  /* 0x0000003000477202 */ /* 0x000fe20000000f00 */
[----:B------:R-:W-:-:S04]  /*21e0*/  HFMA2.MMA R48, -RZ, RZ, 0, 2.384185791015625e-07 ;  /* 0x00000004ff307435 */ /* 0x000fc800000001ff */
[----:B------:R-:W-:-:S07]  /*21f0*/  FADD.FTZ R71, R46, R71 ;  /* 0x000000472e477221 */ /* 0x000fce0000010000 */
[----:B------:R-:W-:Y:S05]  /*2200*/  WARPSYNC.COLLECTIVE R50, `(.L_x_2362) ;  /* 0x0000000032087348 */ /* 0x000fea0003c00000 */
[----:B------:R0:W1:Y:S02]  /*2210*/  SHFL.DOWN P3, R48, R51, R48, R49 ;  /* 0x0800003033307389 */ /* 0x0000640000060031 */
[----:B01----:R-:W-:Y:S01]  /*2220*/  ENDCOLLECTIVE ;  /* 0x000000000000791b */ /* 0x003fe20003800000 */
.L_x_2362:
[----:B------:R-:W-:Y:S02]  /*2230*/  MOV R51, R71 ;  /* 0x0000004700337202 */ /* 0x000fe40000000f00 */
[----:B------:R-:W-:Y:S01]  /*2240*/  MOV R125, R48 ;  /* 0x00000030007d7202 */ /* 0x000fe20000000f00 */
[----:B------:R-:W-:-:S04]  /*2250*/  HFMA2.MMA R48, -RZ, RZ, 0, 2.384185791015625e-07 ;  /* 0x00000004ff307435 */ /* 0x000fc800000001ff */
[----:B------:R-:W-:-:S07]  /*2260*/  FADD.FTZ R125, R56, R125 ;  /* 0x0000007d387d7221 */ /* 0x000fce0000010000 */
[----:B------:R-:W-:Y:S05]  /*2270*/  WARPSYNC.COLLECTIVE R50, `(.L_x_2363) ;  /* 0x0000000032087348 */ /* 0x000fea0003c00000 */
[----:B------:R0:W1:Y:S02]  /*2280*/  SHFL.DOWN P3, R48, R51, R48, R49 ;  /* 0x0800003033307389 */ /* 0x0000640000060031 */
[----:B01----:R-:W-:Y:S01]  /*2290*/  ENDCOLLECTIVE ;  /* 0x000000000000791b */ /* 0x003fe20003800000 */
.L_x_2363:
[----:B------:R-:W-:Y:S02]  /*22a0*/  MOV R51, R125 ;  /* 0x0000007d00337202 */ /* 0x000fe40000000f00 */
[----:B------:R-:W-:Y:S01]  /*22b0*/  MOV R44, R48 ;  /* 0x00000030002c7202 */ /* 0x000fe20000000f00 */
[----:B------:R-:W-:-:S04]  /*22c0*/  HFMA2.MMA R48, -RZ, RZ, 0, 1.1920928955078125e-07 ;  /* 0x00000002ff307435 */ /* 0x000fc800000001ff */
[----:B------:R-:W-:-:S07]  /*22d0*/  FADD.FTZ R70, R71, R44 ;  /* 0x0000002c47467221 */ /* 0x000fce0000010000 */
[----:B------:R-:W-:Y:S05]  /*22e0*/  WARPSYNC.COLLECTIVE R50, `(.L_x_2364) ;  /* 0x0000000032087348 */ /* 0x000fea0003c00000 */
[----:B------:R0:W1:Y:S02]  /*22f0*/  SHFL.DOWN P3, R48, R51, R48, R49 ;  /* 0x0800003033307389 */ /* 0x0000640000060031 */
[----:B01----:R-:W-:Y:S01]  /*2300*/  ENDCOLLECTIVE ;  /* 0x000000000000791b */ /* 0x003fe20003800000 */
.L_x_2364:
[----:B------:R-:W-:Y:S02]  /*2310*/  MOV R51, R70 ;  /* 0x0000004600337202 */ /* 0x000fe40000000f00 */
[----:B------:R-:W-:Y:S01]  /*2320*/  MOV R44, R48 ;  /* 0x00000030002c7202 */ /* 0x000fe20000000f00 */
[----:B------:R-:W-:-:S04]  /*2330*/  HFMA2.MMA R48, -RZ, RZ, 0, 1.1920928955078125e-07 ;  /* 0x00000002ff307435 */ /* 0x000fc800000001ff */
[----:B------:R-:W-:-:S07]  /*2340*/  FADD.FTZ R44, R125, R44 ;  /* 0x0000002c7d2c7221 */ /* 0x000fce0000010000 */
[----:B------:R-:W-:Y:S05]  /*2350*/  WARPSYNC.COLLECTIVE R50, `(.L_x_2365) ;  /* 0x0000000032087348 */ /* 0x000fea0003c00000 */
[----:B------:R0:W1:Y:S02]  /*2360*/  SHFL.DOWN P3, R48, R51, R48, R49 ;  /* 0x0800003033307389 */ /* 0x0000640000060031 */
[----:B01----:R-:W-:Y:S01]  /*2370*/  ENDCOLLECTIVE ;  /* 0x000000000000791b */ /* 0x003fe20003800000 */
.L_x_2365:
[----:B------:R-:W-:Y:S02]  /*2380*/  MOV R51, R44 ;  /* 0x0000002c00337202 */ /* 0x000fe40000000f00 */
[----:B------:R-:W-:Y:S01]  /*2390*/  MOV R45, R48 ;  /* 0x00000030002d7202 */ /* 0x000fe20000000f00 */
[----:B------:R-:W-:-:S04]  /*23a0*/  HFMA2.MMA R48, -RZ, RZ, 0, 5.9604644775390625e-08 ;  /* 0x00000001ff307435 */ /* 0x000fc800000001ff */
[----:B------:R-:W-:-:S07]  /*23b0*/  FADD.FTZ R45, R70, R45 ;  /* 0x0000002d462d7221 */ /* 0x000fce0000010000 */
[----:B------:R-:W-:Y:S05]  /*23c0*/  WARPSYNC.COLLECTIVE R50, `(.L_x_2366) ;  /* 0x0000000032087348 */ /* 0x000fea0003c00000 */
[----:B------:R0:W1:Y:S02]  /*23d0*/  SHFL.DOWN P3, R48, R51, R48, R49 ;  /* 0x0800003033307389 */ /* 0x0000640000060031 */
[----:B01----:R-:W-:Y:S01]  /*23e0*/  ENDCOLLECTIVE ;  /* 0x000000000000791b */ /* 0x003fe20003800000 */
.L_x_2366:
[----:B------:R-:W-:Y:S02]  /*23f0*/  MOV R51, R45 ;  /* 0x0000002d00337202 */ /* 0x000fe40000000f00 */
[----:B------:R-:W-:Y:S01]  /*2400*/  MOV R47, R48 ;  /* 0x00000030002f7202 */ /* 0x000fe20000000f00 */
[----:B------:R-:W-:-:S11]  /*2410*/  HFMA2.MMA R48, -RZ, RZ, 0, 5.9604644775390625e-08 ;  /* 0x00000001ff307435 */ /* 0x000fd600000001ff */
[----:B------:R-:W-:Y:S05]  /*2420*/  WARPSYNC.COLLECTIVE R50, `(.L_x_2367) ;  /* 0x0000000032087348 */ /* 0x000fea0003c00000 */
[----:B------:R0:W1:Y:S02]  /*2430*/  SHFL.DOWN P3, R48, R51, R48, R49 ;  /* 0x0800003033307389 */ /* 0x0000640000060031 */
[----:B01----:R-:W-:Y:S01]  /*2440*/  ENDCOLLECTIVE ;  /* 0x000000000000791b */ /* 0x003fe20003800000 */
.L_x_2367:
[----:B------:R-:W-:Y:S01]  /*2450*/  MOV R46, R48 ;  /* 0x00000030002e7202 */ /* 0x000fe20000000f00 */
[----:B------:R-:W-:Y:S06]  /*2460*/  BRA `(.L_x_2368) ;  /* 0xffffffec00287947 */ /* 0x000fec000383ffff */
.L_x_2369:
        /* <DEDUP_REMOVED lines=9> */
.L_x_3023:


//--------------------- .text._ZN10layer_norm31ln_parallel_residual_bwd_kernelINS_13Kernel_traitsI6__halfffffjLj2048ELj1ELj1ELj4ELj16ENS_18Kernel_traits_baseILj2048ES2_ffffjLj128EEEEELb1ELb0ELb0EEEvNS_9BwdParamsE --------------------------
	.section	.text._ZN10layer_norm31ln_parallel_residual_bwd_kernelINS_13Kernel_traitsI6__halfffffjLj2048ELj1ELj1ELj4ELj16ENS_18Kernel_traits_baseILj2048ES2_ffffjLj128EEEEELb1ELb0ELb0EEEvNS_9BwdParamsE,"ax",@progbits
	.align	128
        .global         _ZN10layer_norm31ln_parallel_residual_bwd_kernelINS_13Kernel_traitsI6__halfffffjLj2048ELj1ELj1ELj4ELj16ENS_18Kernel_traits_baseILj2048ES2_ffffjLj128EEEEELb1ELb0ELb0EEEvNS_9BwdParamsE
        .type           _ZN10layer_norm31ln_parallel_residual_bwd_kernelINS_13Kernel_traitsI6__halfffffjLj2048ELj1ELj1ELj4ELj16ENS_18Kernel_traits_baseILj2048ES2_ffffjLj128EEEEELb1ELb0ELb0EEEvNS_9BwdParamsE,@function
        .size           _ZN10layer_norm31ln_parallel_residual_bwd_kernelINS_13Kernel_traitsI6__halfffffjLj2048ELj1ELj1ELj4ELj16ENS_18Kernel_traits_baseILj2048ES2_ffffjLj128EEEEELb1ELb0ELb0EEEvNS_9BwdParamsE,(.L_x_3024 - _ZN10layer_norm31ln_parallel_residual_bwd_kernelINS_13Kernel_traitsI6__halfffffjLj2048ELj1ELj1ELj4ELj16ENS_18Kernel_traits_baseILj2048ES2_ffffjLj128EEEEELb1ELb0ELb0EEEvNS_9BwdParamsE)
        .other          _ZN10layer_norm31ln_parallel_residual_bwd_kernelINS_13Kernel_traitsI6__halfffffjLj2048ELj1ELj1ELj4ELj16ENS_18Kernel_traits_baseILj2048ES2_ffffjLj128EEEEELb1ELb0ELb0EEEvNS_9BwdParamsE,@"STO_CUDA_ENTRY STV_DEFAULT"
_ZN10layer_norm31ln_parallel_residual_bwd_kernelINS_13Kernel_traitsI6__halfffffjLj2048ELj1ELj1ELj4ELj16ENS_18Kernel_traits_baseILj2048ES2_ffffjLj128EEEEELb1ELb0ELb0EEEvNS_9BwdParamsE:
.text._ZN10layer_norm31ln_parallel_residual_bwd_kernelINS_13Kernel_traitsI6__halfffffjLj2048ELj1ELj1ELj4ELj16ENS_18Kernel_traits_baseILj2048ES2_ffffjLj128EEEEELb1ELb0ELb0EEEvNS_9BwdParamsE:
        /* <DEDUP_REMOVED lines=21> */
[C---:B------:R-:W-:Y:S02]  /*0150*/  ISETP.GE.U32.AND P3, PT, R3.reuse, 0x100, PT ;  /* 0x000001000300780c */ /* 0x040fe40003f66070 */
[C---:B------:R-:W-:Y:S02]  /*0160*/  ISETP.GE.U32.AND P4, PT, R3.reuse, 0x180, PT ;  /* 0x000001800300780c */ /* 0x040fe40003f86070 */
[----:B------:R-:W-:-:S02]  /*0170*/  ISETP.GE.U32.AND P5, PT, R3, 0x200, PT ;  /* 0x000002000300780c */ /* 0x000fc40003fa6070 */
[----:B------:R-:W-:-:S05]  /*0180*/  MOV R3, R4 ;  /* 0x0000000400037202 */ /* 0x000fca0000000f00 */
[----:B------:R-:W0:Y:S08]  /*0190*/  @P2 LDC.64 R6, c[0x0][0x260] ;  /* 0x00009800ff062b82 */ /* 0x000e300000000a00 */
[----:B------:R-:W2:Y:S08]  /*01a0*/  @P2 LDC.64 R10, c[0x0][0x268] ;  /* 0x00009a00ff0a2b82 */ /* 0x000eb00000000a00 */
[----:B------:R-:W3:Y:S08]  /*01b0*/  @P3 LDC.64 R22, c[0x0][0x260] ;  /* 0x00009800ff163b82 */ /* 0x000ef00000000a00 */
[----:B------:R-:W4:Y:S01]  /*01c0*/  @P3 LDC.64 R26, c[0x0][0x268] ;  /* 0x00009a00ff1a3b82 */ /* 0x000f220000000a00 */
[----:B0-----:R-:W-:-:S05]  /*01d0*/  @P2 IMAD.WIDE.U32 R6, R3, 0x8, R6 ;  /* 0x0000000803062825 */ /* 0x001fca00078e0006 */
[----:B------:R0:W5:Y:S02]  /*01e0*/  @P2 LDG.E.64 R8, desc[UR4][R6.64] ;  /* 0x0000000406082981 */ /* 0x000164000c1e1b00 */
[----:B------:R-:W1:Y:S01]  /*01f0*/  @P4 LDC.64 R34, c[0x0][0x260] ;  /* 0x00009800ff224b82 */ /* 0x000e620000000a00 */
[C---:B--2---:R-:W-:Y:S01]  /*0200*/  @P2 IMAD.WIDE.U32 R10, R3.reuse, 0x8, R10 ;  /* 0x00000008030a2825 */ /* 0x044fe200078e000a */
[----:B------:R-:W-:-:S04]  /*0210*/  @P2 LOP3.LUT R3, R3, 0x80, RZ, 0xfc, !PT ;  /* 0x0000008003032812 */ /* 0x000fc800078efcff */
[----:B------:R0:W5:Y:S02]  /*0220*/  @P2 LDG.E.64 R12, desc[UR4][R10.64] ;  /* 0x000000040a0c2981 */ /* 0x000164000c1e1b00 */
[----:B------:R-:W2:Y:S01]  /*0230*/  @P4 LDC.64 R36, c[0x0][0x268] ;  /* 0x00009a00ff244b82 */ /* 0x000ea20000000a00 */
[----:B---3--:R-:W-:-:S05]  /*0240*/  @P3 IMAD.WIDE.U32 R30, R3, 0x8, R22 ;  /* 0x00000008031e3825 */ /* 0x008fca00078e0016 */
[----:B------:R0:W5:Y:S02]  /*0250*/  @P3 LDG.E.64 R14, desc[UR4][R30.64] ;  /* 0x000000041e0e3981 */ /* 0x000164000c1e1b00 */
[----:B------:R-:W3:Y:S01]  /*0260*/  @P5 LDC.64 R38, c[0x0][0x260] ;  /* 0x00009800ff265b82 */ /* 0x000ee20000000a00 */
[C---:B----4-:R-:W-:Y:S01]  /*0270*/  @P3 IMAD.WIDE.U32 R32, R3.reuse, 0x8, R26 ;  /* 0x0000000803203825 */ /* 0x050fe200078e001a */
[----:B------:R-:W-:-:S04]  /*0280*/  @P3 IADD3 R3, R3, 0x80, RZ ;  /* 0x0000008003033810 */ /* 0x000fc80007ffe0ff */
[----:B------:R0:W5:Y:S02]  /*0290*/  @P3 LDG.E.64 R16, desc[UR4][R32.64] ;  /* 0x0000000420103981 */ /* 0x000164000c1e1b00 */
[----:B------:R-:W4:Y:S01]  /*02a0*/  @P5 LDC.64 R40, c[0x0][0x268] ;  /* 0x00009a00ff285b82 */ /* 0x000f220000000a00 */
[----:B-1----:R-:W-:-:S05]  /*02b0*/  @P4 IMAD.WIDE.U32 R34, R3, 0x8, R34 ;  /* 0x0000000803224825 */ /* 0x002fca00078e0022 */
[----:B------:R0:W5:Y:S01]  /*02c0*/  @P4 LDG.E.64 R18, desc[UR4][R34.64] ;  /* 0x0000000422124981 */ /* 0x000162000c1e1b00 */
[C---:B--2---:R-:W-:Y:S01]  /*02d0*/  @P4 IMAD.WIDE.U32 R36, R3.reuse, 0x8, R36 ;  /* 0x0000000803244825 */ /* 0x044fe200078e0024 */
[----:B------:R-:W-:-:S04]  /*02e0*/  @P4 IADD3 R3, R3, 0x80, RZ ;  /* 0x0000008003034810 */ /* 0x000fc80007ffe0ff */
[----:B------:R0:W5:Y:S01]  /*02f0*/  @P4 LDG.E.64 R20, desc[UR4][R36.64] ;  /* 0x0000000424144981 */ /* 0x000162000c1e1b00 */
[----:B---3--:R-:W-:-:S05]  /*0300*/  @P5 IMAD.WIDE.U32 R22, R3, 0x8, R38 ;  /* 0x0000000803165825 */ /* 0x008fca00078e0026 */
[----:B------:R0:W5:Y:S01]  /*0310*/  @P5 LDG.E.64 R24, desc[UR4][R22.64] ;  /* 0x0000000416185981 */ /* 0x000162000c1e1b00 */
[----:B----4-:R-:W-:-:S05]  /*0320*/  @P5 IMAD.WIDE.U32 R26, R3, 0x8, R40 ;  /* 0x00000008031a5825 */ /* 0x010fca00078e0028 */
[----:B------:R0:W5:Y:S01]  /*0330*/  @P5 LDG.E.64 R28, desc[UR4][R26.64] ;  /* 0x000000041a1c5981 */ /* 0x000162000c1e1b00 */
[----:B------:R-:W-:-:S04]  /*0340*/  LEA.HI R5, R0, UR6, RZ, 0x19 ;  /* 0x0000000600057c11 */ /* 0x000fc8000f8fc8ff */
        /* <DEDUP_REMOVED lines=36> */
[----:B-----5:R-:W-:Y:S01]  /*0590*/  MOV R27, R17 ;  /* 0x00000011001b7202 */ /* 0x020fe20000000f00 */
[----:B------:R-:W-:Y:S01]  /*05a0*/  HFMA2.MMA R132, -RZ, RZ, 0, 5.9604644775390625e-08 ;  /* 0x00000001ff847435 */ /* 0x000fe200000001ff */
[----:B------:R-:W-:Y:S02]  /*05b0*/  MOV R23, R16 ;  /* 0x0000001000177202 */ /* 0x000fe40000000f00 */
[----:B------:R-:W-:Y:S02]  /*05c0*/  MOV R31, R20 ;  /* 0x00000014001f7202 */ /* 0x000fe40000000f00 */
[----:B------:R-:W-:Y:S02]  /*05d0*/  MOV R33, R21 ;  /* 0x0000001500217202 */ /* 0x000fe40000000f00 */
[----:B------:R-:W-:Y:S02]  /*05e0*/  MOV R7, R8 ;  /* 0x0000000800077202 */ /* 0x000fe40000000f00 */
[----:B------:R-:W-:-:S02]  /*05f0*/  MOV R11, R12 ;  /* 0x0000000c000b7202 */ /* 0x000fc40000000f00 */
[----:B------:R-:W-:Y:S01]  /*0600*/  MOV R22, R14 ;  /* 0x0000000e00167202 */ /* 0x000fe20000000f00 */
[----:B------:R-:W-:Y:S01]  /*0610*/  HADD2.F32 R7, -RZ, R7.H0_H0 ;  /* 0x20000007ff077230 */ /* 0x000fe20000004100 */
[----:B------:R-:W-:Y:S01]  /*0620*/  MOV R26, R15 ;  /* 0x0000000f001a7202 */ /* 0x000fe20000000f00 */
[----:B------:R-:W-:Y:S01]  /*0630*/  HADD2.F32 R11, -RZ, R11.H0_H0 ;  /* 0x2000000bff0b7230 */ /* 0x000fe20000004100 */
[----:B------:R-:W-:Y:S02]  /*0640*/  MOV R30, R18 ;  /* 0x00000012001e7202 */ /* 0x000fe40000000f00 */
[----:B------:R-:W-:Y:S02]  /*0650*/  MOV R32, R19 ;  /* 0x0000001300207202 */ /* 0x000fe40000000f00 */
[----:B------:R-:W-:Y:S02]  /*0660*/  MOV R34, R24 ;  /* 0x0000001800227202 */ /* 0x000fe40000000f00 */
[----:B------:R-:W-:-:S02]  /*0670*/  MOV R36, R25 ;  /* 0x0000001900247202 */ /* 0x000fc40000000f00 */
[--C-:B------:R-:W-:Y:S02]  /*0680*/  SHF.R.U64 R8, R8, 0x10, R9.reuse ;  /* 0x0000001008087819 */ /* 0x100fe40000001209 */
[----:B------:R-:W-:Y:S02]  /*0690*/  MOV R2, R9 ;  /* 0x0000000900027202 */ /* 0x000fe40000000f00 */
        /* <DEDUP_REMOVED lines=48> */
[----:B0-----:R-:W-:-:S07]  /*09a0*/  HADD2.F32 R38, -RZ, R38.H0_H0 ;  /* 0x20000026ff267230 */ /* 0x001fce0000004100 */
.L_x_2388:
[----:B------:R-:W0:Y:S08]  /*09b0*/  LDC.64 R128, c[0x0][0x250] ;  /* 0x00009400ff807b82 */ /* 0x000e300000000a00 */
        /* <DEDUP_REMOVED lines=8> */
[----:B------:R-:W-:Y:S01]  /*0a40*/  LEA.HI R133, R134, R133, RZ, 0x2 ;  /* 0x0000008586857211 */ /* 0x000fe200078f10ff */
[----:B------:R-:W-:Y:S03]  /*0a50*/  BSSY B0, `(.L_x_2371) ;  /* 0x000004c000007945 */ /* 0x000fe60003800000 */
[----:B------:R-:W-:Y:S02]  /*0a60*/  LEA.HI.SX32 R147, R133, R4, 0x1e ;  /* 0x0000000485937211 */ /* 0x000fe400078ff2ff */
[----:B------:R-:W-:Y:S02]  /*0a70*/  LOP3.LUT P6, RZ, R132, 0xff, RZ, 0xc0, !PT ;  /* 0x000000ff84ff7812 */ /* 0x000fe400078cc0ff */
[----:B------:R-:W-:Y:S02]  /*0a80*/  MOV R188, RZ ;  /* 0x000000ff00bc7202 */ /* 0x000fe40000000f00 */
[----:B------:R-:W-:-:S02]  /*0a90*/  MOV R190, RZ ;  /* 0x000000ff00be7202 */ /* 0x000fc40000000f00 */
[----:B------:R-:W-:Y:S02]  /*0aa0*/  SHF.R.U32.HI R184, RZ, 0x5, R0 ;  /* 0x00000005ffb87819 */ /* 0x000fe40000011600 */
[----:B------:R-:W-:Y:S01]  /*0ab0*/  MOV R185, R147 ;  /* 0x0000009300b97202 */ /* 0x000fe20000000f00 */
[----:B0-----:R-:W-:Y:S06]  /*0ac0*/  @!P2 BRA `(.L_x_2372) ;  /* 0x000000040010a947 */ /* 0x001fec0003800000 */
[----:B------:R-:W0:Y:S01]  /*0ad0*/  LDC.64 R128, c[0x0][0x2c0] ;  /* 0x0000b000ff807b82 */ /* 0x000e220000000a00 */
[----:B------:R-:W-:Y:S02]  /*0ae0*/  ISETP.NE.U32.AND P0, PT, RZ, UR14, PT ;  /* 0x0000000eff007c0c */ /* 0x000fe4000bf05070 */
[C---:B------:R-:W-:Y:S02]  /*0af0*/  LEA R136, P1, R147.reuse, UR10, 0x4 ;  /* 0x0000000a93887c11 */ /* 0x040fe4000f8220ff */
[----:B------:R-:W-:Y:S02]  /*0b00*/  ISETP.NE.AND.EX P0, PT, RZ, UR15, PT, P0 ;  /* 0x0000000fff007c0c */ /* 0x000fe4000bf05300 */
[C---:B------:R-:W-:Y:S01]  /*0b10*/  LEA.HI.X R137, R147.reuse, UR11, RZ, 0x4, P1 ;  /* 0x0000000b93897c11 */ /* 0x040fe200088f24ff */
[----:B------:R-:W1:Y:S05]  /*0b20*/  LDC.64 R132, c[0x0][0x2b8] ;  /* 0x0000ae00ff847b82 */ /* 0x000e6a0000000a00 */
[----:B------:R-:W2:Y:S05]  /*0b30*/  LDG.E.128 R136, desc[UR4][R136.64] ;  /* 0x0000000488887981 */ /* 0x000eaa000c1e1d00 */
[----:B------:R-:W3:Y:S01]  /*0b40*/  @P0 LDC.64 R160, c[0x0][0x248] ;  /* 0x00009200ffa00b82 */ /* 0x000ee20000000a00 */
[----:B0-----:R-:W-:-:S06]  /*0b50*/  IMAD.WIDE.U32 R128, R147, 0x10, R128 ;  /* 0x0000001093807825 */ /* 0x001fcc00078e0080 */
[----:B------:R-:W4:Y:S01]  /*0b60*/  LDG.E.128 R128, desc[UR4][R128.64] ;  /* 0x0000000480807981 */ /* 0x000f22000c1e1d00 */
[----:B-1----:R-:W-:-:S06]  /*0b70*/  IMAD.WIDE.U32 R132, R147, 0x10, R132 ;  /* 0x0000001093847825 */ /* 0x002fcc00078e0084 */
[----:B------:R-:W4:Y:S01]  /*0b80*/  LDG.E.128 R132, desc[UR4][R132.64] ;  /* 0x0000000484847981 */ /* 0x000f22000c1e1d00 */
[C---:B------:R-:W-:Y:S02]  /*0b90*/  SHF.L.U32 R3, R147.reuse, 0x2, RZ ;  /* 0x0000000293037819 */ /* 0x040fe400000006ff */
[----:B------:R-:W-:Y:S02]  /*0ba0*/  SHF.L.U64.HI R140, R147, 0x2, RZ ;  /* 0x00000002938c7819 */ /* 0x000fe400000102ff */
[----:B------:R-:W-:-:S04]  /*0bb0*/  IADD3 R186, P1, R3, UR12, RZ ;  /* 0x0000000c03ba7c10 */ /* 0x000fc8000ff3e0ff */
[----:B------:R-:W-:Y:S02]  /*0bc0*/  IADD3.X R187, R140, UR13, RZ, P1, !PT ;  /* 0x0000000d8cbb7c10 */ /* 0x000fe40008ffe4ff */
[----:B---3--:R-:W-:-:S04]  /*0bd0*/  @P0 IADD3 R160, P1, R3, R160, RZ ;  /* 0x000000a003a00210 */ /* 0x008fc80007f3e0ff */
[----:B------:R-:W-:Y:S02]  /*0be0*/  @P0 IADD3.X R161, R140, R161, RZ, P1, !PT ;  /* 0x000000a18ca10210 */ /* 0x000fe40000ffe4ff */
[----:B------:R-:W5:Y:S01]  /*0bf0*/  LDG.E R140, desc[UR4][R186.64] ;  /* 0x00000004ba8c7981 */ /* 0x000f62000c1e1900 */
[----:B------:R-:W-:-:S03]  /*0c00*/  ISETP.NE.U32.AND P1, PT, RZ, UR8, PT ;  /* 0x00000008ff007c0c */ /* 0x000fc6000bf25070 */
[----:B------:R0:W5:Y:S01]  /*0c10*/  @P0 LDG.E R39, desc[UR4][R160.64] ;  /* 0x00000004a0270981 */ /* 0x000162000c1e1900 */
[----:B------:R-:W-:-:S13]  /*0c20*/  ISETP.NE.AND.EX P1, PT, RZ, UR9, PT, P1 ;  /* 0x00000009ff007c0c */ /* 0x000fda000bf25310 */
[----:B------:R-:W-:-:S04]  /*0c30*/  @P1 LEA R188, P0, R147, UR8, 0x4 ;  /* 0x0000000893bc1c11 */ /* 0x000fc8000f8020ff */
[----:B------:R-:W-:Y:S02]  /*0c40*/  @P1 LEA.HI.X R189, R147, UR9, RZ, 0x4, P0 ;  /* 0x0000000993bd1c11 */ /* 0x000fe400080f24ff */
[----:B------:R-:W-:-:S03]  /*0c50*/  ISETP.NE.AND P0, PT, R6, RZ, PT ;  /* 0x000000ff0600720c */ /* 0x000fc60003f05270 */
[----:B------:R1:W5:Y:S02]  /*0c60*/  @P1 LDG.E.128 R96, desc[UR4][R188.64] ;  /* 0x00000004bc601981 */ /* 0x000364000c1e1d00 */
[----:B-----5:R-:W-:Y:S02]  /*0c70*/  FSEL R3, R176, RZ, !P0 ;  /* 0x000000ffb0037208 */ /* 0x020fe40004000000 */
[----:B------:R-:W-:-:S03]  /*0c80*/  IADD3 R185, R147, 0x80, RZ ;  /* 0x0000008093b97810 */ /* 0x000fc60007ffe0ff */
[--C-:B--2---:R-:W-:Y:S01]  /*0c90*/  FADD.FTZ R136, R136, -R3.reuse ;  /* 0x8000000388887221 */ /* 0x104fe20000010000 */
[--C-:B------:R-:W-:Y:S01]  /*0ca0*/  FADD.FTZ R156, R137, -R3.reuse ;  /* 0x80000003899c7221 */ /* 0x100fe20000010000 */
[--C-:B------:R-:W-:Y:S01]  /*0cb0*/  FADD.FTZ R138, R138, -R3.reuse ;  /* 0x800000038a8a7221 */ /* 0x100fe20000010000 */
[----:B------:R-:W-:Y:S01]  /*0cc0*/  FADD.FTZ R178, R139, -R3 ;  /* 0x800000038bb27221 */ /* 0x000fe20000010000 */
[C---:B------:R-:W-:Y:S01]  /*0cd0*/  FMUL.FTZ R3, R159.reuse, R136 ;  /* 0x000000889f037220 */ /* 0x040fe20000410000 */
[----:B------:R-:W-:Y:S01]  /*0ce0*/  FMUL.FTZ R156, R159, R156 ;  /* 0x0000009c9f9c7220 */ /* 0x000fe20000410000 */
[----:B----4-:R-:W-:Y:S01]  /*0cf0*/  FMUL.FTZ R158, R11, R128 ;  /* 0x000000800b9e7220 */ /* 0x010fe20000410000 */
[----:B0-----:R-:W-:Y:S01]  /*0d00*/  FMUL.FTZ R161, R12, R129 ;  /* 0x000000810ca17220 */ /* 0x001fe20000410000 */
[----:B------:R-:W-:Y:S01]  /*0d10*/  FADD.FTZ R80, R80, R128 ;  /* 0x0000008050507221 */ /* 0x000fe20000010000 */
[----:B------:R-:W-:Y:S01]  /*0d20*/  FFMA.FTZ R68, R128, R3, R68 ;  /* 0x0000000380447223 */ /* 0x000fe20000010044 */
[----:B------:R-:W-:Y:S01]  /*0d30*/  FMUL.FTZ R162, R13, R130 ;  /* 0x000000820da27220 */ /* 0x000fe20000410000 */
[----:B------:R-:W-:Y:S01]  /*0d40*/  FFMA.FTZ R158, R7, R132, R158 ;  /* 0x00000084079e7223 */ /* 0x000fe2000001009e */
[----:B------:R-:W-:Y:S01]  /*0d50*/  FADD.FTZ R57, R57, R133 ;  /* 0x0000008539397221 */ /* 0x000fe20000010000 */
[----:B------:R-:W-:Y:S01]  /*0d60*/  FFMA.FTZ R161, R8, R133, R161 ;  /* 0x0000008508a17223 */ /* 0x000fe200000100a1 */
[----:B------:R-:W-:Y:S01]  /*0d70*/  FFMA.FTZ R45, R133, R156, R45 ;  /* 0x0000009c852d7223 */ /* 0x000fe2000001002d */
[----:B------:R-:W-:Y:S01]  /*0d80*/  FADD.FTZ R128, RZ, R158 ;  /* 0x0000009eff807221 */ /* 0x000fe20000010000 */
[----:B------:R-:W-:Y:S01]  /*0d90*/  FFMA.FTZ R133, R3, R158, RZ ;  /* 0x0000009e03857223 */ /* 0x000fe200000100ff */
[----:B------:R-:W-:Y:S01]  /*0da0*/  FADD.FTZ R81, R81, R129 ;  /* 0x0000008151517221 */ /* 0x000fe20000010000 */
[----:B------:R-:W-:Y:S01]  /*0db0*/  FFMA.FTZ R69, R129, R156, R69 ;  /* 0x0000009c81457223 */ /* 0x000fe20000010045 */
[----:B------:R-:W-:Y:S01]  /*0dc0*/  FFMA.FTZ R162, R9, R134, R162 ;  /* 0x0000008609a27223 */ /* 0x000fe200000100a2 */
[----:B------:R-:W-:Y:S01]  /*0dd0*/  FADD.FTZ R129, R128, R161 ;  /* 0x000000a180817221 */ /* 0x000fe20000010000 */
[----:B------:R-:W-:Y:S01]  /*0de0*/  FMUL.FTZ R177, R14, R131 ;  /* 0x000000830eb17220 */ /* 0x000fe20000410000 */
[----:B------:R-:W-:Y:S01]  /*0df0*/  FMUL.FTZ R169, R159, R138 ;  /* 0x0000008a9fa97220 */ /* 0x000fe20000410000 */
[----:B------:R-:W-:Y:S01]  /*0e00*/  FFMA.FTZ R128, R156, R161, R133 ;  /* 0x000000a19c807223 */ /* 0x000fe20000010085 */
[----:B-1----:R-:W-:Y:S01]  /*0e10*/  FADD.FTZ R188, R129, R162 ;  /* 0x000000a281bc7221 */ /* 0x002fe20000010000 */
[----:B------:R-:W-:Y:S01]  /*0e20*/  FMUL.FTZ R160, R159, R178 ;  /* 0x000000b29fa07220 */ /* 0x000fe20000410000 */
[----:B------:R-:W-:Y:S01]  /*0e30*/  FFMA.FTZ R177, R10, R135, R177 ;  /* 0x000000870ab17223 */ /* 0x000fe200000100b1 */
[----:B------:R-:W-:Y:S01]  /*0e40*/  FFMA.FTZ R129, R169, R162, R128 ;  /* 0x000000a2a9817223 */ /* 0x000fe20000010080 */
[----:B------:R-:W-:Y:S01]  /*0e50*/  FADD.FTZ R56, R56, R132 ;  /* 0x0000008438387221 */ /* 0x000fe20000010000 */
[----:B------:R-:W-:Y:S01]  /*0e60*/  FFMA.FTZ R44, R132, R3, R44 ;  /* 0x00000003842c7223 */ /* 0x000fe2000001002c */
[----:B------:R-:W-:Y:S01]  /*0e70*/  FADD.FTZ R58, R58, R134 ;  /* 0x000000863a3a7221 */ /* 0x000fe20000010000 */
[-C--:B------:R-:W-:Y:S01]  /*0e80*/  FFMA.FTZ R46, R134, R169.reuse, R46 ;  /* 0x000000a9862e7223 */ /* 0x080fe2000001002e */
[----:B------:R-:W-:Y:S01]  /*0e90*/  FADD.FTZ R59, R59, R135 ;  /* 0x000000873b3b7221 */ /* 0x000fe20000010000 */
[-C--:B------:R-:W-:Y:S01]  /*0ea0*/  FFMA.FTZ R47, R135, R160.reuse, R47 ;  /* 0x000000a0872f7223 */ /* 0x080fe2000001002f */
[----:B------:R-:W-:Y:S01]  /*0eb0*/  FADD.FTZ R82, R82, R130 ;  /* 0x0000008252527221 */ /* 0x000fe20000010000 */
[----:B------:R-:W-:Y:S01]  /*0ec0*/  FFMA.FTZ R70, R130, R169, R70 ;  /* 0x000000a982467223 */ /* 0x000fe20000010046 */
[----:B------:R-:W-:Y:S01]  /*0ed0*/  FADD.FTZ R83, R83, R131 ;  /* 0x0000008353537221 */ /* 0x000fe20000010000 */
[----:B------:R-:W-:Y:S01]  /*0ee0*/  FFMA.FTZ R71, R131, R160, R71 ;  /* 0x000000a083477223 */ /* 0x000fe20000010047 */
[----:B------:R-:W-:Y:S01]  /*0ef0*/  FADD.FTZ R188, R188, R177 ;  /* 0x000000b1bcbc7221 */ /* 0x000fe20000010000 */
[----:B------:R-:W-:-:S07]  /*0f00*/  FFMA.FTZ R190, R160, R177, R129 ;  /* 0x000000b1a0be7223 */ /* 0x000fce0000010081 */
.L_x_2372:
[----:B------:R-:W-:Y:S05]  /*0f10*/  BSYNC B0 ;  /* 0x0000000000007941 */ /* 0x000fea0003800000 */
.L_x_2371:
[----:B------:R-:W-:Y:S04]  /*0f20*/  BSSY B0, `(.L_x_2373) ;  /* 0x0000046000007945 */ /* 0x000fe80003800000 */
[----:B------:R-:W-:Y:S05]  /*0f30*/  @!P3 BRA `(.L_x_2374) ;  /* 0x000000040010b947 */ /* 0x000fea0003800000 */
[----:B------:R-:W-:Y:S01]  /*0f40*/  ISETP.NE.U32.AND P0, PT, RZ, UR14, PT ;  /* 0x0000000eff007c0c */ /* 0x000fe2000bf05070 */
[----:B------:R-:W0:Y:S01]  /*0f50*/  LDC.64 R132, c[0x0][0x2c0] ;  /* 0x0000b000ff847b82 */ /* 0x000e220000000a00 */
[----:B------:R-:W-:Y:S02]  /*0f60*/  LEA R128, P1, R185, UR10, 0x4 ;  /* 0x0000000ab9807c11 */ /* 0x000fe4000f8220ff */
[----:B------:R-:W-:-:S05]  /*0f70*/  ISETP.NE.AND.EX P0, PT, RZ, UR15, PT, P0 ;  /* 0x0000000fff007c0c */ /* 0x000fca000bf05300 */
[----:B------:R-:W1:Y:S01]  /*0f80*/  LDC.64 R136, c[0x0][0x2b8] ;  /* 0x0000ae00ff887b82 */ /* 0x000e620000000a00 */
[C---:B------:R-:W-:Y:S02]  /*0f90*/  SHF.L.U32 R157, R185.reuse, 0x2, RZ ;  /* 0x00000002b99d7819 */ /* 0x040fe400000006ff */
[----:B------:R-:W-:-:S05]  /*0fa0*/  LEA.HI.X R129, R185, UR11, RZ, 0x4, P1 ;  /* 0x0000000bb9817c11 */ /* 0x000fca00088f24ff */
[----:B------:R-:W2:Y:S01]  /*0fb0*/  @P0 LDC.64 R178, c[0x0][0x248] ;  /* 0x00009200ffb20b82 */ /* 0x000ea20000000a00 */
[----:B------:R-:W-:Y:S01]  /*0fc0*/  SHF.L.U64.HI R142, R185, 0x2, RZ ;  /* 0x00000002b98e7819 */ /* 0x000fe200000102ff */
[----:B------:R-:W3:Y:S01]  /*0fd0*/  LDG.E.128 R128, desc[UR4][R128.64] ;  /* 0x0000000480807981 */ /* 0x000ee2000c1e1d00 */
[----:B------:R-:W-:-:S04]  /*0fe0*/  IADD3 R154, P1, R157, UR12, RZ ;  /* 0x0000000c9d9a7c10 */ /* 0x000fc8000ff3e0ff */
[----:B------:R-:W-:Y:S01]  /*0ff0*/  IADD3.X R155, R142, UR13, RZ, P1, !PT ;  /* 0x0000000d8e9b7c10 */ /* 0x000fe20008ffe4ff */
[----:B0-----:R-:W-:-:S06]  /*1000*/  IMAD.WIDE.U32 R132, R185, 0x10, R132 ;  /* 0x00000010b9847825 */ /* 0x001fcc00078e0084 */
[----:B------:R-:W4:Y:S01]  /*1010*/  LDG.E.128 R132, desc[UR4][R132.64] ;  /* 0x0000000484847981 */ /* 0x000f22000c1e1d00 */
[----:B-1----:R-:W-:-:S06]  /*1020*/  IMAD.WIDE.U32 R136, R185, 0x10, R136 ;  /* 0x00000010b9887825 */ /* 0x002fcc00078e0088 */
[----:B------:R-:W4:Y:S01]  /*1030*/  LDG.E.128 R136, desc[UR4][R136.64] ;  /* 0x0000000488887981 */ /* 0x000f22000c1e1d00 */
[----:B--2---:R-:W-:-:S04]  /*1040*/  @P0 IADD3 R178, P1, R157, R178, RZ ;  /* 0x000000b29db20210 */ /* 0x004fc80007f3e0ff */
[----:B------:R-:W-:Y:S02]  /*1050*/  @P0 IADD3.X R179, R142, R179, RZ, P1, !PT ;  /* 0x000000b38eb30210 */ /* 0x000fe40000ffe4ff */
[----:B------:R-:W-:Y:S01]  /*1060*/  ISETP.NE.U32.AND P1, PT, RZ, UR8, PT ;  /* 0x00000008ff007c0c */ /* 0x000fe2000bf25070 */
[----:B------:R0:W5:Y:S03]  /*1070*/  LDG.E R142, desc[UR4][R154.64] ;  /* 0x000000049a8e7981 */ /* 0x000166000c1e1900 */
[----:B------:R-:W-:Y:S01]  /*1080*/  ISETP.NE.AND.EX P1, PT, RZ, UR9, PT, P1 ;  /* 0x00000009ff007c0c */ /* 0x000fe2000bf25310 */
[----:B------:R1:W5:-:S12]  /*1090*/  @P0 LDG.E R141, desc[UR4][R178.64] ;  /* 0x00000004b28d0981 */ /* 0x000358000c1e1900 */
[----:B------:R-:W-:-:S04]  /*10a0*/  @P1 LEA R186, P0, R185, UR8, 0x4 ;  /* 0x00000008b9ba1c11 */ /* 0x000fc8000f8020ff */
[----:B------:R-:W-:-:S05]  /*10b0*/  @P1 LEA.HI.X R187, R185, UR9, RZ, 0x4, P0 ;  /* 0x00000009b9bb1c11 */ /* 0x000fca00080f24ff */
[----:B------:R2:W5:Y:S01]  /*10c0*/  @P1 LDG.E.128 R100, desc[UR4][R186.64] ;  /* 0x00000004ba641981 */ /* 0x000562000c1e1d00 */
[----:B------:R-:W-:-:S04]  /*10d0*/  ISETP.NE.AND P0, PT, R6, RZ, PT ;  /* 0x000000ff0600720c */ /* 0x000fc80003f05270 */
[----:B-----5:R-:W-:Y:S02]  /*10e0*/  FSEL R180, R176, RZ, !P0 ;  /* 0x000000ffb0b47208 */ /* 0x020fe40004000000 */
[----:B------:R-:W-:-:S03]  /*10f0*/  IADD3 R185, R185, 0x80, RZ ;  /* 0x00000080b9b97810 */ /* 0x000fc60007ffe0ff */
[C---:B---3--:R-:W-:Y:S01]  /*1100*/  FADD.FTZ R166, -R180.reuse, R130 ;  /* 0x00000082b4a67221 */ /* 0x048fe20000010100 */
[C---:B------:R-:W-:Y:S01]  /*1110*/  FADD.FTZ R128, -R180.reuse, R128 ;  /* 0x00000080b4807221 */ /* 0x040fe20000010100 */
[----:B------:R-:W-:-:S03]  /*1120*/  FADD.FTZ R164, -R180, R129 ;  /* 0x00000081b4a47221 */ /* 0x000fc60000010100 */
[----:B------:R-:W-:Y:S01]  /*1130*/  FMUL.FTZ R157, R159, R128 ;  /* 0x000000809f9d7220 */ /* 0x000fe20000410000 */
[----:B----4-:R-:W-:Y:S01]  /*1140*/  FMUL.FTZ R130, R19, R132 ;  /* 0x0000008413827220 */ /* 0x010fe20000410000 */
[----:B------:R-:W-:Y:S01]  /*1150*/  FMUL.FTZ R163, R20, R133 ;  /* 0x0000008514a37220 */ /* 0x000fe20000410000 */
[----:B------:R-:W-:Y:S01]  /*1160*/  FMUL.FTZ R128, R21, R134 ;  /* 0x0000008615807220 */ /* 0x000fe20000410000 */
[----:B0-----:R-:W-:Y:S01]  /*1170*/  FMUL.FTZ R154, R159, R164 ;  /* 0x000000a49f9a7220 */ /* 0x001fe20000410000 */
[----:B------:R-:W-:Y:S01]  /*1180*/  FFMA.FTZ R155, R15, R136, R130 ;  /* 0x000000880f9b7223 */ /* 0x000fe20000010082 */
[----:B------:R-:W-:Y:S01]  /*1190*/  FFMA.FTZ R163, R16, R137, R163 ;  /* 0x0000008910a37223 */ /* 0x000fe200000100a3 */
[----:B------:R-:W-:Y:S02]  /*11a0*/  FMUL.FTZ R171, R159, R166 ;  /* 0x000000a69fab7220 */ /* 0x000fe40000410000 */
[----:B------:R-:W-:Y:S01]  /*11b0*/  FADD.FTZ R188, R188, R155 ;  /* 0x0000009bbcbc7221 */ /* 0x000fe20000010000 */
[----:B------:R-:W-:Y:S01]  /*11c0*/  FFMA.FTZ R129, R157, R155, R190 ;  /* 0x0000009b9d817223 */ /* 0x000fe200000100be */
[----:B------:R-:W-:Y:S01]  /*11d0*/  FADD.FTZ R180, -R180, R131 ;  /* 0x00000083b4b47221 */ /* 0x000fe20000010100 */
[----:B------:R-:W-:Y:S01]  /*11e0*/  FFMA.FTZ R166, R17, R138, R128 ;  /* 0x0000008a11a67223 */ /* 0x000fe20000010080 */
[----:B-1----:R-:W-:Y:S01]  /*11f0*/  FMUL.FTZ R179, R22, R135 ;  /* 0x0000008716b37220 */ /* 0x002fe20000410000 */
        /* <DEDUP_REMOVED lines=23> */
[----:B--2---:R-:W-:-:S07]  /*1370*/  FFMA.FTZ R190, R164, R179, R129 ;  /* 0x000000b3a4be7223 */ /* 0x004fce0000010081 */
.L_x_2374:
[----:B------:R-:W-:Y:S05]  /*1380*/  BSYNC B0 ;  /* 0x0000000000007941 */ /* 0x000fea0003800000 */
.L_x_2373:
        /* <DEDUP_REMOVED lines=21> */
[----:B------:R-:W5:Y:S03]  /*14e0*/  LDG.E R144, desc[UR4][R180.64] ;  /* 0x00000004b4907981 */ /* 0x000f66000c1e1900 */
        /* <DEDUP_REMOVED lines=9> */
[----:B------:R-:W-:-:S03]  /*1580*/  FADD.FTZ R150, -R168, R129 ;  /* 0x00000081a8967221 */ /* 0x000fc60000010100 */
[----:B0-----:R-:W-:Y:S01]  /*1590*/  FMUL.FTZ R153, R159, R128 ;  /* 0x000000809f997220 */ /* 0x001fe20000410000 */
[----:B----4-:R-:W-:Y:S01]  /*15a0*/  FMUL.FTZ R152, R27, R132 ;  /* 0x000000841b987220 */ /* 0x010fe20000410000 */
[----:B------:R-:W-:Y:S01]  /*15b0*/  FMUL.FTZ R165, R28, R133 ;  /* 0x000000851ca57220 */ /* 0x000fe20000410000 */
[----:B------:R-:W-:Y:S01]  /*15c0*/  FADD.FTZ R130, -R168, R130 ;  /* 0x00000082a8827221 */ /* 0x000fe20000010100 */
[----:B------:R-:W-:Y:S01]  /*15d0*/  FMUL.FTZ R150, R159, R150 ;  /* 0x000000969f967220 */ /* 0x000fe20000410000 */
[----:B------:R-:W-:Y:S01]  /*15e0*/  FMUL.FTZ R170, R29, R134 ;  /* 0x000000861daa7220 */ /* 0x000fe20000410000 */
[----:B------:R-:W-:Y:S01]  /*15f0*/  FFMA.FTZ R152, R23, R136, R152 ;  /* 0x0000008817987223 */ /* 0x000fe20000010098 */
[----:B------:R-:W-:-:S03]  /*1600*/  FFMA.FTZ R165, R24, R137, R165 ;  /* 0x0000008918a57223 */ /* 0x000fc600000100a5 */
[----:B------:R-:W-:Y:S01]  /*1610*/  FADD.FTZ R188, R188, R152 ;  /* 0x00000098bcbc7221 */ /* 0x000fe20000010000 */
[----:B------:R-:W-:Y:S01]  /*1620*/  FFMA.FTZ R129, R153, R152, R190 ;  /* 0x0000009899817223 */ /* 0x000fe200000100be */
[----:B------:R-:W-:Y:S01]  /*1630*/  FADD.FTZ R168, -R168, R131 ;  /* 0x00000083a8a87221 */ /* 0x000fe20000010100 */
[----:B------:R-:W-:Y:S01]  /*1640*/  FMUL.FTZ R181, R30, R135 ;  /* 0x000000871eb57220 */ /* 0x000fe20000410000 */
[----:B------:R-:W-:Y:S01]  /*1650*/  FMUL.FTZ R173, R159, R130 ;  /* 0x000000829fad7220 */ /* 0x000fe20000410000 */
        /* <DEDUP_REMOVED lines=24> */
[----:B-1----:R-:W-:-:S07]  /*17e0*/  FFMA.FTZ R190, R168, R181, R129 ;  /* 0x000000b5a8be7223 */ /* 0x002fce0000010081 */
.L_x_2376:
[----:B------:R-:W-:Y:S05]  /*17f0*/  BSYNC B0 ;  /* 0x0000000000007941 */ /* 0x000fea0003800000 */
.L_x_2375:
        /* <DEDUP_REMOVED lines=9> */
[C---:B------:R-:W-:Y:S02]  /*1890*/  IADD3 R182, P0, R131.reuse, UR12, RZ ;  /* 0x0000000c83b67c10 */ /* 0x040fe4000ff1e0ff */
[----:B------:R-:W-:Y:S02]  /*18a0*/  P2R R132, PR, RZ, 0x4 ;  /* 0x00000004ff847803 */ /* 0x000fe40000000000 */
[----:B------:R-:W-:Y:S01]  /*18b0*/  IADD3.X R183, R130, UR13, RZ, P0, !PT ;  /* 0x0000000d82b77c10 */ /* 0x000fe200087fe4ff */
[----:B------:R-:W1:Y:S04]  /*18c0*/  @P1 LDC.64 R148, c[0x0][0x248] ;  /* 0x00009200ff941b82 */ /* 0x000e680000000a00 */
[----:B------:R-:W5:Y:S01]  /*18d0*/  LDG.E R145, desc[UR4][R182.64] ;  /* 0x00000004b6917981 */ /* 0x000f62000c1e1900 */
[----:B-1----:R-:W-:-:S04]  /*18e0*/  @P1 IADD3 R148, P0, R131, R148, RZ ;  /* 0x0000009483941210 */ /* 0x002fc80007f1e0ff */
[----:B------:R-:W-:Y:S02]  /*18f0*/  @P1 IADD3.X R149, R130, R149, RZ, P0, !PT ;  /* 0x0000009582951210 */ /* 0x000fe400007fe4ff */
[----:B------:R-:W-:Y:S01]  /*1900*/  ISETP.NE.U32.AND P0, PT, RZ, UR8, PT ;  /* 0x00000008ff007c0c */ /* 0x000fe2000bf05070 */
[C---:B0-----:R-:W-:Y:S01]  /*1910*/  IMAD.WIDE.U32 R136, R185.reuse, 0x10, R136 ;  /* 0x00000010b9887825 */ /* 0x041fe200078e0088 */
[----:B------:R-:W2:Y:S02]  /*1920*/  LDG.E.128 R128, desc[UR4][R128.64] ;  /* 0x0000000480807981 */ /* 0x000ea4000c1e1d00 */
[----:B------:R-:W-:Y:S02]  /*1930*/  ISETP.NE.AND.EX P0, PT, RZ, UR9, PT, P0 ;  /* 0x00000009ff007c0c */ /* 0x000fe4000bf05300 */
[----:B------:R0:W5:Y:S04]  /*1940*/  @P1 LDG.E R146, desc[UR4][R148.64] ;  /* 0x0000000494921981 */ /* 0x000168000c1e1900 */
[----:B------:R-:W3:Y:S07]  /*1950*/  LDG.E.128 R136, desc[UR4][R136.64] ;  /* 0x0000000488887981 */ /* 0x000eee000c1e1d00 */
[----:B------:R-:W-:-:S04]  /*1960*/  @P0 LEA R174, P2, R185, UR8, 0x4 ;  /* 0x00000008b9ae0c11 */ /* 0x000fc8000f8420ff */
[C---:B------:R-:W-:Y:S02]  /*1970*/  @P0 LEA.HI.X R175, R185.reuse, UR9, RZ, 0x4, P2 ;  /* 0x00000009b9af0c11 */ /* 0x040fe400090f24ff */
[----:B------:R-:W-:Y:S02]  /*1980*/  ISETP.NE.AND P2, PT, R132, RZ, PT ;  /* 0x000000ff8400720c */ /* 0x000fe40003f45270 */
[----:B------:R-:W1:Y:S01]  /*1990*/  LDC.64 R132, c[0x0][0x2c0] ;  /* 0x0000b000ff847b82 */ /* 0x000e620000000a00 */
[----:B------:R4:W5:Y:S01]  /*19a0*/  @P0 LDG.E.128 R116, desc[UR4][R174.64] ;  /* 0x00000004ae740981 */ /* 0x000962000c1e1d00 */
[----:B-1----:R-:W-:-:S06]  /*19b0*/  IMAD.WIDE.U32 R132, R185, 0x10, R132 ;  /* 0x00000010b9847825 */ /* 0x002fcc00078e0084 */
[----:B------:R-:W3:Y:S01]  /*19c0*/  LDG.E.128 R132, desc[UR4][R132.64] ;  /* 0x0000000484847981 */ /* 0x000ee2000c1e1d00 */
[----:B------:R-:W-:-:S04]  /*19d0*/  ISETP.NE.AND P0, PT, R6, RZ, PT ;  /* 0x000000ff0600720c */ /* 0x000fc80003f05270 */
[----:B-----5:R-:W-:-:S05]  /*19e0*/  FSEL R178, R176, RZ, !P0 ;  /* 0x000000ffb0b27208 */ /* 0x020fca0004000000 */
[C---:B--2---:R-:W-:Y:S01]  /*19f0*/  FADD.FTZ R172, -R178.reuse, R128 ;  /* 0x00000080b2ac7221 */ /* 0x044fe20000010100 */
[----:B------:R-:W-:-:S03]  /*1a00*/  FADD.FTZ R176, -R178, R129 ;  /* 0x00000081b2b07221 */ /* 0x000fc60000010100 */
[C---:B------:R-:W-:Y:S01]  /*1a10*/  FMUL.FTZ R151, R159.reuse, R172 ;  /* 0x000000ac9f977220 */ /* 0x040fe20000410000 */
[C---:B------:R-:W-:Y:S01]  /*1a20*/  FADD.FTZ R130, -R178.reuse, R130 ;  /* 0x00000082b2827221 */ /* 0x040fe20000010100 */
[C---:B0-----:R-:W-:Y:S01]  /*1a30*/  FMUL.FTZ R148, R159.reuse, R176 ;  /* 0x000000b09f947220 */ /* 0x041fe20000410000 */
[----:B------:R-:W-:Y:S02]  /*1a40*/  FADD.FTZ R178, -R178, R131 ;  /* 0x00000083b2b27221 */ /* 0x000fe40000010100 */
[C---:B----4-:R-:W-:Y:S02]  /*1a50*/  FMUL.FTZ R175, R159.reuse, R130 ;  /* 0x000000829faf7220 */ /* 0x050fe40000410000 */
[----:B------:R-:W-:Y:S01]  /*1a60*/  FMUL.FTZ R172, R159, R178 ;  /* 0x000000b29fac7220 */ /* 0x000fe20000410000 */
[----:B---3--:R-:W-:Y:S01]  /*1a70*/  FADD.FTZ R64, R64, R136 ;  /* 0x0000008840407221 */ /* 0x008fe20000010000 */
        /* <DEDUP_REMOVED lines=8> */
[----:B------:R-:W-:-:S03]  /*1b00*/  FMUL.FTZ R167, R36, R133 ;  /* 0x0000008524a77220 */ /* 0x000fc60000410000 */
[----:B------:R-:W-:Y:S01]  /*1b10*/  FFMA.FTZ R149, R31, R136, R128 ;  /* 0x000000881f957223 */ /* 0x000fe20000010080 */
[----:B------:R-:W-:Y:S01]  /*1b20*/  FFMA.FTZ R167, R32, R137, R167 ;  /* 0x0000008920a77223 */ /* 0x000fe200000100a7 */
[----:B------:R-:W-:Y:S02]  /*1b30*/  FMUL.FTZ R174, R37, R134 ;  /* 0x0000008625ae7220 */ /* 0x000fe40000410000 */
[----:B------:R-:W-:Y:S01]  /*1b40*/  FADD.FTZ R188, R188, R149 ;  /* 0x00000095bcbc7221 */ /* 0x000fe20000010000 */
[----:B------:R-:W-:Y:S01]  /*1b50*/  FFMA.FTZ R129, R151, R149, R190 ;  /* 0x0000009597817223 */ /* 0x000fe200000100be */
[----:B------:R-:W-:Y:S01]  /*1b60*/  FMUL.FTZ R183, R38, R135 ;  /* 0x0000008726b77220 */ /* 0x000fe20000410000 */
[----:B------:R-:W-:Y:S01]  /*1b70*/  FFMA.FTZ R174, R33, R138, R174 ;  /* 0x0000008a21ae7223 */ /* 0x000fe200000100ae */
[----:B------:R-:W-:Y:S01]  /*1b80*/  FADD.FTZ R131, R188, R167 ;  /* 0x000000a7bc837221 */ /* 0x000fe20000010000 */
[----:B------:R-:W-:Y:S01]  /*1b90*/  FFMA.FTZ R128, R148, R167, R129 ;  /* 0x000000a794807223 */ /* 0x000fe20000010081 */
[----:B------:R-:W-:-:S02]  /*1ba0*/  FFMA.FTZ R183, R34, R139, R183 ;  /* 0x0000008b22b77223 */ /* 0x000fc400000100b7 */
        /* <DEDUP_REMOVED lines=12> */
.L_x_2378:
[----:B------:R-:W-:Y:S05]  /*1c70*/  BSYNC B0 ;  /* 0x0000000000007941 */ /* 0x000fea0003800000 */
.L_x_2377:
        /* <DEDUP_REMOVED lines=23> */
.L_x_2405:
[----:B------:R-:W3:Y:S01]  /*1df0*/  S2R R133, SR_CgaCtaId ;  /* 0x0000000000857919 */ /* 0x000ee20000008800 */
[----:B------:R-:W-:Y:S01]  /*1e00*/  MOV R130, 0x400 ;  /* 0x0000040000827802 */ /* 0x000fe20000000f00 */
[----:B-1----:R-:W-:Y:S01]  /*1e10*/  FADD.FTZ R136, R134, R129 ;  /* 0x0000008186887221 */ /* 0x002fe20000010000 */
[----:B------:R-:W-:Y:S01]  /*1e20*/  @!P0 LOP3.LUT R131, R184, 0x3, RZ, 0xc0, !PT ;  /* 0x00000003b8838812 */ /* 0x000fe200078ec0ff */
[----:B0-2---:R-:W-:Y:S01]  /*1e30*/  FADD.FTZ R137, R137, R138 ;  /* 0x0000008a89897221 */ /* 0x005fe20000010000 */
[----:B------:R-:W-:Y:S05]  /*1e40*/  WARPSYNC.ALL ;  /* 0x0000000000007948 */ /* 0x000fea0003800000 */
[----:B------:R-:W-:Y:S01]  /*1e50*/  @!P0 IADD3 R131, R128, R131, RZ ;  /* 0x0000008380838210 */ /* 0x000fe20007ffe0ff */
[----:B------:R-:W-:Y:S01]  /*1e60*/  BSSY B0, `(.L_x_2380) ;  /* 0x0000053000007945 */ /* 0x000fe20003800000 */
[----:B---3--:R-:W-:-:S04]  /*1e70*/  LEA R130, R133, R130, 0x18 ;  /* 0x0000008285827211 */ /* 0x008fc800078ec0ff */
[-C--:B------:R-:W-:Y:S02]  /*1e80*/  @!P0 LEA R139, R131, R130.reuse, 0x3 ;  /* 0x00000082838b8211 */ /* 0x080fe400078e18ff */
[----:B-----5:R-:W-:-:S03]  /*1e90*/  LEA R176, R128, R130, 0x3 ;  /* 0x0000008280b07211 */ /* 0x020fc600078e18ff */
[----:B------:R-:W-:Y:S01]  /*1ea0*/  @!P0 STS.64 [R139+0x2000], R136 ;  /* 0x002000888b008388 */ /* 0x000fe20000000a00 */
[----:B------:R-:W-:Y:S01]  /*1eb0*/  BAR.SYNC.DEFER_BLOCKING 0x0 ;  /* 0x0000000000007b1d */ /* 0x000fe20000010000 */
[----:B------:R-:W-:-:S05]  /*1ec0*/  ISETP.NE.AND P0, PT, R6, RZ, PT ;  /* 0x000000ff0600720c */ /* 0x000fca0003f05270 */
        /* <DEDUP_REMOVED lines=19> */
[-CC-:B------:R-:W-:Y:S01]  /*2000*/  FFMA.FTZ R133, R169, R136.reuse, R137.reuse ;  /* 0x00000088a9857223 */ /* 0x180fe20000010089 */
[----:B------:R-:W-:Y:S01]  /*2010*/  ISETP.NE.AND.EX P0, PT, RZ, UR9, PT, P0 ;  /* 0x00000009ff007c0c */ /* 0x000fe2000bf05300 */
        /* <DEDUP_REMOVED lines=9> */
[----:B------:R-:W0:Y:S03]  /*20b0*/  LDC.64 R134, c[0x0][0x2f8] ;  /* 0x0000be00ff867b82 */ /* 0x000e260000000a00 */
[----:B------:R-:W-:Y:S01]  /*20c0*/  @P0 FADD.FTZ R131, R96, R131 ;  /* 0x0000008360830221 */ /* 0x000fe20000010000 */
[----:B------:R-:W-:Y:S01]  /*20d0*/  @P0 FADD.FTZ R132, R97, R132 ;  /* 0x0000008461840221 */ /* 0x000fe20000010000 */
[----:B------:R-:W-:Y:S01]  /*20e0*/  @P0 FADD.FTZ R133, R98, R133 ;  /* 0x0000008562850221 */ /* 0x000fe20000010000 */
[----:B------:R-:W-:Y:S01]  /*20f0*/  @P0 FADD.FTZ R138, R99, R138 ;  /* 0x0000008a638a0221 */ /* 0x000fe20000010000 */
[C---:B------:R-:W-:Y:S01]  /*2100*/  FMUL.FTZ R139, R131.reuse, UR17 ;  /* 0x00000011838b7c20 */ /* 0x040fe20008410000 */
[----:B------:R-:W1:Y:S01]  /*2110*/  @P1 LDC.64 R128, c[0x0][0x308] ;  /* 0x0000c200ff801b82 */ /* 0x000e620000000a00 */
[----:B------:R-:W-:Y:S01]  /*2120*/  SEL R120, R131, R120, P1 ;  /* 0x0000007883787207 */ /* 0x000fe20000800000 */
[C---:B------:R-:W-:Y:S01]  /*2130*/  FMUL.FTZ R176, R133.reuse, UR17 ;  /* 0x0000001185b07c20 */ /* 0x040fe20008410000 */
[C---:B------:R-:W-:Y:S01]  /*2140*/  SEL R121, R132.reuse, R121, P1 ;  /* 0x0000007984797207 */ /* 0x040fe20000800000 */
[----:B------:R-:W-:Y:S01]  /*2150*/  FMUL.FTZ R132, R132, UR17 ;  /* 0x0000001184847c20 */ /* 0x000fe20008410000 */
[----:B------:R-:W-:-:S02]  /*2160*/  SEL R122, R133, R122, P1 ;  /* 0x0000007a857a7207 */ /* 0x000fc40000800000 */
[C---:B------:R-:W-:Y:S01]  /*2170*/  SEL R123, R138.reuse, R123, P1 ;  /* 0x0000007b8a7b7207 */ /* 0x040fe20000800000 */
[----:B------:R-:W-:Y:S01]  /*2180*/  FMUL.FTZ R138, R138, UR17 ;  /* 0x000000118a8a7c20 */ /* 0x000fe20008410000 */
[----:B------:R-:W-:-:S04]  /*2190*/  LOP3.LUT P0, RZ, R39, 0xff, RZ, 0xc0, !PT ;  /* 0x000000ff27ff7812 */ /* 0x000fc8000780c0ff */
[----:B------:R-:W-:Y:S02]  /*21a0*/  SEL R131, R139, RZ, P0 ;  /* 0x000000ff8b837207 */ /* 0x000fe40000000000 */
[----:B------:R-:W-:Y:S01]  /*21b0*/  ISETP.NE.U32.AND P0, PT, RZ, UR14, PT ;  /* 0x0000000eff007c0c */ /* 0x000fe2000bf05070 */
[----:B0-----:R-:W-:-:S03]  /*21c0*/  IMAD.WIDE.U32 R134, R147, 0x10, R134 ;  /* 0x0000001093867825 */ /* 0x001fc600078e0086 */
[----:B------:R-:W-:-:S04]  /*21d0*/  ISETP.NE.AND.EX P0, PT, RZ, UR15, PT, P0 ;  /* 0x0000000fff007c0c */ /* 0x000fc8000bf05300 */
[----:B------:R-:W-:Y:S01]  /*21e0*/  SEL R124, R131, R124, P0 ;  /* 0x0000007c837c7207 */ /* 0x000fe20000000000 */
[----:B-1----:R-:W-:-:S05]  /*21f0*/  @P1 IMAD.WIDE.U32 R128, R147, 0x10, R128 ;  /* 0x0000001093801825 */ /* 0x002fca00078e0080 */
[----:B------:R0:W-:Y:S01]  /*2200*/  @P1 STG.E.128 desc[UR4][R128.64], R120 ;  /* 0x0000007880001986 */ /* 0x0001e2000c101d04 */
[----:B------:R-:W-:-:S04]  /*2210*/  LOP3.LUT P1, RZ, R39, 0xff00, RZ, 0xc0, !PT ;  /* 0x0000ff0027ff7812 */ /* 0x000fc8000782c0ff */
[----:B------:R-:W-:Y:S02]  /*2220*/  SEL R130, R132, RZ, P1 ;  /* 0x000000ff84827207 */ /* 0x000fe40000800000 */
[C---:B------:R-:W-:Y:S02]  /*2230*/  LOP3.LUT P1, RZ, R39.reuse, 0xff0000, RZ, 0xc0, !PT ;  /* 0x00ff000027ff7812 */ /* 0x040fe4000782c0ff */
[----:B------:R-:W-:Y:S02]  /*2240*/  SEL R125, R130, R125, P0 ;  /* 0x0000007d827d7207 */ /* 0x000fe40000000000 */
[----:B------:R-:W-:Y:S02]  /*2250*/  SEL R133, R176, RZ, P1 ;  /* 0x000000ffb0857207 */ /* 0x000fe40000800000 */
[----:B------:R-:W-:Y:S02]  /*2260*/  LOP3.LUT P1, RZ, R39, 0xff000000, RZ, 0xc0, !PT ;  /* 0xff00000027ff7812 */ /* 0x000fe4000782c0ff */
[----:B------:R-:W-:-:S02]  /*2270*/  SEL R126, R133, R126, P0 ;  /* 0x0000007e857e7207 */ /* 0x000fc40000000000 */
[----:B0-----:R-:W-:Y:S02]  /*2280*/  SEL R128, R138, RZ, P1 ;  /* 0x000000ff8a807207 */ /* 0x001fe40000800000 */
[----:B------:R-:W-:Y:S02]  /*2290*/  LOP3.LUT P1, RZ, R140, 0xff, RZ, 0xc0, !PT ;  /* 0x000000ff8cff7812 */ /* 0x000fe4000782c0ff */
[----:B------:R-:W-:Y:S02]  /*22a0*/  SEL R127, R128, R127, P0 ;  /* 0x0000007f807f7207 */ /* 0x000fe40000000000 */
[----:B------:R-:W-:Y:S02]  /*22b0*/  ISETP.NE.U32.AND P0, PT, RZ, UR14, PT ;  /* 0x0000000eff007c0c */ /* 0x000fe4000bf05070 */
[----:B------:R-:W-:Y:S02]  /*22c0*/  SEL R128, R139, RZ, P1 ;  /* 0x000000ff8b807207 */ /* 0x000fe40000800000 */
[----:B------:R-:W-:-:S02]  /*22d0*/  LOP3.LUT P1, RZ, R140, 0xff00, RZ, 0xc0, !PT ;  /* 0x0000ff008cff7812 */ /* 0x000fc4000782c0ff */
[----:B------:R-:W-:Y:S02]  /*22e0*/  ISETP.NE.AND.EX P0, PT, RZ, UR15, PT, P0 ;  /* 0x0000000fff007c0c */ /* 0x000fe4000bf05300 */
[----:B------:R-:W-:Y:S02]  /*22f0*/  SEL R129, R132, RZ, P1 ;  /* 0x000000ff84817207 */ /* 0x000fe40000800000 */
[----:B------:R-:W-:-:S04]  /*2300*/  LOP3.LUT P1, RZ, R140, 0xff0000, RZ, 0xc0, !PT ;  /* 0x00ff00008cff7812 */ /* 0x000fc8000782c0ff */
[----:B------:R-:W-:Y:S02]  /*2310*/  SEL R130, R176, RZ, P1 ;  /* 0x000000ffb0827207 */ /* 0x000fe40000800000 */
[----:B------:R-:W-:-:S04]  /*2320*/  LOP3.LUT P1, RZ, R140, 0xff000000, RZ, 0xc0, !PT ;  /* 0xff0000008cff7812 */ /* 0x000fc8000782c0ff */
[----:B------:R-:W-:Y:S02]  /*2330*/  SEL R131, R138, RZ, P1 ;  /* 0x000000ff8a837207 */ /* 0x000fe40000800000 */
[----:B------:R-:W-:-:S03]  /*2340*/  @P0 LEA R132, P1, R147, UR14, 0x4 ;  /* 0x0000000e93840c11 */ /* 0x000fc6000f8220ff */
[----:B------:R0:W-:Y:S01]  /*2350*/  STG.E.128 desc[UR4][R134.64], R128 ;  /* 0x0000008086007986 */ /* 0x0001e2000c101d04 */
[C---:B------:R-:W-:Y:S02]  /*2360*/  @P0 LEA.HI.X R133, R147.reuse, UR15, RZ, 0x4, P1 ;  /* 0x0000000f93850c11 */ /* 0x040fe400088f24ff */
[----:B------:R-:W-:-:S03]  /*2370*/  IADD3 R147, R147, 0x80, RZ ;  /* 0x0000008093937810 */ /* 0x000fc60007ffe0ff */
[----:B------:R0:W-:Y:S04]  /*2380*/  @P0 STG.E.128 desc[UR4][R132.64], R124 ;  /* 0x0000007c84000986 */ /* 0x0001e8000c101d04 */
.L_x_2381:
[----:B------:R-:W-:Y:S05]  /*2390*/  BSYNC B0 ;  /* 0x0000000000007941 */ /* 0x000fea0003800000 */
.L_x_2380:
[----:B------:R-:W-:Y:S04]  /*23a0*/  BSSY B0, `(.L_x_2382) ;  /* 0x0000040000007945 */ /* 0x000fe80003800000 */
[----:B------:R-:W-:Y:S05]  /*23b0*/  @!P3 BRA `(.L_x_2383) ;  /* 0x0000000000f8b947 */ /* 0x000fea0003800000 */
[----:B------:R-:W-:Y:S01]  /*23c0*/  ISETP.NE.U32.AND P1, PT, RZ, UR6, PT ;  /* 0x00000006ff007c0c */ /* 0x000fe2000bf25070 */
[-CC-:B0-----:R-:W-:Y:S01]  /*23d0*/  FFMA.FTZ R130, R157, R136.reuse, R137.reuse ;  /* 0x000000889d827223 */ /* 0x181fe20000010089 */
        /* <DEDUP_REMOVED lines=60> */
.L_x_2383:
[----:B------:R-:W-:Y:S05]  /*27a0*/  BSYNC B0 ;  /* 0x0000000000007941 */ /* 0x000fea0003800000 */
.L_x_2382:
[----:B------:R-:W-:Y:S04]  /*27b0*/  BSSY B0, `(.L_x_2384) ;  /* 0x0000040000007945 */ /* 0x000fe80003800000 */
[----:B------:R-:W-:Y:S05]  /*27c0*/  @!P4 BRA `(.L_x_2385) ;  /* 0x0000000000f8c947 */ /* 0x000fea0003800000 */
[----:B------:R-:W-:Y:S01]  /*27d0*/  ISETP.NE.U32.AND P1, PT, RZ, UR6, PT ;  /* 0x00000006ff007c0c */ /* 0x000fe2000bf25070 */
[-CC-:B01----:R-:W-:Y:S01]  /*27e0*/  FFMA.FTZ R131, R153, R136.reuse, R137.reuse ;  /* 0x0000008899837223 */ /* 0x183fe20000010089 */
        /* <DEDUP_REMOVED lines=60> */
.L_x_2385:
[----:B------:R-:W-:Y:S05]  /*2bb0*/  BSYNC B0 ;  /* 0x0000000000007941 */ /* 0x000fea0003800000 */
.L_x_2384:
[----:B------:R-:W-:Y:S04]  /*2bc0*/  BSSY B0, `(.L_x_2386) ;  /* 0x000003f000007945 */ /* 0x000fe80003800000 */
[----:B------:R-:W-:Y:S05]  /*2bd0*/  @!P5 BRA `(.L_x_2387) ;  /* 0x0000000000f4d947 */ /* 0x000fea0003800000 */
[----:B------:R-:W-:Y:S01]  /*2be0*/  ISETP.NE.U32.AND P1, PT, RZ, UR6, PT ;  /* 0x00000006ff007c0c */ /* 0x000fe2000bf25070 */
[-CC-:B012---:R-:W-:Y:S01]  /*2bf0*/  FFMA.FTZ R130, R151, R136.reuse, R137.reuse ;  /* 0x0000008897827223 */ /* 0x187fe20000010089 */
        /* <DEDUP_REMOVED lines=14> */
[----:B------:R-:W0:Y:S02]  /*2ce0*/  @P1 LDC.64 R128, c[0x0][0x308] ;  /* 0x0000c200ff801b82 */ /* 0x000e240000000a00 */
[----:B------:R-:W-:Y:S01]  /*2cf0*/  @P0 FADD.FTZ R131, R116, R131 ;  /* 0x0000008374830221 */ /* 0x000fe20000010000 */
[----:B------:R-:W-:Y:S01]  /*2d00*/  @P0 FADD.FTZ R132, R117, R132 ;  /* 0x0000008475840221 */ /* 0x000fe20000010000 */
[----:B------:R-:W-:Y:S01]  /*2d10*/  @P0 FADD.FTZ R133, R118, R133 ;  /* 0x0000008576850221 */ /* 0x000fe20000010000 */
[----:B------:R-:W-:Y:S01]  /*2d20*/  @P0 FADD.FTZ R136, R119, R136 ;  /* 0x0000008877880221 */ /* 0x000fe20000010000 */
[C---:B------:R-:W-:Y:S01]  /*2d30*/  FMUL.FTZ R135, R131.reuse, UR17 ;  /* 0x0000001183877c20 */ /* 0x040fe20008410000 */
[----:B------:R-:W-:Y:S01]  /*2d40*/  SEL R120, R131, R120, P1 ;  /* 0x0000007883787207 */ /* 0x000fe20000800000 */
[C---:B------:R-:W-:Y:S01]  /*2d50*/  FMUL.FTZ R137, R132.reuse, UR17 ;  /* 0x0000001184897c20 */ /* 0x040fe20008410000 */
[----:B------:R-:W-:Y:S01]  /*2d60*/  SEL R121, R132, R121, P1 ;  /* 0x0000007984797207 */ /* 0x000fe20000800000 */
[----:B------:R-:W-:Y:S01]  /*2d70*/  FMUL.FTZ R138, R136, UR17 ;  /* 0x00000011888a7c20 */ /* 0x000fe20008410000 */
[----:B------:R-:W-:-:S02]  /*2d80*/  SEL R122, R133, R122, P1 ;  /* 0x0000007a857a7207 */ /* 0x000fc40000800000 */
[----:B------:R-:W-:Y:S01]  /*2d90*/  SEL R123, R136, R123, P1 ;  /* 0x0000007b887b7207 */ /* 0x000fe20000800000 */
[----:B------:R-:W-:Y:S01]  /*2da0*/  FMUL.FTZ R136, R133, UR17 ;  /* 0x0000001185887c20 */ /* 0x000fe20008410000 */
[----:B------:R-:W-:Y:S01]  /*2db0*/  LOP3.LUT P0, RZ, R146, 0xff, RZ, 0xc0, !PT ;  /* 0x000000ff92ff7812 */ /* 0x000fe2000780c0ff */
[----:B------:R-:W1:Y:S03]  /*2dc0*/  LDC.64 R132, c[0x0][0x2f8] ;  /* 0x0000be00ff847b82 */ /* 0x000e660000000a00 */
[----:B------:R-:W-:Y:S02]  /*2dd0*/  SEL R131, R135, RZ, P0 ;  /* 0x000000ff87837207 */ /* 0x000fe40000000000 */
[----:B------:R-:W-:Y:S01]  /*2de0*/  ISETP.NE.U32.AND P0, PT, RZ, UR14, PT ;  /* 0x0000000eff007c0c */ /* 0x000fe2000bf05070 */
[----:B0-----:R-:W-:-:S03]  /*2df0*/  @P1 IMAD.WIDE.U32 R128, R147, 0x10, R128 ;  /* 0x0000001093801825 */ /* 0x001fc600078e0080 */
[----:B------:R-:W-:Y:S02]  /*2e00*/  ISETP.NE.AND.EX P0, PT, RZ, UR15, PT, P0 ;  /* 0x0000000fff007c0c */ /* 0x000fe4000bf05300 */
[----:B------:R0:W-:Y:S01]  /*2e10*/  @P1 STG.E.128 desc[UR4][R128.64], R120 ;  /* 0x0000007880001986 */ /* 0x0001e2000c101d04 */
[C---:B------:R-:W-:Y:S02]  /*2e20*/  LOP3.LUT P1, RZ, R146.reuse, 0xff00, RZ, 0xc0, !PT ;  /* 0x0000ff0092ff7812 */ /* 0x040fe4000782c0ff */
[----:B------:R-:W-:Y:S02]  /*2e30*/  SEL R124, R131, R124, P0 ;  /* 0x0000007c837c7207 */ /* 0x000fe40000000000 */
[----:B------:R-:W-:Y:S02]  /*2e40*/  SEL R130, R137, RZ, P1 ;  /* 0x000000ff89827207 */ /* 0x000fe40000800000 */
[----:B------:R-:W-:Y:S02]  /*2e50*/  LOP3.LUT P1, RZ, R146, 0xff000000, RZ, 0xc0, !PT ;  /* 0xff00000092ff7812 */ /* 0x000fe4000782c0ff */
[----:B------:R-:W-:-:S02]  /*2e60*/  SEL R125, R130, R125, P0 ;  /* 0x0000007d827d7207 */ /* 0x000fc40000000000 */
[----:B------:R-:W-:Y:S01]  /*2e70*/  SEL R134, R138, RZ, P1 ;  /* 0x000000ff8a867207 */ /* 0x000fe20000800000 */
[----:B-1----:R-:W-:Y:S01]  /*2e80*/  IMAD.WIDE.U32 R132, R147, 0x10, R132 ;  /* 0x0000001093847825 */ /* 0x002fe200078e0084 */
[----:B------:R-:W-:Y:S02]  /*2e90*/  LOP3.LUT P1, RZ, R146, 0xff0000, RZ, 0xc0, !PT ;  /* 0x00ff000092ff7812 */ /* 0x000fe4000782c0ff */
[----:B------:R-:W-:Y:S02]  /*2ea0*/  SEL R127, R134, R127, P0 ;  /* 0x0000007f867f7207 */ /* 0x000fe40000000000 */
[----:B0-----:R-:W-:Y:S02]  /*2eb0*/  SEL R129, R136, RZ, P1 ;  /* 0x000000ff88817207 */ /* 0x001fe40000800000 */
[----:B------:R-:W-:Y:S02]  /*2ec0*/  LOP3.LUT P1, RZ, R145, 0xff, RZ, 0xc0, !PT ;  /* 0x000000ff91ff7812 */ /* 0x000fe4000782c0ff */
[----:B------:R-:W-:-:S02]  /*2ed0*/  SEL R126, R129, R126, P0 ;  /* 0x0000007e817e7207 */ /* 0x000fc40000000000 */
[----:B------:R-:W-:Y:S02]  /*2ee0*/  ISETP.NE.U32.AND P0, PT, RZ, UR14, PT ;  /* 0x0000000eff007c0c */ /* 0x000fe4000bf05070 */
[----:B------:R-:W-:Y:S02]  /*2ef0*/  SEL R128, R135, RZ, P1 ;  /* 0x000000ff87807207 */ /* 0x000fe40000800000 */
[----:B------:R-:W-:Y:S02]  /*2f00*/  LOP3.LUT P1, RZ, R145, 0xff00, RZ, 0xc0, !PT ;  /* 0x0000ff0091ff7812 */ /* 0x000fe4000782c0ff */
        /* <DEDUP_REMOVED lines=8> */
[----:B------:R-:W-:-:S05]  /*2f90*/  @P0 LEA.HI.X R135, R147, UR15, RZ, 0x4, P1 ;  /* 0x0000000f93870c11 */ /* 0x000fca00088f24ff */
[----:B------:R3:W-:Y:S04]  /*2fa0*/  @P0 STG.E.128 desc[UR4][R134.64], R124 ;  /* 0x0000007c86000986 */ /* 0x0007e8000c101d04 */
.L_x_2387:
[----:B------:R-:W-:Y:S05]  /*2fb0*/  BSYNC B0 ;  /* 0x0000000000007941 */ /* 0x000fea0003800000 */
.L_x_2386:
[----:B------:R-:W-:Y:S02]  /*2fc0*/  IADD3 R5, R5, UR18, RZ ;  /* 0x0000001205057c10 */ /* 0x000fe4000fffe0ff */
[----:B0123--:R-:W-:Y:S02]  /*2fd0*/  SEL R132, RZ, 0x1, P6 ;  /* 0x00000001ff847807 */ /* 0x00ffe40003000000 */
[----:B------:R-:W-:-:S13]  /*2fe0*/  ISETP.GE.AND P0, PT, R5, UR19, PT ;  /* 0x0000001305007c0c */ /* 0x000fda000bf06270 */
[----:B------:R-:W-:Y:S05]  /*2ff0*/  @!P0 BRA `(.L_x_2388) ;  /* 0xffffffd8006c8947 */ /* 0x000fea000383ffff */
.L_x_2370:
[----:B------:R-:W0:Y:S01]  /*3000*/  S2R R0, SR_TID.X ;  /* 0x0000000000007919 */ /* 0x000e220000002100 */
[----:B------:R-:W0:Y:S01]  /*3010*/  S2UR UR20, SR_CTAID.X ;  /* 0x00000000001479c3 */ /* 0x000e220000002500 */
[----:B------:R-:W-:Y:S01]  /*3020*/  BSSY B0, `(.L_x_2389) ;  /* 0x0000013000007945 */ /* 0x000fe20003800000 */
[C---:B0-----:R-:W-:Y:S02]  /*3030*/  LEA.HI R3, R0.reuse, UR20, RZ, 0x19 ;  /* 0x0000001400037c11 */ /* 0x041fe4000f8fc8ff */
[----:B------:R-:W-:-:S03]  /*3040*/  LOP3.LUT R11, R0, 0x7f, RZ, 0xc0, !PT ;  /* 0x0000007f000b7812 */ /* 0x000fc600078ec0ff */
[----:B------:R-:W-:-:S05]  /*3050*/  IMAD R2, R3, R2, RZ ;  /* 0x0000000203027224 */ /* 0x000fca00078e02ff */
[----:B------:R-:W-:Y:S01]  /*3060*/  LEA.HI R11, R2, R11, RZ, 0x1e ;  /* 0x0000000b020b7211 */ /* 0x000fe200078ff0ff */
[----:B------:R-:W-:Y:S06]  /*3070*/  @!P2 BRA `(.L_x_2390) ;  /* 0x000000000034a947 */ /* 0x000fec0003800000 */
[----:B------:R-:W0:Y:S08]  /*3080*/  LDC.64 R2, c[0x0][0x2d0] ;  /* 0x0000b400ff027b82 */ /* 0x000e300000000a00 */
[----:B------:R-:W1:Y:S08]  /*3090*/  LDC.64 R4, c[0x0][0x2d8] ;  /* 0x0000b600ff047b82 */ /* 0x000e700000000a00 */
[----:B------:R-:W2:Y:S08]  /*30a0*/  LDC.64 R6, c[0x0][0x2e0] ;  /* 0x0000b800ff067b82 */ /* 0x000eb00000000a00 */
[----:B-----5:R-:W3:Y:S01]  /*30b0*/  LDC.64 R8, c[0x0][0x2e8] ;  /* 0x0000ba00ff087b82 */ /* 0x020ee20000000a00 */
        /* <DEDUP_REMOVED lines=9> */
.L_x_2390:
[----:B------:R-:W-:Y:S05]  /*3150*/  BSYNC B0 ;  /* 0x0000000000007941 */ /* 0x000fea0003800000 */
.L_x_2389:
[----:B------:R-:W-:Y:S04]  /*3160*/  BSSY B0, `(.L_x_2391) ;  /* 0x000000f000007945 */ /* 0x000fe80003800000 */
[----:B------:R-:W-:Y:S05]  /*3170*/  @!P3 BRA `(.L_x_2392) ;  /* 0x000000000034b947 */ /* 0x000fea0003800000 */
[----:B0-----:R-:W0:Y:S08]  /*3180*/  LDC.64 R2, c[0x0][0x2d0] ;  /* 0x0000b400ff027b82 */ /* 0x001e300000000a00 */
        /* <DEDUP_REMOVED lines=12> */
.L_x_2392:
[----:B------:R-:W-:Y:S05]  /*3250*/  BSYNC B0 ;  /* 0x0000000000007941 */ /* 0x000fea0003800000 */
.L_x_2391:
[----:B------:R-:W-:Y:S04]  /*3260*/  BSSY B0, `(.L_x_2393) ;  /* 0x000000f000007945 */ /* 0x000fe80003800000 */
[----:B------:R-:W-:Y:S05]  /*3270*/  @!P4 BRA `(.L_x_2394) ;  /* 0x000000000034c947 */ /* 0x000fea0003800000 */
[----:B0---4-:R-:W0:Y:S08]  /*3280*/  LDC.64 R2, c[0x0][0x2d0] ;  /* 0x0000b400ff027b82 */ /* 0x011e300000000a00 */
        /* <DEDUP_REMOVED lines=12> */
.L_x_2394:
[----:B------:R-:W-:Y:S05]  /*3350*/  BSYNC B0 ;  /* 0x0000000000007941 */ /* 0x000fea0003800000 */
.L_x_2393:
[----:B------:R-:W-:Y:S05]  /*3360*/  @!P5 EXIT ;  /* 0x000000000000d94d */ /* 0x000fea0003800000 */
[----:B0---4-:R-:W0:Y:S08]  /*3370*/  LDC.64 R2, c[0x0][0x2d0] ;  /* 0x0000b400ff027b82 */ /* 0x011e300000000a00 */
[----:B------:R-:W1:Y:S08]  /*3380*/  LDC.64 R4, c[0x0][0x2d8] ;  /* 0x0000b600ff047b82 */ /* 0x000e700000000a00 */
[----:B------:R-:W2:Y:S08]  /*3390*/  LDC.64 R6, c[0x0][0x2e0] ;  /* 0x0000b800ff067b82 */ /* 0x000eb00000000a00 */
[----:B-----5:R-:W3:Y:S01]  /*33a0*/  LDC.64 R8, c[0x0][0x2e8] ;  /* 0x0000ba00ff087b82 */ /* 0x020ee20000000a00 */
        /* <DEDUP_REMOVED lines=9> */
.L_x_2379:
[----:B------:R-:W-:Y:S01]  /*3440*/  HFMA2.MMA R178, -RZ, RZ, 0, 9.5367431640625e-07 ;  /* 0x00000010ffb27435 */ /* 0x000fe200000001ff */
[----:B-----5:R-:W-:Y:S02]  /*3450*/  MOV R176, R188 ;  /* 0x000000bc00b07202 */ /* 0x020fe40000000f00 */
[----:B------:R-:W-:Y:S02]  /*3460*/  MOV R185, 0x1f ;  /* 0x0000001f00b97802 */ /* 0x000fe40000000f00 */
[----:B------:R-:W-:-:S07]  /*3470*/  MOV R139, 0xffffffff ;  /* 0xffffffff008b7802 */ /* 0x000fce0000000f00 */
[----:B------:R-:W-:Y:S05]  /*3480*/  WARPSYNC.COLLECTIVE R139, `(.L_x_2395) ;  /* 0x000000008b087348 */ /* 0x000fea0003c00000 */
[----:B------:R0:W1:Y:S02]  /*3490*/  SHFL.DOWN P1, R136, R176, R178, R185 ;  /* 0x080000b2b0887389 */ /* 0x00006400000200b9 */
[----:B01----:R-:W-:Y:S01]  /*34a0*/  ENDCOLLECTIVE ;  /* 0x000000000000791b */ /* 0x003fe20003800000 */
.L_x_2395:
[----:B------:R-:W-:Y:S02]  /*34b0*/  MOV R176, R190 ;  /* 0x000000be00b07202 */ /* 0x000fe40000000f00 */
[----:B------:R-:W-:-:S07]  /*34c0*/  MOV R129, R136 ;  /* 0x0000008800817202 */ /* 0x000fce0000000f00 */
[----:B------:R-:W-:Y:S05]  /*34d0*/  WARPSYNC.COLLECTIVE R139, `(.L_x_2396) ;  /* 0x000000008b087348 */ /* 0x000fea0003c00000 */
[----:B------:R0:W1:Y:S02]  /*34e0*/  SHFL.DOWN P1, R136, R176, R178, R185 ;  /* 0x080000b2b0887389 */ /* 0x00006400000200b9 */
[----:B01----:R-:W-:Y:S01]  /*34f0*/  ENDCOLLECTIVE ;  /* 0x000000000000791b */ /* 0x003fe20003800000 */
.L_x_2396:
[----:B------:R-:W-:Y:S01]  /*3500*/  FADD.FTZ R129, R129, R188 ;  /* 0x000000bc81817221 */ /* 0x000fe20000010000 */
[----:B------:R-:W-:-:S04]  /*3510*/  HFMA2.MMA R178, -RZ, RZ, 0, 4.76837158203125e-07 ;  /* 0x00000008ffb27435 */ /* 0x000fc800000001ff */
[----:B------:R-:W-:Y:S02]  /*3520*/  MOV R176, R129 ;  /* 0x0000008100b07202 */ /* 0x000fe40000000f00 */
[----:B------:R-:W-:-:S07]  /*3530*/  MOV R131, R136 ;  /* 0x0000008800837202 */ /* 0x000fce0000000f00 */
[----:B------:R-:W-:Y:S05]  /*3540*/  WARPSYNC.COLLECTIVE R139, `(.L_x_2397) ;  /* 0x000000008b087348 */ /* 0x000fea0003c00000 */
[----:B------:R0:W1:Y:S02]  /*3550*/  SHFL.DOWN P1, R136, R176, R178, R185 ;  /* 0x080000b2b0887389 */ /* 0x00006400000200b9 */
[----:B01----:R-:W-:Y:S01]  /*3560*/  ENDCOLLECTIVE ;  /* 0x000000000000791b */ /* 0x003fe20003800000 */
.L_x_2397:
[----:B------:R-:W-:-:S05]  /*3570*/  FADD.FTZ R131, R131, R190 ;  /* 0x000000be83837221 */ /* 0x000fca0000010000 */
[----:B------:R-:W-:Y:S02]  /*3580*/  MOV R176, R131 ;  /* 0x0000008300b07202 */ /* 0x000fe40000000f00 */
[----:B------:R-:W-:-:S07]  /*3590*/  MOV R130, R136 ;  /* 0x0000008800827202 */ /* 0x000fce0000000f00 */
[----:B------:R-:W-:Y:S05]  /*35a0*/  WARPSYNC.COLLECTIVE R139, `(.L_x_2398) ;  /* 0x000000008b087348 */ /* 0x000fea0003c00000 */
[----:B------:R0:W1:Y:S02]  /*35b0*/  SHFL.DOWN P1, R136, R176, R178, R185 ;  /* 0x080000b2b0887389 */ /* 0x00006400000200b9 */
[----:B01----:R-:W-:Y:S01]  /*35c0*/  ENDCOLLECTIVE ;  /* 0x000000000000791b */ /* 0x003fe20003800000 */
.L_x_2398:
[----:B------:R-:W-:Y:S01]  /*35d0*/  FADD.FTZ R130, R129, R130 ;  /* 0x0000008281827221 */ /* 0x000fe20000010000 */
[----:B------:R-:W-:-:S04]  /*35e0*/  HFMA2.MMA R178, -RZ, RZ, 0, 2.384185791015625e-07 ;  /* 0x00000004ffb27435 */ /* 0x000fc800000001ff */
[----:B------:R-:W-:Y:S02]  /*35f0*/  MOV R176, R130 ;  /* 0x0000008200b07202 */ /* 0x000fe40000000f00 */
[----:B------:R-:W-:-:S07]  /*3600*/  MOV R132, R136 ;  /* 0x0000008800847202 */ /* 0x000fce0000000f00 */
[----:B------:R-:W-:Y:S05]  /*3610*/  WARPSYNC.COLLECTIVE R139, `(.L_x_2399) ;  /* 0x000000008b087348 */ /* 0x000fea0003c00000 */
[----:B------:R0:W1:Y:S02]  /*3620*/  SHFL.DOWN P1, R136, R176, R178, R185 ;  /* 0x080000b2b0887389 */ /* 0x00006400000200b9 */
[----:B01----:R-:W-:Y:S01]  /*3630*/  ENDCOLLECTIVE ;  /* 0x000000000000791b */ /* 0x003fe20003800000 */
.L_x_2399:
[----:B------:R-:W-:-:S05]  /*3640*/  FADD.FTZ R132, R131, R132 ;  /* 0x0000008483847221 */ /* 0x000fca0000010000 */
[----:B------:R-:W-:Y:S02]  /*3650*/  MOV R176, R132 ;  /* 0x0000008400b07202 */ /* 0x000fe40000000f00 */
[----:B------:R-:W-:-:S07]  /*3660*/  MOV R133, R136 ;  /* 0x0000008800857202 */ /* 0x000fce0000000f00 */
[----:B------:R-:W-:Y:S05]  /*3670*/  WARPSYNC.COLLECTIVE R139, `(.L_x_2400) ;  /* 0x000000008b087348 */ /* 0x000fea0003c00000 */
[----:B------:R0:W1:Y:S02]  /*3680*/  SHFL.DOWN P1, R136, R176, R178, R185 ;  /* 0x080000b2b0887389 */ /* 0x00006400000200b9 */
[----:B01----:R-:W-:Y:S01]  /*3690*/  ENDCOLLECTIVE ;  /* 0x000000000000791b */ /* 0x003fe20003800000 */
.L_x_2400:
[----:B------:R-:W-:Y:S01]  /*36a0*/  FADD.FTZ R133, R130, R133 ;  /* 0x0000008582857221 */ /* 0x000fe20000010000 */
[----:B------:R-:W-:-:S04]  /*36b0*/  HFMA2.MMA R178, -RZ, RZ, 0, 1.1920928955078125e-07 ;  /* 0x00000002ffb27435 */ /* 0x000fc800000001ff */
[----:B------:R-:W-:Y:S02]  /*36c0*/  MOV R176, R133 ;  /* 0x0000008500b07202 */ /* 0x000fe40000000f00 */
[----:B------:R-:W-:-:S07]  /*36d0*/  MOV R135, R136 ;  /* 0x0000008800877202 */ /* 0x000fce0000000f00 */
[----:B------:R-:W-:Y:S05]  /*36e0*/  WARPSYNC.COLLECTIVE R139, `(.L_x_2401) ;  /* 0x000000008b087348 */ /* 0x000fea0003c00000 */
[----:B------:R0:W1:Y:S02]  /*36f0*/  SHFL.DOWN P1, R136, R176, R178, R185 ;  /* 0x080000b2b0887389 */ /* 0x00006400000200b9 */
[----:B01----:R-:W-:Y:S01]  /*3700*/  ENDCOLLECTIVE ;  /* 0x000000000000791b */ /* 0x003fe20003800000 */
.L_x_2401:
[----:B------:R-:W-:-:S05]  /*3710*/  FADD.FTZ R135, R132, R135 ;  /* 0x0000008784877221 */ /* 0x000fca0000010000 */
[----:B------:R-:W-:Y:S02]  /*3720*/  MOV R176, R135 ;  /* 0x0000008700b07202 */ /* 0x000fe40000000f00 */
[----:B------:R-:W-:-:S07]  /*3730*/  MOV R134, R136 ;  /* 0x0000008800867202 */ /* 0x000fce0000000f00 */
[----:B------:R-:W-:Y:S05]  /*3740*/  WARPSYNC.COLLECTIVE R139, `(.L_x_2402) ;  /* 0x000000008b087348 */ /* 0x000fea0003c00000 */
[----:B------:R0:W1:Y:S02]  /*3750*/  SHFL.DOWN P1, R136, R176, R178, R185 ;  /* 0x080000b2b0887389 */ /* 0x00006400000200b9 */
[----:B01----:R-:W-:Y:S01]  /*3760*/  ENDCOLLECTIVE ;  /* 0x000000000000791b */ /* 0x003fe20003800000 */
.L_x_2402:
[----:B------:R-:W-:Y:S01]  /*3770*/  FADD.FTZ R134, R133, R134 ;  /* 0x0000008685867221 */ /* 0x000fe20000010000 */
[----:B------:R-:W-:-:S04]  /*3780*/  HFMA2.MMA R178, -RZ, RZ, 0, 5.9604644775390625e-08 ;  /* 0x00000001ffb27435 */ /* 0x000fc800000001ff */
[----:B------:R-:W-:Y:S01]  /*3790*/  MOV R176, R134 ;  /* 0x0000008600b07202 */ /* 0x000fe20000000f00 */
[----:B------:R-:W-:-:S07]  /*37a0*/  FADD.FTZ R137, R135, R136 ;  /* 0x0000008887897221 */ /* 0x000fce0000010000 */
[----:B------:R-:W-:Y:S05]  /*37b0*/  WARPSYNC.COLLECTIVE R139, `(.L_x_2403) ;  /* 0x000000008b087348 */ /* 0x000fea0003c00000 */
[----:B------:R0:W1:Y:S02]  /*37c0*/  SHFL.DOWN P1, R136, R176, R178, R185 ;  /* 0x080000b2b0887389 */ /* 0x00006400000200b9 */
[----:B01----:R-:W-:Y:S01]  /*37d0*/  ENDCOLLECTIVE ;  /* 0x000000000000791b */ /* 0x003fe20003800000 */
.L_x_2403:
[----:B------:R-:W-:Y:S02]  /*37e0*/  MOV R176, R137 ;  /* 0x0000008900b07202 */ /* 0x000fe40000000f00 */
[----:B------:R-:W-:-:S07]  /*37f0*/  MOV R129, R136 ;  /* 0x0000008800817202 */ /* 0x000fce0000000f00 */
[----:B------:R-:W-:Y:S05]  /*3800*/  WARPSYNC.COLLECTIVE R139, `(.L_x_2404) ;  /* 0x000000008b087348 */ /* 0x000fea0003c00000 */
[----:B------:R0:W1:Y:S02]  /*3810*/  SHFL.DOWN P1, R136, R176, R178, R185 ;  /* 0x080000b2b0887389 */ /* 0x00006400000200b9 */
[----:B01----:R-:W-:Y:S01]  /*3820*/  ENDCOLLECTIVE ;  /* 0x000000000000791b */ /* 0x003fe20003800000 */
.L_x_2404:
[----:B------:R-:W-:Y:S01]  /*3830*/  MOV R138, R136 ;  /* 0x00000088008a7202 */ /* 0x000fe20000000f00 */
[----:B------:R-:W-:Y:S06]  /*3840*/  BRA `(.L_x_2405) ;  /* 0xffffffe400687947 */ /* 0x000fec000383ffff */
.L_x_2406:
        /* <DEDUP_REMOVED lines=11> */
.L_x_3024:


//--------------------- .text._ZN10layer_norm31ln_parallel_residual_bwd_kernelINS_13Kernel_traitsI6__halfffffjLj2048ELj1ELj1ELj4ELj16ENS_18Kernel_traits_baseILj2048ES2_ffffjLj128EEEEELb1ELb0ELb1EEEvNS_9BwdParamsE --------------------------
	.section	.text._ZN10layer_norm31ln_parallel_residual_bwd_kernelINS_13Kernel_traitsI6__halfffffjLj2048ELj1ELj1ELj4ELj16ENS_18Kernel_traits_baseILj2048ES2_ffffjLj128EEEEELb1ELb0ELb1EEEvNS_9BwdParamsE,"ax",@progbits
	.align	128
        .global         _ZN10layer_norm31ln_parallel_residual_bwd_kernelINS_13Kernel_traitsI6__halfffffjLj2048ELj1ELj1ELj4ELj16ENS_18Kernel_traits_baseILj2048ES2_ffffjLj128EEEEELb1ELb0ELb1EEEvNS_9BwdParamsE
        .type           _ZN10layer_norm31ln_parallel_residual_bwd_kernelINS_13Kernel_traitsI6__halfffffjLj2048ELj1ELj1ELj4ELj16ENS_18Kernel_traits_baseILj2048ES2_ffffjLj128EEEEELb1ELb0ELb1EEEvNS_9BwdParamsE,@function
        .size           _ZN10layer_norm31ln_parallel_residual_bwd_kernelINS_13Kernel_traitsI6__halfffffjLj2048ELj1ELj1ELj4ELj16ENS_18Kernel_traits_baseILj2048ES2_ffffjLj128EEEEELb1ELb0ELb1EEEvNS_9BwdParamsE,(.L_x_3025 - _ZN10layer_norm31ln_parallel_residual_bwd_kernelINS_13Kernel_traitsI6__halfffffjLj2048ELj1ELj1ELj4ELj16ENS_18Kernel_traits_baseILj2048ES2_ffffjLj128EEEEELb1ELb0ELb1EEEvNS_9BwdParamsE)
        .other          _ZN10layer_norm31ln_parallel_residual_bwd_kernelINS_13Kernel_traitsI6__halfffffjLj2048ELj1ELj1ELj4ELj16ENS_18Kernel_traits_baseILj2048ES2_ffffjLj128EEEEELb1ELb0ELb1EEEvNS_9BwdParamsE,@"STO_CUDA_ENTRY STV_DEFAULT"
_ZN10layer_norm31ln_parallel_residual_bwd_kernelINS_13Kernel_traitsI6__halfffffjLj2048ELj1ELj1ELj4ELj16ENS_18Kernel_traits_baseILj2048ES2_ffffjLj128EEEEELb1ELb0ELb1EEEvNS_9BwdParamsE:
.text._ZN10layer_norm31ln_parallel_residual_bwd_kernelINS_13Kernel_traitsI6__halfffffjLj2048ELj1ELj1ELj4ELj16ENS_18Kernel_traits_baseILj2048ES2_ffffjLj128EEEEELb1ELb0ELb1EEEvNS_9BwdParamsE:
[----:B------:R-:W-:Y:S01]  /*0000*/  LDC R1, c[0x0][0x28] ;  /* 0x00000a00ff017b82 */ /* 0x000fe20000000800 */
[----:B------:R-:W0:Y:S07]  /*0010*/  S2R R120, SR_TID.X ;  /* 0x0000000000787919 */ /* 0x000e2e0000002100 */
[----:B------:R-:W0:Y:S01]  /*0020*/  S2UR UR4, SR_CTAID.X ;  /* 0x00000000000479c3 */ /* 0x000e220000002500 */
[----:B------:R-:W-:Y:S01]  /*0030*/  ULDC UR8, c[0x0][0x218] ;  /* 0x0000860000087ab9 */ /* 0x000fe20000000800 */
[----:B------:R-:W-:Y:S01]  /*0040*/  ULDC.U8 UR9, c[0x0][0x2a0] ;  /* 0x0000a80000097ab9 */ /* 0x000fe20000000000 */
[----:B------:R-:W-:Y:S01]  /*0050*/  ULDC UR12, c[0x0][0x290] ;  /* 0x0000a400000c7ab9 */ /* 0x000fe20000000800 */
[----:B------:R-:W-:Y:S01]  /*0060*/  ULDC UR13, c[0x0][0x298] ;  /* 0x0000a600000d7ab9 */ /* 0x000fe20000000800 */
        /* <DEDUP_REMOVED lines=41> */
.L_x_2407:
        /* <DEDUP_REMOVED lines=12> */
[----:B------:R-:W5:Y:S04]  /*03c0*/  LDG.E.64 R16, desc[UR4][R2.64+0xc00] ;  /* 0x000c000402107981 */ /* 0x000f68000c1e1b00 */
[----:B------:R-:W5:Y:S04]  /*03d0*/  LDG.E.64 R6, desc[UR4][R4.64] ;  /* 0x0000000404067981 */ /* 0x000f68000c1e1b00 */
[----:B------:R-:W5:Y:S04]  /*03e0*/  LDG.E.64 R10, desc[UR4][R4.64+0x400] ;  /* 0x00040004040a7981 */ /* 0x000f68000c1e1b00 */
[----:B------:R-:W5:Y:S04]  /*03f0*/  LDG.E.64 R14, desc[UR4][R4.64+0x800] ;  /* 0x00080004040e7981 */ /* 0x000f68000c1e1b00 */
[----:B------:R0:W5:Y:S01]  /*0400*/  LDG.E.64 R18, desc[UR4][R4.64+0xc00] ;  /* 0x000c000404127981 */ /* 0x000162000c1e1b00 */
[----:B------:R-:W-:Y:S01]  /*0410*/  ISETP.NE.U32.AND P0, PT, RZ, UR6, PT ;  /* 0x00000006ff007c0c */ /* 0x000fe2000bf05070 */
[----:B------:R-:W-:Y:S01]  /*0420*/  HFMA2.MMA R200, -RZ, RZ, 0, 5.9604644775390625e-08 ;  /* 0x00000001ffc87435 */ /* 0x000fe200000001ff */
[----:B------:R-:W-:Y:S01]  /*0430*/  CS2R R46, SRZ ;  /* 0x00000000002e7805 */ /* 0x000fe2000001ff00 */
        /* <DEDUP_REMOVED lines=23> */
[----:B0-----:R-:W-:Y:S02]  /*05b0*/  CS2R R4, SRZ ;  /* 0x0000000000047805 */ /* 0x001fe4000001ff00 */
[----:B------:R-:W-:Y:S02]  /*05c0*/  CS2R R2, SRZ ;  /* 0x0000000000027805 */ /* 0x000fe4000001ff00 */
[----:B------:R-:W-:Y:S02]  /*05d0*/  CS2R R128, SRZ ;  /* 0x0000000000807805 */ /* 0x000fe4000001ff00 */
[----:B------:R-:W-:Y:S02]  /*05e0*/  MOV R197, RZ ;  /* 0x000000ff00c57202 */ /* 0x000fe40000000f00 */
        /* <DEDUP_REMOVED lines=39> */
[----:B------:R-:W-:Y:S01]  /*0860*/  LOP3.LUT R138, R120, 0x7f, RZ, 0xc0, !PT ;  /* 0x0000007f788a7812 */ /* 0x000fe200078ec0ff */
        /* <DEDUP_REMOVED lines=16> */
.L_x_2413:
        /* <DEDUP_REMOVED lines=15> */
[----:B------:R-:W1:Y:S03]  /*0a60*/  LDC.64 R164, c[0x0][0x300] ;  /* 0x0000c000ffa47b82 */ /* 0x000e660000000a00 */
[----:B---3--:R-:W-:Y:S01]  /*0a70*/  IMAD.WIDE.U32 R80, R209, 0x10, R116 ;  /* 0x00000010d1507825 */ /* 0x008fe200078e0074 */
[----:B------:R-:W2:Y:S04]  /*0a80*/  LDG.E R198, desc[UR4][R98.64] ;  /* 0x0000000462c67981 */ /* 0x000ea8000c1e1900 */
[----:B------:R-:W3:Y:S01]  /*0a90*/  LDC.64 R184, c[0x0][0x240] ;  /* 0x00009000ffb87b82 */ /* 0x000ee20000000a00 */
        /* <DEDUP_REMOVED lines=8> */
[----:B------:R-:W-:Y:S01]  /*0b20*/  IMAD.WIDE.U32 R88, R207, 0x10, R112 ;  /* 0x00000010cf587825 */ /* 0x000fe200078e0070 */
[----:B------:R-:W-:Y:S01]  /*0b30*/  IADD3 R201, R209, 0x180, RZ ;  /* 0x00000180d1c97810 */ /* 0x000fe20007ffe0ff */
[----:B------:R-:W2:Y:S01]  /*0b40*/  LDG.E.128 R92, desc[UR4][R92.64] ;  /* 0x000000045c5c7981 */ /* 0x000ea2000c1e1d00 */
[----:B------:R-:W0:Y:S01]  /*0b50*/  @P0 LDC.64 R176, c[0x0][0x2c8] ;  /* 0x0000b200ffb00b82 */ /* 0x000e220000000a00 */
[C---:B------:R-:W-:Y:S02]  /*0b60*/  IMAD.WIDE.U32 R96, R199.reuse, 0x10, R108 ;  /* 0x00000010c7607825 */ /* 0x040fe400078e006c */
[----:B------:R-:W2:Y:S02]  /*0b70*/  LDG.E.128 R88, desc[UR4][R88.64] ;  /* 0x0000000458587981 */ /* 0x000ea4000c1e1d00 */
[----:B------:R-:W-:-:S02]  /*0b80*/  IMAD.WIDE.U32 R104, R199, 0x10, R116 ;  /* 0x00000010c7687825 */ /* 0x000fc400078e0074 */
[----:B------:R-:W2:Y:S01]  /*0b90*/  LDG.E.128 R96, desc[UR4][R96.64] ;  /* 0x0000000460607981 */ /* 0x000ea2000c1e1d00 */
[----:B------:R-:W0:Y:S01]  /*0ba0*/  @P0 LDC.64 R174, c[0x0][0x2c8] ;  /* 0x0000b200ffae0b82 */ /* 0x000e220000000a00 */
[----:B------:R-:W-:Y:S02]  /*0bb0*/  IMAD.WIDE.U32 R108, R201, 0x10, R108 ;  /* 0x00000010c96c7825 */ /* 0x000fe400078e006c */
[----:B------:R-:W2:Y:S02]  /*0bc0*/  LDG.E.128 R104, desc[UR4][R104.64] ;  /* 0x0000000468687981 */ /* 0x000ea4000c1e1d00 */
[----:B------:R-:W-:Y:S02]  /*0bd0*/  IMAD.WIDE.U32 R100, R199, 0x10, R112 ;  /* 0x00000010c7647825 */ /* 0x000fe400078e0070 */
[----:B------:R-:W2:Y:S01]  /*0be0*/  LDG.E.128 R108, desc[UR4][R108.64] ;  /* 0x000000046c6c7981 */ /* 0x000ea2000c1e1d00 */
[----:B------:R-:W0:Y:S01]  /*0bf0*/  @P0 LDC.64 R170, c[0x0][0x2c8] ;  /* 0x0000b200ffaa0b82 */ /* 0x000e220000000a00 */
[----:B------:R-:W-:-:S02]  /*0c00*/  IMAD.WIDE.U32 R116, R201, 0x10, R116 ;  /* 0x00000010c9747825 */ /* 0x000fc400078e0074 */
[----:B------:R-:W2:Y:S02]  /*0c10*/  LDG.E.128 R100, desc[UR4][R100.64] ;  /* 0x0000000464647981 */ /* 0x000ea4000c1e1d00 */
[----:B------:R-:W-:Y:S02]  /*0c20*/  IMAD.WIDE.U32 R112, R201, 0x10, R112 ;  /* 0x00000010c9707825 */ /* 0x000fe400078e0070 */
[----:B------:R-:W2:Y:S04]  /*0c30*/  LDG.E.128 R116, desc[UR4][R116.64] ;  /* 0x0000000474747981 */ /* 0x000ea8000c1e1d00 */
[----:B------:R-:W2:Y:S01]  /*0c40*/  LDG.E.128 R112, desc[UR4][R112.64] ;  /* 0x0000000470707981 */ /* 0x000ea2000c1e1d00 */
[----:B-1----:R-:W-:-:S04]  /*0c50*/  ISETP.NE.U32.AND P1, PT, R164, RZ, PT ;  /* 0x000000ffa400720c */ /* 0x002fc80003f25070 */
[----:B------:R-:W-:-:S13]  /*0c60*/  ISETP.NE.AND.EX P1, PT, R165, RZ, PT, P1 ;  /* 0x000000ffa500720c */ /* 0x000fda0003f25310 */
[----:B------:R-:W1:Y:S08]  /*0c70*/  @P1 LDC.64 R180, c[0x0][0x248] ;  /* 0x00009200ffb41b82 */ /* 0x000e700000000a00 */
[----:B------:R-:W0:Y:S01]  /*0c80*/  @P1 LDC.64 R178, c[0x0][0x248] ;  /* 0x00009200ffb21b82 */ /* 0x000e220000000a00 */
[----:B---3--:R-:W-:-:S06]  /*0c90*/  IMAD.WIDE.U32 R182, R199, 0x4, R184 ;  /* 0x00000004c7b67825 */ /* 0x008fcc00078e00b8 */
[----:B------:R-:W5:Y:S01]  /*0ca0*/  LDG.E R182, desc[UR4][R182.64] ;  /* 0x00000004b6b67981 */ /* 0x000f62000c1e1900 */
[----:B------:R-:W3:Y:S01]  /*0cb0*/  @P1 LDC.64 R166, c[0x0][0x248] ;  /* 0x00009200ffa61b82 */ /* 0x000ee20000000a00 */
[----:B-1----:R-:W-:-:S07]  /*0cc0*/  @P1 IMAD.WIDE.U32 R202, R209, 0x4, R180 ;  /* 0x00000004d1ca1825 */ /* 0x002fce00078e00b4 */
[----:B------:R-:W1:Y:S01]  /*0cd0*/  @P1 LDC.64 R168, c[0x0][0x248] ;  /* 0x00009200ffa81b82 */ /* 0x000e620000000a00 */
[C---:B------:R-:W-:Y:S01]  /*0ce0*/  IMAD.WIDE.U32 R180, R207.reuse, 0x4, R184 ;  /* 0x00000004cfb47825 */ /* 0x040fe200078e00b8 */
[----:B------:R-:W5:Y:S03]  /*0cf0*/  @P1 LDG.E R191, desc[UR4][R202.64] ;  /* 0x00000004cabf1981 */ /* 0x000f66000c1e1900 */
[----:B0-----:R-:W-:Y:S02]  /*0d00*/  @P1 IMAD.WIDE.U32 R204, R207, 0x4, R178 ;  /* 0x00000004cfcc1825 */ /* 0x001fe400078e00b2 */
[----:B------:R-:W5:Y:S02]  /*0d10*/  LDG.E R180, desc[UR4][R180.64] ;  /* 0x00000004b4b47981 */ /* 0x000f64000c1e1900 */
[--C-:B------:R-:W-:Y:S02]  /*0d20*/  IMAD.WIDE.U32 R178, R209, 0x4, R184.reuse ;  /* 0x00000004d1b27825 */ /* 0x100fe400078e00b8 */
[----:B------:R-:W5:Y:S02]  /*0d30*/  @P1 LDG.E R193, desc[UR4][R204.64] ;  /* 0x00000004ccc11981 */ /* 0x000f64000c1e1900 */
[----:B------:R-:W-:Y:S01]  /*0d40*/  IMAD.WIDE.U32 R184, R201, 0x4, R184 ;  /* 0x00000004c9b87825 */ /* 0x000fe200078e00b8 */
[----:B------:R-:W-:Y:S01]  /*0d50*/  ISETP.NE.AND P3, PT, RZ, UR9, PT ;  /* 0x00000009ff007c0c */ /* 0x000fe2000bf65270 */
[----:B------:R-:W5:Y:S04]  /*0d60*/  LDG.E R178, desc[UR4][R178.64] ;  /* 0x00000004b2b27981 */ /* 0x000f68000c1e1900 */
[----:B------:R-:W5:Y:S01]  /*0d70*/  LDG.E R184, desc[UR4][R184.64] ;  /* 0x00000004b8b87981 */ /* 0x000f62000c1e1900 */
[----:B------:R-:W-:-:S04]  /*0d80*/  @P0 IMAD.WIDE.U32 R172, R207, 0x10, R172 ;  /* 0x00000010cfac0825 */ /* 0x000fc800078e00ac */
[----:B---3--:R-:W-:Y:S01]  /*0d90*/  @P1 IMAD.WIDE.U32 R166, R199, 0x4, R166 ;  /* 0x00000004c7a61825 */ /* 0x008fe200078e00a6 */
[----:B------:R-:W5:Y:S03]  /*0da0*/  @P0 LDG.E.128 R52, desc[UR4][R172.64] ;  /* 0x00000004ac340981 */ /* 0x000f66000c1e1d00 */
[C---:B-1----:R-:W-:Y:S01]  /*0db0*/  @P1 IMAD.WIDE.U32 R168, R201.reuse, 0x4, R168 ;  /* 0x00000004c9a81825 */ /* 0x042fe200078e00a8 */
[----:B------:R0:W5:Y:S03]  /*0dc0*/  @P1 LDG.E R194, desc[UR4][R166.64] ;  /* 0x00000004a6c21981 */ /* 0x000166000c1e1900 */
[----:B------:R-:W-:Y:S01]  /*0dd0*/  @P0 IMAD.WIDE.U32 R176, R201, 0x10, R176 ;  /* 0x00000010c9b00825 */ /* 0x000fe200078e00b0 */
[----:B------:R1:W5:Y:S03]  /*0de0*/  @P1 LDG.E R195, desc[UR4][R168.64] ;  /* 0x00000004a8c31981 */ /* 0x000366000c1e1900 */
[----:B------:R-:W-:Y:S01]  /*0df0*/  @P0 IMAD.WIDE.U32 R174, R199, 0x10, R174 ;  /* 0x00000010c7ae0825 */ /* 0x000fe200078e00ae */
[----:B------:R3:W5:Y:S01]  /*0e00*/  @P0 LDG.E.128 R60, desc[UR4][R176.64] ;  /* 0x00000004b03c0981 */ /* 0x000762000c1e1d00 */
[----:B------:R-:W-:-:S03]  /*0e10*/  LOP3.LUT P2, RZ, R200, 0xff, RZ, 0xc0, !PT ;  /* 0x000000ffc8ff7812 */ /* 0x000fc6000784c0ff */
        /* <DEDUP_REMOVED lines=8> */
[--C-:B------:R-:W-:Y:S01]  /*0ea0*/  FADD.FTZ R73, R73, -R206.reuse ;  /* 0x800000ce49497221 */ /* 0x100fe20000010000 */
[--C-:B0-----:R-:W-:Y:S01]  /*0eb0*/  FADD.FTZ R167, R72, -R206.reuse ;  /* 0x800000ce48a77221 */ /* 0x101fe20000010000 */
[--C-:B------:R-:W-:Y:S01]  /*0ec0*/  FADD.FTZ R179, R74, -R206.reuse ;  /* 0x800000ce4ab37221 */ /* 0x100fe20000010000 */
[----:B-1----:R-:W-:Y:S01]  /*0ed0*/  FADD.FTZ R169, R75, -R206 ;  /* 0x800000ce4ba97221 */ /* 0x002fe20000010000 */
[C---:B--2---:R-:W-:Y:S02]  /*0ee0*/  FMUL.FTZ R173, R198.reuse, R73 ;  /* 0x00000049c6ad7220 */ /* 0x044fe40000410000 */
[----:B---3--:R-:W-:Y:S01]  /*0ef0*/  FMUL.FTZ R176, R198, R179 ;  /* 0x000000b3c6b07220 */ /* 0x008fe20000410000 */
[----:B------:R-:W-:Y:S01]  /*0f00*/  FMUL.FTZ R73, R158, R83 ;  /* 0x000000539e497220 */ /* 0x000fe20000410000 */
[----:B------:R-:W-:Y:S01]  /*0f10*/  FMUL.FTZ R72, R153, R80 ;  /* 0x0000005099487220 */ /* 0x000fe20000410000 */
[----:B------:R-:W-:Y:S01]  /*0f20*/  FMUL.FTZ R177, R198, R169 ;  /* 0x000000a9c6b17220 */ /* 0x000fe20000410000 */
[C---:B------:R-:W-:Y:S01]  /*0f30*/  FADD.FTZ R123, R82.reuse, R123 ;  /* 0x0000007b527b7221 */ /* 0x040fe20000010000 */
[----:B------:R-:W-:Y:S01]  /*0f40*/  FFMA.FTZ R125, R82, R176, R125 ;  /* 0x000000b0527d7223 */ /* 0x000fe2000001007d */
[----:B------:R-:W-:Y:S01]  /*0f50*/  FFMA.FTZ R200, R142, R79, R73 ;  /* 0x0000004f8ec87223 */ /* 0x000fe20000010049 */
[----:B------:R-:W-:Y:S01]  /*0f60*/  FFMA.FTZ R175, R137, R76, R72 ;  /* 0x0000004c89af7223 */ /* 0x000fe20000010048 */
[----:B------:R-:W-:Y:S01]  /*0f70*/  FADD.FTZ R73, -R206, R84 ;  /* 0x00000054ce497221 */ /* 0x000fe20000010100 */
[----:B------:R-:W-:Y:S01]  /*0f80*/  FMUL.FTZ R72, R155, R82 ;  /* 0x000000529b487220 */ /* 0x000fe20000410000 */
[C---:B------:R-:W-:Y:S01]  /*0f90*/  FADD.FTZ R122, R83.reuse, R122 ;  /* 0x0000007a537a7221 */ /* 0x040fe20000010000 */
[----:B------:R-:W-:Y:S01]  /*0fa0*/  FFMA.FTZ R124, R83, R177, R124 ;  /* 0x000000b1537c7223 */ /* 0x000fe2000001007c */
[----:B------:R-:W-:Y:S01]  /*0fb0*/  FMUL.FTZ R82, R198, R73 ;  /* 0x00000049c6527220 */ /* 0x000fe20000410000 */
[----:B------:R-:W-:Y:S01]  /*0fc0*/  FFMA.FTZ R179, R139, R78, R72 ;  /* 0x0000004e8bb37223 */ /* 0x000fe20000010048 */
[----:B------:R-:W-:Y:S01]  /*0fd0*/  FMUL.FTZ R73, R160, R93 ;  /* 0x0000005da0497220 */ /* 0x000fe20000410000 */
[----:B------:R-:W-:Y:S01]  /*0fe0*/  FADD.FTZ R83, -R206, R85 ;  /* 0x00000055ce537221 */ /* 0x000fe20000010100 */
[----:B------:R-:W-:-:S02]  /*0ff0*/  FMUL.FTZ R72, R157, R92 ;  /* 0x0000005c9d487220 */ /* 0x000fc40000410000 */
[----:B------:R-:W-:Y:S01]  /*1000*/  FFMA.FTZ R84, R144, R89, R73 ;  /* 0x0000005990547223 */ /* 0x000fe20000010049 */
[----:B------:R-:W-:Y:S01]  /*1010*/  FMUL.FTZ R83, R198, R83 ;  /* 0x00000053c6537220 */ /* 0x000fe20000410000 */
[----:B------:R-:W-:Y:S01]  /*1020*/  FFMA.FTZ R85, R141, R88, R72 ;  /* 0x000000588d557223 */ /* 0x000fe20000010048 */
[----:B------:R-:W-:Y:S01]  /*1030*/  FMUL.FTZ R73, R162, R95 ;  /* 0x0000005fa2497220 */ /* 0x000fe20000410000 */
[C---:B------:R-:W-:Y:S01]  /*1040*/  FADD.FTZ R97, -R206.reuse, R97 ;  /* 0x00000061ce617221 */ /* 0x040fe20000010100 */
[----:B------:R-:W-:Y:S01]  /*1050*/  FMUL.FTZ R72, R159, R94 ;  /* 0x0000005e9f487220 */ /* 0x000fe20000410000 */
[C---:B------:R-:W-:Y:S01]  /*1060*/  FADD.FTZ R169, -R206.reuse, R98 ;  /* 0x00000062cea97221 */ /* 0x040fe20000010100 */
[----:B------:R-:W-:Y:S01]  /*1070*/  FADD.FTZ R99, -R206, R99 ;  /* 0x00000063ce637221 */ /* 0x000fe20000010100 */
[----:B------:R-:W-:Y:S01]  /*1080*/  FMUL.FTZ R75, R156, R81 ;  /* 0x000000519c4b7220 */ /* 0x000fe20000410000 */
[C---:B------:R-:W-:Y:S01]  /*1090*/  FADD.FTZ R15, R88.reuse, R15 ;  /* 0x0000000f580f7221 */ /* 0x040fe20000010000 */
[----:B------:R-:W-:Y:S01]  /*10a0*/  FFMA.FTZ R3, R88, R82, R3 ;  /* 0x0000005258037223 */ /* 0x000fe20000010003 */
[C---:B------:R-:W-:Y:S01]  /*10b0*/  FADD.FTZ R12, R89.reuse, R12 ;  /* 0x0000000c590c7221 */ /* 0x040fe20000010000 */
[----:B------:R-:W-:Y:S01]  /*10c0*/  FFMA.FTZ R0, R89, R83, R0 ;  /* 0x0000005359007223 */ /* 0x000fe20000010000 */
[----:B------:R-:W-:Y:S01]  /*10d0*/  FFMA.FTZ R88, R146, R91, R73 ;  /* 0x0000005b92587223 */ /* 0x000fe20000010049 */
[----:B------:R-:W-:Y:S01]  /*10e0*/  FMUL.FTZ R168, R198, R97 ;  /* 0x00000061c6a87220 */ /* 0x000fe20000410000 */
[----:B------:R-:W-:Y:S01]  /*10f0*/  FFMA.FTZ R89, R143, R90, R72 ;  /* 0x0000005a8f597223 */ /* 0x000fe20000010048 */
[----:B------:R-:W-:Y:S01]  /*1100*/  FMUL.FTZ R73, R186, R105 ;  /* 0x00000069ba497220 */ /* 0x000fe20000410000 */
[C---:B------:R-:W-:Y:S01]  /*1110*/  FMUL.FTZ R169, R198.reuse, R169 ;  /* 0x000000a9c6a97220 */ /* 0x040fe20000410000 */
[----:B------:R-:W-:Y:S01]  /*1120*/  FMUL.FTZ R171, R198, R99 ;  /* 0x00000063c6ab7220 */ /* 0x000fe20000410000 */
[----:B------:R-:W-:Y:S01]  /*1130*/  FFMA.FTZ R174, R140, R77, R75 ;  /* 0x0000004d8cae7223 */ /* 0x000fe2000001004b */
[----:B------:R-:W-:Y:S01]  /*1140*/  FMUL.FTZ R72, R163, R106 ;  /* 0x0000006aa3487220 */ /* 0x000fe20000410000 */
[----:B------:R-:W-:Y:S01]  /*1150*/  FADD.FTZ R99, -R206, R108 ;  /* 0x0000006cce637221 */ /* 0x000fe20000010100 */
[----:B------:R-:W-:Y:S01]  /*1160*/  FMUL.FTZ R166, R198, R167 ;  /* 0x000000a7c6a67220 */ /* 0x000fe20000410000 */
[----:B------:R-:W-:Y:S01]  /*1170*/  FADD.FTZ R75, -R206, R86 ;  /* 0x00000056ce4b7221 */ /* 0x000fe20000010100 */
[C---:B------:R-:W-:Y:S01]  /*1180*/  FADD.FTZ R16, R101.reuse, R16 ;  /* 0x0000001065107221 */ /* 0x040fe20000010000 */
[----:B------:R-:W-:Y:S01]  /*1190*/  FFMA.FTZ R4, R101, R168, R4 ;  /* 0x000000a865047223 */ /* 0x000fe20000010004 */
[----:B------:R-:W-:Y:S01]  /*11a0*/  FFMA.FTZ R101, R148, R101, R73 ;  /* 0x0000006594657223 */ /* 0x000fe20000010049 */
[C---:B------:R-:W-:Y:S01]  /*11b0*/  FADD.FTZ R21, R102.reuse, R21 ;  /* 0x0000001566157221 */ /* 0x040fe20000010000 */
[----:B------:R-:W-:Y:S01]  /*11c0*/  FFMA.FTZ R9, R102, R169, R9 ;  /* 0x000000a966097223 */ /* 0x000fe20000010009 */
[----:B------:R-:W-:Y:S01]  /*11d0*/  FMUL.FTZ R73, R188, R107 ;  /* 0x0000006bbc497220 */ /* 0x000fe20000410000 */
[----:B------:R-:W-:Y:S01]  /*11e0*/  FFMA.FTZ R102, R147, R102, R72 ;  /* 0x0000006693667223 */ /* 0x000fe20000010048 */
[C---:B------:R-:W-:Y:S01]  /*11f0*/  FMUL.FTZ R99, R198.reuse, R99 ;  /* 0x00000063c6637220 */ /* 0x040fe20000410000 */
[----:B------:R-:W-:Y:S01]  /*1200*/  FMUL.FTZ R86, R198, R75 ;  /* 0x0000004bc6567220 */ /* 0x000fe20000410000 */
[----:B------:R-:W-:Y:S01]  /*1210*/  FMUL.FTZ R74, R187, R116 ;  /* 0x00000074bb4a7220 */ /* 0x000fe20000410000 */
[----:B------:R-:W-:Y:S01]  /*1220*/  FFMA.FTZ R72, R166, R175, RZ ;  /* 0x000000afa6487223 */ /* 0x000fe200000100ff */
[----:B------:R-:W-:Y:S01]  /*1230*/  FADD.FTZ R167, -R206, R96 ;  /* 0x00000060cea77221 */ /* 0x000fe20000010100 */
[----:B------:R-:W-:Y:S01]  /*1240*/  FADD.FTZ R75, RZ, R175 ;  /* 0x000000afff4b7221 */ /* 0x000fe20000010000 */
[----:B------:R-:W-:Y:S01]  /*1250*/  FFMA.FTZ R172, R150, R103, R73 ;  /* 0x0000006796ac7223 */ /* 0x000fe20000010049 */
[C---:B------:R-:W-:Y:S01]  /*1260*/  FADD.FTZ R23, R112.reuse, R23 ;  /* 0x0000001770177221 */ /* 0x040fe20000010000 */
[----:B------:R-:W-:Y:S01]  /*1270*/  FFMA.FTZ R11, R112, R99, R11 ;  /* 0x00000063700b7223 */ /* 0x000fe2000001000b */
[----:B------:R-:W-:Y:S01]  /*1280*/  FFMA.FTZ R112, R149, R112, R74 ;  /* 0x0000007095707223 */ /* 0x000fe2000001004a */
[----:B------:R-:W-:Y:S01]  /*1290*/  FFMA.FTZ R73, R173, R174, R72 ;  /* 0x000000aead497223 */ /* 0x000fe20000010048 */
[----:B------:R-:W-:Y:S01]  /*12a0*/  FMUL.FTZ R167, R198, R167 ;  /* 0x000000a7c6a77220 */ /* 0x000fe20000410000 */
[----:B------:R-:W-:Y:S01]  /*12b0*/  FMUL.FTZ R170, R161, R104 ;  /* 0x00000068a1aa7220 */ /* 0x000fe20000410000 */
[----:B------:R-:W-:Y:S01]  /*12c0*/  FADD.FTZ R74, R174, R75 ;  /* 0x0000004bae4a7221 */ /* 0x000fe20000010000 */
[----:B------:R-:W-:Y:S01]  /*12d0*/  FADD.FTZ R109, -R206, R109 ;  /* 0x0000006dce6d7221 */ /* 0x000fe20000010100 */
[----:B------:R-:W-:Y:S01]  /*12e0*/  FFMA.FTZ R72, R176, R179, R73 ;  /* 0x000000b3b0487223 */ /* 0x000fe20000010049 */
[C---:B------:R-:W-:Y:S01]  /*12f0*/  FADD.FTZ R19, R100.reuse, R19 ;  /* 0x0000001364137221 */ /* 0x040fe20000010000 */
[----:B------:R-:W-:Y:S01]  /*1300*/  FFMA.FTZ R7, R100, R167, R7 ;  /* 0x000000a764077223 */ /* 0x000fe20000010007 */
[----:B------:R-:W-:Y:S01]  /*1310*/  FFMA.FTZ R170, R145, R100, R170 ;  /* 0x0000006491aa7223 */ /* 0x000fe200000100aa */
[----:B------:R-:W-:Y:S01]  /*1320*/  FADD.FTZ R73, R179, R74 ;  /* 0x0000004ab3497221 */ /* 0x000fe20000010000 */
[C---:B------:R-:W-:Y:S01]  /*1330*/  FADD.FTZ R18, R103.reuse, R18 ;  /* 0x0000001267127221 */ /* 0x040fe20000010000 */
[----:B------:R-:W-:Y:S01]  /*1340*/  FFMA.FTZ R6, R103, R171, R6 ;  /* 0x000000ab67067223 */ /* 0x000fe20000010006 */
[----:B------:R-:W-:Y:S01]  /*1350*/  FMUL.FTZ R100, R198, R109 ;  /* 0x0000006dc6647220 */ /* 0x000fe20000410000 */
[C---:B------:R-:W-:Y:S01]  /*1360*/  FADD.FTZ R134, R77.reuse, R134 ;  /* 0x000000864d867221 */ /* 0x040fe20000010000 */
[----:B------:R-:W-:Y:S01]  /*1370*/  FFMA.FTZ R136, R77, R173, R136 ;  /* 0x000000ad4d887223 */ /* 0x000fe20000010088 */
[----:B------:R-:W-:Y:S01]  /*1380*/  FADD.FTZ R103, -R206, R110 ;  /* 0x0000006ece677221 */ /* 0x000fe20000010100 */
[----:B------:R-:W-:Y:S01]  /*1390*/  FMUL.FTZ R75, R190, R117 ;  /* 0x00000075be4b7220 */ /* 0x000fe20000410000 */
[----:B------:R-:W-:Y:S01]  /*13a0*/  FFMA.FTZ R77, R177, R200, R72 ;  /* 0x000000c8b14d7223 */ /* 0x000fe20000010048 */
[----:B------:R-:W-:Y:S01]  /*13b0*/  FADD.FTZ R72, R200, R73 ;  /* 0x00000049c8487221 */ /* 0x000fe20000010000 */
[C---:B------:R-:W-:Y:S01]  /*13c0*/  FADD.FTZ R20, R113.reuse, R20 ;  /* 0x0000001471147221 */ /* 0x040fe20000010000 */
[----:B------:R-:W-:Y:S01]  /*13d0*/  FFMA.FTZ R74, R113, R100, R8 ;  /* 0x00000064714a7223 */ /* 0x000fe20000010008 */
[----:B------:R-:W-:Y:S01]  /*13e0*/  FFMA.FTZ R113, R152, R113, R75 ;  /* 0x0000007198717223 */ /* 0x000fe2000001004b */
[----:B------:R-:W-:Y:S01]  /*13f0*/  FMUL.FTZ R103, R198, R103 ;  /* 0x00000067c6677220 */ /* 0x000fe20000410000 */
[----:B------:R-:W-:Y:S01]  /*1400*/  FADD.FTZ R75, R114, R25 ;  /* 0x00000019724b7221 */ /* 0x000fe20000010000 */
[----:B------:R-:W-:Y:S01]  /*1410*/  FFMA.FTZ R8, R82, R85, R77 ;  /* 0x0000005552087223 */ /* 0x000fe2000001004d */
[----:B------:R-:W-:Y:S01]  /*1420*/  FADD.FTZ R25, R85, R72 ;  /* 0x0000004855197221 */ /* 0x000fe20000010000 */
[----:B------:R-:W-:Y:S01]  /*1430*/  FFMA.FTZ R73, R114, R103, R13 ;  /* 0x0000006772497223 */ /* 0x000fe2000001000d */
[----:B------:R-:W-:Y:S01]  /*1440*/  FADD.FTZ R87, -R206, R87 ;  /* 0x00000057ce577221 */ /* 0x000fe20000010100 */
[----:B------:R-:W-:Y:S01]  /*1450*/  FFMA.FTZ R13, R83, R84, R8 ;  /* 0x00000054530d7223 */ /* 0x000fe20000010008 */
[----:B------:R-:W-:Y:S01]  /*1460*/  FADD.FTZ R72, R84, R25 ;  /* 0x0000001954487221 */ /* 0x000fe20000010000 */
[----:B------:R-:W-:Y:S01]  /*1470*/  FADD.FTZ R111, -R206, R111 ;  /* 0x0000006fce6f7221 */ /* 0x000fe20000010100 */
[----:B------:R-:W-:Y:S01]  /*1480*/  FMUL.FTZ R87, R198, R87 ;  /* 0x00000057c6577220 */ /* 0x000fe20000410000 */
[----:B------:R-:W-:Y:S01]  /*1490*/  FFMA.FTZ R8, R86, R89, R13 ;  /* 0x0000005956087223 */ /* 0x000fe2000001000d */
[C---:B------:R-:W-:Y:S01]  /*14a0*/  FADD.FTZ R135, R76.reuse, R135 ;  /* 0x000000874c877221 */ /* 0x040fe20000010000 */
[----:B------:R-:W-:Y:S01]  /*14b0*/  FFMA.FTZ R197, R76, R166, R197 ;  /* 0x000000a64cc57223 */ /* 0x000fe200000100c5 */
[----:B------:R-:W-:Y:S01]  /*14c0*/  FADD.FTZ R13, R89, R72 ;  /* 0x00000048590d7221 */ /* 0x000fe20000010000 */
[----:B------:R-:W-:Y:S01]  /*14d0*/  FMUL.FTZ R76, R189, R118 ;  /* 0x00000076bd4c7220 */ /* 0x000fe20000410000 */
[----:B------:R-:W-:Y:S01]  /*14e0*/  FMUL.FTZ R98, R198, R111 ;  /* 0x0000006fc6627220 */ /* 0x000fe20000410000 */
[----:B------:R-:W-:Y:S01]  /*14f0*/  FFMA.FTZ R8, R87, R88, R8 ;  /* 0x0000005857087223 */ /* 0x000fe20000010008 */
[----:B------:R-:W-:Y:S01]  /*1500*/  FADD.FTZ R25, R88, R13 ;  /* 0x0000000d58197221 */ /* 0x000fe20000010000 */
[----:B------:R-:W-:Y:S01]  /*1510*/  FFMA.FTZ R114, R151, R114, R76 ;  /* 0x0000007297727223 */ /* 0x000fe2000001004c */
[C---:B------:R-:W-:Y:S01]  /*1520*/  FADD.FTZ R76, R115.reuse, R22 ;  /* 0x00000016734c7221 */ /* 0x040fe20000010000 */
        /* <DEDUP_REMOVED lines=11> */
[----:B------:R-:W-:Y:S01]  /*15e0*/  FMUL.FTZ R77, R192, R119 ;  /* 0x00000077c04d7220 */ /* 0x000fe20000410000 */
[----:B------:R-:W-:Y:S01]  /*15f0*/  SHF.R.U32.HI R72, RZ, 0x5, R120 ;  /* 0x00000005ff487819 */ /* 0x000fe20000011678 */
[----:B------:R-:W-:Y:S01]  /*1600*/  FFMA.FTZ R10, R100, R113, R25 ;  /* 0x00000071640a7223 */ /* 0x000fe20000010019 */
[----:B------:R-:W-:Y:S01]  /*1610*/  FADD.FTZ R13, R8, R113 ;  /* 0x00000071080d7221 */ /* 0x000fe20000010000 */
[----:B------:R-:W-:Y:S01]  /*1620*/  FFMA.FTZ R115, R154, R115, R77 ;  /* 0x000000739a737223 */ /* 0x000fe2000001004d */
[----:B------:R-:W-:Y:S01]  /*1630*/  LOP3.LUT R77, R72, 0x7fffffc, RZ, 0xc0, !PT ;  /* 0x07fffffc484d7812 */ /* 0x000fe200078ec0ff */
        /* <DEDUP_REMOVED lines=37> */
[----:B------:R-:W-:Y:S01]  /*1890*/  P2R R107, PR, RZ, 0x20 ;  /* 0x00000020ff6b7803 */ /* 0x000fe20000000000 */
[----:B------:R-:W-:Y:S01]  /*18a0*/  FFMA.FTZ R44, R119, R98, R44 ;  /* 0x00000062772c7223 */ /* 0x000fe2000001002c */
[----:B------:R-:W-:Y:S01]  /*18b0*/  @!P2 IADD3 R77, R77, 0x4, RZ ;  /* 0x000000044d4da810 */ /* 0x000fe20007ffe0ff */
        /* <DEDUP_REMOVED lines=10> */
[----:B------:R-:W-:Y:S01]  /*1960*/  MOV R13, R73 ;  /* 0x00000049000d7202 */ /* 0x000fe20000000f00 */
[----:B-1----:R-:W-:-:S03]  /*1970*/  FADD.FTZ R79, R10, R79 ;  /* 0x0000004f0a4f7221 */ /* 0x002fc60000010000 */
[----:B------:R-:W0:Y:S01]  /*1980*/  SHFL.DOWN PT, R81, R78, 0x4, 0x1f ;  /* 0x08801f004e517f89 */ /* 0x000e2200000e0000 */
[----:B------:R-:W-:Y:S02]  /*1990*/  MOV R10, R22 ;  /* 0x00000016000a7202 */ /* 0x000fe40000000f00 */
[----:B------:R-:W-:Y:S01]  /*19a0*/  MOV R22, R76 ;  /* 0x0000004c00167202 */ /* 0x000fe20000000f00 */
        /* <DEDUP_REMOVED lines=8> */
[----:B------:R0:W1:Y:S01]  /*1a30*/  SHFL.DOWN PT, R93, R90, 0x1, 0x1f ;  /* 0x08201f005a5d7f89 */ /* 0x00006200000e0000 */
[----:B------:R-:W-:-:S03]  /*1a40*/  MOV R25, R75 ;  /* 0x0000004b00197202 */ /* 0x000fc60000000f00 */
[----:B------:R0:W2:Y:S04]  /*1a50*/  SHFL.DOWN PT, R92, R91, 0x1, 0x1f ;  /* 0x08201f005b5c7f89 */ /* 0x0000a800000e0000 */
.L_x_2424:
[----:B------:R-:W3:Y:S01]  /*1a60*/  S2R R74, SR_CgaCtaId ;  /* 0x00000000004a7919 */ /* 0x000ee20000008800 */
[----:B------:R-:W-:Y:S01]  /*1a70*/  MOV R73, 0x400 ;  /* 0x0000040000497802 */ /* 0x000fe20000000f00 */
[----:B-1----:R-:W-:Y:S01]  /*1a80*/  FADD.FTZ R80, R90, R93 ;  /* 0x0000005d5a507221 */ /* 0x002fe20000010000 */
[----:B------:R-:W-:Y:S01]  /*1a90*/  @!P4 LOP3.LUT R72, R72, 0x3, RZ, 0xc0, !PT ;  /* 0x000000034848c812 */ /* 0x000fe200078ec0ff */
[----:B--2---:R-:W-:Y:S01]  /*1aa0*/  FADD.FTZ R81, R91, R92 ;  /* 0x0000005c5b517221 */ /* 0x004fe20000010000 */
[----:B------:R-:W-:Y:S05]  /*1ab0*/  WARPSYNC.ALL ;  /* 0x0000000000007948 */ /* 0x000fea0003800000 */
[----:B------:R-:W-:-:S02]  /*1ac0*/  @!P4 IADD3 R72, R77, R72, RZ ;  /* 0x000000484d48c210 */ /* 0x000fc40007ffe0ff */
[----:B------:R-:W-:Y:S02]  /*1ad0*/  ISETP.NE.U32.AND P5, PT, RZ, UR16, PT ;  /* 0x00000010ff007c0c */ /* 0x000fe4000bfa5070 */
[----:B------:R-:W-:Y:S02]  /*1ae0*/  SEL R106, RZ, 0x1, P2 ;  /* 0x00000001ff6a7807 */ /* 0x000fe40001000000 */
[----:B------:R-:W-:Y:S02]  /*1af0*/  ISETP.NE.AND.EX P5, PT, RZ, UR17, PT, P5 ;  /* 0x00000011ff007c0c */ /* 0x000fe4000bfa5350 */
[----:B-----5:R-:W-:Y:S02]  /*1b00*/  LOP3.LUT P2, RZ, R178, 0xff0000, RZ, 0xc0, !PT ;  /* 0x00ff0000b2ff7812 */ /* 0x020fe4000784c0ff */
[----:B---3--:R-:W-:-:S04]  /*1b10*/  LEA R73, R74, R73, 0x18 ;  /* 0x000000494a497211 */ /* 0x008fc800078ec0ff */
[-C--:B0-----:R-:W-:Y:S02]  /*1b20*/  @!P4 LEA R90, R72, R73.reuse, 0x3 ;  /* 0x00000049485ac211 */ /* 0x081fe400078e18ff */
[----:B------:R-:W-:-:S03]  /*1b30*/  LEA R93, R77, R73, 0x3 ;  /* 0x000000494d5d7211 */ /* 0x000fc600078e18ff */
[----:B------:R-:W-:Y:S01]  /*1b40*/  @!P4 STS.64 [R90+0x2000], R80 ;  /* 0x002000505a00c388 */ /* 0x000fe20000000a00 */
[----:B------:R-:W-:Y:S01]  /*1b50*/  BAR.SYNC.DEFER_BLOCKING 0x0 ;  /* 0x0000000000007b1d */ /* 0x000fe20000010000 */
[----:B------:R-:W-:-:S05]  /*1b60*/  LOP3.LUT P4, RZ, R178, 0xff00, RZ, 0xc0, !PT ;  /* 0x0000ff00b2ff7812 */ /* 0x000fca000788c0ff */
        /* <DEDUP_REMOVED lines=13> */
[----:B------:R-:W-:-:S03]  /*1c40*/  LOP3.LUT P3, RZ, R178, 0xff, RZ, 0xc0, !PT ;  /* 0x000000ffb2ff7812 */ /* 0x000fc6000786c0ff */
[-CC-:B------:R-:W-:Y:S01]  /*1c50*/  FFMA.FTZ R166, R166, R105.reuse, R104.reuse ;  /* 0x00000069a6a67223 */ /* 0x180fe20000010068 */
[-CC-:B------:R-:W-:Y:S01]  /*1c60*/  FFMA.FTZ R176, R176, R105.reuse, R104.reuse ;  /* 0x00000069b0b07223 */ /* 0x180fe20000010068 */
[-CC-:B------:R-:W-:Y:S01]  /*1c70*/  FFMA.FTZ R173, R173, R105.reuse, R104.reuse ;  /* 0x00000069adad7223 */ /* 0x180fe20000010068 */
[-C--:B------:R-:W-:Y:S01]  /*1c80*/  FFMA.FTZ R177, R177, R105.reuse, R104 ;  /* 0x00000069b1b17223 */ /* 0x080fe20000010068 */
[----:B------:R-:W-:Y:S01]  /*1c90*/  FADD.FTZ R175, R175, -R166 ;  /* 0x800000a6afaf7221 */ /* 0x000fe20000010000 */
[----:B------:R-:W-:Y:S01]  /*1ca0*/  FADD.FTZ R179, R179, -R176 ;  /* 0x800000b0b3b37221 */ /* 0x000fe20000010000 */
[----:B------:R-:W-:Y:S01]  /*1cb0*/  FADD.FTZ R173, R174, -R173 ;  /* 0x800000adaead7221 */ /* 0x000fe20000010000 */
[--C-:B------:R-:W-:Y:S01]  /*1cc0*/  FFMA.FTZ R82, R82, R105, R104.reuse ;  /* 0x0000006952527223 */ /* 0x100fe20000010068 */
[----:B------:R-:W-:Y:S01]  /*1cd0*/  FMUL.FTZ R175, R198, R175 ;  /* 0x000000afc6af7220 */ /* 0x000fe20000410000 */
[----:B------:R-:W-:Y:S01]  /*1ce0*/  FADD.FTZ R177, R200, -R177 ;  /* 0x800000b1c8b17221 */ /* 0x000fe20000010000 */
[----:B------:R-:W-:Y:S01]  /*1cf0*/  FMUL.FTZ R179, R198, R179 ;  /* 0x000000b3c6b37220 */ /* 0x000fe20000410000 */
[----:B------:R-:W-:Y:S01]  /*1d00*/  FFMA.FTZ R83, R83, R105, R104 ;  /* 0x0000006953537223 */ /* 0x000fe20000010068 */
[----:B------:R-:W-:Y:S01]  /*1d10*/  @P5 FADD.FTZ R175, R48, R175 ;  /* 0x000000af30af5221 */ /* 0x000fe20000010000 */
[----:B------:R-:W-:Y:S01]  /*1d20*/  FADD.FTZ R85, R85, -R82 ;  /* 0x8000005255557221 */ /* 0x000fe20000010000 */
[C---:B------:R-:W-:Y:S01]  /*1d30*/  FMUL.FTZ R80, R198.reuse, R173 ;  /* 0x000000adc6507220 */ /* 0x040fe20000410000 */
[----:B------:R-:W-:Y:S01]  /*1d40*/  FMUL.FTZ R82, R198, R177 ;  /* 0x000000b1c6527220 */ /* 0x000fe20000410000 */
[----:B------:R-:W-:Y:S01]  /*1d50*/  @P5 FADD.FTZ R179, R50, R179 ;  /* 0x000000b332b35221 */ /* 0x000fe20000010000 */
[----:B------:R-:W-:Y:S01]  /*1d60*/  FMUL.FTZ R72, R175, UR13 ;  /* 0x0000000daf487c20 */ /* 0x000fe20008410000 */
[----:B------:R-:W-:Y:S01]  /*1d70*/  FADD.FTZ R83, R84, -R83 ;  /* 0x8000005354537221 */ /* 0x000fe20000010000 */
[----:B------:R-:W-:Y:S01]  /*1d80*/  @P5 FADD.FTZ R80, R49, R80 ;  /* 0x0000005031505221 */ /* 0x000fe20000010000 */
[----:B------:R-:W-:Y:S01]  /*1d90*/  FFMA.FTZ R87, R87, R105, R104 ;  /* 0x0000006957577223 */ /* 0x000fe20000010068 */
[----:B------:R-:W-:Y:S01]  /*1da0*/  @P5 FADD.FTZ R82, R51, R82 ;  /* 0x0000005233525221 */ /* 0x000fe20000010000 */
[----:B------:R-:W-:Y:S01]  /*1db0*/  FMUL.FTZ R74, R179, UR13 ;  /* 0x0000000db34a7c20 */ /* 0x000fe20008410000 */
[----:B------:R-:W-:Y:S01]  /*1dc0*/  FMUL.FTZ R73, R80, UR13 ;  /* 0x0000000d50497c20 */ /* 0x000fe20008410000 */
[----:B------:R-:W-:Y:S01]  /*1dd0*/  FMUL.FTZ R116, R198, R83 ;  /* 0x00000053c6747220 */ /* 0x000fe20000410000 */
[----:B------:R-:W-:Y:S01]  /*1de0*/  SEL R76, R72, RZ, P3 ;  /* 0x000000ff484c7207 */ /* 0x000fe20001800000 */
[----:B------:R-:W-:Y:S01]  /*1df0*/  FMUL.FTZ R75, R82, UR13 ;  /* 0x0000000d524b7c20 */ /* 0x000fe20008410000 */
[----:B------:R-:W-:Y:S01]  /*1e00*/  FADD.FTZ R87, R88, -R87 ;  /* 0x8000005758577221 */ /* 0x000fe20000010000 */
[----:B------:R-:W-:Y:S01]  /*1e10*/  LOP3.LUT P3, RZ, R178, 0xff000000, RZ, 0xc0, !PT ;  /* 0xff000000b2ff7812 */ /* 0x000fe2000786c0ff */
[----:B------:R-:W-:Y:S01]  /*1e20*/  FFMA.FTZ R86, R86, R105, R104 ;  /* 0x0000006956567223 */ /* 0x000fe20000010068 */
[----:B------:R-:W-:Y:S01]  /*1e30*/  SEL R78, R74, RZ, P2 ;  /* 0x000000ff4a4e7207 */ /* 0x000fe20001000000 */
[C---:B------:R-:W-:Y:S01]  /*1e40*/  FMUL.FTZ R117, R198.reuse, R85 ;  /* 0x00000055c6757220 */ /* 0x040fe20000410000 */
[----:B------:R-:W-:Y:S01]  /*1e50*/  LOP3.LUT P2, RZ, R191, 0xff00, RZ, 0xc0, !PT ;  /* 0x0000ff00bfff7812 */ /* 0x000fe2000784c0ff */
[----:B------:R-:W-:Y:S01]  /*1e60*/  @P5 FADD.FTZ R116, R53, R116 ;  /* 0x0000007435745221 */ /* 0x000fe20000010000 */
[----:B------:R-:W-:Y:S01]  /*1e70*/  SEL R77, R73, RZ, P4 ;  /* 0x000000ff494d7207 */ /* 0x000fe20002000000 */
[----:B------:R-:W-:Y:S01]  /*1e80*/  FMUL.FTZ R118, R198, R87 ;  /* 0x00000057c6767220 */ /* 0x000fe20000410000 */
[----:B------:R-:W-:Y:S01]  /*1e90*/  FADD.FTZ R89, R89, -R86 ;  /* 0x8000005659597221 */ /* 0x000fe20000010000 */
[----:B------:R-:W-:Y:S01]  /*1ea0*/  LOP3.LUT P4, RZ, R191, 0xff000000, RZ, 0xc0, !PT ;  /* 0xff000000bfff7812 */ /* 0x000fe2000788c0ff */
[----:B------:R-:W-:Y:S01]  /*1eb0*/  @P5 FADD.FTZ R117, R52, R117 ;  /* 0x0000007534755221 */ /* 0x000fe20000010000 */
[----:B------:R-:W-:Y:S01]  /*1ec0*/  SEL R79, R75, RZ, P3 ;  /* 0x000000ff4b4f7207 */ /* 0x000fe20001800000 */
[----:B------:R-:W-:Y:S01]  /*1ed0*/  FMUL.FTZ R83, R116, UR13 ;  /* 0x0000000d74537c20 */ /* 0x000fe20008410000 */
[----:B------:R-:W-:Y:S01]  /*1ee0*/  LOP3.LUT P3, RZ, R191, 0xff0000, RZ, 0xc0, !PT ;  /* 0x00ff0000bfff7812 */ /* 0x000fe2000786c0ff */
[----:B------:R-:W-:Y:S01]  /*1ef0*/  @P5 FADD.FTZ R118, R55, R118 ;  /* 0x0000007637765221 */ /* 0x000fe20000010000 */
[----:B------:R-:W-:Y:S01]  /*1f00*/  SEL R110, R73, RZ, P2 ;  /* 0x000000ff496e7207 */ /* 0x000fe20001000000 */
[----:B------:R-:W-:Y:S01]  /*1f10*/  FMUL.FTZ R119, R198, R89 ;  /* 0x00000059c6777220 */ /* 0x000fe20000410000 */
[----:B------:R-:W-:Y:S01]  /*1f20*/  LOP3.LUT P2, RZ, R180, 0xff00, RZ, 0xc0, !PT ;  /* 0x0000ff00b4ff7812 */ /* 0x000fe2000784c0ff */
[----:B------:R-:W-:Y:S01]  /*1f30*/  FMUL.FTZ R81, R117, UR13 ;  /* 0x0000000d75517c20 */ /* 0x000fe20008410000 */
[----:B------:R-:W-:Y:S01]  /*1f40*/  SEL R108, R75, RZ, P4 ;  /* 0x000000ff4b6c7207 */ /* 0x000fe20002000000 */
[----:B------:R-:W-:Y:S01]  /*1f50*/  FMUL.FTZ R91, R118, UR13 ;  /* 0x0000000d765b7c20 */ /* 0x000fe20008410000 */
[----:B------:R-:W-:Y:S01]  /*1f60*/  LOP3.LUT P4, RZ, R191, 0xff, RZ, 0xc0, !PT ;  /* 0x000000ffbfff7812 */ /* 0x000fe2000788c0ff */
[----:B------:R-:W0:Y:S01]  /*1f70*/  LDC.64 R88, c[0x0][0x2f8] ;  /* 0x0000be00ff587b82 */ /* 0x000e220000000a00 */
[----:B------:R-:W-:Y:S01]  /*1f80*/  SEL R109, R74, RZ, P3 ;  /* 0x000000ff4a6d7207 */ /* 0x000fe20001800000 */
[----:B------:R-:W-:Y:S01]  /*1f90*/  @P5 FADD.FTZ R119, R54, R119 ;  /* 0x0000007736775221 */ /* 0x000fe20000010000 */
[----:B------:R-:W-:-:S02]  /*1fa0*/  LOP3.LUT P3, RZ, R180, 0xff, RZ, 0xc0, !PT ;  /* 0x000000ffb4ff7812 */ /* 0x000fc4000786c0ff */
[----:B------:R-:W-:Y:S01]  /*1fb0*/  SEL R73, R83, RZ, P2 ;  /* 0x000000ff53497207 */ /* 0x000fe20001000000 */
[----:B------:R-:W-:Y:S01]  /*1fc0*/  FMUL.FTZ R90, R119, UR13 ;  /* 0x0000000d775a7c20 */ /* 0x000fe20008410000 */
[----:B------:R-:W-:Y:S01]  /*1fd0*/  LOP3.LUT P2, RZ, R193, 0xff000000, RZ, 0xc0, !PT ;  /* 0xff000000c1ff7812 */ /* 0x000fe2000784c0ff */
[----:B------:R-:W1:Y:S01]  /*1fe0*/  @P1 LDC.64 R86, c[0x0][0x300] ;  /* 0x0000c000ff561b82 */ /* 0x000e620000000a00 */
[----:B------:R-:W-:Y:S02]  /*1ff0*/  SEL R111, R72, RZ, P4 ;  /* 0x000000ff486f7207 */ /* 0x000fe40002000000 */
[----:B------:R-:W-:Y:S02]  /*2000*/  SEL R72, R81, RZ, P3 ;  /* 0x000000ff51487207 */ /* 0x000fe40001800000 */
[C---:B------:R-:W-:Y:S02]  /*2010*/  LOP3.LUT P3, RZ, R180.reuse, 0xff000000, RZ, 0xc0, !PT ;  /* 0xff000000b4ff7812 */ /* 0x040fe4000786c0ff */
[----:B------:R-:W-:Y:S01]  /*2020*/  SEL R166, R91, RZ, P2 ;  /* 0x000000ff5ba67207 */ /* 0x000fe20001000000 */
[----:B------:R-:W2:Y:S01]  /*2030*/  @P1 LDC.64 R84, c[0x0][0x300] ;  /* 0x0000c000ff541b82 */ /* 0x000ea20000000a00 */
[----:B------:R-:W-:-:S02]  /*2040*/  LOP3.LUT P4, RZ, R180, 0xff0000, RZ, 0xc0, !PT ;  /* 0x00ff0000b4ff7812 */ /* 0x000fc4000788c0ff */
[----:B------:R-:W-:Y:S02]  /*2050*/  ISETP.NE.U32.AND P2, PT, RZ, UR14, PT ;  /* 0x0000000eff007c0c */ /* 0x000fe4000bf45070 */
[----:B------:R-:W-:Y:S02]  /*2060*/  SEL R75, R91, RZ, P3 ;  /* 0x000000ff5b4b7207 */ /* 0x000fe40001800000 */
[----:B------:R-:W-:Y:S01]  /*2070*/  LOP3.LUT P3, RZ, R193, 0xff0000, RZ, 0xc0, !PT ;  /* 0x00ff0000c1ff7812 */ /* 0x000fe2000786c0ff */
[----:B0-----:R-:W-:Y:S01]  /*2080*/  IMAD.WIDE.U32 R92, R209, 0x10, R88 ;  /* 0x00000010d15c7825 */ /* 0x001fe200078e0058 */
[----:B------:R-:W-:Y:S02]  /*2090*/  SEL R74, R90, RZ, P4 ;  /* 0x000000ff5a4a7207 */ /* 0x000fe40002000000 */
[----:B------:R-:W-:Y:S02]  /*20a0*/  ISETP.NE.AND.EX P2, PT, RZ, UR15, PT, P2 ;  /* 0x0000000fff007c0c */ /* 0x000fe4000bf45320 */
[----:B------:R-:W-:-:S02]  /*20b0*/  LOP3.LUT P4, RZ, R193, 0xff00, RZ, 0xc0, !PT ;  /* 0x0000ff00c1ff7812 */ /* 0x000fc4000788c0ff */
[----:B------:R-:W-:Y:S02]  /*20c0*/  SEL R173, R90, RZ, P3 ;  /* 0x000000ff5aad7207 */ /* 0x000fe40001800000 */
[----:B------:R-:W-:Y:S02]  /*20d0*/  ISETP.NE.U32.AND P3, PT, R164, RZ, PT ;  /* 0x000000ffa400720c */ /* 0x000fe40003f65070 */
[----:B------:R-:W-:Y:S02]  /*20e0*/  SEL R164, R83, RZ, P4 ;  /* 0x000000ff53a47207 */ /* 0x000fe40002000000 */
[----:B------:R-:W-:Y:S02]  /*20f0*/  LOP3.LUT P4, RZ, R193, 0xff, RZ, 0xc0, !PT ;  /* 0x000000ffc1ff7812 */ /* 0x000fe4000788c0ff */
[----:B------:R-:W-:Y:S02]  /*2100*/  ISETP.NE.AND.EX P3, PT, R165, RZ, PT, P3 ;  /* 0x000000ffa500720c */ /* 0x000fe40003f65330 */
[----:B------:R-:W-:-:S02]  /*2110*/  SEL R165, R81, RZ, P4 ;  /* 0x000000ff51a57207 */ /* 0x000fc40002000000 */
[----:B------:R-:W-:-:S04]  /*2120*/  ISETP.NE.U32.AND P4, PT, RZ, UR14, PT ;  /* 0x0000000eff007c0c */ /* 0x000fc8000bf85070 */
[----:B------:R-:W-:Y:S01]  /*2130*/  ISETP.NE.AND.EX P4, PT, RZ, UR15, PT, P4 ;  /* 0x0000000fff007c0c */ /* 0x000fe2000bf85340 */
[----:B-12---:R-:W-:-:S12]  /*2140*/  @!P2 BRA `(.L_x_2410) ;  /* 0x00000000001ca947 */ /* 0x006fd80003800000 */
[----:B------:R-:W0:Y:S01]  /*2150*/  LDC.64 R90, c[0x0][0x308] ;  /* 0x0000c200ff5a7b82 */ /* 0x000e220000000a00 */
[----:B------:R-:W-:Y:S02]  /*2160*/  SEL R83, R82, R67, P4 ;  /* 0x0000004352537207 */ /* 0x000fe40002000000 */
[----:B------:R-:W-:Y:S02]  /*2170*/  SEL R81, R80, R65, P4 ;  /* 0x0000004150517207 */ /* 0x000fe40002000000 */
[----:B------:R-:W-:Y:S02]  /*2180*/  SEL R82, R179, R66, P4 ;  /* 0x00000042b3527207 */ /* 0x000fe40002000000 */
[----:B------:R-:W-:Y:S01]  /*2190*/  SEL R80, R175, R64, P4 ;  /* 0x00000040af507207 */ /* 0x000fe20002000000 */
[----:B0-----:R-:W-:-:S05]  /*21a0*/  IMAD.WIDE.U32 R90, R209, 0x10, R90 ;  /* 0x00000010d15a7825 */ /* 0x001fca00078e005a */
[----:B------:R0:W-:Y:S02]  /*21b0*/  STG.E.128 desc[UR4][R90.64], R80 ;  /* 0x000000505a007986 */ /* 0x0001e4000c101d04 */
.L_x_2410:
[----:B------:R-:W-:Y:S01]  /*21c0*/  @P1 IMAD.WIDE.U32 R96, R209, 0x10, R86 ;  /* 0x00000010d1601825 */ /* 0x000fe200078e0056 */
[----:B------:R-:W-:Y:S01]  /*21d0*/  SEL R87, R108, R71, P3 ;  /* 0x000000476c577207 */ /* 0x000fe20001800000 */
[----:B------:R1:W-:Y:S01]  /*21e0*/  STG.E.128 desc[UR4][R92.64], R76 ;  /* 0x0000004c5c007986 */ /* 0x0003e2000c101d04 */
[----:B------:R-:W-:Y:S01]  /*21f0*/  SEL R86, R109, R70, P3 ;  /* 0x000000466d567207 */ /* 0x000fe20001800000 */
[----:B------:R-:W-:Y:S01]  /*2200*/  @P1 IMAD.WIDE.U32 R94, R207, 0x10, R84 ;  /* 0x00000010cf5e1825 */ /* 0x000fe200078e0054 */
[----:B------:R-:W-:Y:S02]  /*2210*/  SEL R85, R110, R69, P3 ;  /* 0x000000456e557207 */ /* 0x000fe40001800000 */
[----:B------:R-:W-:Y:S01]  /*2220*/  SEL R84, R111, R68, P3 ;  /* 0x000000446f547207 */ /* 0x000fe20001800000 */
[----:B0-----:R-:W-:Y:S01]  /*2230*/  IMAD.WIDE.U32 R90, R207, 0x10, R88 ;  /* 0x00000010cf5a7825 */ /* 0x001fe200078e0058 */
[----:B------:R-:W-:Y:S02]  /*2240*/  SEL R83, R166, R71, P3 ;  /* 0x00000047a6537207 */ /* 0x000fe40001800000 */
[----:B------:R-:W-:Y:S01]  /*2250*/  SEL R82, R173, R70, P3 ;  /* 0x00000046ad527207 */ /* 0x000fe20001800000 */
[----:B------:R1:W-:Y:S01]  /*2260*/  @P1 STG.E.128 desc[UR4][R96.64], R84 ;  /* 0x0000005460001986 */ /* 0x0003e2000c101d04 */
[----:B------:R-:W-:-:S02]  /*2270*/  SEL R81, R164, R69, P3 ;  /* 0x00000045a4517207 */ /* 0x000fc40001800000 */
[----:B------:R-:W-:Y:S01]  /*2280*/  SEL R80, R165, R68, P3 ;  /* 0x00000044a5507207 */ /* 0x000fe20001800000 */
[----:B------:R-:W-:Y:S06]  /*2290*/  @!P2 BRA `(.L_x_2411) ;  /* 0x00000000001ca947 */ /* 0x000fec0003800000 */
[----:B-1----:R-:W0:Y:S01]  /*22a0*/  LDC.64 R76, c[0x0][0x308] ;  /* 0x0000c200ff4c7b82 */ /* 0x002e220000000a00 */
[----:B------:R-:W-:Y:S02]  /*22b0*/  SEL R79, R118, R67, P4 ;  /* 0x00000043764f7207 */ /* 0x000fe40002000000 */
[----:B------:R-:W-:Y:S01]  /*22c0*/  SEL R78, R119, R66, P4 ;  /* 0x00000042774e7207 */ /* 0x000fe20002000000 */
[----:B0-----:R-:W-:Y:S01]  /*22d0*/  IMAD.WIDE.U32 R84, R207, 0x10, R76 ;  /* 0x00000010cf547825 */ /* 0x001fe200078e004c */
[----:B------:R-:W-:Y:S02]  /*22e0*/  SEL R77, R116, R65, P4 ;  /* 0x00000041744d7207 */ /* 0x000fe40002000000 */
[----:B------:R-:W-:-:S05]  /*22f0*/  SEL R76, R117, R64, P4 ;  /* 0x00000040754c7207 */ /* 0x000fca0002000000 */
[----:B------:R0:W-:Y:S02]  /*2300*/  STG.E.128 desc[UR4][R84.64], R76 ;  /* 0x0000004c54007986 */ /* 0x0001e4000c101d04 */
.L_x_2411:
        /* <DEDUP_REMOVED lines=8> */
[----:B------:R-:W-:Y:S01]  /*2390*/  STG.E.128 desc[UR4][R90.64], R72 ;  /* 0x000000485a007986 */ /* 0x000fe2000c101d04 */
[C---:B------:R-:W-:Y:S01]  /*23a0*/  FMUL.FTZ R167, R198.reuse, R167 ;  /* 0x000000a7c6a77220 */ /* 0x040fe20000410000 */
[C---:B01----:R-:W-:Y:S01]  /*23b0*/  FMUL.FTZ R78, R198.reuse, R101 ;  /* 0x00000065c64e7220 */ /* 0x043fe20000410000 */
[----:B------:R-:W-:Y:S01]  /*23c0*/  FMUL.FTZ R169, R198, R169 ;  /* 0x000000a9c6a97220 */ /* 0x000fe20000410000 */
[----:B------:R0:W-:Y:S01]  /*23d0*/  @P1 STG.E.128 desc[UR4][R94.64], R80 ;  /* 0x000000505e001986 */ /* 0x0001e2000c101d04 */
[----:B------:R-:W-:Y:S01]  /*23e0*/  PRMT R200, R106, 0x7610, R200 ;  /* 0x000076106ac87816 */ /* 0x000fe200000000c8 */
[----:B------:R-:W-:Y:S01]  /*23f0*/  @P5 FADD.FTZ R167, R56, R167 ;  /* 0x000000a738a75221 */ /* 0x000fe20000010000 */
[----:B------:R-:W-:Y:S01]  /*2400*/  @P5 FADD.FTZ R78, R57, R78 ;  /* 0x0000004e394e5221 */ /* 0x000fe20000010000 */
[----:B------:R-:W-:Y:S01]  /*2410*/  @P5 FADD.FTZ R169, R58, R169 ;  /* 0x000000a93aa95221 */ /* 0x000fe20000010000 */
[----:B0-----:R-:W-:-:S04]  /*2420*/  FMUL.FTZ R80, R198, R171 ;  /* 0x000000abc6507220 */ /* 0x001fc80000410000 */
        /* <DEDUP_REMOVED lines=9> */
.L_x_2412:
[----:B0-----:R-:W-:Y:S01]  /*24c0*/  FMUL.FTZ R75, R80, UR13 ;  /* 0x0000000d504b7c20 */ /* 0x001fe20008410000 */
[----:B------:R-:W-:Y:S01]  /*24d0*/  LOP3.LUT P6, RZ, R194, 0xff000000, RZ, 0xc0, !PT ;  /* 0xff000000c2ff7812 */ /* 0x000fe200078cc0ff */
[----:B------:R-:W-:Y:S01]  /*24e0*/  FMUL.FTZ R74, R169, UR13 ;  /* 0x0000000da94a7c20 */ /* 0x000fe20008410000 */
[----:B------:R-:W-:Y:S01]  /*24f0*/  FMUL.FTZ R73, R78, UR13 ;  /* 0x0000000d4e497c20 */ /* 0x000fe20008410000 */
[----:B------:R-:W-:Y:S01]  /*2500*/  FMUL.FTZ R72, R167, UR13 ;  /* 0x0000000da7487c20 */ /* 0x000fe20008410000 */
[----:B------:R-:W-:Y:S01]  /*2510*/  SEL R94, R75, RZ, P6 ;  /* 0x000000ff4b5e7207 */ /* 0x000fe20003000000 */
[-CC-:B------:R-:W-:Y:S01]  /*2520*/  FFMA.FTZ R99, R99, R105.reuse, R104.reuse ;  /* 0x0000006963637223 */ /* 0x180fe20000010068 */
[----:B------:R-:W-:Y:S01]  /*2530*/  LOP3.LUT P6, RZ, R194, 0xff0000, RZ, 0xc0, !PT ;  /* 0x00ff0000c2ff7812 */ /* 0x000fe200078cc0ff */
[-CC-:B------:R-:W-:Y:S01]  /*2540*/  FFMA.FTZ R100, R100, R105.reuse, R104.reuse ;  /* 0x0000006964647223 */ /* 0x180fe20000010068 */
[----:B------:R-:W-:Y:S01]  /*2550*/  FFMA.FTZ R103, R103, R105, R104 ;  /* 0x0000006967677223 */ /* 0x000fe20000010068 */
[----:B------:R-:W-:Y:S01]  /*2560*/  FADD.FTZ R99, R112, -R99 ;  /* 0x8000006370637221 */ /* 0x000fe20000010000 */
[----:B------:R-:W-:Y:S01]  /*2570*/  SEL R83, R74, RZ, P6 ;  /* 0x000000ff4a537207 */ /* 0x000fe20003000000 */
[----:B------:R-:W-:Y:S01]  /*2580*/  FADD.FTZ R113, R113, -R100 ;  /* 0x8000006471717221 */ /* 0x000fe20000010000 */
[----:B------:R-:W-:Y:S01]  /*2590*/  LOP3.LUT P6, RZ, R194, 0xff00, RZ, 0xc0, !PT ;  /* 0x0000ff00c2ff7812 */ /* 0x000fe200078cc0ff */
[----:B------:R-:W-:Y:S01]  /*25a0*/  FMUL.FTZ R99, R198, R99 ;  /* 0x00000063c6637220 */ /* 0x000fe20000410000 */
[----:B------:R-:W-:Y:S01]  /*25b0*/  FADD.FTZ R103, R114, -R103 ;  /* 0x8000006772677221 */ /* 0x000fe20000010000 */
[----:B------:R-:W-:Y:S01]  /*25c0*/  FMUL.FTZ R100, R198, R113 ;  /* 0x00000071c6647220 */ /* 0x000fe20000410000 */
[----:B------:R-:W-:Y:S01]  /*25d0*/  SEL R96, R73, RZ, P6 ;  /* 0x000000ff49607207 */ /* 0x000fe20003000000 */
[----:B------:R-:W-:Y:S01]  /*25e0*/  @P5 FADD.FTZ R99, R60, R99 ;  /* 0x000000633c635221 */ /* 0x000fe20000010000 */
[----:B------:R-:W-:Y:S01]  /*25f0*/  LOP3.LUT P6, RZ, R194, 0xff, RZ, 0xc0, !PT ;  /* 0x000000ffc2ff7812 */ /* 0x000fe200078cc0ff */
[----:B------:R-:W-:Y:S01]  /*2600*/  @P5 FADD.FTZ R100, R61, R100 ;  /* 0x000000643d645221 */ /* 0x000fe20000010000 */
[----:B------:R-:W0:Y:S01]  /*2610*/  @P2 LDC.64 R78, c[0x0][0x308] ;  /* 0x0000c200ff4e2b82 */ /* 0x000e220000000a00 */
[----:B------:R-:W-:Y:S01]  /*2620*/  FMUL.FTZ R80, R99, UR13 ;  /* 0x0000000d63507c20 */ /* 0x000fe20008410000 */
[----:B------:R-:W-:Y:S01]  /*2630*/  SEL R95, R72, RZ, P6 ;  /* 0x000000ff485f7207 */ /* 0x000fe20003000000 */
[----:B------:R-:W-:Y:S01]  /*2640*/  FMUL.FTZ R103, R198, R103 ;  /* 0x00000067c6677220 */ /* 0x000fe20000410000 */
[----:B------:R-:W-:Y:S01]  /*2650*/  LOP3.LUT P6, RZ, R182, 0xff, RZ, 0xc0, !PT ;  /* 0x000000ffb6ff7812 */ /* 0x000fe200078cc0ff */
[----:B------:R-:W-:Y:S01]  /*2660*/  FFMA.FTZ R98, R98, R105, R104 ;  /* 0x0000006962627223 */ /* 0x000fe20000010068 */
[----:B------:R-:W-:Y:S01]  /*2670*/  FMUL.FTZ R81, R100, UR13 ;  /* 0x0000000d64517c20 */ /* 0x000fe20008410000 */
[----:B------:R-:W-:Y:S01]  /*2680*/  @P5 FADD.FTZ R103, R62, R103 ;  /* 0x000000673e675221 */ /* 0x000fe20000010000 */
[----:B------:R-:W-:Y:S01]  /*2690*/  SEL R72, R72, RZ, P6 ;  /* 0x000000ff48487207 */ /* 0x000fe20003000000 */
[----:B------:R-:W1:Y:S01]  /*26a0*/  @P1 LDC.64 R76, c[0x0][0x300] ;  /* 0x0000c000ff4c1b82 */ /* 0x000e620000000a00 */
[----:B------:R-:W-:Y:S01]  /*26b0*/  LOP3.LUT P6, RZ, R182, 0xff00, RZ, 0xc0, !PT ;  /* 0x0000ff00b6ff7812 */ /* 0x000fe200078cc0ff */
[----:B------:R-:W-:Y:S01]  /*26c0*/  FADD.FTZ R115, R115, -R98 ;  /* 0x8000006273737221 */ /* 0x000fe20000010000 */
[----:B------:R-:W-:Y:S01]  /*26d0*/  FMUL.FTZ R82, R103, UR13 ;  /* 0x0000000d67527c20 */ /* 0x000fe20008410000 */
[----:B------:R-:W-:Y:S01]  /*26e0*/  SEL R64, R99, R64, P4 ;  /* 0x0000004063407207 */ /* 0x000fe20002000000 */
[----:B------:R-:W-:Y:S01]  /*26f0*/  IMAD.WIDE.U32 R86, R199, 0x10, R88 ;  /* 0x00000010c7567825 */ /* 0x000fe200078e0058 */
[----:B------:R-:W-:-:S03]  /*2700*/  SEL R73, R73, RZ, P6 ;  /* 0x000000ff49497207 */ /* 0x000fc60003000000 */
[----:B------:R-:W-:Y:S01]  /*2710*/  FMUL.FTZ R198, R198, R115 ;  /* 0x00000073c6c67220 */ /* 0x000fe20000410000 */
[----:B------:R-:W-:Y:S01]  /*2720*/  LOP3.LUT P6, RZ, R182, 0xff000000, RZ, 0xc0, !PT ;  /* 0xff000000b6ff7812 */ /* 0x000fe200078cc0ff */
[----:B------:R-:W2:Y:S01]  /*2730*/  @P1 LDC.64 R84, c[0x0][0x300] ;  /* 0x0000c000ff541b82 */ /* 0x000ea20000000a00 */
[----:B------:R-:W-:Y:S01]  /*2740*/  SEL R65, R100, R65, P4 ;  /* 0x0000004164417207 */ /* 0x000fe20002000000 */
[----:B------:R-:W-:Y:S01]  /*2750*/  @P5 FADD.FTZ R198, R63, R198 ;  /* 0x000000c63fc65221 */ /* 0x000fe20000010000 */
[----:B------:R-:W-:Y:S01]  /*2760*/  SEL R75, R75, RZ, P6 ;  /* 0x000000ff4b4b7207 */ /* 0x000fe20003000000 */
[C---:B------:R-:W-:Y:S01]  /*2770*/  IMAD.WIDE.U32 R88, R201.reuse, 0x10, R88 ;  /* 0x00000010c9587825 */ /* 0x040fe200078e0058 */
[----:B------:R-:W-:Y:S02]  /*2780*/  LOP3.LUT P6, RZ, R182, 0xff0000, RZ, 0xc0, !PT ;  /* 0x00ff0000b6ff7812 */ /* 0x000fe400078cc0ff */
[C---:B------:R-:W-:Y:S01]  /*2790*/  SEL R67, R198.reuse, R67, P4 ;  /* 0x00000043c6437207 */ /* 0x040fe20002000000 */
[----:B------:R-:W-:Y:S01]  /*27a0*/  FMUL.FTZ R198, R198, UR13 ;  /* 0x0000000dc6c67c20 */ /* 0x000fe20008410000 */
[----:B------:R-:W-:Y:S01]  /*27b0*/  SEL R74, R74, RZ, P6 ;  /* 0x000000ff4a4a7207 */ /* 0x000fe20003000000 */
[----:B0-----:R-:W-:Y:S01]  /*27c0*/  @P2 IMAD.WIDE.U32 R90, R201, 0x10, R78 ;  /* 0x00000010c95a2825 */ /* 0x001fe200078e004e */
[----:B------:R-:W-:-:S02]  /*27d0*/  LOP3.LUT P6, RZ, R195, 0xff, RZ, 0xc0, !PT ;  /* 0x000000ffc3ff7812 */ /* 0x000fc400078cc0ff */
[----:B------:R-:W-:Y:S01]  /*27e0*/  SEL R66, R103, R66, P4 ;  /* 0x0000004267427207 */ /* 0x000fe20002000000 */
[----:B------:R0:W-:Y:S01]  /*27f0*/  STG.E.128 desc[UR4][R86.64], R72 ;  /* 0x0000004856007986 */ /* 0x0001e2000c101d04 */
[----:B------:R-:W-:Y:S01]  /*2800*/  SEL R97, R80, RZ, P6 ;  /* 0x000000ff50617207 */ /* 0x000fe20003000000 */
[----:B-1----:R-:W-:Y:S01]  /*2810*/  @P1 IMAD.WIDE.U32 R92, R201, 0x10, R76 ;  /* 0x00000010c95c1825 */ /* 0x002fe200078e004c */
[C---:B------:R-:W-:Y:S02]  /*2820*/  LOP3.LUT P6, RZ, R195.reuse, 0xff00, RZ, 0xc0, !PT ;  /* 0x0000ff00c3ff7812 */ /* 0x040fe400078cc0ff */
[----:B------:R-:W-:Y:S02]  /*2830*/  LOP3.LUT P4, RZ, R195, 0xff000000, RZ, 0xc0, !PT ;  /* 0xff000000c3ff7812 */ /* 0x000fe4000788c0ff */
[----:B------:R-:W-:Y:S02]  /*2840*/  SEL R102, R81, RZ, P6 ;  /* 0x000000ff51667207 */ /* 0x000fe40003000000 */
[----:B------:R-:W-:Y:S01]  /*2850*/  LOP3.LUT P6, RZ, R195, 0xff0000, RZ, 0xc0, !PT ;  /* 0x00ff0000c3ff7812 */ /* 0x000fe200078cc0ff */
[----:B--2---:R-:W-:Y:S01]  /*2860*/  @P1 IMAD.WIDE.U32 R84, R199, 0x10, R84 ;  /* 0x00000010c7541825 */ /* 0x004fe200078e0054 */
[----:B------:R-:W-:-:S02]  /*2870*/  LOP3.LUT P5, RZ, R184, 0xff000000, RZ, 0xc0, !PT ;  /* 0xff000000b8ff7812 */ /* 0x000fc400078ac0ff */
[----:B------:R-:W-:Y:S02]  /*2880*/  SEL R101, R82, RZ, P6 ;  /* 0x000000ff52657207 */ /* 0x000fe40003000000 */
[----:B------:R-:W-:Y:S02]  /*2890*/  LOP3.LUT P6, RZ, R184, 0xff, RZ, 0xc0, !PT ;  /* 0x000000ffb8ff7812 */ /* 0x000fe400078cc0ff */
[----:B------:R-:W-:Y:S02]  /*28a0*/  SEL R79, R94, R71, P3 ;  /* 0x000000475e4f7207 */ /* 0x000fe40001800000 */
[----:B------:R-:W-:Y:S02]  /*28b0*/  SEL R80, R80, RZ, P6 ;  /* 0x000000ff50507207 */ /* 0x000fe40003000000 */
[----:B------:R-:W-:Y:S02]  /*28c0*/  LOP3.LUT P6, RZ, R184, 0xff00, RZ, 0xc0, !PT ;  /* 0x0000ff00b8ff7812 */ /* 0x000fe400078cc0ff */
[----:B------:R-:W-:-:S02]  /*28d0*/  SEL R94, R198, RZ, P4 ;  /* 0x000000ffc65e7207 */ /* 0x000fc40002000000 */
[----:B------:R-:W-:Y:S02]  /*28e0*/  SEL R81, R81, RZ, P6 ;  /* 0x000000ff51517207 */ /* 0x000fe40003000000 */
[----:B------:R-:W-:Y:S02]  /*28f0*/  LOP3.LUT P6, RZ, R184, 0xff0000, RZ, 0xc0, !PT ;  /* 0x00ff0000b8ff7812 */ /* 0x000fe400078cc0ff */
[----:B------:R-:W-:Y:S02]  /*2900*/  SEL R76, R95, R68, P3 ;  /* 0x000000445f4c7207 */ /* 0x000fe40001800000 */
[----:B------:R-:W-:Y:S02]  /*2910*/  SEL R77, R96, R69, P3 ;  /* 0x00000045604d7207 */ /* 0x000fe40001800000 */
[----:B------:R-:W-:Y:S02]  /*2920*/  SEL R78, R83, R70, P3 ;  /* 0x00000046534e7207 */ /* 0x000fe40001800000 */
[----:B------:R-:W-:-:S02]  /*2930*/  SEL R82, R82, RZ, P6 ;  /* 0x000000ff52527207 */ /* 0x000fc40003000000 */
[----:B------:R-:W-:Y:S01]  /*2940*/  SEL R83, R198, RZ, P5 ;  /* 0x000000ffc6537207 */ /* 0x000fe20002800000 */
[----:B------:R0:W-:Y:S01]  /*2950*/  @P1 STG.E.128 desc[UR4][R84.64], R76 ;  /* 0x0000004c54001986 */ /* 0x0001e2000c101d04 */
[----:B------:R-:W-:Y:S02]  /*2960*/  SEL R68, R97, R68, P3 ;  /* 0x0000004461447207 */ /* 0x000fe40001800000 */
[----:B------:R-:W-:Y:S01]  /*2970*/  SEL R69, R102, R69, P3 ;  /* 0x0000004566457207 */ /* 0x000fe20001800000 */
[----:B------:R0:W-:Y:S01]  /*2980*/  @P2 STG.E.128 desc[UR4][R90.64], R64 ;  /* 0x000000405a002986 */ /* 0x0001e2000c101d04 */
[----:B------:R-:W-:Y:S02]  /*2990*/  SEL R70, R101, R70, P3 ;  /* 0x0000004665467207 */ /* 0x000fe40001800000 */
[----:B------:R-:W-:Y:S01]  /*29a0*/  SEL R71, R94, R71, P3 ;  /* 0x000000475e477207 */ /* 0x000fe20001800000 */
[----:B------:R0:W-:Y:S01]  /*29b0*/  STG.E.128 desc[UR4][R88.64], R80 ;  /* 0x0000005058007986 */ /* 0x0001e2000c101d04 */
[----:B------:R-:W-:-:S03]  /*29c0*/  ISETP.NE.AND P6, PT, R107, RZ, PT ;  /* 0x000000ff6b00720c */ /* 0x000fc60003fc5270 */
[----:B------:R0:W-:Y:S10]  /*29d0*/  @P1 STG.E.128 desc[UR4][R92.64], R68 ;  /* 0x000000445c001986 */ /* 0x0001f4000c101d04 */
        /* <DEDUP_REMOVED lines=65> */
.L_x_2408:
        /* <DEDUP_REMOVED lines=31> */
.L_x_2409:
[----:B------:R-:W-:Y:S01]  /*2fe0*/  HFMA2.MMA R96, -RZ, RZ, 0, 9.5367431640625e-07 ;  /* 0x00000010ff607435 */ /* 0x000fe200000001ff */
[----:B------:R-:W-:Y:S02]  /*2ff0*/  MOV R95, R8 ;  /* 0x00000008005f7202 */ /* 0x000fe40000000f00 */
[----:B------:R-:W-:Y:S02]  /*3000*/  MOV R97, 0x1f ;  /* 0x0000001f00617802 */ /* 0x000fe40000000f00 */
[----:B------:R-:W-:-:S07]  /*3010*/  MOV R94, 0xffffffff ;  /* 0xffffffff005e7802 */ /* 0x000fce0000000f00 */
[----:B-----5:R-:W-:Y:S05]  /*3020*/  WARPSYNC.COLLECTIVE R94, `(.L_x_2414) ;  /* 0x000000005e087348 */ /* 0x020fea0003c00000 */
[----:B------:R0:W1:Y:S02]  /*3030*/  SHFL.DOWN P5, R92, R95, R96, R97 ;  /* 0x080000605f5c7389 */ /* 0x00006400000a0061 */
[----:B01---5:R-:W-:Y:S01]  /*3040*/  ENDCOLLECTIVE ;  /* 0x000000000000791b */ /* 0x023fe20003800000 */
.L_x_2414:
[----:B------:R-:W-:Y:S02]  /*3050*/  MOV R95, R25 ;  /* 0x00000019005f7202 */ /* 0x000fe40000000f00 */
[----:B------:R-:W-:-:S07]  /*3060*/  MOV R13, R92 ;  /* 0x0000005c000d7202 */ /* 0x000fce0000000f00 */
[----:B------:R-:W-:Y:S05]  /*3070*/  WARPSYNC.COLLECTIVE R94, `(.L_x_2415) ;  /* 0x000000005e087348 */ /* 0x000fea0003c00000 */
[----:B------:R0:W1:Y:S02]  /*3080*/  SHFL.DOWN P5, R92, R95, R96, R97 ;  /* 0x080000605f5c7389 */ /* 0x00006400000a0061 */
[----:B01----:R-:W-:Y:S01]  /*3090*/  ENDCOLLECTIVE ;  /* 0x000000000000791b */ /* 0x003fe20003800000 */
.L_x_2415:
[----:B------:R-:W-:Y:S01]  /*30a0*/  FADD.FTZ R13, R8, R13 ;  /* 0x0000000d080d7221 */ /* 0x000fe20000010000 */
[----:B------:R-:W-:-:S04]  /*30b0*/  HFMA2.MMA R96, -RZ, RZ, 0, 4.76837158203125e-07 ;  /* 0x00000008ff607435 */ /* 0x000fc800000001ff */
[----:B------:R-:W-:Y:S02]  /*30c0*/  MOV R95, R13 ;  /* 0x0000000d005f7202 */ /* 0x000fe40000000f00 */
[----:B------:R-:W-:-:S07]  /*30d0*/  MOV R10, R92 ;  /* 0x0000005c000a7202 */ /* 0x000fce0000000f00 */
[----:B------:R-:W-:Y:S05]  /*30e0*/  WARPSYNC.COLLECTIVE R94, `(.L_x_2416) ;  /* 0x000000005e087348 */ /* 0x000fea0003c00000 */
[----:B------:R0:W1:Y:S02]  /*30f0*/  SHFL.DOWN P5, R92, R95, R96, R97 ;  /* 0x080000605f5c7389 */ /* 0x00006400000a0061 */
[----:B01----:R-:W-:Y:S01]  /*3100*/  ENDCOLLECTIVE ;  /* 0x000000000000791b */ /* 0x003fe20003800000 */
.L_x_2416:
[----:B------:R-:W-:-:S05]  /*3110*/  FADD.FTZ R10, R25, R10 ;  /* 0x0000000a190a7221 */ /* 0x000fca0000010000 */
[----:B------:R-:W-:Y:S02]  /*3120*/  MOV R95, R10 ;  /* 0x0000000a005f7202 */ /* 0x000fe40000000f00 */
[----:B------:R-:W-:-:S07]  /*3130*/  MOV R78, R92 ;  /* 0x0000005c004e7202 */ /* 0x000fce0000000f00 */
[----:B------:R-:W-:Y:S05]  /*3140*/  WARPSYNC.COLLECTIVE R94, `(.L_x_2417) ;  /* 0x000000005e087348 */ /* 0x000fea0003c00000 */
[----:B------:R0:W1:Y:S02]  /*3150*/  SHFL.DOWN P5, R92, R95, R96, R97 ;  /* 0x080000605f5c7389 */ /* 0x00006400000a0061 */
[----:B01----:R-:W-:Y:S01]  /*3160*/  ENDCOLLECTIVE ;  /* 0x000000000000791b */ /* 0x003fe20003800000 */
.L_x_2417:
[----:B------:R-:W-:Y:S01]  /*3170*/  FADD.FTZ R78, R13, R78 ;  /* 0x0000004e0d4e7221 */ /* 0x000fe20000010000 */
[----:B------:R-:W-:Y:S01]  /*3180*/  MOV R13, R73 ;  /* 0x00000049000d7202 */ /* 0x000fe20000000f00 */
[----:B------:R-:W-:-:S03]  /*3190*/  HFMA2.MMA R96, -RZ, RZ, 0, 2.384185791015625e-07 ;  /* 0x00000004ff607435 */ /* 0x000fc600000001ff */
[----:B------:R-:W-:Y:S02]  /*31a0*/  MOV R95, R78 ;  /* 0x0000004e005f7202 */ /* 0x000fe40000000f00 */
[----:B------:R-:W-:-:S07]  /*31b0*/  MOV R79, R92 ;  /* 0x0000005c004f7202 */ /* 0x000fce0000000f00 */
[----:B------:R-:W-:Y:S05]  /*31c0*/  WARPSYNC.COLLECTIVE R94, `(.L_x_2418) ;  /* 0x000000005e087348 */ /* 0x000fea0003c00000 */
[----:B------:R0:W1:Y:S02]  /*31d0*/  SHFL.DOWN P5, R92, R95, R96, R97 ;  /* 0x080000605f5c7389 */ /* 0x00006400000a0061 */
[----:B01----:R-:W-:Y:S01]  /*31e0*/  ENDCOLLECTIVE ;  /* 0x000000000000791b */ /* 0x003fe20003800000 */
.L_x_2418:
        /* <DEDUP_REMOVED lines=8> */
.L_x_2419:
[----:B------:R-:W-:Y:S01]  /*3270*/  FADD.FTZ R81, R78, R81 ;  /* 0x000000514e517221 */ /* 0x000fe20000010000 */
[----:B------:R-:W-:-:S04]  /*3280*/  HFMA2.MMA R96, -RZ, RZ, 0, 1.1920928955078125e-07 ;  /* 0x00000002ff607435 */ /* 0x000fc800000001ff */
[----:B------:R-:W-:Y:S02]  /*3290*/  MOV R95, R81 ;  /* 0x00000051005f7202 */ /* 0x000fe40000000f00 */
[----:B------:R-:W-:-:S07]  /*32a0*/  MOV R80, R92 ;  /* 0x0000005c00507202 */ /* 0x000fce0000000f00 */
[----:B------:R-:W-:Y:S05]  /*32b0*/  WARPSYNC.COLLECTIVE R94, `(.L_x_2420) ;  /* 0x000000005e087348 */ /* 0x000fea0003c00000 */
[----:B------:R0:W1:Y:S02]  /*32c0*/  SHFL.DOWN P5, R92, R95, R96, R97 ;  /* 0x080000605f5c7389 */ /* 0x00006400000a0061 */
[----:B01----:R-:W-:Y:S01]  /*32d0*/  ENDCOLLECTIVE ;  /* 0x000000000000791b */ /* 0x003fe20003800000 */
.L_x_2420:
[----:B------:R-:W-:-:S05]  /*32e0*/  FADD.FTZ R80, R79, R80 ;  /* 0x000000504f507221 */ /* 0x000fca0000010000 */
[----:B------:R-:W-:Y:S02]  /*32f0*/  MOV R95, R80 ;  /* 0x00000050005f7202 */ /* 0x000fe40000000f00 */
[----:B------:R-:W-:-:S07]  /*3300*/  MOV R8, R92 ;  /* 0x0000005c00087202 */ /* 0x000fce0000000f00 */
[----:B------:R-:W-:Y:S05]  /*3310*/  WARPSYNC.COLLECTIVE R94, `(.L_x_2421) ;  /* 0x000000005e087348 */ /* 0x000fea0003c00000 */
[----:B------:R0:W1:Y:S02]  /*3320*/  SHFL.DOWN P5, R92, R95, R96, R97 ;  /* 0x080000605f5c7389 */ /* 0x00006400000a0061 */
[----:B01----:R-:W-:Y:S01]  /*3330*/  ENDCOLLECTIVE ;  /* 0x000000000000791b */ /* 0x003fe20003800000 */
.L_x_2421:
        /* <DEDUP_REMOVED lines=8> */
.L_x_2422:
[----:B------:R-:W-:Y:S01]  /*33c0*/  FADD.FTZ R91, R80, R25 ;  /* 0x00000019505b7221 */ /* 0x000fe20000010000 */
[----:B------:R-:W-:-:S04]  /*33d0*/  MOV R25, R75 ;  /* 0x0000004b00197202 */ /* 0x000fc80000000f00 */
[----:B------:R-:W-:Y:S02]  /*33e0*/  MOV R95, R91 ;  /* 0x0000005b005f7202 */ /* 0x000fe40000000f00 */
[----:B------:R-:W-:-:S07]  /*33f0*/  MOV R93, R92 ;  /* 0x0000005c005d7202 */ /* 0x000fce0000000f00 */
[----:B------:R-:W-:Y:S05]  /*3400*/  WARPSYNC.COLLECTIVE R94, `(.L_x_2423) ;  /* 0x000000005e087348 */ /* 0x000fea0003c00000 */
[----:B------:R0:W1:Y:S02]  /*3410*/  SHFL.DOWN P5, R92, R95, R96, R97 ;  /* 0x080000605f5c7389 */ /* 0x00006400000a0061 */
[----:B01----:R-:W-:Y:S01]  /*3420*/  ENDCOLLECTIVE ;  /* 0x000000000000791b */ /* 0x003fe20003800000 */
.L_x_2423:
[----:B------:R-:W-:Y:S05]  /*3430*/  BRA `(.L_x_2424) ;  /* 0xffffffe400887947 */ /* 0x000fea000383ffff */
.L_x_2425:
        /* <DEDUP_REMOVED lines=12> */
.L_x_3025:


//--------------------- .text._ZN10layer_norm22ln_bwd_finalize_kernelINS_22Kernel_traits_finalizeILj2048E6__halfffffjLb0ELj1024ELj4ENS_18Kernel_traits_baseILj2048ES2_ffffjLj1024EEEEELb0ELb0EEEvNS_9BwdParamsE --------------------------
	.section	.text._ZN10layer_norm22ln_bwd_finalize_kernelINS_22Kernel_traits_finalizeILj2048E6__halfffffjLb0ELj1024ELj4ENS_18Kernel_traits_baseILj2048ES2_ffffjLj1024EEEEELb0ELb0EEEvNS_9BwdParamsE,"ax",@progbits
	.align	128
        .global         _ZN10layer_norm22ln_bwd_finalize_kernelINS_22Kernel_traits_finalizeILj2048E6__halfffffjLb0ELj1024ELj4ENS_18Kernel_traits_baseILj2048ES2_ffffjLj1024EEEEELb0ELb0EEEvNS_9BwdParamsE
        .type           _ZN10layer_norm22ln_bwd_finalize_kernelINS_22Kernel_traits_finalizeILj2048E6__halfffffjLb0ELj1024ELj4ENS_18Kernel_traits_baseILj2048ES2_ffffjLj1024EEEEELb0ELb0EEEvNS_9BwdParamsE,@function
        .size           _ZN10layer_norm22ln_bwd_finalize_kernelINS_22Kernel_traits_finalizeILj2048E6__halfffffjLb0ELj1024ELj4ENS_18Kernel_traits_baseILj2048ES2_ffffjLj1024EEEEELb0ELb0EEEvNS_9BwdParamsE,(.L_x_3026 - _ZN10layer_norm22ln_bwd_finalize_kernelINS_22Kernel_traits_finalizeILj2048E6__halfffffjLb0ELj1024ELj4ENS_18Kernel_traits_baseILj2048ES2_ffffjLj1024EEEEELb0ELb0EEEvNS_9BwdParamsE)
        .other          _ZN10layer_norm22ln_bwd_finalize_kernelINS_22Kernel_traits_finalizeILj2048E6__halfffffjLb0ELj1024ELj4ENS_18Kernel_traits_baseILj2048ES2_ffffjLj1024EEEEELb0ELb0EEEvNS_9BwdParamsE,@"STO_CUDA_ENTRY STV_DEFAULT"
_ZN10layer_norm22ln_bwd_finalize_kernelINS_22Kernel_traits_finalizeILj2048E6__halfffffjLb0ELj1024ELj4ENS_18Kernel_traits_baseILj2048ES2_ffffjLj1024EEEEELb0ELb0EEEvNS_9BwdParamsE:
.text._ZN10layer_norm22ln_bwd_finalize_kernelINS_22Kernel_traits_finalizeILj2048E6__halfffffjLb0ELj1024ELj4ENS_18Kernel_traits_baseILj2048ES2_ffffjLj1024EEEEELb0ELb0EEEvNS_9BwdParamsE:
        /* <DEDUP_REMOVED lines=25> */
.L_x_2438:
        /* <DEDUP_REMOVED lines=30> */
.L_x_2430:
        /* <DEDUP_REMOVED lines=36> */
.L_x_2429:
[----:B------:R-:W-:Y:S05]  /*05b0*/  BSYNC B1 ;  /* 0x0000000000017941 */ /* 0x000fea0003800000 */
.L_x_2428:
        /* <DEDUP_REMOVED lines=24> */
.L_x_2432:
[----:B------:R-:W-:Y:S05]  /*0740*/  BSYNC B1 ;  /* 0x0000000000017941 */ /* 0x000fea0003800000 */
.L_x_2431:
        /* <DEDUP_REMOVED lines=12> */
.L_x_2433:
[----:B------:R-:W-:Y:S05]  /*0810*/  BSYNC B1 ;  /* 0x0000000000017941 */ /* 0x000fea0003800000 */
.L_x_2427:
[----:B------:R-:W-:Y:S05]  /*0820*/  BSYNC B0 ;  /* 0x0000000000007941 */ /* 0x000fea0003800000 */
.L_x_2426:
        /* <DEDUP_REMOVED lines=29> */
.L_x_2449:
[----:B---3--:R-:W-:Y:S01]  /*0a00*/  FADD.FTZ R9, R18, R9 ;  /* 0x0000000912097221 */ /* 0x008fe20000010000 */
[----:B--2---:R-:W-:-:S04]  /*0a10*/  FADD.FTZ R11, R10, R11 ;  /* 0x0000000b0a0b7221 */ /* 0x004fc80000010000 */
[----:B------:R2:W-:Y:S04]  /*0a20*/  @!P1 STS [R6+0x2000], R9 ;  /* 0x0020000906009388 */ /* 0x0005e80000000800 */
[----:B------:R2:W-:Y:S02]  /*0a30*/  @!P1 STS [R6+0x2080], R11 ;  /* 0x0020800b06009388 */ /* 0x0005e40000000800 */
.L_x_2434:
        /* <DEDUP_REMOVED lines=18> */
.L_x_2437:
[----:B------:R-:W-:Y:S05]  /*0b60*/  BSYNC B0 ;  /* 0x0000000000007941 */ /* 0x000fea0003800000 */
.L_x_2436:
[C---:B------:R-:W-:Y:S01]  /*0b70*/  ISETP.GT.U32.AND P1, PT, R3.reuse, -0x801, PT ;  /* 0xfffff7ff0300780c */ /* 0x040fe20003f24070 */
[----:B------:R-:W-:Y:S01]  /*0b80*/  VIADD R4, R4, 0x400 ;  /* 0x0000040004047836 */ /* 0x000fe20000000000 */
[----:B------:R-:W-:-:S11]  /*0b90*/  IADD3 R3, R3, 0x800, RZ ;  /* 0x0000080003037810 */ /* 0x000fd60007ffe0ff */
[----:B------:R-:W-:Y:S05]  /*0ba0*/  @P1 BRA `(.L_x_2438) ;  /* 0xfffffff400781947 */ /* 0x000fea000383ffff */
[----:B------:R-:W-:Y:S05]  /*0bb0*/  EXIT ;  /* 0x000000000000794d */ /* 0x000fea0003800000 */
.L_x_2435:
[----:B------:R-:W-:Y:S01]  /*0bc0*/  HFMA2.MMA R21, -RZ, RZ, 0, 5.9604644775390625e-08 ;  /* 0x00000001ff157435 */ /* 0x000fe200000001ff */
[----:B0--3--:R-:W-:Y:S01]  /*0bd0*/  MOV R22, R10 ;  /* 0x0000000a00167202 */ /* 0x009fe20000000f00 */
[----:B------:R-:W-:Y:S01]  /*0be0*/  IMAD.MOV.U32 R19, RZ, RZ, -0x1 ;  /* 0xffffffffff137424 */ /* 0x000fe200078e00ff */
[----:B------:R-:W-:-:S08]  /*0bf0*/  MOV R24, 0x1f ;  /* 0x0000001f00187802 */ /* 0x000fd00000000f00 */
[----:B-12---:R-:W-:Y:S05]  /*0c00*/  WARPSYNC.COLLECTIVE R19, `(.L_x_2439) ;  /* 0x0000000013087348 */ /* 0x006fea0003c00000 */
[----:B------:R0:W3:Y:S02]  /*0c10*/  SHFL.BFLY P2, R20, R22, R21, R24 ;  /* 0x0c00001516147389 */ /* 0x0000e40000040018 */
[----:B0123--:R-:W-:Y:S01]  /*0c20*/  ENDCOLLECTIVE ;  /* 0x000000000000791b */ /* 0x00ffe20003800000 */
.L_x_2439:
[----:B------:R-:W-:Y:S01]  /*0c30*/  HFMA2.MMA R21, -RZ, RZ, 0, 1.1920928955078125e-07 ;  /* 0x00000002ff157435 */ /* 0x000fe200000001ff */
[----:B------:R-:W-:-:S05]  /*0c40*/  MOV R11, R20 ;  /* 0x00000014000b7202 */ /* 0x000fca0000000f00 */
[----:B------:R-:W-:-:S05]  /*0c50*/  FADD.FTZ R11, R10, R11 ;  /* 0x0000000b0a0b7221 */ /* 0x000fca0000010000 */
[----:B------:R-:W-:-:S07]  /*0c60*/  MOV R22, R11 ;  /* 0x0000000b00167202 */ /* 0x000fce0000000f00 */
[----:B------:R-:W-:Y:S05]  /*0c70*/  WARPSYNC.COLLECTIVE R19, `(.L_x_2440) ;  /* 0x0000000013087348 */ /* 0x000fea0003c00000 */
[----:B------:R0:W1:Y:S02]  /*0c80*/  SHFL.BFLY P2, R20, R22, R21, R24 ;  /* 0x0c00001516147389 */ /* 0x0000640000040018 */
[----:B01----:R-:W-:Y:S01]  /*0c90*/  ENDCOLLECTIVE ;  /* 0x000000000000791b */ /* 0x003fe20003800000 */
.L_x_2440:
[----:B------:R-:W-:Y:S01]  /*0ca0*/  HFMA2.MMA R21, -RZ, RZ, 0, 2.384185791015625e-07 ;  /* 0x00000004ff157435 */ /* 0x000fe200000001ff */
[----:B------:R-:W-:-:S04]  /*0cb0*/  IMAD.MOV.U32 R14, RZ, RZ, R20 ;  /* 0x000000ffff0e7224 */ /* 0x000fc800078e0014 */
[----:B------:R-:W-:-:S05]  /*0cc0*/  FADD.FTZ R14, R11, R14 ;  /* 0x0000000e0b0e7221 */ /* 0x000fca0000010000 */
[----:B------:R-:W-:-:S07]  /*0cd0*/  MOV R22, R14 ;  /* 0x0000000e00167202 */ /* 0x000fce0000000f00 */
[----:B------:R-:W-:Y:S05]  /*0ce0*/  WARPSYNC.COLLECTIVE R19, `(.L_x_2441) ;  /* 0x0000000013087348 */ /* 0x000fea0003c00000 */
[----:B------:R0:W1:Y:S02]  /*0cf0*/  SHFL.BFLY P2, R20, R22, R21, R24 ;  /* 0x0c00001516147389 */ /* 0x0000640000040018 */
[----:B01----:R-:W-:Y:S01]  /*0d00*/  ENDCOLLECTIVE ;  /* 0x000000000000791b */ /* 0x003fe20003800000 */
.L_x_2441:
[----:B------:R-:W-:Y:S01]  /*0d10*/  HFMA2.MMA R21, -RZ, RZ, 0, 4.76837158203125e-07 ;  /* 0x00000008ff157435 */ /* 0x000fe200000001ff */
[----:B------:R-:W-:-:S05]  /*0d20*/  MOV R13, R20 ;  /* 0x00000014000d7202 */ /* 0x000fca0000000f00 */
[----:B------:R-:W-:-:S04]  /*0d30*/  FADD.FTZ R13, R14, R13 ;  /* 0x0000000d0e0d7221 */ /* 0x000fc80000010000 */
[----:B------:R-:W-:-:S07]  /*0d40*/  IMAD.MOV.U32 R22, RZ, RZ, R13 ;  /* 0x000000ffff167224 */ /* 0x000fce00078e000d */
[----:B------:R-:W-:Y:S05]  /*0d50*/  WARPSYNC.COLLECTIVE R19, `(.L_x_2442) ;  /* 0x0000000013087348 */ /* 0x000fea0003c00000 */
[----:B------:R0:W1:Y:S02]  /*0d60*/  SHFL.BFLY P2, R20, R22, R21, R24 ;  /* 0x0c00001516147389 */ /* 0x0000640000040018 */
[----:B01----:R-:W-:Y:S01]  /*0d70*/  ENDCOLLECTIVE ;  /* 0x000000000000791b */ /* 0x003fe20003800000 */
.L_x_2442:
[----:B------:R-:W-:Y:S01]  /*0d80*/  IMAD.MOV.U32 R21, RZ, RZ, 0x10 ;  /* 0x00000010ff157424 */ /* 0x000fe200078e00ff */
[----:B------:R-:W-:-:S05]  /*0d90*/  MOV R10, R20 ;  /* 0x00000014000a7202 */ /* 0x000fca0000000f00 */
[----:B------:R-:W-:-:S05]  /*0da0*/  FADD.FTZ R10, R13, R10 ;  /* 0x0000000a0d0a7221 */ /* 0x000fca0000010000 */
[----:B------:R-:W-:-:S07]  /*0db0*/  MOV R22, R10 ;  /* 0x0000000a00167202 */ /* 0x000fce0000000f00 */
[----:B------:R-:W-:Y:S05]  /*0dc0*/  WARPSYNC.COLLECTIVE R19, `(.L_x_2443) ;  /* 0x0000000013087348 */ /* 0x000fea0003c00000 */
[----:B------:R0:W1:Y:S02]  /*0dd0*/  SHFL.BFLY P2, R20, R22, R21, R24 ;  /* 0x0c00001516147389 */ /* 0x0000640000040018 */
[----:B01----:R-:W-:Y:S01]  /*0de0*/  ENDCOLLECTIVE ;  /* 0x000000000000791b */ /* 0x003fe20003800000 */
.L_x_2443:
[----:B------:R-:W-:Y:S01]  /*0df0*/  HFMA2.MMA R21, -RZ, RZ, 0, 5.9604644775390625e-08 ;  /* 0x00000001ff157435 */ /* 0x000fe200000001ff */
[----:B------:R-:W-:Y:S02]  /*0e00*/  MOV R22, R9 ;  /* 0x0000000900167202 */ /* 0x000fe40000000f00 */
[----:B------:R-:W-:-:S08]  /*0e10*/  MOV R11, R20 ;  /* 0x00000014000b7202 */ /* 0x000fd00000000f00 */
[----:B------:R-:W-:Y:S05]  /*0e20*/  WARPSYNC.COLLECTIVE R19, `(.L_x_2444) ;  /* 0x0000000013087348 */ /* 0x000fea0003c00000 */
[----:B------:R0:W1:Y:S02]  /*0e30*/  SHFL.BFLY P2, R20, R22, R21, R24 ;  /* 0x0c00001516147389 */ /* 0x0000640000040018 */
[----:B01----:R-:W-:Y:S01]  /*0e40*/  ENDCOLLECTIVE ;  /* 0x000000000000791b */ /* 0x003fe20003800000 */
.L_x_2444:
[----:B------:R-:W-:Y:S01]  /*0e50*/  HFMA2.MMA R21, -RZ, RZ, 0, 1.1920928955078125e-07 ;  /* 0x00000002ff157435 */ /* 0x000fe200000001ff */
[----:B------:R-:W-:-:S04]  /*0e60*/  IMAD.MOV.U32 R14, RZ, RZ, R20 ;  /* 0x000000ffff0e7224 */ /* 0x000fc800078e0014 */
[----:B------:R-:W-:-:S05]  /*0e70*/  FADD.FTZ R15, R9, R14 ;  /* 0x0000000e090f7221 */ /* 0x000fca0000010000 */
[----:B------:R-:W-:-:S07]  /*0e80*/  MOV R22, R15 ;  /* 0x0000000f00167202 */ /* 0x000fce0000000f00 */
[----:B------:R-:W-:Y:S05]  /*0e90*/  WARPSYNC.COLLECTIVE R19, `(.L_x_2445) ;  /* 0x0000000013087348 */ /* 0x000fea0003c00000 */
[----:B------:R0:W1:Y:S02]  /*0ea0*/  SHFL.BFLY P2, R20, R22, R21, R24 ;  /* 0x0c00001516147389 */ /* 0x0000640000040018 */
[----:B01----:R-:W-:Y:S01]  /*0eb0*/  ENDCOLLECTIVE ;  /* 0x000000000000791b */ /* 0x003fe20003800000 */
.L_x_2445:
[----:B------:R-:W-:Y:S01]  /*0ec0*/  HFMA2.MMA R21, -RZ, RZ, 0, 2.384185791015625e-07 ;  /* 0x00000004ff157435 */ /* 0x000fe200000001ff */
[----:B------:R-:W-:-:S05]  /*0ed0*/  MOV R16, R20 ;  /* 0x0000001400107202 */ /* 0x000fca0000000f00 */
[----:B------:R-:W-:-:S04]  /*0ee0*/  FADD.FTZ R16, R15, R16 ;  /* 0x000000100f107221 */ /* 0x000fc80000010000 */
[----:B------:R-:W-:-:S07]  /*0ef0*/  IMAD.MOV.U32 R22, RZ, RZ, R16 ;  /* 0x000000ffff167224 */ /* 0x000fce00078e0010 */
[----:B------:R-:W-:Y:S05]  /*0f00*/  WARPSYNC.COLLECTIVE R19, `(.L_x_2446) ;  /* 0x0000000013087348 */ /* 0x000fea0003c00000 */
[----:B------:R0:W1:Y:S02]  /*0f10*/  SHFL.BFLY P2, R20, R22, R21, R24 ;  /* 0x0c00001516147389 */ /* 0x0000640000040018 */
[----:B01----:R-:W-:Y:S01]  /*0f20*/  ENDCOLLECTIVE ;  /* 0x000000000000791b */ /* 0x003fe20003800000 */
.L_x_2446:
[----:B------:R-:W-:Y:S01]  /*0f30*/  IMAD.MOV.U32 R21, RZ, RZ, 0x8 ;  /* 0x00000008ff157424 */ /* 0x000fe200078e00ff */
[----:B------:R-:W-:-:S05]  /*0f40*/  MOV R17, R20 ;  /* 0x0000001400117202 */ /* 0x000fca0000000f00 */
[----:B------:R-:W-:-:S05]  /*0f50*/  FADD.FTZ R17, R16, R17 ;  /* 0x0000001110117221 */ /* 0x000fca0000010000 */
[----:B------:R-:W-:-:S07]  /*0f60*/  MOV R22, R17 ;  /* 0x0000001100167202 */ /* 0x000fce0000000f00 */
[----:B------:R-:W-:Y:S05]  /*0f70*/  WARPSYNC.COLLECTIVE R19, `(.L_x_2447) ;  /* 0x0000000013087348 */ /* 0x000fea0003c00000 */
[----:B------:R0:W1:Y:S02]  /*0f80*/  SHFL.BFLY P2, R20, R22, R21, R24 ;  /* 0x0c00001516147389 */ /* 0x0000640000040018 */
[----:B01----:R-:W-:Y:S01]  /*0f90*/  ENDCOLLECTIVE ;  /* 0x000000000000791b */ /* 0x003fe20003800000 */
.L_x_2447:
[----:B------:R-:W-:Y:S01]  /*0fa0*/  HFMA2.MMA R21, -RZ, RZ, 0, 9.5367431640625e-07 ;  /* 0x00000010ff157435 */ /* 0x000fe200000001ff */
[----:B------:R-:W-:-:S05]  /*0fb0*/  MOV R18, R20 ;  /* 0x0000001400127202 */ /* 0x000fca0000000f00 */
[----:B------:R-:W-:-:S05]  /*0fc0*/  FADD.FTZ R18, R17, R18 ;  /* 0x0000001211127221 */ /* 0x000fca0000010000 */
[----:B------:R-:W-:-:S07]  /*0fd0*/  MOV R22, R18 ;  /* 0x0000001200167202 */ /* 0x000fce0000000f00 */
[----:B------:R-:W-:Y:S05]  /*0fe0*/  WARPSYNC.COLLECTIVE R19, `(.L_x_2448) ;  /* 0x0000000013087348 */ /* 0x000fea0003c00000 */
[----:B------:R0:W1:Y:S02]  /*0ff0*/  SHFL.BFLY P2, R20, R22, R21, R24 ;  /* 0x0c00001516147389 */ /* 0x0000640000040018 */
[----:B01----:R-:W-:Y:S01]  /*1000*/  ENDCOLLECTIVE ;  /* 0x000000000000791b */ /* 0x003fe20003800000 */
.L_x_2448:
[----:B------:R-:W-:Y:S01]  /*1010*/  MOV R9, R20 ;  /* 0x0000001400097202 */ /* 0x000fe20000000f00 */
[----:B------:R-:W-:Y:S06]  /*1020*/  BRA `(.L_x_2449) ;  /* 0xfffffff800747947 */ /* 0x000fec000383ffff */
.L_x_2450:
        /* <DEDUP_REMOVED lines=13> */
.L_x_3026:


//--------------------- .text._ZN10layer_norm40ln_parallel_residual_bwd_finalize_kernelINS_22Kernel_traits_finalizeILj2048E6__halfffffjLb0ELj1024ELj4ENS_18Kernel_traits_baseILj2048ES2_ffffjLj1024EEEEELb0EEEvNS_9BwdParamsE --------------------------
	.section	.text._ZN10layer_norm40ln_parallel_residual_bwd_finalize_kernelINS_22Kernel_traits_finalizeILj2048E6__halfffffjLb0ELj1024ELj4ENS_18Kernel_traits_baseILj2048ES2_ffffjLj1024EEEEELb0EEEvNS_9BwdParamsE,"ax",@progbits
	.align	128
        .global         _ZN10layer_norm40ln_parallel_residual_bwd_finalize_kernelINS_22Kernel_traits_finalizeILj2048E6__halfffffjLb0ELj1024ELj4ENS_18Kernel_traits_baseILj2048ES2_ffffjLj1024EEEEELb0EEEvNS_9BwdParamsE
        .type           _ZN10layer_norm40ln_parallel_residual_bwd_finalize_kernelINS_22Kernel_traits_finalizeILj2048E6__halfffffjLb0ELj1024ELj4ENS_18Kernel_traits_baseILj2048ES2_ffffjLj1024EEEEELb0EEEvNS_9BwdParamsE,@function
        .size           _ZN10layer_norm40ln_parallel_residual_bwd_finalize_kernelINS_22Kernel_traits_finalizeILj2048E6__halfffffjLb0ELj1024ELj4ENS_18Kernel_traits_baseILj2048ES2_ffffjLj1024EEEEELb0EEEvNS_9BwdParamsE,(.L_x_3027 - _ZN10layer_norm40ln_parallel_residual_bwd_finalize_kernelINS_22Kernel_traits_finalizeILj2048E6__halfffffjLb0ELj1024ELj4ENS_18Kernel_traits_baseILj2048ES2_ffffjLj1024EEEEELb0EEEvNS_9BwdParamsE)
        .other          _ZN10layer_norm40ln_parallel_residual_bwd_finalize_kernelINS_22Kernel_traits_finalizeILj2048E6__halfffffjLb0ELj1024ELj4ENS_18Kernel_traits_baseILj2048ES2_ffffjLj1024EEEEELb0EEEvNS_9BwdParamsE,@"STO_CUDA_ENTRY STV_DEFAULT"
_ZN10layer_norm40ln_parallel_residual_bwd_finalize_kernelINS_22Kernel_traits_finalizeILj2048E6__halfffffjLb0ELj1024ELj4ENS_18Kernel_traits_baseILj2048ES2_ffffjLj1024EEEEELb0EEEvNS_9BwdParamsE:
.text._ZN10layer_norm40ln_parallel_residual_bwd_finalize_kernelINS_22Kernel_traits_finalizeILj2048E6__halfffffjLb0ELj1024ELj4ENS_18Kernel_traits_baseILj2048ES2_ffffjLj1024EEEEELb0EEEvNS_9BwdParamsE:
        /* <DEDUP_REMOVED lines=22> */
.L_x_2463:
        /* <DEDUP_REMOVED lines=42> */
.L_x_2455:
        /* <DEDUP_REMOVED lines=62> */
.L_x_2454:
[----:B------:R-:W-:Y:S05]  /*07e0*/  BSYNC B1 ;  /* 0x0000000000017941 */ /* 0x000fea0003800000 */
.L_x_2453:
        /* <DEDUP_REMOVED lines=38> */
.L_x_2457:
[----:B------:R-:W-:Y:S05]  /*0a50*/  BSYNC B1 ;  /* 0x0000000000017941 */ /* 0x000fea0003800000 */
.L_x_2456:
        /* <DEDUP_REMOVED lines=20> */
.L_x_2458:
[----:B------:R-:W-:Y:S05]  /*0ba0*/  BSYNC B1 ;  /* 0x0000000000017941 */ /* 0x000fea0003800000 */
.L_x_2452:
[----:B------:R-:W-:Y:S05]  /*0bb0*/  BSYNC B0 ;  /* 0x0000000000007941 */ /* 0x000fea0003800000 */
.L_x_2451:
        /* <DEDUP_REMOVED lines=54> */
.L_x_2484:
        /* <DEDUP_REMOVED lines=10> */
.L_x_2459:
        /* <DEDUP_REMOVED lines=28> */
.L_x_2462:
[----:B------:R-:W-:Y:S05]  /*1180*/  BSYNC B0 ;  /* 0x0000000000007941 */ /* 0x000fea0003800000 */
.L_x_2461:
[C---:B------:R-:W-:Y:S02]  /*1190*/  ISETP.GT.U32.AND P1, PT, R4.reuse, -0x801, PT ;  /* 0xfffff7ff0400780c */ /* 0x040fe40003f24070 */
[----:B------:R-:W-:Y:S02]  /*11a0*/  IADD3 R4, R4, 0x800, RZ ;  /* 0x0000080004047810 */ /* 0x000fe40007ffe0ff */
[----:B------:R-:W-:-:S09]  /*11b0*/  IADD3 R5, R5, 0x400, RZ ;  /* 0x0000040005057810 */ /* 0x000fd20007ffe0ff */
[----:B------:R-:W-:Y:S05]  /*11c0*/  @P1 BRA `(.L_x_2463) ;  /* 0xffffffec00e41947 */ /* 0x000fea000383ffff */
[----:B------:R-:W-:Y:S05]  /*11d0*/  EXIT ;  /* 0x000000000000794d */ /* 0x000fea0003800000 */
.L_x_2460:
[----:B------:R-:W-:Y:S01]  /*11e0*/  HFMA2.MMA R14, -RZ, RZ, 0, 5.9604644775390625e-08 ;  /* 0x00000001ff0e7435 */ /* 0x000fe200000001ff */
[----:B----4-:R-:W-:Y:S02]  /*11f0*/  MOV R27, R10 ;  /* 0x0000000a001b7202 */ /* 0x010fe40000000f00 */
[----:B------:R-:W-:Y:S02]  /*1200*/  MOV R13, 0x1f ;  /* 0x0000001f000d7802 */ /* 0x000fe40000000f00 */
[----:B------:R-:W-:-:S07]  /*1210*/  MOV R12, 0xffffffff ;  /* 0xffffffff000c7802 */ /* 0x000fce0000000f00 */
[----:B0123--:R-:W-:Y:S05]  /*1220*/  WARPSYNC.COLLECTIVE R12, `(.L_x_2464) ;  /* 0x000000000c087348 */ /* 0x00ffea0003c00000 */
[----:B------:R4:W0:Y:S02]  /*1230*/  SHFL.BFLY P2, R17, R27, R14, R13 ;  /* 0x0c00000e1b117389 */ /* 0x000824000004000d */
[----:B01234-:R-:W-:Y:S01]  /*1240*/  ENDCOLLECTIVE ;  /* 0x000000000000791b */ /* 0x01ffe20003800000 */
.L_x_2464:
[----:B------:R-:W-:Y:S01]  /*1250*/  HFMA2.MMA R14, -RZ, RZ, 0, 1.1920928955078125e-07 ;  /* 0x00000002ff0e7435 */ /* 0x000fe200000001ff */
[----:B------:R-:W-:-:S05]  /*1260*/  FADD.FTZ R11, R10, R17 ;  /* 0x000000110a0b7221 */ /* 0x000fca0000010000 */
[----:B------:R-:W-:-:S07]  /*1270*/  MOV R27, R11 ;  /* 0x0000000b001b7202 */ /* 0x000fce0000000f00 */
[----:B------:R-:W-:Y:S05]  /*1280*/  WARPSYNC.COLLECTIVE R12, `(.L_x_2465) ;  /* 0x000000000c087348 */ /* 0x000fea0003c00000 */
[----:B------:R0:W1:Y:S02]  /*1290*/  SHFL.BFLY P2, R17, R27, R14, R13 ;  /* 0x0c00000e1b117389 */ /* 0x000064000004000d */
[----:B01----:R-:W-:Y:S01]  /*12a0*/  ENDCOLLECTIVE ;  /* 0x000000000000791b */ /* 0x003fe20003800000 */
.L_x_2465:
[----:B------:R-:W-:Y:S01]  /*12b0*/  HFMA2.MMA R14, -RZ, RZ, 0, 2.384185791015625e-07 ;  /* 0x00000004ff0e7435 */ /* 0x000fe200000001ff */
[----:B------:R-:W-:-:S05]  /*12c0*/  FADD.FTZ R10, R11, R17 ;  /* 0x000000110b0a7221 */ /* 0x000fca0000010000 */
[----:B------:R-:W-:-:S07]  /*12d0*/  MOV R27, R10 ;  /* 0x0000000a001b7202 */ /* 0x000fce0000000f00 */
[----:B------:R-:W-:Y:S05]  /*12e0*/  WARPSYNC.COLLECTIVE R12, `(.L_x_2466) ;  /* 0x000000000c087348 */ /* 0x000fea0003c00000 */
[----:B------:R0:W1:Y:S02]  /*12f0*/  SHFL.BFLY P2, R17, R27, R14, R13 ;  /* 0x0c00000e1b117389 */ /* 0x000064000004000d */
[----:B01----:R-:W-:Y:S01]  /*1300*/  ENDCOLLECTIVE ;  /* 0x000000000000791b */ /* 0x003fe20003800000 */
.L_x_2466:
[----:B------:R-:W-:Y:S01]  /*1310*/  MOV R14, 0x8 ;  /* 0x00000008000e7802 */ /* 0x000fe20000000f00 */
[----:B------:R-:W-:-:S04]  /*1320*/  FADD.FTZ R19, R10, R17 ;  /* 0x000000110a137221 */ /* 0x000fc80000010000 */
[----:B------:R-:W-:-:S07]  /*1330*/  IMAD.MOV.U32 R27, RZ, RZ, R19 ;  /* 0x000000ffff1b7224 */ /* 0x000fce00078e0013 */
[----:B------:R-:W-:Y:S05]  /*1340*/  WARPSYNC.COLLECTIVE R12, `(.L_x_2467) ;  /* 0x000000000c087348 */ /* 0x000fea0003c00000 */
[----:B------:R0:W1:Y:S02]  /*1350*/  SHFL.BFLY P2, R17, R27, R14, R13 ;  /* 0x0c00000e1b117389 */ /* 0x000064000004000d */
[----:B01----:R-:W-:Y:S01]  /*1360*/  ENDCOLLECTIVE ;  /* 0x000000000000791b */ /* 0x003fe20003800000 */
.L_x_2467:
[----:B------:R-:W-:Y:S01]  /*1370*/  HFMA2.MMA R14, -RZ, RZ, 0, 9.5367431640625e-07 ;  /* 0x00000010ff0e7435 */ /* 0x000fe200000001ff */
[----:B------:R-:W-:-:S05]  /*1380*/  FADD.FTZ R11, R19, R17 ;  /* 0x00000011130b7221 */ /* 0x000fca0000010000 */
[----:B------:R-:W-:-:S07]  /*1390*/  MOV R27, R11 ;  /* 0x0000000b001b7202 */ /* 0x000fce0000000f00 */
[----:B------:R-:W-:Y:S05]  /*13a0*/  WARPSYNC.COLLECTIVE R12, `(.L_x_2468) ;  /* 0x000000000c087348 */ /* 0x000fea0003c00000 */
[----:B------:R0:W1:Y:S02]  /*13b0*/  SHFL.BFLY P2, R17, R27, R14, R13 ;  /* 0x0c00000e1b117389 */ /* 0x000064000004000d */
[----:B01----:R-:W-:Y:S01]  /*13c0*/  ENDCOLLECTIVE ;  /* 0x000000000000791b */ /* 0x003fe20003800000 */
.L_x_2468:
[----:B------:R-:W-:Y:S01]  /*13d0*/  HFMA2.MMA R14, -RZ, RZ, 0, 5.9604644775390625e-08 ;  /* 0x00000001ff0e7435 */ /* 0x000fe200000001ff */
[----:B------:R-:W-:Y:S02]  /*13e0*/  MOV R27, R15 ;  /* 0x0000000f001b7202 */ /* 0x000fe40000000f00 */
[----:B------:R-:W-:-:S08]  /*13f0*/  MOV R10, R17 ;  /* 0x00000011000a7202 */ /* 0x000fd00000000f00 */
[----:B------:R-:W-:Y:S05]  /*1400*/  WARPSYNC.COLLECTIVE R12, `(.L_x_2469) ;  /* 0x000000000c087348 */ /* 0x000fea0003c00000 */
[----:B------:R0:W1:Y:S02]  /*1410*/  SHFL.BFLY P2, R17, R27, R14, R13 ;  /* 0x0c00000e1b117389 */ /* 0x000064000004000d */
[----:B01----:R-:W-:Y:S01]  /*1420*/  ENDCOLLECTIVE ;  /* 0x000000000000791b */ /* 0x003fe20003800000 */
.L_x_2469:
[----:B------:R-:W-:Y:S01]  /*1430*/  HFMA2.MMA R14, -RZ, RZ, 0, 1.1920928955078125e-07 ;  /* 0x00000002ff0e7435 */ /* 0x000fe200000001ff */
[----:B------:R-:W-:-:S05]  /*1440*/  MOV R16, R17 ;  /* 0x0000001100107202 */ /* 0x000fca0000000f00 */
[----:B------:R-:W-:-:S05]  /*1450*/  FADD.FTZ R16, R15, R16 ;  /* 0x000000100f107221 */ /* 0x000fca0000010000 */
[----:B------:R-:W-:-:S07]  /*1460*/  MOV R27, R16 ;  /* 0x00000010001b7202 */ /* 0x000fce0000000f00 */
[----:B------:R-:W-:Y:S05]  /*1470*/  WARPSYNC.COLLECTIVE R12, `(.L_x_2470) ;  /* 0x000000000c087348 */ /* 0x000fea0003c00000 */
[----:B------:R0:W1:Y:S02]  /*1480*/  SHFL.BFLY P2, R17, R27, R14, R13 ;  /* 0x0c00000e1b117389 */ /* 0x000064000004000d */
[----:B01----:R-:W-:Y:S01]  /*1490*/  ENDCOLLECTIVE ;  /* 0x000000000000791b */ /* 0x003fe20003800000 */
.L_x_2470:
[----:B------:R-:W-:Y:S01]  /*14a0*/  HFMA2.MMA R14, -RZ, RZ, 0, 2.384185791015625e-07 ;  /* 0x00000004ff0e7435 */ /* 0x000fe200000001ff */
[----:B------:R-:W-:-:S05]  /*14b0*/  MOV R19, R17 ;  /* 0x0000001100137202 */ /* 0x000fca0000000f00 */
[----:B------:R-:W-:-:S05]  /*14c0*/  FADD.FTZ R15, R16, R19 ;  /* 0x00000013100f7221 */ /* 0x000fca0000010000 */
[----:B------:R-:W-:-:S07]  /*14d0*/  MOV R27, R15 ;  /* 0x0000000f001b7202 */ /* 0x000fce0000000f00 */
[----:B------:R-:W-:Y:S05]  /*14e0*/  WARPSYNC.COLLECTIVE R12, `(.L_x_2471) ;  /* 0x000000000c087348 */ /* 0x000fea0003c00000 */
[----:B------:R0:W1:Y:S02]  /*14f0*/  SHFL.BFLY P2, R17, R27, R14, R13 ;  /* 0x0c00000e1b117389 */ /* 0x000064000004000d */
[----:B01----:R-:W-:Y:S01]  /*1500*/  ENDCOLLECTIVE ;  /* 0x000000000000791b */ /* 0x003fe20003800000 */
.L_x_2471:
[----:B------:R-:W-:Y:S01]  /*1510*/  HFMA2.MMA R14, -RZ, RZ, 0, 4.76837158203125e-07 ;  /* 0x00000008ff0e7435 */ /* 0x000fe200000001ff */
[----:B------:R-:W-:-:S05]  /*1520*/  MOV R18, R17 ;  /* 0x0000001100127202 */ /* 0x000fca0000000f00 */
[----:B------:R-:W-:-:S05]  /*1530*/  FADD.FTZ R20, R15, R18 ;  /* 0x000000120f147221 */ /* 0x000fca0000010000 */
[----:B------:R-:W-:-:S07]  /*1540*/  MOV R27, R20 ;  /* 0x00000014001b7202 */ /* 0x000fce0000000f00 */
[----:B------:R-:W-:Y:S05]  /*1550*/  WARPSYNC.COLLECTIVE R12, `(.L_x_2472) ;  /* 0x000000000c087348 */ /* 0x000fea0003c00000 */
[----:B------:R0:W1:Y:S02]  /*1560*/  SHFL.BFLY P2, R17, R27, R14, R13 ;  /* 0x0c00000e1b117389 */ /* 0x000064000004000d */
[----:B01----:R-:W-:Y:S01]  /*1570*/  ENDCOLLECTIVE ;  /* 0x000000000000791b */ /* 0x003fe20003800000 */
.L_x_2472:
[----:B------:R-:W-:Y:S01]  /*1580*/  HFMA2.MMA R14, -RZ, RZ, 0, 9.5367431640625e-07 ;  /* 0x00000010ff0e7435 */ /* 0x000fe200000001ff */
[----:B------:R-:W-:-:S04]  /*1590*/  IMAD.MOV.U32 R21, RZ, RZ, R17 ;  /* 0x000000ffff157224 */ /* 0x000fc800078e0011 */
[----:B------:R-:W-:-:S05]  /*15a0*/  FADD.FTZ R16, R20, R21 ;  /* 0x0000001514107221 */ /* 0x000fca0000010000 */
[----:B------:R-:W-:-:S07]  /*15b0*/  MOV R27, R16 ;  /* 0x00000010001b7202 */ /* 0x000fce0000000f00 */
[----:B------:R-:W-:Y:S05]  /*15c0*/  WARPSYNC.COLLECTIVE R12, `(.L_x_2473) ;  /* 0x000000000c087348 */ /* 0x000fea0003c00000 */
[----:B------:R0:W1:Y:S02]  /*15d0*/  SHFL.BFLY P2, R17, R27, R14, R13 ;  /* 0x0c00000e1b117389 */ /* 0x000064000004000d */
[----:B01----:R-:W-:Y:S01]  /*15e0*/  ENDCOLLECTIVE ;  /* 0x000000000000791b */ /* 0x003fe20003800000 */
.L_x_2473:
[----:B------:R-:W-:Y:S01]  /*15f0*/  HFMA2.MMA R14, -RZ, RZ, 0, 5.9604644775390625e-08 ;  /* 0x00000001ff0e7435 */ /* 0x000fe200000001ff */
[----:B------:R-:W-:Y:S02]  /*1600*/  MOV R27, R9 ;  /* 0x00000009001b7202 */ /* 0x000fe40000000f00 */
[----:B------:R-:W-:-:S08]  /*1610*/  MOV R15, R17 ;  /* 0x00000011000f7202 */ /* 0x000fd00000000f00 */
[----:B------:R-:W-:Y:S05]  /*1620*/  WARPSYNC.COLLECTIVE R12, `(.L_x_2474) ;  /* 0x000000000c087348 */ /* 0x000fea0003c00000 */
[----:B------:R0:W1:Y:S02]  /*1630*/  SHFL.BFLY P2, R17, R27, R14, R13 ;  /* 0x0c00000e1b117389 */ /* 0x000064000004000d */
[----:B01----:R-:W-:Y:S01]  /*1640*/  ENDCOLLECTIVE ;  /* 0x000000000000791b */ /* 0x003fe20003800000 */
.L_x_2474:
[----:B------:R-:W-:Y:S01]  /*1650*/  HFMA2.MMA R14, -RZ, RZ, 0, 1.1920928955078125e-07 ;  /* 0x00000002ff0e7435 */ /* 0x000fe200000001ff */
[----:B------:R-:W-:-:S05]  /*1660*/  MOV R18, R17 ;  /* 0x0000001100127202 */ /* 0x000fca0000000f00 */
[----:B------:R-:W-:-:S05]  /*1670*/  FADD.FTZ R20, R9, R18 ;  /* 0x0000001209147221 */ /* 0x000fca0000010000 */
[----:B------:R-:W-:-:S07]  /*1680*/  MOV R27, R20 ;  /* 0x00000014001b7202 */ /* 0x000fce0000000f00 */
[----:B------:R-:W-:Y:S05]  /*1690*/  WARPSYNC.COLLECTIVE R12, `(.L_x_2475) ;  /* 0x000000000c087348 */ /* 0x000fea0003c00000 */
[----:B------:R0:W1:Y:S02]  /*16a0*/  SHFL.BFLY P2, R17, R27, R14, R13 ;  /* 0x0c00000e1b117389 */ /* 0x000064000004000d */
[----:B01----:R-:W-:Y:S01]  /*16b0*/  ENDCOLLECTIVE ;  /* 0x000000000000791b */ /* 0x003fe20003800000 */
.L_x_2475:
[----:B------:R-:W-:Y:S01]  /*16c0*/  HFMA2.MMA R14, -RZ, RZ, 0, 2.384185791015625e-07 ;  /* 0x00000004ff0e7435 */ /* 0x000fe200000001ff */
[----:B------:R-:W-:-:S05]  /*16d0*/  MOV R21, R17 ;  /* 0x0000001100157202 */ /* 0x000fca0000000f00 */
[----:B------:R-:W-:-:S05]  /*16e0*/  FADD.FTZ R9, R20, R21 ;  /* 0x0000001514097221 */ /* 0x000fca0000010000 */
[----:B------:R-:W-:-:S07]  /*16f0*/  MOV R27, R9 ;  /* 0x00000009001b7202 */ /* 0x000fce0000000f00 */
[----:B------:R-:W-:Y:S05]  /*1700*/  WARPSYNC.COLLECTIVE R12, `(.L_x_2476) ;  /* 0x000000000c087348 */ /* 0x000fea0003c00000 */
[----:B------:R0:W1:Y:S02]  /*1710*/  SHFL.BFLY P2, R17, R27, R14, R13 ;  /* 0x0c00000e1b117389 */ /* 0x000064000004000d */
[----:B01----:R-:W-:Y:S01]  /*1720*/  ENDCOLLECTIVE ;  /* 0x000000000000791b */ /* 0x003fe20003800000 */
.L_x_2476:
[----:B------:R-:W-:Y:S01]  /*1730*/  HFMA2.MMA R14, -RZ, RZ, 0, 4.76837158203125e-07 ;  /* 0x00000008ff0e7435 */ /* 0x000fe200000001ff */
[----:B------:R-:W-:-:S05]  /*1740*/  MOV R22, R17 ;  /* 0x0000001100167202 */ /* 0x000fca0000000f00 */
[----:B------:R-:W-:-:S05]  /*1750*/  FADD.FTZ R22, R9, R22 ;  /* 0x0000001609167221 */ /* 0x000fca0000010000 */
[----:B------:R-:W-:-:S07]  /*1760*/  MOV R27, R22 ;  /* 0x00000016001b7202 */ /* 0x000fce0000000f00 */
[----:B------:R-:W-:Y:S05]  /*1770*/  WARPSYNC.COLLECTIVE R12, `(.L_x_2477) ;  /* 0x000000000c087348 */ /* 0x000fea0003c00000 */
[----:B------:R0:W1:Y:S02]  /*1780*/  SHFL.BFLY P2, R17, R27, R14, R13 ;  /* 0x0c00000e1b117389 */ /* 0x000064000004000d */
[----:B01----:R-:W-:Y:S01]  /*1790*/  ENDCOLLECTIVE ;  /* 0x000000000000791b */ /* 0x003fe20003800000 */
.L_x_2477:
[----:B------:R-:W-:Y:S01]  /*17a0*/  HFMA2.MMA R14, -RZ, RZ, 0, 9.5367431640625e-07 ;  /* 0x00000010ff0e7435 */ /* 0x000fe200000001ff */
[----:B------:R-:W-:-:S05]  /*17b0*/  MOV R23, R17 ;  /* 0x0000001100177202 */ /* 0x000fca0000000f00 */
[----:B------:R-:W-:-:S04]  /*17c0*/  FADD.FTZ R18, R22, R23 ;  /* 0x0000001716127221 */ /* 0x000fc80000010000 */
[----:B------:R-:W-:-:S07]  /*17d0*/  IMAD.MOV.U32 R27, RZ, RZ, R18 ;  /* 0x000000ffff1b7224 */ /* 0x000fce00078e0012 */
[----:B------:R-:W-:Y:S05]  /*17e0*/  WARPSYNC.COLLECTIVE R12, `(.L_x_2478) ;  /* 0x000000000c087348 */ /* 0x000fea0003c00000 */
[----:B------:R0:W1:Y:S02]  /*17f0*/  SHFL.BFLY P2, R17, R27, R14, R13 ;  /* 0x0c00000e1b117389 */ /* 0x000064000004000d */
[----:B01----:R-:W-:Y:S01]  /*1800*/  ENDCOLLECTIVE ;  /* 0x000000000000791b */ /* 0x003fe20003800000 */
.L_x_2478:
[----:B------:R-:W-:Y:S01]  /*1810*/  HFMA2.MMA R14, -RZ, RZ, 0, 5.9604644775390625e-08 ;  /* 0x00000001ff0e7435 */ /* 0x000fe200000001ff */
[----:B------:R-:W-:Y:S02]  /*1820*/  MOV R27, R8 ;  /* 0x00000008001b7202 */ /* 0x000fe40000000f00 */
[----:B------:R-:W-:-:S08]  /*1830*/  MOV R9, R17 ;  /* 0x0000001100097202 */ /* 0x000fd00000000f00 */
[----:B------:R-:W-:Y:S05]  /*1840*/  WARPSYNC.COLLECTIVE R12, `(.L_x_2479) ;  /* 0x000000000c087348 */ /* 0x000fea0003c00000 */
[----:B------:R0:W1:Y:S02]  /*1850*/  SHFL.BFLY P2, R17, R27, R14, R13 ;  /* 0x0c00000e1b117389 */ /* 0x000064000004000d */
[----:B01----:R-:W-:Y:S01]  /*1860*/  ENDCOLLECTIVE ;  /* 0x000000000000791b */ /* 0x003fe20003800000 */
.L_x_2479:
[----:B------:R-:W-:Y:S01]  /*1870*/  HFMA2.MMA R14, -RZ, RZ, 0, 1.1920928955078125e-07 ;  /* 0x00000002ff0e7435 */ /* 0x000fe200000001ff */
[----:B------:R-:W-:-:S05]  /*1880*/  MOV R19, R17 ;  /* 0x0000001100137202 */ /* 0x000fca0000000f00 */
[----:B------:R-:W-:-:S05]  /*1890*/  FADD.FTZ R23, R8, R19 ;  /* 0x0000001308177221 */ /* 0x000fca0000010000 */
[----:B------:R-:W-:-:S07]  /*18a0*/  MOV R27, R23 ;  /* 0x00000017001b7202 */ /* 0x000fce0000000f00 */
[----:B------:R-:W-:Y:S05]  /*18b0*/  WARPSYNC.COLLECTIVE R12, `(.L_x_2480) ;  /* 0x000000000c087348 */ /* 0x000fea0003c00000 */
[----:B------:R0:W1:Y:S02]  /*18c0*/  SHFL.BFLY P2, R17, R27, R14, R13 ;  /* 0x0c00000e1b117389 */ /* 0x000064000004000d */
[----:B01----:R-:W-:Y:S01]  /*18d0*/  ENDCOLLECTIVE ;  /* 0x000000000000791b */ /* 0x003fe20003800000 */
.L_x_2480:
[----:B------:R-:W-:Y:S01]  /*18e0*/  HFMA2.MMA R14, -RZ, RZ, 0, 2.384185791015625e-07 ;  /* 0x00000004ff0e7435 */ /* 0x000fe200000001ff */
[----:B------:R-:W-:-:S05]  /*18f0*/  MOV R22, R17 ;  /* 0x0000001100167202 */ /* 0x000fca0000000f00 */
[----:B------:R-:W-:-:S05]  /*1900*/  FADD.FTZ R8, R23, R22 ;  /* 0x0000001617087221 */ /* 0x000fca0000010000 */
[----:B------:R-:W-:-:S07]  /*1910*/  MOV R27, R8 ;  /* 0x00000008001b7202 */ /* 0x000fce0000000f00 */
[----:B------:R-:W-:Y:S05]  /*1920*/  WARPSYNC.COLLECTIVE R12, `(.L_x_2481) ;  /* 0x000000000c087348 */ /* 0x000fea0003c00000 */
[----:B------:R0:W1:Y:S02]  /*1930*/  SHFL.BFLY P2, R17, R27, R14, R13 ;  /* 0x0c00000e1b117389 */ /* 0x000064000004000d */
[----:B01----:R-:W-:Y:S01]  /*1940*/  ENDCOLLECTIVE ;  /* 0x000000000000791b */ /* 0x003fe20003800000 */
.L_x_2481:
[----:B------:R-:W-:Y:S01]  /*1950*/  HFMA2.MMA R14, -RZ, RZ, 0, 4.76837158203125e-07 ;  /* 0x00000008ff0e7435 */ /* 0x000fe200000001ff */
[----:B------:R-:W-:-:S05]  /*1960*/  MOV R21, R17 ;  /* 0x0000001100157202 */ /* 0x000fca0000000f00 */
[----:B------:R-:W-:-:S05]  /*1970*/  FADD.FTZ R24, R8, R21 ;  /* 0x0000001508187221 */ /* 0x000fca0000010000 */
[----:B------:R-:W-:-:S07]  /*1980*/  MOV R27, R24 ;  /* 0x00000018001b7202 */ /* 0x000fce0000000f00 */
[----:B------:R-:W-:Y:S05]  /*1990*/  WARPSYNC.COLLECTIVE R12, `(.L_x_2482) ;  /* 0x000000000c087348 */ /* 0x000fea0003c00000 */
[----:B------:R0:W1:Y:S02]  /*19a0*/  SHFL.BFLY P2, R17, R27, R14, R13 ;  /* 0x0c00000e1b117389 */ /* 0x000064000004000d */
[----:B01----:R-:W-:Y:S01]  /*19b0*/  ENDCOLLECTIVE ;  /* 0x000000000000791b */ /* 0x003fe20003800000 */
.L_x_2482:
[----:B------:R-:W-:Y:S01]  /*19c0*/  HFMA2.MMA R14, -RZ, RZ, 0, 9.5367431640625e-07 ;  /* 0x00000010ff0e7435 */ /* 0x000fe200000001ff */
[----:B------:R-:W-:-:S05]  /*19d0*/  MOV R25, R17 ;  /* 0x0000001100197202 */ /* 0x000fca0000000f00 */
[----:B------:R-:W-:-:S05]  /*19e0*/  FADD.FTZ R25, R24, R25 ;  /* 0x0000001918197221 */ /* 0x000fca0000010000 */
[----:B------:R-:W-:-:S07]  /*19f0*/  MOV R27, R25 ;  /* 0x00000019001b7202 */ /* 0x000fce0000000f00 */
[----:B------:R-:W-:Y:S05]  /*1a00*/  WARPSYNC.COLLECTIVE R12, `(.L_x_2483) ;  /* 0x000000000c087348 */ /* 0x000fea0003c00000 */
[----:B------:R0:W1:Y:S02]  /*1a10*/  SHFL.BFLY P2, R17, R27, R14, R13 ;  /* 0x0c00000e1b117389 */ /* 0x000064000004000d */
[----:B01----:R-:W-:Y:S01]  /*1a20*/  ENDCOLLECTIVE ;  /* 0x000000000000791b */ /* 0x003fe20003800000 */
.L_x_2483:
[----:B------:R-:W-:Y:S05]  /*1a30*/  BRA `(.L_x_2484) ;  /* 0xfffffff400387947 */ /* 0x000fea000383ffff */
.L_x_2485:
        /* <DEDUP_REMOVED lines=12> */
.L_x_3027:


//--------------------- .text._ZN10layer_norm31ln_parallel_residual_bwd_kernelINS_13Kernel_traitsI6__halfffffjLj2048ELj1ELj1ELj4ELj16ENS_18Kernel_traits_baseILj2048ES2_ffffjLj128EEEEELb1ELb1ELb0EEEvNS_9BwdParamsE --------------------------
	.section	.text._ZN10layer_norm31ln_parallel_residual_bwd_kernelINS_13Kernel_traitsI6__halfffffjLj2048ELj1ELj1ELj4ELj16ENS_18Kernel_traits_baseILj2048ES2_ffffjLj128EEEEELb1ELb1ELb0EEEvNS_9BwdParamsE,"ax",@progbits
	.align	128
        .global         _ZN10layer_norm31ln_parallel_residual_bwd_kernelINS_13Kernel_traitsI6__halfffffjLj2048ELj1ELj1ELj4ELj16ENS_18Kernel_traits_baseILj2048ES2_ffffjLj128EEEEELb1ELb1ELb0EEEvNS_9BwdParamsE
        .type           _ZN10layer_norm31ln_parallel_residual_bwd_kernelINS_13Kernel_traitsI6__halfffffjLj2048ELj1ELj1ELj4ELj16ENS_18Kernel_traits_baseILj2048ES2_ffffjLj128EEEEELb1ELb1ELb0EEEvNS_9BwdParamsE,@function
        .size           _ZN10layer_norm31ln_parallel_residual_bwd_kernelINS_13Kernel_traitsI6__halfffffjLj2048ELj1ELj1ELj4ELj16ENS_18Kernel_traits_baseILj2048ES2_ffffjLj128EEEEELb1ELb1ELb0EEEvNS_9BwdParamsE,(.L_x_3028 - _ZN10layer_norm31ln_parallel_residual_bwd_kernelINS_13Kernel_traitsI6__halfffffjLj2048ELj1ELj1ELj4ELj16ENS_18Kernel_traits_baseILj2048ES2_ffffjLj128EEEEELb1ELb1ELb0EEEvNS_9BwdParamsE)
        .other          _ZN10layer_norm31ln_parallel_residual_bwd_kernelINS_13Kernel_traitsI6__halfffffjLj2048ELj1ELj1ELj4ELj16ENS_18Kernel_traits_baseILj2048ES2_ffffjLj128EEEEELb1ELb1ELb0EEEvNS_9BwdParamsE,@"STO_CUDA_ENTRY STV_DEFAULT"
_ZN10layer_norm31ln_parallel_residual_bwd_kernelINS_13Kernel_traitsI6__halfffffjLj2048ELj1ELj1ELj4ELj16ENS_18Kernel_traits_baseILj2048ES2_ffffjLj128EEEEELb1ELb1ELb0EEEvNS_9BwdParamsE:
.text._ZN10layer_norm31ln_parallel_residual_bwd_kernelINS_13Kernel_traitsI6__halfffffjLj2048ELj1ELj1ELj4ELj16ENS_18Kernel_traits_baseILj2048ES2_ffffjLj128EEEEELb1ELb1ELb0EEEvNS_9BwdParamsE:
        /* <DEDUP_REMOVED lines=10> */
[----:B------:R-:W-:Y:S01]  /*00a0*/  ULDC.U8 UR22, c[0x0][0x2a0] ;  /* 0x0000a80000167ab9 */ /* 0x000fe20000000000 */
[----:B------:R-:W-:Y:S01]  /*00b0*/  ULDC UR16, c[0x0][0x290] ;  /* 0x0000a40000107ab9 */ /* 0x000fe20000000800 */
[----:B------:R-:W-:Y:S01]  /*00c0*/  LEA.HI R3, R3, R2, RZ, 0x2 ;  /* 0x0000000203037211 */ /* 0x000fe200078f10ff */
[----:B------:R-:W-:Y:S01]  /*00d0*/  ULDC.64 UR8, c[0x0][0x2c8] ;  /* 0x0000b20000087ab9 */ /* 0x000fe20000000a00 */
[----:B------:R-:W-:Y:S01]  /*00e0*/  ULDC.64 UR14, c[0x0][0x300] ;  /* 0x0000c000000e7ab9 */ /* 0x000fe20000000a00 */
[----:B------:R-:W-:Y:S01]  /*00f0*/  ULDC.64 UR10, c[0x0][0x238] ;  /* 0x00008e00000a7ab9 */ /* 0x000fe20000000a00 */
[----:B------:R-:W-:Y:S01]  /*0100*/  ULDC.64 UR12, c[0x0][0x240] ;  /* 0x00009000000c7ab9 */ /* 0x000fe20000000a00 */
[----:B------:R-:W-:Y:S01]  /*0110*/  ULDC.64 UR18, c[0x0][0x308] ;  /* 0x0000c20000127ab9 */ /* 0x000fe20000000a00 */
[----:B------:R-:W-:Y:S01]  /*0120*/  ULDC.64 UR20, c[0x0][0x210] ;  /* 0x0000840000147ab9 */ /* 0x000fe20000000a00 */
[----:B0-----:R-:W-:-:S04]  /*0130*/  LOP3.LUT R4, R0, 0x7f, RZ, 0xc, !PT ;  /* 0x0000007f00047812 */ /* 0x001fc800078e0cff */
[----:B------:R-:W-:Y:S02]  /*0140*/  LEA.HI.SX32 R3, R3, R4, 0x1e ;  /* 0x0000000403037211 */ /* 0x000fe400078ff2ff */
[C---:B------:R-:W-:Y:S02]  /*0150*/  LOP3.LUT R4, R0.reuse, 0x7f, RZ, 0xc0, !PT ;  /* 0x0000007f00047812 */ /* 0x040fe400078ec0ff */
[C---:B------:R-:W-:Y:S02]  /*0160*/  LOP3.LUT P4, RZ, R3.reuse, 0xffffff80, RZ, 0xc0, !PT ;  /* 0xffffff8003ff7812 */ /* 0x040fe4000788c0ff */
[C---:B------:R-:W-:Y:S02]  /*0170*/  ISETP.GE.U32.AND P3, PT, R3.reuse, 0x100, PT ;  /* 0x000001000300780c */ /* 0x040fe40003f66070 */
[C---:B------:R-:W-:Y:S02]  /*0180*/  ISETP.GE.U32.AND P2, PT, R3.reuse, 0x180, PT ;  /* 0x000001800300780c */ /* 0x040fe40003f46070 */
[----:B------:R-:W-:Y:S01]  /*0190*/  ISETP.GE.U32.AND P0, PT, R3, 0x200, PT ;  /* 0x000002000300780c */ /* 0x000fe20003f06070 */
[----:B------:R-:W-:Y:S01]  /*01a0*/  IMAD.MOV.U32 R3, RZ, RZ, R4 ;  /* 0x000000ffff037224 */ /* 0x000fe200078e0004 */
[----:B-1----:R-:W-:-:S02]  /*01b0*/  LEA.HI R5, R0, UR6, RZ, 0x19 ;  /* 0x0000000600057c11 */ /* 0x002fc4000f8fc8ff */
        /* <DEDUP_REMOVED lines=11> */
[----:B--2---:R-:W-:-:S04]  /*0270*/  @P2 IMAD.WIDE.U32 R20, R3, 0x8, R20 ;  /* 0x0000000803142825 */ /* 0x004fc800078e0014 */
[----:B------:R-:W-:Y:S01]  /*0280*/  @P2 VIADD R3, R3, 0x80 ;  /* 0x0000008003032836 */ /* 0x000fe20000000000 */
[----:B------:R3:W5:Y:S03]  /*0290*/  @P2 LDG.E.64 R12, desc[UR4][R20.64] ;  /* 0x00000004140c2981 */ /* 0x000766000c1e1b00 */
        /* <DEDUP_REMOVED lines=20> */
[----:B------:R-:W-:Y:S01]  /*03e0*/  HFMA2.MMA R26, -RZ, RZ, 0, 5.9604644775390625e-08 ;  /* 0x00000001ff1a7435 */ /* 0x000fe200000001ff */
[----:B------:R-:W-:Y:S01]  /*03f0*/  ULDC.U8 UR6, c[0x0][0x2a0] ;  /* 0x0000a80000067ab9 */ /* 0x000fe20000000000 */
[----:B-----5:R-:W-:Y:S01]  /*0400*/  MOV R18, R13 ;  /* 0x0000000d00127202 */ /* 0x020fe20000000f00 */
[----:B------:R-:W-:Y:S01]  /*0410*/  IMAD.MOV.U32 R14, RZ, RZ, R11 ;  /* 0x000000ffff0e7224 */ /* 0x000fe200078e000b */
[----:B------:R-:W-:Y:S01]  /*0420*/  MOV R7, R8 ;  /* 0x0000000800077202 */ /* 0x000fe20000000f00 */
[----:B------:R-:W-:Y:S01]  /*0430*/  UISETP.NE.AND UP0, UPT, UR6, URZ, UPT ;  /* 0x0000003f0600728c */ /* 0x000fe2000bf05270 */
[--C-:B------:R-:W-:Y:S01]  /*0440*/  SHF.R.U64 R6, R8, 0x10, R9.reuse ;  /* 0x0000001008067819 */ /* 0x100fe20000001209 */
[----:B------:R-:W-:Y:S01]  /*0450*/  IMAD.MOV.U32 R2, RZ, RZ, R9 ;  /* 0x000000ffff027224 */ /* 0x000fe200078e0009 */
[----:B------:R-:W-:Y:S01]  /*0460*/  MOV R3, R10 ;  /* 0x0000000a00037202 */ /* 0x000fe20000000f00 */
[----:B------:R-:W-:Y:S01]  /*0470*/  IMAD.MOV.U32 R19, RZ, RZ, R16 ;  /* 0x000000ffff137224 */ /* 0x000fe200078e0010 */
[----:B------:R-:W-:Y:S01]  /*0480*/  SHF.R.U64 R22, R16, 0x10, R17 ;  /* 0x0000001010167819 */ /* 0x000fe20000001211 */
[----:B------:R-:W-:Y:S01]  /*0490*/  IMAD.MOV.U32 R33, RZ, RZ, RZ ;  /* 0x000000ffff217224 */ /* 0x000fe200078e00ff */
        /* <DEDUP_REMOVED lines=10> */
[----:B------:R-:W-:Y:S01]  /*0540*/  SHF.R.U32.HI R23, RZ, 0x10, R13 ;  /* 0x00000010ff177819 */ /* 0x000fe2000001160d */
[----:B------:R-:W-:Y:S01]  /*0550*/  HADD2.F32 R13, -RZ, R14.H0_H0 ;  /* 0x2000000eff0d7230 */ /* 0x000fe20000004100 */
[----:B------:R-:W-:Y:S01]  /*0560*/  MOV R21, R17 ;  /* 0x0000001100157202 */ /* 0x000fe20000000f00 */
[----:B------:R-:W-:Y:S01]  /*0570*/  HADD2.F32 R10, -RZ, R10.H0_H0 ;  /* 0x2000000aff0a7230 */ /* 0x000fe20000004100 */
[----:B------:R-:W-:Y:S01]  /*0580*/  SHF.R.U32.HI R20, RZ, 0x10, R17 ;  /* 0x00000010ff147819 */ /* 0x000fe20000011611 */
[----:B------:R-:W-:Y:S01]  /*0590*/  HADD2.F32 R17, -RZ, R18.H0_H0 ;  /* 0x20000012ff117230 */ /* 0x000fe20000004100 */
[----:B------:R-:W-:Y:S01]  /*05a0*/  PLOP3.LUT P0, PT, PT, PT, UP0, 0x80, 0x0 ;  /* 0x000000000000781c */ /* 0x000fe20003f0f008 */
[----:B------:R-:W-:Y:S01]  /*05b0*/  HADD2.F32 R18, -RZ, R22.H0_H0 ;  /* 0x20000016ff127230 */ /* 0x000fe20000004100 */
[----:B------:R-:W-:Y:S01]  /*05c0*/  PRMT R22, R26, 0x7610, R22 ;  /* 0x000076101a167816 */ /* 0x000fe20000000016 */
[----:B------:R-:W-:-:S02]  /*05d0*/  HADD2.F32 R12, -RZ, R25.H0_H0 ;  /* 0x20000019ff0c7230 */ /* 0x000fc40000004100 */
[----:B------:R-:W-:Y:S02]  /*05e0*/  HADD2.F32 R15, -RZ, R15.H0_H0 ;  /* 0x2000000fff0f7230 */ /* 0x000fe40000004100 */
[----:B------:R-:W-:Y:S02]  /*05f0*/  HADD2.F32 R14, -RZ, R24.H0_H0 ;  /* 0x20000018ff0e7230 */ /* 0x000fe40000004100 */
[----:B------:R-:W-:Y:S02]  /*0600*/  HADD2.F32 R16, -RZ, R23.H0_H0 ;  /* 0x20000017ff107230 */ /* 0x000fe40000004100 */
[----:B------:R-:W-:Y:S02]  /*0610*/  HADD2.F32 R19, -RZ, R19.H0_H0 ;  /* 0x20000013ff137230 */ /* 0x000fe40000004100 */
[----:B------:R-:W-:Y:S02]  /*0620*/  HADD2.F32 R21, -RZ, R21.H0_H0 ;  /* 0x20000015ff157230 */ /* 0x000fe40000004100 */
[----:B------:R-:W-:-:S07]  /*0630*/  HADD2.F32 R20, -RZ, R20.H0_H0 ;  /* 0x20000014ff147230 */ /* 0x000fce0000004100 */
.L_x_2504:
[----:B0123--:R-:W0:Y:S02]  /*0640*/  LDC.64 R84, c[0x0][0x250] ;  /* 0x00009400ff547b82 */ /* 0x00fe240000000a00 */
[----:B0-----:R-:W-:-:S06]  /*0650*/  IMAD.WIDE R86, R5, 0x4, R84 ;  /* 0x0000000405567825 */ /* 0x001fcc00078e0254 */
[----:B------:R-:W0:Y:S01]  /*0660*/  LDC.64 R84, c[0x0][0x258] ;  /* 0x00009600ff547b82 */ /* 0x000e220000000a00 */
[----:B------:R-:W2:Y:S01]  /*0670*/  LDG.E R86, desc[UR4][R86.64] ;  /* 0x0000000456567981 */ /* 0x000ea2000c1e1900 */
[----:B0-----:R-:W-:-:S05]  /*0680*/  IMAD.WIDE R84, R5, 0x4, R84 ;  /* 0x0000000405547825 */ /* 0x001fca00078e0254 */
[----:B-----5:R0:W5:Y:S01]  /*0690*/  LDG.E R102, desc[UR4][R84.64] ;  /* 0x0000000454667981 */ /* 0x020162000c1e1900 */
[----:B------:R-:W-:Y:S01]  /*06a0*/  MOV R2, UR23 ;  /* 0x0000001700027c02 */ /* 0x000fe20008000f00 */
[----:B------:R-:W-:Y:S01]  /*06b0*/  BSSY B0, `(.L_x_2487) ;  /* 0x000003f000007945 */ /* 0x000fe20003800000 */
[----:B------:R-:W-:Y:S01]  /*06c0*/  LOP3.LUT P5, RZ, R22, 0xff, RZ, 0xc0, !PT ;  /* 0x000000ff16ff7812 */ /* 0x000fe200078ac0ff */
[----:B------:R-:W-:Y:S01]  /*06d0*/  IMAD.MOV.U32 R136, RZ, RZ, RZ ;  /* 0x000000ffff887224 */ /* 0x000fe200078e00ff */
[----:B------:R-:W-:Y:S01]  /*06e0*/  MOV R131, RZ ;  /* 0x000000ff00837202 */ /* 0x000fe20000000f00 */
[----:B------:R-:W-:Y:S01]  /*06f0*/  IMAD R88, R5, R2, RZ ;  /* 0x0000000205587224 */ /* 0x000fe200078e02ff */
[----:B------:R-:W-:-:S04]  /*0700*/  SHF.R.U32.HI R129, RZ, 0x5, R0 ;  /* 0x00000005ff817819 */ /* 0x000fc80000011600 */
[----:B------:R-:W-:-:S04]  /*0710*/  SHF.R.S32.HI R89, RZ, 0x1f, R88 ;  /* 0x0000001fff597819 */ /* 0x000fc80000011458 */
[----:B------:R-:W-:-:S04]  /*0720*/  LEA.HI R89, R89, R88, RZ, 0x2 ;  /* 0x0000005859597211 */ /* 0x000fc800078f10ff */
        /* <DEDUP_REMOVED lines=8> */
[----:B------:R-:W-:Y:S02]  /*07b0*/  ISETP.NE.AND.EX P0, PT, RZ, UR15, PT, P0 ;  /* 0x0000000fff007c0c */ /* 0x000fe4000bf05300 */
[C---:B------:R-:W-:Y:S02]  /*07c0*/  SHF.L.U32 R3, R22.reuse, 0x2, RZ ;  /* 0x0000000216037819 */ /* 0x040fe400000006ff */
[----:B------:R-:W2:Y:S01]  /*07d0*/  LDG.E.128 R84, desc[UR4][R84.64] ;  /* 0x0000000454547981 */ /* 0x000ea2000c1e1d00 */
[----:B------:R-:W-:-:S02]  /*07e0*/  SHF.L.U64.HI R104, R22, 0x2, RZ ;  /* 0x0000000216687819 */ /* 0x000fc400000102ff */
[----:B------:R-:W-:-:S06]  /*07f0*/  IADD3 R130, P1, R3, UR12, RZ ;  /* 0x0000000c03827c10 */ /* 0x000fcc000ff3e0ff */
[----:B------:R-:W1:Y:S01]  /*0800*/  @P0 LDC.64 R120, c[0x0][0x248] ;  /* 0x00009200ff780b82 */ /* 0x000e620000000a00 */
[----:B0-----:R-:W-:-:S06]  /*0810*/  IMAD.WIDE.U32 R88, R22, 0x10, R88 ;  /* 0x0000001016587825 */ /* 0x001fcc00078e0058 */
[----:B------:R-:W3:Y:S01]  /*0820*/  LDG.E.128 R88, desc[UR4][R88.64] ;  /* 0x0000000458587981 */ /* 0x000ee2000c1e1d00 */
[----:B------:R-:W-:-:S05]  /*0830*/  IADD3.X R131, R104, UR13, RZ, P1, !PT ;  /* 0x0000000d68837c10 */ /* 0x000fca0008ffe4ff */
[----:B------:R-:W5:Y:S01]  /*0840*/  LDG.E R95, desc[UR4][R130.64] ;  /* 0x00000004825f7981 */ /* 0x000f62000c1e1900 */
[----:B-1----:R-:W-:-:S05]  /*0850*/  @P0 IADD3 R120, P1, R3, R120, RZ ;  /* 0x0000007803780210 */ /* 0x002fca0007f3e0ff */
[----:B------:R-:W-:Y:S01]  /*0860*/  @P0 IMAD.X R121, R104, 0x1, R121, P1 ;  /* 0x0000000168790824 */ /* 0x000fe200008e0679 */
[----:B------:R-:W-:-:S04]  /*0870*/  ISETP.NE.U32.AND P1, PT, RZ, UR8, PT ;  /* 0x00000008ff007c0c */ /* 0x000fc8000bf25070 */
[----:B------:R-:W-:Y:S01]  /*0880*/  ISETP.NE.AND.EX P1, PT, RZ, UR9, PT, P1 ;  /* 0x00000009ff007c0c */ /* 0x000fe2000bf25310 */
[----:B------:R-:W5:-:S12]  /*0890*/  @P0 LDG.E R23, desc[UR4][R120.64] ;  /* 0x0000000478170981 */ /* 0x000f58000c1e1900 */
        /* <DEDUP_REMOVED lines=8> */
[C---:B------:R-:W-:Y:S01]  /*0920*/  FADD.FTZ R119, -R127.reuse, R86 ;  /* 0x000000567f777221 */ /* 0x040fe20000010100 */
[----:B------:R-:W-:-:S03]  /*0930*/  FADD.FTZ R135, -R127, R87 ;  /* 0x000000577f877221 */ /* 0x000fc60000010100 */
[----:B------:R-:W-:Y:S01]  /*0940*/  FMUL.FTZ R119, R102, R119 ;  /* 0x0000007766777220 */ /* 0x000fe20000410000 */
[----:B---3--:R-:W-:Y:S01]  /*0950*/  FMUL.FTZ R112, R7, R88 ;  /* 0x0000005807707220 */ /* 0x008fe20000410000 */
[----:B------:R-:W-:-:S03]  /*0960*/  FMUL.FTZ R123, R6, R89 ;  /* 0x00000059067b7220 */ /* 0x000fc60000410000 */
[----:B------:R-:W-:Y:S01]  /*0970*/  FADD.FTZ R84, RZ, R112 ;  /* 0x00000070ff547221 */ /* 0x000fe20000010000 */
[----:B------:R-:W-:Y:S01]  /*0980*/  FFMA.FTZ R85, R3, R112, RZ ;  /* 0x0000007003557223 */ /* 0x000fe200000100ff */
        /* <DEDUP_REMOVED lines=17> */
.L_x_2488:
[----:B------:R-:W-:Y:S05]  /*0aa0*/  BSYNC B0 ;  /* 0x0000000000007941 */ /* 0x000fea0003800000 */
.L_x_2487:
[----:B------:R-:W-:Y:S04]  /*0ab0*/  BSSY B0, `(.L_x_2489) ;  /* 0x0000035000007945 */ /* 0x000fe80003800000 */
[----:B------:R-:W-:Y:S05]  /*0ac0*/  @!P3 BRA `(.L_x_2490) ;  /* 0x0000000000ccb947 */ /* 0x000fea0003800000 */
[----:B------:R-:W-:Y:S01]  /*0ad0*/  ISETP.NE.U32.AND P0, PT, RZ, UR14, PT ;  /* 0x0000000eff007c0c */ /* 0x000fe2000bf05070 */
[----:B------:R-:W0:Y:S01]  /*0ae0*/  LDC.64 R88, c[0x0][0x2b8] ;  /* 0x0000ae00ff587b82 */ /* 0x000e220000000a00 */
[C---:B------:R-:W-:Y:S02]  /*0af0*/  LEA R84, P1, R133.reuse, UR10, 0x4 ;  /* 0x0000000a85547c11 */ /* 0x040fe4000f8220ff */
[----:B------:R-:W-:Y:S02]  /*0b00*/  ISETP.NE.AND.EX P0, PT, RZ, UR15, PT, P0 ;  /* 0x0000000fff007c0c */ /* 0x000fe4000bf05300 */
[C---:B------:R-:W-:Y:S02]  /*0b10*/  SHF.L.U32 R25, R133.reuse, 0x2, RZ ;  /* 0x0000000285197819 */ /* 0x040fe400000006ff */
[C---:B------:R-:W-:Y:S02]  /*0b20*/  LEA.HI.X R85, R133.reuse, UR11, RZ, 0x4, P1 ;  /* 0x0000000b85557c11 */ /* 0x040fe400088f24ff */
[----:B------:R-:W-:-:S02]  /*0b30*/  SHF.L.U64.HI R100, R133, 0x2, RZ ;  /* 0x0000000285647819 */ /* 0x000fc400000102ff */
[----:B------:R-:W-:Y:S02]  /*0b40*/  IADD3 R120, P1, R25, UR12, RZ ;  /* 0x0000000c19787c10 */ /* 0x000fe4000ff3e0ff */
[----:B------:R-:W2:Y:S03]  /*0b50*/  LDG.E.128 R84, desc[UR4][R84.64] ;  /* 0x0000000454547981 */ /* 0x000ea6000c1e1d00 */
[----:B------:R-:W1:Y:S01]  /*0b60*/  @P0 LDC.64 R110, c[0x0][0x248] ;  /* 0x00009200ff6e0b82 */ /* 0x000e620000000a00 */
[----:B------:R-:W-:Y:S01]  /*0b70*/  IADD3.X R121, R100, UR13, RZ, P1, !PT ;  /* 0x0000000d64797c10 */ /* 0x000fe20008ffe4ff */
[----:B0-----:R-:W-:-:S06]  /*0b80*/  IMAD.WIDE.U32 R88, R133, 0x10, R88 ;  /* 0x0000001085587825 */ /* 0x001fcc00078e0058 */
[----:B------:R-:W3:Y:S01]  /*0b90*/  LDG.E.128 R88, desc[UR4][R88.64] ;  /* 0x0000000458587981 */ /* 0x000ee2000c1e1d00 */
[----:B-1----:R-:W-:-:S03]  /*0ba0*/  @P0 IADD3 R110, P1, R25, R110, RZ ;  /* 0x0000006e196e0210 */ /* 0x002fc60007f3e0ff */
[----:B------:R-:W5:Y:S02]  /*0bb0*/  LDG.E R25, desc[UR4][R120.64] ;  /* 0x0000000478197981 */ /* 0x000f64000c1e1900 */
[----:B------:R-:W-:Y:S01]  /*0bc0*/  @P0 IMAD.X R111, R100, 0x1, R111, P1 ;  /* 0x00000001646f0824 */ /* 0x000fe200008e066f */
[----:B------:R-:W-:-:S04]  /*0bd0*/  ISETP.NE.U32.AND P1, PT, RZ, UR8, PT ;  /* 0x00000008ff007c0c */ /* 0x000fc8000bf25070 */
[----:B------:R-:W-:Y:S01]  /*0be0*/  ISETP.NE.AND.EX P1, PT, RZ, UR9, PT, P1 ;  /* 0x00000009ff007c0c */ /* 0x000fe2000bf25310 */
[----:B------:R3:W5:-:S12]  /*0bf0*/  @P0 LDG.E R24, desc[UR4][R110.64] ;  /* 0x000000046e180981 */ /* 0x000758000c1e1900 */
[----:B------:R-:W-:-:S04]  /*0c00*/  @P1 LEA R134, P0, R133, UR8, 0x4 ;  /* 0x0000000885861c11 */ /* 0x000fc8000f8020ff */
[----:B------:R-:W-:-:S05]  /*0c10*/  @P1 LEA.HI.X R135, R133, UR9, RZ, 0x4, P0 ;  /* 0x0000000985871c11 */ /* 0x000fca00080f24ff */
[----:B------:R0:W5:Y:S01]  /*0c20*/  @P1 LDG.E.128 R28, desc[UR4][R134.64] ;  /* 0x00000004861c1981 */ /* 0x000162000c1e1d00 */
[----:B------:R-:W-:Y:S01]  /*0c30*/  IADD3 R133, R133, 0x80, RZ ;  /* 0x0000008085857810 */ /* 0x000fe20007ffe0ff */
[C---:B--2---:R-:W-:Y:S01]  /*0c40*/  FADD.FTZ R97, -R127.reuse, R84 ;  /* 0x000000547f617221 */ /* 0x044fe20000010100 */
[----:B------:R-:W-:-:S03]  /*0c50*/  FADD.FTZ R85, -R127, R85 ;  /* 0x000000557f557221 */ /* 0x000fc60000010100 */
[C---:B-----5:R-:W-:Y:S01]  /*0c60*/  FMUL.FTZ R97, R102.reuse, R97 ;  /* 0x0000006166617220 */ /* 0x060fe20000410000 */
[----:B------:R-:W-:Y:S01]  /*0c70*/  FMUL.FTZ R100, R102, R85 ;  /* 0x0000005566647220 */ /* 0x000fe20000410000 */
[C---:B------:R-:W-:Y:S01]  /*0c80*/  FADD.FTZ R113, -R127.reuse, R86 ;  /* 0x000000567f717221 */ /* 0x040fe20000010100 */
[----:B------:R-:W-:Y:S01]  /*0c90*/  FADD.FTZ R137, -R127, R87 ;  /* 0x000000577f897221 */ /* 0x000fe20000010100 */
[----:B---3--:R-:W-:Y:S01]  /*0ca0*/  FMUL.FTZ R110, R11, R88 ;  /* 0x000000580b6e7220 */ /* 0x008fe20000410000 */
[----:B------:R-:W-:-:S03]  /*0cb0*/  FMUL.FTZ R111, R10, R89 ;  /* 0x000000590a6f7220 */ /* 0x000fc60000410000 */
        /* <DEDUP_REMOVED lines=19> */
[----:B0-----:R-:W-:-:S07]  /*0df0*/  FFMA.FTZ R136, R126, R124, R85 ;  /* 0x0000007c7e887223 */ /* 0x001fce0000010055 */
.L_x_2490:
[----:B------:R-:W-:Y:S05]  /*0e00*/  BSYNC B0 ;  /* 0x0000000000007941 */ /* 0x000fea0003800000 */
.L_x_2489:
        /* <DEDUP_REMOVED lines=12> */
[----:B------:R-:W-:-:S05]  /*0ed0*/  IADD3.X R121, R108, UR13, RZ, P1, !PT ;  /* 0x0000000d6c797c10 */ /* 0x000fca0008ffe4ff */
[----:B------:R-:W5:Y:S01]  /*0ee0*/  LDG.E R27, desc[UR4][R120.64] ;  /* 0x00000004781b7981 */ /* 0x000f62000c1e1900 */
[----:B0-----:R-:W-:-:S06]  /*0ef0*/  IMAD.WIDE.U32 R88, R133, 0x10, R88 ;  /* 0x0000001085587825 */ /* 0x001fcc00078e0058 */
[----:B------:R-:W3:Y:S01]  /*0f00*/  LDG.E.128 R88, desc[UR4][R88.64] ;  /* 0x0000000458587981 */ /* 0x000ee2000c1e1d00 */
[----:B-1----:R-:W-:-:S05]  /*0f10*/  @P0 IADD3 R114, P1, R115, R98, RZ ;  /* 0x0000006273720210 */ /* 0x002fca0007f3e0ff */
        /* <DEDUP_REMOVED lines=19> */
[----:B0-----:R-:W-:Y:S01]  /*1050*/  FMUL.FTZ R114, R17, R90 ;  /* 0x0000005a11727220 */ /* 0x001fe20000410000 */
        /* <DEDUP_REMOVED lines=16> */
.L_x_2492:
[----:B------:R-:W-:Y:S05]  /*1160*/  BSYNC B0 ;  /* 0x0000000000007941 */ /* 0x000fea0003800000 */
.L_x_2491:
[----:B------:R-:W-:Y:S01]  /*1170*/  ISETP.NE.AND P0, PT, R92, RZ, PT ;  /* 0x000000ff5c00720c */ /* 0x000fe20003f05270 */
[----:B------:R-:W-:-:S12]  /*1180*/  BSSY B0, `(.L_x_2493) ;  /* 0x0000034000007945 */ /* 0x000fd80003800000 */
[----:B------:R-:W-:Y:S05]  /*1190*/  @!P0 BRA `(.L_x_2494) ;  /* 0x0000000000c88947 */ /* 0x000fea0003800000 */
[----:B------:R-:W-:Y:S02]  /*11a0*/  ISETP.NE.U32.AND P0, PT, RZ, UR14, PT ;  /* 0x0000000eff007c0c */ /* 0x000fe4000bf05070 */
[C---:B------:R-:W-:Y:S02]  /*11b0*/  LEA R86, P1, R133.reuse, UR10, 0x4 ;  /* 0x0000000a85567c11 */ /* 0x040fe4000f8220ff */
[----:B------:R-:W-:Y:S02]  /*11c0*/  ISETP.NE.AND.EX P0, PT, RZ, UR15, PT, P0 ;  /* 0x0000000fff007c0c */ /* 0x000fe4000bf05300 */
[C---:B------:R-:W-:Y:S02]  /*11d0*/  SHF.L.U32 R121, R133.reuse, 0x2, RZ ;  /* 0x0000000285797819 */ /* 0x040fe400000006ff */
[----:B------:R-:W-:Y:S02]  /*11e0*/  LEA.HI.X R87, R133, UR11, RZ, 0x4, P1 ;  /* 0x0000000b85577c11 */ /* 0x000fe400088f24ff */
[----:B------:R-:W-:-:S02]  /*11f0*/  SHF.R.U32.HI R88, RZ, 0x1e, R133 ;  /* 0x0000001eff587819 */ /* 0x000fc40000011685 */
[----:B------:R-:W-:-:S04]  /*1200*/  IADD3 R106, P1, R121, UR12, RZ ;  /* 0x0000000c796a7c10 */ /* 0x000fc8000ff3e0ff */
[----:B------:R-:W-:Y:S01]  /*1210*/  IADD3.X R107, R88, UR13, RZ, P1, !PT ;  /* 0x0000000d586b7c10 */ /* 0x000fe20008ffe4ff */
[----:B------:R-:W0:Y:S04]  /*1220*/  @P0 LDC.64 R84, c[0x0][0x248] ;  /* 0x00009200ff540b82 */ /* 0x000e280000000a00 */
[----:B------:R1:W5:Y:S01]  /*1230*/  LDG.E R93, desc[UR4][R106.64] ;  /* 0x000000046a5d7981 */ /* 0x000362000c1e1900 */
[----:B0-----:R-:W-:-:S05]  /*1240*/  @P0 IADD3 R120, P1, R121, R84, RZ ;  /* 0x0000005479780210 */ /* 0x001fca0007f3e0ff */
[----:B------:R-:W-:Y:S01]  /*1250*/  @P0 IMAD.X R121, R88, 0x1, R85, P1 ;  /* 0x0000000158790824 */ /* 0x000fe200008e0655 */
[----:B------:R-:W-:Y:S01]  /*1260*/  ISETP.NE.U32.AND P1, PT, RZ, UR8, PT ;  /* 0x00000008ff007c0c */ /* 0x000fe2000bf25070 */
[----:B------:R-:W0:Y:S01]  /*1270*/  LDC.64 R88, c[0x0][0x2b8] ;  /* 0x0000ae00ff587b82 */ /* 0x000e220000000a00 */
[----:B------:R-:W2:Y:S02]  /*1280*/  LDG.E.128 R84, desc[UR4][R86.64] ;  /* 0x0000000456547981 */ /* 0x000ea4000c1e1d00 */
[----:B------:R-:W-:Y:S02]  /*1290*/  ISETP.NE.AND.EX P1, PT, RZ, UR9, PT, P1 ;  /* 0x00000009ff007c0c */ /* 0x000fe4000bf25310 */
[----:B------:R3:W5:Y:S11]  /*12a0*/  @P0 LDG.E R94, desc[UR4][R120.64] ;  /* 0x00000004785e0981 */ /* 0x000776000c1e1900 */
[----:B------:R-:W-:-:S04]  /*12b0*/  @P1 LEA R134, P6, R133, UR8, 0x4 ;  /* 0x0000000885861c11 */ /* 0x000fc8000f8c20ff */
[C---:B------:R-:W-:Y:S01]  /*12c0*/  @P1 LEA.HI.X R135, R133.reuse, UR9, RZ, 0x4, P6 ;  /* 0x0000000985871c11 */ /* 0x040fe2000b0f24ff */
[----:B0-----:R-:W-:-:S04]  /*12d0*/  IMAD.WIDE.U32 R88, R133, 0x10, R88 ;  /* 0x0000001085587825 */ /* 0x001fc800078e0058 */
[----:B------:R3:W5:Y:S04]  /*12e0*/  @P1 LDG.E.128 R72, desc[UR4][R134.64] ;  /* 0x0000000486481981 */ /* 0x000768000c1e1d00 */
[----:B------:R-:W1:Y:S01]  /*12f0*/  LDG.E.128 R88, desc[UR4][R88.64] ;  /* 0x0000000458587981 */ /* 0x000e62000c1e1d00 */
[C---:B--2---:R-:W-:Y:S01]  /*1300*/  FADD.FTZ R101, -R127.reuse, R84 ;  /* 0x000000547f657221 */ /* 0x044fe20000010100 */
[----:B------:R-:W-:-:S03]  /*1310*/  FADD.FTZ R85, -R127, R85 ;  /* 0x000000557f557221 */ /* 0x000fc60000010100 */
[C---:B-----5:R-:W-:Y:S01]  /*1320*/  FMUL.FTZ R101, R102.reuse, R101 ;  /* 0x0000006566657220 */ /* 0x060fe20000410000 */
[----:B------:R-:W-:Y:S01]  /*1330*/  FMUL.FTZ R96, R102, R85 ;  /* 0x0000005566607220 */ /* 0x000fe20000410000 */
[C---:B------:R-:W-:Y:S01]  /*1340*/  FADD.FTZ R109, -R127.reuse, R86 ;  /* 0x000000567f6d7221 */ /* 0x040fe20000010100 */
[----:B------:R-:W-:-:S03]  /*1350*/  FADD.FTZ R127, -R127, R87 ;  /* 0x000000577f7f7221 */ /* 0x000fc60000010100 */
[C---:B------:R-:W-:Y:S01]  /*1360*/  FMUL.FTZ R109, R102.reuse, R109 ;  /* 0x0000006d666d7220 */ /* 0x040fe20000410000 */
[----:B------:R-:W-:Y:S01]  /*1370*/  FMUL.FTZ R122, R102, R127 ;  /* 0x0000007f667a7220 */ /* 0x000fe20000410000 */
[----:B-1----:R-:W-:Y:S01]  /*1380*/  FMUL.FTZ R106, R19, R88 ;  /* 0x00000058136a7220 */ /* 0x002fe20000410000 */
[----:B------:R-:W-:-:S03]  /*1390*/  FMUL.FTZ R107, R18, R89 ;  /* 0x00000059126b7220 */ /* 0x000fc60000410000 */
[----:B------:R-:W-:Y:S01]  /*13a0*/  FADD.FTZ R84, R131, R106 ;  /* 0x0000006a83547221 */ /* 0x000fe20000010000 */
[----:B------:R-:W-:Y:S01]  /*13b0*/  FFMA.FTZ R85, R101, R106, R136 ;  /* 0x0000006a65557223 */ /* 0x000fe20000010088 */
[----:B------:R-:W-:Y:S02]  /*13c0*/  FMUL.FTZ R118, R21, R90 ;  /* 0x0000005a15767220 */ /* 0x000fe40000410000 */
        /* <DEDUP_REMOVED lines=14> */
[----:B---3--:R-:W-:-:S07]  /*14b0*/  FFMA.FTZ R136, R122, R117, R85 ;  /* 0x000000757a887223 */ /* 0x008fce0000010055 */
.L_x_2494:
[----:B------:R-:W-:Y:S05]  /*14c0*/  BSYNC B0 ;  /* 0x0000000000007941 */ /* 0x000fea0003800000 */
.L_x_2493:
        /* <DEDUP_REMOVED lines=23> */
.L_x_2515:
[----:B------:R-:W3:Y:S01]  /*1640*/  S2R R88, SR_CgaCtaId ;  /* 0x0000000000587919 */ /* 0x000ee20000008800 */
[----:B------:R-:W-:Y:S01]  /*1650*/  MOV R85, 0x400 ;  /* 0x0000040000557802 */ /* 0x000fe20000000f00 */
[----:B------:R-:W-:Y:S01]  /*1660*/  UISETP.NE.AND UP0, UPT, UR22, URZ, UPT ;  /* 0x0000003f1600728c */ /* 0x000fe2000bf05270 */
[----:B------:R-:W-:Y:S01]  /*1670*/  @!P1 LOP3.LUT R129, R129, 0x3, RZ, 0xc0, !PT ;  /* 0x0000000381819812 */ /* 0x000fe200078ec0ff */
[----:B-1----:R-:W-:Y:S01]  /*1680*/  FADD.FTZ R120, R91, R120 ;  /* 0x000000785b787221 */ /* 0x002fe20000010000 */
[----:B0-2---:R-:W-:Y:S02]  /*1690*/  FADD.FTZ R121, R121, R86 ;  /* 0x0000005679797221 */ /* 0x005fe40000010000 */
[----:B------:R-:W-:Y:S02]  /*16a0*/  @!P1 IADD3 R129, R84, R129, RZ ;  /* 0x0000008154819210 */ /* 0x000fe40007ffe0ff */
[----:B------:R-:W-:Y:S01]  /*16b0*/  PLOP3.LUT P0, PT, PT, PT, UP0, 0x80, 0x0 ;  /* 0x000000000000781c */ /* 0x000fe20003f0f008 */
[----:B------:R-:W-:Y:S05]  /*16c0*/  WARPSYNC.ALL ;  /* 0x0000000000007948 */ /* 0x000fea0003800000 */
[----:B------:R-:W-:Y:S01]  /*16d0*/  BSSY B0, `(.L_x_2496) ;  /* 0x0000052000007945 */ /* 0x000fe20003800000 */
[----:B---3--:R-:W-:-:S04]  /*16e0*/  LEA R85, R88, R85, 0x18 ;  /* 0x0000005558557211 */ /* 0x008fc800078ec0ff */
[----:B------:R-:W-:Y:S01]  /*16f0*/  LEA R127, R84, R85, 0x3 ;  /* 0x00000055547f7211 */ /* 0x000fe200078e18ff */
[----:B------:R-:W-:-:S05]  /*1700*/  @!P1 IMAD R129, R129, 0x8, R85 ;  /* 0x0000000881819824 */ /* 0x000fca00078e0255 */
[----:B------:R-:W-:Y:S01]  /*1710*/  @!P1 STS.64 [R129+0x2000], R120 ;  /* 0x0020007881009388 */ /* 0x000fe20000000a00 */
[----:B------:R-:W-:Y:S06]  /*1720*/  BAR.SYNC.DEFER_BLOCKING 0x0 ;  /* 0x0000000000007b1d */ /* 0x000fec0000010000 */
        /* <DEDUP_REMOVED lines=32> */
[----:B------:R-:W-:Y:S01]  /*1930*/  ISETP.NE.U32.AND P1, PT, RZ, UR18, PT ;  /* 0x00000012ff007c0c */ /* 0x000fe2000bf25070 */
[----:B------:R-:W-:Y:S01]  /*1940*/  FMUL.FTZ R127, R87, UR17 ;  /* 0x00000011577f7c20 */ /* 0x000fe20008410000 */
[----:B------:R-:W-:Y:S01]  /*1950*/  FMUL.FTZ R129, R86, UR17 ;  /* 0x0000001156817c20 */ /* 0x000fe20008410000 */
[----:B------:R-:W-:Y:S01]  /*1960*/  FMUL.FTZ R131, R91, UR17 ;  /* 0x000000115b837c20 */ /* 0x000fe20008410000 */
[----:B------:R-:W-:-:S04]  /*1970*/  ISETP.NE.AND.EX P1, PT, RZ, UR19, PT, P1 ;  /* 0x00000013ff007c0c */ /* 0x000fc8000bf25310 */
[----:B------:R-:W-:Y:S02]  /*1980*/  SEL R76, R87, R76, P1 ;  /* 0x0000004c574c7207 */ /* 0x000fe40000800000 */
[----:B------:R-:W-:Y:S02]  /*1990*/  SEL R77, R86, R77, P1 ;  /* 0x0000004d564d7207 */ /* 0x000fe40000800000 */
[----:B------:R-:W-:Y:S02]  /*19a0*/  SEL R78, R91, R78, P1 ;  /* 0x0000004e5b4e7207 */ /* 0x000fe40000800000 */
[C---:B------:R-:W-:Y:S01]  /*19b0*/  SEL R79, R88.reuse, R79, P1 ;  /* 0x0000004f584f7207 */ /* 0x040fe20000800000 */
[----:B------:R-:W-:Y:S02]  /*19c0*/  FMUL.FTZ R88, R88, UR17 ;  /* 0x0000001158587c20 */ /* 0x000fe40008410000 */
[----:B------:R-:W0:Y:S02]  /*19d0*/  @P1 LDC.64 R84, c[0x0][0x308] ;  /* 0x0000c200ff541b82 */ /* 0x000e240000000a00 */
[----:B0-----:R-:W-:-:S05]  /*19e0*/  @P1 IMAD.WIDE.U32 R84, R22, 0x10, R84 ;  /* 0x0000001016541825 */ /* 0x001fca00078e0054 */
[----:B------:R0:W-:Y:S01]  /*19f0*/  @P1 STG.E.128 desc[UR4][R84.64], R76 ;  /* 0x0000004c54001986 */ /* 0x0001e2000c101d04 */
[----:B------:R-:W-:-:S04]  /*1a00*/  LOP3.LUT P1, RZ, R23, 0xff, RZ, 0xc0, !PT ;  /* 0x000000ff17ff7812 */ /* 0x000fc8000782c0ff */
[----:B------:R-:W-:Y:S02]  /*1a10*/  SEL R87, R127, RZ, P1 ;  /* 0x000000ff7f577207 */ /* 0x000fe40000800000 */
[----:B------:R-:W-:-:S04]  /*1a20*/  LOP3.LUT P1, RZ, R23, 0xff00, RZ, 0xc0, !PT ;  /* 0x0000ff0017ff7812 */ /* 0x000fc8000782c0ff */
[----:B------:R-:W-:Y:S02]  /*1a30*/  SEL R86, R129, RZ, P1 ;  /* 0x000000ff81567207 */ /* 0x000fe40000800000 */
[----:B------:R-:W-:-:S04]  /*1a40*/  LOP3.LUT P1, RZ, R23, 0xff0000, RZ, 0xc0, !PT ;  /* 0x00ff000017ff7812 */ /* 0x000fc8000782c0ff */
[----:B------:R-:W-:Y:S02]  /*1a50*/  SEL R89, R131, RZ, P1 ;  /* 0x000000ff83597207 */ /* 0x000fe40000800000 */
[----:B------:R-:W-:-:S04]  /*1a60*/  LOP3.LUT P1, RZ, R23, 0xff000000, RZ, 0xc0, !PT ;  /* 0xff00000017ff7812 */ /* 0x000fc8000782c0ff */
[----:B0-----:R-:W-:Y:S02]  /*1a70*/  SEL R84, R88, RZ, P1 ;  /* 0x000000ff58547207 */ /* 0x001fe40000800000 */
[----:B------:R-:W-:-:S04]  /*1a80*/  ISETP.NE.U32.AND P1, PT, RZ, UR14, PT ;  /* 0x0000000eff007c0c */ /* 0x000fc8000bf25070 */
[----:B------:R-:W-:-:S04]  /*1a90*/  ISETP.NE.AND.EX P1, PT, RZ, UR15, PT, P1 ;  /* 0x0000000fff007c0c */ /* 0x000fc8000bf25310 */
[----:B------:R-:W-:Y:S02]  /*1aa0*/  SEL R80, R87, R80, P1 ;  /* 0x0000005057507207 */ /* 0x000fe40000800000 */
[----:B------:R-:W-:Y:S02]  /*1ab0*/  SEL R81, R86, R81, P1 ;  /* 0x0000005156517207 */ /* 0x000fe40000800000 */
[----:B------:R-:W-:Y:S02]  /*1ac0*/  SEL R82, R89, R82, P1 ;  /* 0x0000005259527207 */ /* 0x000fe40000800000 */
[----:B------:R-:W-:Y:S02]  /*1ad0*/  SEL R83, R84, R83, P1 ;  /* 0x0000005354537207 */ /* 0x000fe40000800000 */
[----:B------:R-:W-:-:S04]  /*1ae0*/  ISETP.NE.U32.AND P1, PT, RZ, UR14, PT ;  /* 0x0000000eff007c0c */ /* 0x000fc8000bf25070 */
[----:B------:R-:W-:-:S13]  /*1af0*/  ISETP.NE.AND.EX P1, PT, RZ, UR15, PT, P1 ;  /* 0x0000000fff007c0c */ /* 0x000fda000bf25310 */
[----:B------:R-:W-:-:S04]  /*1b00*/  @P1 LEA R90, P6, R22, UR14, 0x4 ;  /* 0x0000000e165a1c11 */ /* 0x000fc8000f8c20ff */
[----:B------:R-:W-:Y:S02]  /*1b10*/  @P1 LEA.HI.X R91, R22, UR15, RZ, 0x4, P6 ;  /* 0x0000000f165b1c11 */ /* 0x000fe4000b0f24ff */
[----:B------:R-:W-:-:S04]  /*1b20*/  LOP3.LUT P6, RZ, R95, 0xff, RZ, 0xc0, !PT ;  /* 0x000000ff5fff7812 */ /* 0x000fc800078cc0ff */
[----:B------:R-:W-:Y:S02]  /*1b30*/  SEL R84, R127, RZ, P6 ;  /* 0x000000ff7f547207 */ /* 0x000fe40003000000 */
[----:B------:R-:W-:-:S04]  /*1b40*/  LOP3.LUT P6, RZ, R95, 0xff00, RZ, 0xc0, !PT ;  /* 0x0000ff005fff7812 */ /* 0x000fc800078cc0ff */
[----:B------:R-:W-:Y:S02]  /*1b50*/  SEL R85, R129, RZ, P6 ;  /* 0x000000ff81557207 */ /* 0x000fe40003000000 */
[----:B------:R-:W-:-:S04]  /*1b60*/  LOP3.LUT P6, RZ, R95, 0xff0000, RZ, 0xc0, !PT ;  /* 0x00ff00005fff7812 */ /* 0x000fc800078cc0ff */
[----:B------:R-:W-:Y:S02]  /*1b70*/  SEL R86, R131, RZ, P6 ;  /* 0x000000ff83567207 */ /* 0x000fe40003000000 */
[----:B------:R-:W-:-:S04]  /*1b80*/  LOP3.LUT P6, RZ, R95, 0xff000000, RZ, 0xc0, !PT ;  /* 0xff0000005fff7812 */ /* 0x000fc800078cc0ff */
[----:B------:R-:W-:Y:S02]  /*1b90*/  SEL R87, R88, RZ, P6 ;  /* 0x000000ff58577207 */ /* 0x000fe40003000000 */
[----:B------:R-:W0:Y:S02]  /*1ba0*/  LDC.64 R88, c[0x0][0x2f8] ;  /* 0x0000be00ff587b82 */ /* 0x000e240000000a00 */
[C---:B0-----:R-:W-:Y:S01]  /*1bb0*/  IMAD.WIDE.U32 R88, R22.reuse, 0x10, R88 ;  /* 0x0000001016587825 */ /* 0x041fe200078e0058 */
[----:B------:R-:W-:-:S04]  /*1bc0*/  IADD3 R22, R22, 0x80, RZ ;  /* 0x0000008016167810 */ /* 0x000fc80007ffe0ff */
[----:B------:R0:W-:Y:S04]  /*1bd0*/  STG.E.128 desc[UR4][R88.64], R84 ;  /* 0x0000005458007986 */ /* 0x0001e8000c101d04 */
[----:B------:R0:W-:Y:S02]  /*1be0*/  @P1 STG.E.128 desc[UR4][R90.64], R80 ;  /* 0x000000505a001986 */ /* 0x0001e4000c101d04 */
.L_x_2497:
[----:B------:R-:W-:Y:S05]  /*1bf0*/  BSYNC B0 ;  /* 0x0000000000007941 */ /* 0x000fea0003800000 */
.L_x_2496:
        /* <DEDUP_REMOVED lines=60> */
[----:B0-----:R-:W-:-:S04]  /*1fc0*/  IMAD.WIDE.U32 R88, R22, 0x10, R88 ;  /* 0x0000001016587825 */ /* 0x001fc800078e0058 */
[----:B------:R-:W-:Y:S01]  /*1fd0*/  VIADD R22, R22, 0x80 ;  /* 0x0000008016167836 */ /* 0x000fe20000000000 */
[----:B------:R1:W-:Y:S04]  /*1fe0*/  STG.E.128 desc[UR4][R88.64], R84 ;  /* 0x0000005458007986 */ /* 0x0003e8000c101d04 */
[----:B------:R1:W-:Y:S02]  /*1ff0*/  @P1 STG.E.128 desc[UR4][R90.64], R80 ;  /* 0x000000505a001986 */ /* 0x0003e4000c101d04 */
.L_x_2499:
[----:B------:R-:W-:Y:S05]  /*2000*/  BSYNC B0 ;  /* 0x0000000000007941 */ /* 0x000fea0003800000 */
.L_x_2498:
        /* <DEDUP_REMOVED lines=64> */
.L_x_2501:
[----:B------:R-:W-:Y:S05]  /*2410*/  BSYNC B0 ;  /* 0x0000000000007941 */ /* 0x000fea0003800000 */
.L_x_2500:
        /* <DEDUP_REMOVED lines=28> */
[C---:B------:R-:W-:Y:S02]  /*25e0*/  SEL R78, R91.reuse, R78, P1 ;  /* 0x0000004e5b4e7207 */ /* 0x040fe40000800000 */
[----:B------:R-:W-:Y:S01]  /*25f0*/  SEL R79, R102, R79, P1 ;  /* 0x0000004f664f7207 */ /* 0x000fe20000800000 */
        /* <DEDUP_REMOVED lines=24> */
[----:B------:R-:W0:Y:S01]  /*2780*/  LDC.64 R88, c[0x0][0x2f8] ;  /* 0x0000be00ff587b82 */ /* 0x000e220000000a00 */
[----:B------:R-:W-:-:S04]  /*2790*/  LOP3.LUT P6, RZ, R93, 0xff00, RZ, 0xc0, !PT ;  /* 0x0000ff005dff7812 */ /* 0x000fc800078cc0ff */
[----:B------:R-:W-:Y:S02]  /*27a0*/  SEL R85, R120, RZ, P6 ;  /* 0x000000ff78557207 */ /* 0x000fe40003000000 */
[----:B------:R-:W-:-:S04]  /*27b0*/  LOP3.LUT P6, RZ, R93, 0xff0000, RZ, 0xc0, !PT ;  /* 0x00ff00005dff7812 */ /* 0x000fc800078cc0ff */
[----:B------:R-:W-:Y:S02]  /*27c0*/  SEL R86, R102, RZ, P6 ;  /* 0x000000ff66567207 */ /* 0x000fe40003000000 */
[----:B------:R-:W-:-:S04]  /*27d0*/  LOP3.LUT P6, RZ, R93, 0xff000000, RZ, 0xc0, !PT ;  /* 0xff0000005dff7812 */ /* 0x000fc800078cc0ff */
[----:B------:R-:W-:Y:S01]  /*27e0*/  SEL R87, R121, RZ, P6 ;  /* 0x000000ff79577207 */ /* 0x000fe20003000000 */
[----:B0-----:R-:W-:-:S05]  /*27f0*/  IMAD.WIDE.U32 R88, R22, 0x10, R88 ;  /* 0x0000001016587825 */ /* 0x001fca00078e0058 */
[----:B------:R3:W-:Y:S04]  /*2800*/  STG.E.128 desc[UR4][R88.64], R84 ;  /* 0x0000005458007986 */ /* 0x0007e8000c101d04 */
[----:B------:R3:W-:Y:S02]  /*2810*/  @P1 STG.E.128 desc[UR4][R90.64], R80 ;  /* 0x000000505a001986 */ /* 0x0007e4000c101d04 */
.L_x_2503:
[----:B------:R-:W-:Y:S05]  /*2820*/  BSYNC B0 ;  /* 0x0000000000007941 */ /* 0x000fea0003800000 */
.L_x_2502:
[----:B------:R-:W-:Y:S02]  /*2830*/  IADD3 R5, R5, UR20, RZ ;  /* 0x0000001405057c10 */ /* 0x000fe4000fffe0ff */
[----:B------:R-:W-:Y:S02]  /*2840*/  SEL R22, RZ, 0x1, P5 ;  /* 0x00000001ff167807 */ /* 0x000fe40002800000 */
[----:B------:R-:W-:-:S13]  /*2850*/  ISETP.GE.AND P1, PT, R5, UR21, PT ;  /* 0x0000001505007c0c */ /* 0x000fda000bf26270 */
[----:B------:R-:W-:Y:S05]  /*2860*/  @!P1 BRA `(.L_x_2504) ;  /* 0xffffffdc00749947 */ /* 0x000fea000383ffff */
.L_x_2486:
[----:B------:R-:W4:Y:S01]  /*2870*/  S2R R0, SR_TID.X ;  /* 0x0000000000007919 */ /* 0x000f220000002100 */
[----:B------:R-:W4:Y:S01]  /*2880*/  S2UR UR6, SR_CTAID.X ;  /* 0x00000000000679c3 */ /* 0x000f220000002500 */
[----:B------:R-:W-:-:S07]  /*2890*/  ISETP.NE.AND P1, PT, R92, RZ, PT ;  /* 0x000000ff5c00720c */ /* 0x000fce0003f25270 */
[----:B------:R-:W0:Y:S08]  /*28a0*/  @P4 LDC.64 R4, c[0x0][0x2d0] ;  /* 0x0000b400ff044b82 */ /* 0x000e300000000a00 */
[----:B------:R-:W1:Y:S08]  /*28b0*/  @P4 LDC.64 R6, c[0x0][0x2d8] ;  /* 0x0000b600ff064b82 */ /* 0x000e700000000a00 */
[----:B-----5:R-:W2:Y:S01]  /*28c0*/  @P3 LDC.64 R8, c[0x0][0x2d0] ;  /* 0x0000b400ff083b82 */ /* 0x020ea20000000a00 */
[----:B----4-:R-:W-:-:S07]  /*28d0*/  LEA.HI R3, R0, UR6, RZ, 0x19 ;  /* 0x0000000600037c11 */ /* 0x010fce000f8fc8ff */
[----:B------:R-:W4:Y:S01]  /*28e0*/  @P3 LDC.64 R10, c[0x0][0x2d8] ;  /* 0x0000b600ff0a3b82 */ /* 0x000f220000000a00 */
[----:B------:R-:W-:Y:S01]  /*28f0*/  LOP3.LUT R17, R0, 0x7f, RZ, 0xc0, !PT ;  /* 0x0000007f00117812 */ /* 0x000fe200078ec0ff */
[----:B------:R-:W-:-:S06]  /*2900*/  IMAD R2, R3, R2, RZ ;  /* 0x0000000203027224 */ /* 0x000fcc00078e02ff */
[----:B------:R-:W3:Y:S01]  /*2910*/  @P2 LDC.64 R12, c[0x0][0x2d0] ;  /* 0x0000b400ff0c2b82 */ /* 0x000ee20000000a00 */
[----:B------:R-:W-:-:S05]  /*2920*/  LEA.HI R17, R2, R17, RZ, 0x1e ;  /* 0x0000001102117211 */ /* 0x000fca00078ff0ff */
[C---:B0-----:R-:W-:Y:S02]  /*2930*/  @P4 IMAD.WIDE.U32 R2, R17.reuse, 0x10, R4 ;  /* 0x0000001011024825 */ /* 0x041fe400078e0004 */
[----:B------:R-:W0:Y:S02]  /*2940*/  @P2 LDC.64 R14, c[0x0][0x2d8] ;  /* 0x0000b600ff0e2b82 */ /* 0x000e240000000a00 */
[C---:B-1----:R-:W-:Y:S01]  /*2950*/  @P4 IMAD.WIDE.U32 R4, R17.reuse, 0x10, R6 ;  /* 0x0000001011044825 */ /* 0x042fe200078e0006 */
[----:B------:R1:W-:Y:S03]  /*2960*/  @P4 STG.E.128 desc[UR4][R2.64], R44 ;  /* 0x0000002c02004986 */ /* 0x0003e6000c101d04 */
[----:B------:R-:W-:Y:S01]  /*2970*/  @P4 VIADD R17, R17, 0x80 ;  /* 0x0000008011114836 */ /* 0x000fe20000000000 */
[----:B------:R1:W-:Y:S03]  /*2980*/  @P4 STG.E.128 desc[UR4][R4.64], R32 ;  /* 0x0000002004004986 */ /* 0x0003e6000c101d04 */
[----:B--2---:R-:W-:-:S04]  /*2990*/  @P3 IMAD.WIDE.U32 R8, R17, 0x10, R8 ;  /* 0x0000001011083825 */ /* 0x004fc800078e0008 */
[C---:B----4-:R-:W-:Y:S01]  /*29a0*/  @P3 IMAD.WIDE.U32 R10, R17.reuse, 0x10, R10 ;  /* 0x00000010110a3825 */ /* 0x050fe200078e000a */
[----:B------:R-:W-:Y:S01]  /*29b0*/  @P3 IADD3 R17, R17, 0x80, RZ ;  /* 0x0000008011113810 */ /* 0x000fe20007ffe0ff */
[----:B------:R1:W-:Y:S04]  /*29c0*/  @P3 STG.E.128 desc[UR4][R8.64], R56 ;  /* 0x0000003808003986 */ /* 0x0003e8000c101d04 */
[C---:B---3--:R-:W-:Y:S01]  /*29d0*/  @P2 IMAD.WIDE.U32 R12, R17.reuse, 0x10, R12 ;  /* 0x00000010110c2825 */ /* 0x048fe200078e000c */
[----:B------:R1:W-:Y:S03]  /*29e0*/  @P3 STG.E.128 desc[UR4][R10.64], R64 ;  /* 0x000000400a003986 */ /* 0x0003e6000c101d04 */
[----:B0-----:R-:W-:Y:S01]  /*29f0*/  @P2 IMAD.WIDE.U32 R14, R17, 0x10, R14 ;  /* 0x00000010110e2825 */ /* 0x001fe200078e000e */
[----:B------:R1:W-:Y:S04]  /*2a00*/  @P2 STG.E.128 desc[UR4][R12.64], R48 ;  /* 0x000000300c002986 */ /* 0x0003e8000c101d04 */
[----:B------:R1:W-:Y:S01]  /*2a10*/  @P2 STG.E.128 desc[UR4][R14.64], R36 ;  /* 0x000000240e002986 */ /* 0x0003e2000c101d04 */
[----:B------:R-:W-:Y:S05]  /*2a20*/  @!P1 EXIT ;  /* 0x000000000000994d */ /* 0x000fea0003800000 */
[----:B-1----:R-:W0:Y:S01]  /*2a30*/  LDC.64 R2, c[0x0][0x2d0] ;  /* 0x0000b400ff027b82 */ /* 0x002e220000000a00 */
[----:B------:R-:W-:-:S07]  /*2a40*/  @P2 IADD3 R17, R17, 0x80, RZ ;  /* 0x0000008011112810 */ /* 0x000fce0007ffe0ff */
[----:B------:R-:W1:Y:S01]  /*2a50*/  LDC.64 R4, c[0x0][0x2d8] ;  /* 0x0000b600ff047b82 */ /* 0x000e620000000a00 */
[----:B0-----:R-:W-:-:S05]  /*2a60*/  IMAD.WIDE.U32 R2, R17, 0x10, R2 ;  /* 0x0000001011027825 */ /* 0x001fca00078e0002 */
[----:B------:R-:W-:Y:S01]  /*2a70*/  STG.E.128 desc[UR4][R2.64], R52 ;  /* 0x0000003402007986 */ /* 0x000fe2000c101d04 */
[----:B-1----:R-:W-:-:S05]  /*2a80*/  IMAD.WIDE.U32 R4, R17, 0x10, R4 ;  /* 0x0000001011047825 */ /* 0x002fca00078e0004 */
[----:B------:R-:W-:Y:S01]  /*2a90*/  STG.E.128 desc[UR4][R4.64], R40 ;  /* 0x0000002804007986 */ /* 0x000fe2000c101d04 */
[----:B------:R-:W-:Y:S05]  /*2aa0*/  EXIT ;  /* 0x000000000000794d */ /* 0x000fea0003800000 */
.L_x_2495:
[----:B------:R-:W-:Y:S01]  /*2ab0*/  HFMA2.MMA R135, -RZ, RZ, 0, 9.5367431640625e-07 ;  /* 0x00000010ff877435 */ /* 0x000fe200000001ff */
[----:B------:R-:W-:Y:S01]  /*2ac0*/  IMAD.MOV.U32 R134, RZ, RZ, R131 ;  /* 0x000000ffff867224 */ /* 0x000fe200078e0083 */
[----:B------:R-:W-:Y:S01]  /*2ad0*/  MOV R138, 0x1f ;  /* 0x0000001f008a7802 */ /* 0x000fe20000000f00 */
[----:B------:R-:W-:-:S08]  /*2ae0*/  IMAD.MOV.U32 R127, RZ, RZ, -0x1 ;  /* 0xffffffffff7f7424 */ /* 0x000fd000078e00ff */
[----:B-----5:R-:W-:Y:S05]  /*2af0*/  WARPSYNC.COLLECTIVE R127, `(.L_x_2505) ;  /* 0x000000007f087348 */ /* 0x020fea0003c00000 */
[----:B------:R0:W1:Y:S02]  /*2b00*/  SHFL.DOWN P0, R133, R134, R135, R138 ;  /* 0x0800008786857389 */ /* 0x000064000000008a */
[----:B01---5:R-:W-:Y:S01]  /*2b10*/  ENDCOLLECTIVE ;  /* 0x000000000000791b */ /* 0x023fe20003800000 */
.L_x_2505:
[----:B------:R-:W-:Y:S02]  /*2b20*/  MOV R134, R136 ;  /* 0x0000008800867202 */ /* 0x000fe40000000f00 */
[----:B------:R-:W-:-:S07]  /*2b30*/  MOV R86, R133 ;  /* 0x0000008500567202 */ /* 0x000fce0000000f00 */
[----:B------:R-:W-:Y:S05]  /*2b40*/  WARPSYNC.COLLECTIVE R127, `(.L_x_2506) ;  /* 0x000000007f087348 */ /* 0x000fea0003c00000 */
[----:B------:R0:W1:Y:S02]  /*2b50*/  SHFL.DOWN P0, R133, R134, R135, R138 ;  /* 0x0800008786857389 */ /* 0x000064000000008a */
[----:B01----:R-:W-:Y:S01]  /*2b60*/  ENDCOLLECTIVE ;  /* 0x000000000000791b */ /* 0x003fe20003800000 */
.L_x_2506:
[----:B------:R-:W-:Y:S01]  /*2b70*/  FADD.FTZ R86, R86, R131 ;  /* 0x0000008356567221 */ /* 0x000fe20000010000 */
[----:B------:R-:W-:-:S04]  /*2b80*/  HFMA2.MMA R135, -RZ, RZ, 0, 4.76837158203125e-07 ;  /* 0x00000008ff877435 */ /* 0x000fc800000001ff */
[----:B------:R-:W-:Y:S01]  /*2b90*/  MOV R134, R86 ;  /* 0x0000005600867202 */ /* 0x000fe20000000f00 */
[----:B------:R-:W-:-:S07]  /*2ba0*/  IMAD.MOV.U32 R85, RZ, RZ, R133 ;  /* 0x000000ffff557224 */ /* 0x000fce00078e0085 */
[----:B------:R-:W-:Y:S05]  /*2bb0*/  WARPSYNC.COLLECTIVE R127, `(.L_x_2507) ;  /* 0x000000007f087348 */ /* 0x000fea0003c00000 */
[----:B------:R0:W1:Y:S02]  /*2bc0*/  SHFL.DOWN P0, R133, R134, R135, R138 ;  /* 0x0800008786857389 */ /* 0x000064000000008a */
[----:B01----:R-:W-:Y:S01]  /*2bd0*/  ENDCOLLECTIVE ;  /* 0x000000000000791b */ /* 0x003fe20003800000 */
.L_x_2507:
[----:B------:R-:W-:-:S05]  /*2be0*/  FADD.FTZ R85, R85, R136 ;  /* 0x0000008855557221 */ /* 0x000fca0000010000 */
[----:B------:R-:W-:Y:S01]  /*2bf0*/  MOV R134, R85 ;  /* 0x0000005500867202 */ /* 0x000fe20000000f00 */
[----:B------:R-:W-:-:S07]  /*2c00*/  IMAD.MOV.U32 R87, RZ, RZ, R133 ;  /* 0x000000ffff577224 */ /* 0x000fce00078e0085 */
[----:B------:R-:W-:Y:S05]  /*2c10*/  WARPSYNC.COLLECTIVE R127, `(.L_x_2508) ;  /* 0x000000007f087348 */ /* 0x000fea0003c00000 */
[----:B------:R0:W1:Y:S02]  /*2c20*/  SHFL.DOWN P0, R133, R134, R135, R138 ;  /* 0x0800008786857389 */ /* 0x000064000000008a */
[----:B01----:R-:W-:Y:S01]  /*2c30*/  ENDCOLLECTIVE ;  /* 0x000000000000791b */ /* 0x003fe20003800000 */
.L_x_2508:
[----:B------:R-:W-:Y:S01]  /*2c40*/  FADD.FTZ R87, R86, R87 ;  /* 0x0000005756577221 */ /* 0x000fe20000010000 */
[----:B------:R-:W-:-:S03]  /*2c50*/  HFMA2.MMA R135, -RZ, RZ, 0, 2.384185791015625e-07 ;  /* 0x00000004ff877435 */ /* 0x000fc600000001ff */
[----:B------:R-:W-:Y:S01]  /*2c60*/  IMAD.MOV.U32 R134, RZ, RZ, R87 ;  /* 0x000000ffff867224 */ /* 0x000fe200078e0057 */
[----:B------:R-:W-:-:S07]  /*2c70*/  MOV R88, R133 ;  /* 0x0000008500587202 */ /* 0x000fce0000000f00 */
[----:B------:R-:W-:Y:S05]  /*2c80*/  WARPSYNC.COLLECTIVE R127, `(.L_x_2509) ;  /* 0x000000007f087348 */ /* 0x000fea0003c00000 */
[----:B------:R0:W1:Y:S02]  /*2c90*/  SHFL.DOWN P0, R133, R134, R135, R138 ;  /* 0x0800008786857389 */ /* 0x000064000000008a */
[----:B01----:R-:W-:Y:S01]  /*2ca0*/  ENDCOLLECTIVE ;  /* 0x000000000000791b */ /* 0x003fe20003800000 */
.L_x_2509:
[----:B------:R-:W-:-:S04]  /*2cb0*/  FADD.FTZ R88, R85, R88 ;  /* 0x0000005855587221 */ /* 0x000fc80000010000 */
[----:B------:R-:W-:Y:S01]  /*2cc0*/  IMAD.MOV.U32 R134, RZ, RZ, R88 ;  /* 0x000000ffff867224 */ /* 0x000fe200078e0058 */
[----:B------:R-:W-:-:S07]  /*2cd0*/  MOV R90, R133 ;  /* 0x00000085005a7202 */ /* 0x000fce0000000f00 */
[----:B------:R-:W-:Y:S05]  /*2ce0*/  WARPSYNC.COLLECTIVE R127, `(.L_x_2510) ;  /* 0x000000007f087348 */ /* 0x000fea0003c00000 */
[----:B------:R0:W1:Y:S02]  /*2cf0*/  SHFL.DOWN P0, R133, R134, R135, R138 ;  /* 0x0800008786857389 */ /* 0x000064000000008a */
[----:B01----:R-:W-:Y:S01]  /*2d00*/  ENDCOLLECTIVE ;  /* 0x000000000000791b */ /* 0x003fe20003800000 */
.L_x_2510:
[----:B------:R-:W-:-:S05]  /*2d10*/  FADD.FTZ R90, R87, R90 ;  /* 0x0000005a575a7221 */ /* 0x000fca0000010000 */
[----:B------:R-:W-:Y:S01]  /*2d20*/  MOV R134, R90 ;  /* 0x0000005a00867202 */ /* 0x000fe20000000f00 */
[----:B------:R-:W-:Y:S01]  /*2d30*/  IMAD.MOV.U32 R135, RZ, RZ, 0x2 ;  /* 0x00000002ff877424 */ /* 0x000fe200078e00ff */
[----:B------:R-:W-:-:S07]  /*2d40*/  MOV R89, R133 ;  /* 0x0000008500597202 */ /* 0x000fce0000000f00 */
[----:B------:R-:W-:Y:S05]  /*2d50*/  WARPSYNC.COLLECTIVE R127, `(.L_x_2511) ;  /* 0x000000007f087348 */ /* 0x000fea0003c00000 */
[----:B------:R0:W1:Y:S02]  /*2d60*/  SHFL.DOWN P0, R133, R134, R135, R138 ;  /* 0x0800008786857389 */ /* 0x000064000000008a */
[----:B01----:R-:W-:Y:S01]  /*2d70*/  ENDCOLLECTIVE ;  /* 0x000000000000791b */ /* 0x003fe20003800000 */
.L_x_2511:
[----:B------:R-:W-:-:S05]  /*2d80*/  FADD.FTZ R89, R88, R89 ;  /* 0x0000005958597221 */ /* 0x000fca0000010000 */
[----:B------:R-:W-:Y:S02]  /*2d90*/  MOV R134, R89 ;  /* 0x0000005900867202 */ /* 0x000fe40000000f00 */
[----:B------:R-:W-:-:S07]  /*2da0*/  MOV R91, R133 ;  /* 0x00000085005b7202 */ /* 0x000fce0000000f00 */
[----:B------:R-:W-:Y:S05]  /*2db0*/  WARPSYNC.COLLECTIVE R127, `(.L_x_2512) ;  /* 0x000000007f087348 */ /* 0x000fea0003c00000 */
[----:B------:R0:W1:Y:S02]  /*2dc0*/  SHFL.DOWN P0, R133, R134, R135, R138 ;  /* 0x0800008786857389 */ /* 0x000064000000008a */
[----:B01----:R-:W-:Y:S01]  /*2dd0*/  ENDCOLLECTIVE ;  /* 0x000000000000791b */ /* 0x003fe20003800000 */
.L_x_2512:
[----:B------:R-:W-:Y:S01]  /*2de0*/  FADD.FTZ R91, R90, R91 ;  /* 0x0000005b5a5b7221 */ /* 0x000fe20000010000 */
[----:B------:R-:W-:-:S04]  /*2df0*/  HFMA2.MMA R135, -RZ, RZ, 0, 5.9604644775390625e-08 ;  /* 0x00000001ff877435 */ /* 0x000fc800000001ff */
[----:B------:R-:W-:Y:S01]  /*2e00*/  MOV R134, R91 ;  /* 0x0000005b00867202 */ /* 0x000fe20000000f00 */
[----:B------:R-:W-:-:S07]  /*2e10*/  IMAD.MOV.U32 R120, RZ, RZ, R133 ;  /* 0x000000ffff787224 */ /* 0x000fce00078e0085 */
[----:B------:R-:W-:Y:S05]  /*2e20*/  WARPSYNC.COLLECTIVE R127, `(.L_x_2513) ;  /* 0x000000007f087348 */ /* 0x000fea0003c00000 */
[----:B------:R0:W1:Y:S02]  /*2e30*/  SHFL.DOWN P0, R133, R134, R135, R138 ;  /* 0x0800008786857389 */ /* 0x000064000000008a */
[----:B01----:R-:W-:Y:S01]  /*2e40*/  ENDCOLLECTIVE ;  /* 0x000000000000791b */ /* 0x003fe20003800000 */
.L_x_2513:
[----:B------:R-:W-:-:S05]  /*2e50*/  FADD.FTZ R121, R89, R120 ;  /* 0x0000007859797221 */ /* 0x000fca0000010000 */
[----:B------:R-:W-:Y:S01]  /*2e60*/  MOV R134, R121 ;  /* 0x0000007900867202 */ /* 0x000fe20000000f00 */
[----:B------:R-:W-:-:S07]  /*2e70*/  IMAD.MOV.U32 R120, RZ, RZ, R133 ;  /* 0x000000ffff787224 */ /* 0x000fce00078e0085 */
[----:B------:R-:W-:Y:S05]  /*2e80*/  WARPSYNC.COLLECTIVE R127, `(.L_x_2514) ;  /* 0x000000007f087348 */ /* 0x000fea0003c00000 */
[----:B------:R0:W1:Y:S02]  /*2e90*/  SHFL.DOWN P0, R133, R134, R135, R138 ;  /* 0x0800008786857389 */ /* 0x000064000000008a */
[----:B01----:R-:W-:Y:S01]  /*2ea0*/  ENDCOLLECTIVE ;  /* 0x000000000000791b */ /* 0x003fe20003800000 */
.L_x_2514:
[----:B------:R-:W-:Y:S01]  /*2eb0*/  MOV R86, R133 ;  /* 0x0000008500567202 */ /* 0x000fe20000000f00 */
[----:B------:R-:W-:Y:S06]  /*2ec0*/  BRA `(.L_x_2515) ;  /* 0xffffffe400dc7947 */ /* 0x000fec000383ffff */
.L_x_2516:
        /* <DEDUP_REMOVED lines=11> */
.L_x_3028:


//--------------------- .text._ZN10layer_norm22ln_bwd_finalize_kernelINS_22Kernel_traits_finalizeILj2048E6__halfffffjLb0ELj1024ELj4ENS_18Kernel_traits_baseILj2048ES2_ffffjLj1024EEEEELb0ELb1EEEvNS_9BwdParamsE --------------------------
	.section	.text._ZN10layer_norm22ln_bwd_finalize_kernelINS_22Kernel_traits_finalizeILj2048E6__halfffffjLb0ELj1024ELj4ENS_18Kernel_traits_baseILj2048ES2_ffffjLj1024EEEEELb0ELb1EEEvNS_9BwdParamsE,"ax",@progbits
	.align	128
        .global         _ZN10layer_norm22ln_bwd_finalize_kernelINS_22Kernel_traits_finalizeILj2048E6__halfffffjLb0ELj1024ELj4ENS_18Kernel_traits_baseILj2048ES2_ffffjLj1024EEEEELb0ELb1EEEvNS_9BwdParamsE
        .type           _ZN10layer_norm22ln_bwd_finalize_kernelINS_22Kernel_traits_finalizeILj2048E6__halfffffjLb0ELj1024ELj4ENS_18Kernel_traits_baseILj2048ES2_ffffjLj1024EEEEELb0ELb1EEEvNS_9BwdParamsE,@function
        .size           _ZN10layer_norm22ln_bwd_finalize_kernelINS_22Kernel_traits_finalizeILj2048E6__halfffffjLb0ELj1024ELj4ENS_18Kernel_traits_baseILj2048ES2_ffffjLj1024EEEEELb0ELb1EEEvNS_9BwdParamsE,(.L_x_3029 - _ZN10layer_norm22ln_bwd_finalize_kernelINS_22Kernel_traits_finalizeILj2048E6__halfffffjLb0ELj1024ELj4ENS_18Kernel_traits_baseILj2048ES2_ffffjLj1024EEEEELb0ELb1EEEvNS_9BwdParamsE)
        .other          _ZN10layer_norm22ln_bwd_finalize_kernelINS_22Kernel_traits_finalizeILj2048E6__halfffffjLb0ELj1024ELj4ENS_18Kernel_traits_baseILj2048ES2_ffffjLj1024EEEEELb0ELb1EEEvNS_9BwdParamsE,@"STO_CUDA_ENTRY STV_DEFAULT"
_ZN10layer_norm22ln_bwd_finalize_kernelINS_22Kernel_traits_finalizeILj2048E6__halfffffjLb0ELj1024ELj4ENS_18Kernel_traits_baseILj2048ES2_ffffjLj1024EEEEELb0ELb1EEEvNS_9BwdParamsE:
.text._ZN10layer_norm22ln_bwd_finalize_kernelINS_22Kernel_traits_finalizeILj2048E6__halfffffjLb0ELj1024ELj4ENS_18Kernel_traits_baseILj2048ES2_ffffjLj1024EEEEELb0ELb1EEEvNS_9BwdParamsE:
        /* <DEDUP_REMOVED lines=26> */
.L_x_2528:
        /* <DEDUP_REMOVED lines=31> */
.L_x_2521:
        /* <DEDUP_REMOVED lines=34> */
.L_x_2520:
[----:B------:R-:W-:Y:S05]  /*05b0*/  BSYNC B1 ;  /* 0x0000000000017941 */ /* 0x000fea0003800000 */
.L_x_2519:
        /* <DEDUP_REMOVED lines=25> */
.L_x_2523:
[----:B------:R-:W-:Y:S05]  /*0750*/  BSYNC B1 ;  /* 0x0000000000017941 */ /* 0x000fea0003800000 */
.L_x_2522:
        /* <DEDUP_REMOVED lines=12> */
.L_x_2518:
[----:B------:R-:W-:Y:S05]  /*0820*/  BSYNC B0 ;  /* 0x0000000000007941 */ /* 0x000fea0003800000 */
.L_x_2517:
        /* <DEDUP_REMOVED lines=29> */
.L_x_2539:
[----:B------:R-:W-:Y:S01]  /*0a00*/  @!P1 SHF.R.U32.HI R12, RZ, 0x3, R0 ;  /* 0x00000003ff0c9819 */ /* 0x000fe20000011600 */
[----:B----4-:R-:W-:Y:S01]  /*0a10*/  FADD.FTZ R14, R9, R14 ;  /* 0x0000000e090e7221 */ /* 0x010fe20000010000 */
[----:B---3--:R-:W-:Y:S02]  /*0a20*/  FADD.FTZ R11, R10, R11 ;  /* 0x0000000b0a0b7221 */ /* 0x008fe40000010000 */
[----:B------:R-:W-:-:S05]  /*0a30*/  @!P1 LOP3.LUT R12, R12, 0x1ffffffc, RZ, 0xc0, !PT ;  /* 0x1ffffffc0c0c9812 */ /* 0x000fca00078ec0ff */
[----:B------:R3:W-:Y:S04]  /*0a40*/  @!P1 STS [R12+UR4+0x2000], R14 ;  /* 0x0020000e0c009988 */ /* 0x0007e80008000804 */
[----:B------:R3:W-:Y:S02]  /*0a50*/  @!P1 STS [R12+UR4+0x2080], R11 ;  /* 0x0020800b0c009988 */ /* 0x0007e40008000804 */
.L_x_2524:
        /* <DEDUP_REMOVED lines=14> */
.L_x_2527:
[----:B------:R-:W-:Y:S05]  /*0b40*/  BSYNC B0 ;  /* 0x0000000000007941 */ /* 0x000fea0003800000 */
.L_x_2526:
[C---:B------:R-:W-:Y:S02]  /*0b50*/  ISETP.GT.U32.AND P1, PT, R3.reuse, -0x801, PT ;  /* 0xfffff7ff0300780c */ /* 0x040fe40003f24070 */
[----:B------:R-:W-:Y:S02]  /*0b60*/  IADD3 R3, R3, 0x800, RZ ;  /* 0x0000080003037810 */ /* 0x000fe40007ffe0ff */
[----:B------:R-:W-:-:S09]  /*0b70*/  IADD3 R4, R4, 0x400, RZ ;  /* 0x0000040004047810 */ /* 0x000fd20007ffe0ff */
[----:B------:R-:W-:Y:S05]  /*0b80*/  @P1 BRA `(.L_x_2528) ;  /* 0xfffffff400841947 */ /* 0x000fea000383ffff */
[----:B------:R-:W-:Y:S05]  /*0b90*/  EXIT ;  /* 0x000000000000794d */ /* 0x000fea0003800000 */
.L_x_2525:
[----:B------:R-:W-:Y:S01]  /*0ba0*/  HFMA2.MMA R22, -RZ, RZ, 0, 1.847743988037109375e-06 ;  /* 0x0000001fff167435 */ /* 0x000fe200000001ff */
[----:B0--3--:R-:W-:Y:S01]  /*0bb0*/  MOV R20, R10 ;  /* 0x0000000a00147202 */ /* 0x009fe20000000f00 */
[----:B------:R-:W-:Y:S01]  /*0bc0*/  IMAD.MOV.U32 R19, RZ, RZ, 0x1 ;  /* 0x00000001ff137424 */ /* 0x000fe200078e00ff */
[----:B------:R-:W-:-:S08]  /*0bd0*/  MOV R17, 0xffffffff ;  /* 0xffffffff00117802 */ /* 0x000fd00000000f00 */
[----:B-12---:R-:W-:Y:S05]  /*0be0*/  WARPSYNC.COLLECTIVE R17, `(.L_x_2529) ;  /* 0x0000000011087348 */ /* 0x006fea0003c00000 */
[----:B------:R0:W3:Y:S02]  /*0bf0*/  SHFL.BFLY P2, R18, R20, R19, R22 ;  /* 0x0c00001314127389 */ /* 0x0000e40000040016 */
[----:B0123--:R-:W-:Y:S01]  /*0c00*/  ENDCOLLECTIVE ;  /* 0x000000000000791b */ /* 0x00ffe20003800000 */
.L_x_2529:
[----:B------:R-:W-:Y:S01]  /*0c10*/  HFMA2.MMA R19, -RZ, RZ, 0, 1.1920928955078125e-07 ;  /* 0x00000002ff137435 */ /* 0x000fe200000001ff */
[----:B------:R-:W-:-:S05]  /*0c20*/  MOV R11, R18 ;  /* 0x00000012000b7202 */ /* 0x000fca0000000f00 */
[----:B------:R-:W-:-:S04]  /*0c30*/  FADD.FTZ R11, R10, R11 ;  /* 0x0000000b0a0b7221 */ /* 0x000fc80000010000 */
[----:B------:R-:W-:-:S07]  /*0c40*/  IMAD.MOV.U32 R20, RZ, RZ, R11 ;  /* 0x000000ffff147224 */ /* 0x000fce00078e000b */
[----:B------:R-:W-:Y:S05]  /*0c50*/  WARPSYNC.COLLECTIVE R17, `(.L_x_2530) ;  /* 0x0000000011087348 */ /* 0x000fea0003c00000 */
[----:B------:R0:W1:Y:S02]  /*0c60*/  SHFL.BFLY P2, R18, R20, R19, R22 ;  /* 0x0c00001314127389 */ /* 0x0000640000040016 */
[----:B01----:R-:W-:Y:S01]  /*0c70*/  ENDCOLLECTIVE ;  /* 0x000000000000791b */ /* 0x003fe20003800000 */
.L_x_2530:
[----:B------:R-:W-:Y:S01]  /*0c80*/  IMAD.MOV.U32 R19, RZ, RZ, 0x4 ;  /* 0x00000004ff137424 */ /* 0x000fe200078e00ff */
[----:B------:R-:W-:-:S05]  /*0c90*/  MOV R12, R18 ;  /* 0x00000012000c7202 */ /* 0x000fca0000000f00 */
[----:B------:R-:W-:-:S05]  /*0ca0*/  FADD.FTZ R12, R11, R12 ;  /* 0x0000000c0b0c7221 */ /* 0x000fca0000010000 */
[----:B------:R-:W-:-:S07]  /*0cb0*/  MOV R20, R12 ;  /* 0x0000000c00147202 */ /* 0x000fce0000000f00 */
[----:B------:R-:W-:Y:S05]  /*0cc0*/  WARPSYNC.COLLECTIVE R17, `(.L_x_2531) ;  /* 0x0000000011087348 */ /* 0x000fea0003c00000 */
[----:B------:R0:W1:Y:S02]  /*0cd0*/  SHFL.BFLY P2, R18, R20, R19, R22 ;  /* 0x0c00001314127389 */ /* 0x0000640000040016 */
[----:B01----:R-:W-:Y:S01]  /*0ce0*/  ENDCOLLECTIVE ;  /* 0x000000000000791b */ /* 0x003fe20003800000 */
.L_x_2531:
[----:B------:R-:W-:Y:S01]  /*0cf0*/  HFMA2.MMA R19, -RZ, RZ, 0, 4.76837158203125e-07 ;  /* 0x00000008ff137435 */ /* 0x000fe200000001ff */
[----:B------:R-:W-:-:S05]  /*0d00*/  MOV R13, R18 ;  /* 0x00000012000d7202 */ /* 0x000fca0000000f00 */
[----:B------:R-:W-:-:S05]  /*0d10*/  FADD.FTZ R13, R12, R13 ;  /* 0x0000000d0c0d7221 */ /* 0x000fca0000010000 */
[----:B------:R-:W-:-:S07]  /*0d20*/  MOV R20, R13 ;  /* 0x0000000d00147202 */ /* 0x000fce0000000f00 */
[----:B------:R-:W-:Y:S05]  /*0d30*/  WARPSYNC.COLLECTIVE R17, `(.L_x_2532) ;  /* 0x0000000011087348 */ /* 0x000fea0003c00000 */
[----:B------:R0:W1:Y:S02]  /*0d40*/  SHFL.BFLY P2, R18, R20, R19, R22 ;  /* 0x0c00001314127389 */ /* 0x0000640000040016 */
[----:B01----:R-:W-:Y:S01]  /*0d50*/  ENDCOLLECTIVE ;  /* 0x000000000000791b */ /* 0x003fe20003800000 */
.L_x_2532:
[----:B------:R-:W-:Y:S01]  /*0d60*/  HFMA2.MMA R19, -RZ, RZ, 0, 9.5367431640625e-07 ;  /* 0x00000010ff137435 */ /* 0x000fe200000001ff */
[----:B------:R-:W-:-:S04]  /*0d70*/  IMAD.MOV.U32 R10, RZ, RZ, R18 ;  /* 0x000000ffff0a7224 */ /* 0x000fc800078e0012 */
[----:B------:R-:W-:-:S05]  /*0d80*/  FADD.FTZ R10, R13, R10 ;  /* 0x0000000a0d0a7221 */ /* 0x000fca0000010000 */
[----:B------:R-:W-:-:S07]  /*0d90*/  MOV R20, R10 ;  /* 0x0000000a00147202 */ /* 0x000fce0000000f00 */
[----:B------:R-:W-:Y:S05]  /*0da0*/  WARPSYNC.COLLECTIVE R17, `(.L_x_2533) ;  /* 0x0000000011087348 */ /* 0x000fea0003c00000 */
[----:B------:R0:W1:Y:S02]  /*0db0*/  SHFL.BFLY P2, R18, R20, R19, R22 ;  /* 0x0c00001314127389 */ /* 0x0000640000040016 */
[----:B01----:R-:W-:Y:S01]  /*0dc0*/  ENDCOLLECTIVE ;  /* 0x000000000000791b */ /* 0x003fe20003800000 */
.L_x_2533:
[----:B------:R-:W-:Y:S01]  /*0dd0*/  HFMA2.MMA R19, -RZ, RZ, 0, 5.9604644775390625e-08 ;  /* 0x00000001ff137435 */ /* 0x000fe200000001ff */
[----:B------:R-:W-:Y:S01]  /*0de0*/  IMAD.MOV.U32 R20, RZ, RZ, R9 ;  /* 0x000000ffff147224 */ /* 0x000fe200078e0009 */
[----:B------:R-:W-:-:S09]  /*0df0*/  MOV R11, R18 ;  /* 0x00000012000b7202 */ /* 0x000fd20000000f00 */
[----:B------:R-:W-:Y:S05]  /*0e00*/  WARPSYNC.COLLECTIVE R17, `(.L_x_2534) ;  /* 0x0000000011087348 */ /* 0x000fea0003c00000 */
[----:B------:R0:W1:Y:S02]  /*0e10*/  SHFL.BFLY P2, R18, R20, R19, R22 ;  /* 0x0c00001314127389 */ /* 0x0000640000040016 */
[----:B01----:R-:W-:Y:S01]  /*0e20*/  ENDCOLLECTIVE ;  /* 0x000000000000791b */ /* 0x003fe20003800000 */
.L_x_2534:
[----:B------:R-:W-:Y:S01]  /*0e30*/  HFMA2.MMA R19, -RZ, RZ, 0, 1.1920928955078125e-07 ;  /* 0x00000002ff137435 */ /* 0x000fe200000001ff */
[----:B------:R-:W-:-:S05]  /*0e40*/  MOV R12, R18 ;  /* 0x00000012000c7202 */ /* 0x000fca0000000f00 */
[----:B------:R-:W-:-:S05]  /*0e50*/  FADD.FTZ R14, R9, R12 ;  /* 0x0000000c090e7221 */ /* 0x000fca0000010000 */
[----:B------:R-:W-:-:S07]  /*0e60*/  MOV R20, R14 ;  /* 0x0000000e00147202 */ /* 0x000fce0000000f00 */
[----:B------:R-:W-:Y:S05]  /*0e70*/  WARPSYNC.COLLECTIVE R17, `(.L_x_2535) ;  /* 0x0000000011087348 */ /* 0x000fea0003c00000 */
[----:B------:R0:W1:Y:S02]  /*0e80*/  SHFL.BFLY P2, R18, R20, R19, R22 ;  /* 0x0c00001314127389 */ /* 0x0000640000040016 */
[----:B01----:R-:W-:Y:S01]  /*0e90*/  ENDCOLLECTIVE ;  /* 0x000000000000791b */ /* 0x003fe20003800000 */
.L_x_2535:
[----:B------:R-:W-:Y:S01]  /*0ea0*/  HFMA2.MMA R19, -RZ, RZ, 0, 2.384185791015625e-07 ;  /* 0x00000004ff137435 */ /* 0x000fe200000001ff */
[----:B------:R-:W-:-:S04]  /*0eb0*/  IMAD.MOV.U32 R13, RZ, RZ, R18 ;  /* 0x000000ffff0d7224 */ /* 0x000fc800078e0012 */
[----:B------:R-:W-:-:S05]  /*0ec0*/  FADD.FTZ R15, R14, R13 ;  /* 0x0000000d0e0f7221 */ /* 0x000fca0000010000 */
[----:B------:R-:W-:-:S07]  /*0ed0*/  MOV R20, R15 ;  /* 0x0000000f00147202 */ /* 0x000fce0000000f00 */
[----:B------:R-:W-:Y:S05]  /*0ee0*/  WARPSYNC.COLLECTIVE R17, `(.L_x_2536) ;  /* 0x0000000011087348 */ /* 0x000fea0003c00000 */
[----:B------:R0:W1:Y:S02]  /*0ef0*/  SHFL.BFLY P2, R18, R20, R19, R22 ;  /* 0x0c00001314127389 */ /* 0x0000640000040016 */
[----:B01----:R-:W-:Y:S01]  /*0f00*/  ENDCOLLECTIVE ;  /* 0x000000000000791b */ /* 0x003fe20003800000 */
.L_x_2536:
[----:B------:R-:W-:Y:S01]  /*0f10*/  IMAD.MOV.U32 R19, RZ, RZ, 0x8 ;  /* 0x00000008ff137424 */ /* 0x000fe200078e00ff */
[----:B------:R-:W-:-:S05]  /*0f20*/  MOV R16, R18 ;  /* 0x0000001200107202 */ /* 0x000fca0000000f00 */
[----:B------:R-:W-:-:S05]  /*0f30*/  FADD.FTZ R16, R15, R16 ;  /* 0x000000100f107221 */ /* 0x000fca0000010000 */
[----:B------:R-:W-:-:S07]  /*0f40*/  MOV R20, R16 ;  /* 0x0000001000147202 */ /* 0x000fce0000000f00 */
[----:B------:R-:W-:Y:S05]  /*0f50*/  WARPSYNC.COLLECTIVE R17, `(.L_x_2537) ;  /* 0x0000000011087348 */ /* 0x000fea0003c00000 */
[----:B------:R0:W1:Y:S02]  /*0f60*/  SHFL.BFLY P2, R18, R20, R19, R22 ;  /* 0x0c00001314127389 */ /* 0x0000640000040016 */
[----:B01----:R-:W-:Y:S01]  /*0f70*/  ENDCOLLECTIVE ;  /* 0x000000000000791b */ /* 0x003fe20003800000 */
.L_x_2537:
[----:B------:R-:W-:Y:S01]  /*0f80*/  HFMA2.MMA R19, -RZ, RZ, 0, 9.5367431640625e-07 ;  /* 0x00000010ff137435 */ /* 0x000fe200000001ff */
[----:B------:R-:W-:-:S05]  /*0f90*/  MOV R9, R18 ;  /* 0x0000001200097202 */ /* 0x000fca0000000f00 */
[----:B------:R-:W-:-:S05]  /*0fa0*/  FADD.FTZ R9, R16, R9 ;  /* 0x0000000910097221 */ /* 0x000fca0000010000 */
[----:B------:R-:W-:-:S07]  /*0fb0*/  MOV R20, R9 ;  /* 0x0000000900147202 */ /* 0x000fce0000000f00 */
[----:B------:R-:W-:Y:S05]  /*0fc0*/  WARPSYNC.COLLECTIVE R17, `(.L_x_2538) ;  /* 0x0000000011087348 */ /* 0x000fea0003c00000 */
[----:B------:R0:W1:Y:S02]  /*0fd0*/  SHFL.BFLY P2, R18, R20, R19, R22 ;  /* 0x0c00001314127389 */ /* 0x0000640000040016 */
[----:B01----:R-:W-:Y:S01]  /*0fe0*/  ENDCOLLECTIVE ;  /* 0x000000000000791b */ /* 0x003fe20003800000 */
.L_x_2538:
[----:B------:R-:W-:Y:S01]  /*0ff0*/  MOV R14, R18 ;  /* 0x00000012000e7202 */ /* 0x000fe20000000f00 */
[----:B------:R-:W-:Y:S06]  /*1000*/  BRA `(.L_x_2539) ;  /* 0xfffffff8007c7947 */ /* 0x000fec000383ffff */
.L_x_2540:
        /* <DEDUP_REMOVED lines=15> */
.L_x_3029:


//--------------------- .text._ZN10layer_norm40ln_parallel_residual_bwd_finalize_kernelINS_22Kernel_traits_finalizeILj2048E6__halfffffjLb0ELj1024ELj4ENS_18Kernel_traits_baseILj2048ES2_ffffjLj1024EEEEELb1EEEvNS_9BwdParamsE --------------------------
	.section	.text._ZN10layer_norm40ln_parallel_residual_bwd_finalize_kernelINS_22Kernel_traits_finalizeILj2048E6__halfffffjLb0ELj1024ELj4ENS_18Kernel_traits_baseILj2048ES2_ffffjLj1024EEEEELb1EEEvNS_9BwdParamsE,"ax",@progbits
	.align	128
        .global         _ZN10layer_norm40ln_parallel_residual_bwd_finalize_kernelINS_22Kernel_traits_finalizeILj2048E6__halfffffjLb0ELj1024ELj4ENS_18Kernel_traits_baseILj2048ES2_ffffjLj1024EEEEELb1EEEvNS_9BwdParamsE
        .type           _ZN10layer_norm40ln_parallel_residual_bwd_finalize_kernelINS_22Kernel_traits_finalizeILj2048E6__halfffffjLb0ELj1024ELj4ENS_18Kernel_traits_baseILj2048ES2_ffffjLj1024EEEEELb1EEEvNS_9BwdParamsE,@function
        .size           _ZN10layer_norm40ln_parallel_residual_bwd_finalize_kernelINS_22Kernel_traits_finalizeILj2048E6__halfffffjLb0ELj1024ELj4ENS_18Kernel_traits_baseILj2048ES2_ffffjLj1024EEEEELb1EEEvNS_9BwdParamsE,(.L_x_3030 - _ZN10layer_norm40ln_parallel_residual_bwd_finalize_kernelINS_22Kernel_traits_finalizeILj2048E6__halfffffjLb0ELj1024ELj4ENS_18Kernel_traits_baseILj2048ES2_ffffjLj1024EEEEELb1EEEvNS_9BwdParamsE)
        .other          _ZN10layer_norm40ln_parallel_residual_bwd_finalize_kernelINS_22Kernel_traits_finalizeILj2048E6__halfffffjLb0ELj1024ELj4ENS_18Kernel_traits_baseILj2048ES2_ffffjLj1024EEEEELb1EEEvNS_9BwdParamsE,@"STO_CUDA_ENTRY STV_DEFAULT"
_ZN10layer_norm40ln_parallel_residual_bwd_finalize_kernelINS_22Kernel_traits_finalizeILj2048E6__halfffffjLb0ELj1024ELj4ENS_18Kernel_traits_baseILj2048ES2_ffffjLj1024EEEEELb1EEEvNS_9BwdParamsE:
.text._ZN10layer_norm40ln_parallel_residual_bwd_finalize_kernelINS_22Kernel_traits_finalizeILj2048E6__halfffffjLb0ELj1024ELj4ENS_18Kernel_traits_baseILj2048ES2_ffffjLj1024EEEEELb1EEEvNS_9BwdParamsE:
        /* <DEDUP_REMOVED lines=23> */
.L_x_2552:
        /* <DEDUP_REMOVED lines=41> */
.L_x_2545:
        /* <DEDUP_REMOVED lines=62> */
.L_x_2544:
[----:B------:R-:W-:Y:S05]  /*07e0*/  BSYNC B1 ;  /* 0x0000000000017941 */ /* 0x000fea0003800000 */
.L_x_2543:
        /* <DEDUP_REMOVED lines=39> */
.L_x_2547:
[----:B------:R-:W-:Y:S05]  /*0a60*/  BSYNC B1 ;  /* 0x0000000000017941 */ /* 0x000fea0003800000 */
.L_x_2546:
        /* <DEDUP_REMOVED lines=20> */
.L_x_2542:
[----:B------:R-:W-:Y:S05]  /*0bb0*/  BSYNC B0 ;  /* 0x0000000000007941 */ /* 0x000fea0003800000 */
.L_x_2541:
        /* <DEDUP_REMOVED lines=54> */
.L_x_2573:
        /* <DEDUP_REMOVED lines=10> */
.L_x_2548:
        /* <DEDUP_REMOVED lines=26> */
.L_x_2551:
[----:B------:R-:W-:Y:S05]  /*1160*/  BSYNC B0 ;  /* 0x0000000000007941 */ /* 0x000fea0003800000 */
.L_x_2550:
[C---:B------:R-:W-:Y:S02]  /*1170*/  ISETP.GT.U32.AND P1, PT, R4.reuse, -0x801, PT ;  /* 0xfffff7ff0400780c */ /* 0x040fe40003f24070 */
[----:B------:R-:W-:Y:S02]  /*1180*/  IADD3 R4, R4, 0x800, RZ ;  /* 0x0000080004047810 */ /* 0x000fe40007ffe0ff */
[----:B------:R-:W-:-:S09]  /*1190*/  IADD3 R5, R5, 0x400, RZ ;  /* 0x0000040005057810 */ /* 0x000fd20007ffe0ff */
[----:B------:R-:W-:Y:S05]  /*11a0*/  @P1 BRA `(.L_x_2552) ;  /* 0xffffffec00f01947 */ /* 0x000fea000383ffff */
[----:B------:R-:W-:Y:S05]  /*11b0*/  EXIT ;  /* 0x000000000000794d */ /* 0x000fea0003800000 */
.L_x_2549:
[----:B------:R-:W-:Y:S01]  /*11c0*/  HFMA2.MMA R13, -RZ, RZ, 0, 5.9604644775390625e-08 ;  /* 0x00000001ff0d7435 */ /* 0x000fe200000001ff */
[----:B0-----:R-:W-:Y:S02]  /*11d0*/  MOV R26, R9 ;  /* 0x00000009001a7202 */ /* 0x001fe40000000f00 */
[----:B------:R-:W-:Y:S02]  /*11e0*/  MOV R12, 0x1f ;  /* 0x0000001f000c7802 */ /* 0x000fe40000000f00 */
[----:B------:R-:W-:-:S07]  /*11f0*/  MOV R11, 0xffffffff ;  /* 0xffffffff000b7802 */ /* 0x000fce0000000f00 */
[----:B-1234-:R-:W-:Y:S05]  /*1200*/  WARPSYNC.COLLECTIVE R11, `(.L_x_2553) ;  /* 0x000000000b087348 */ /* 0x01efea0003c00000 */
[----:B------:R0:W0:Y:S02]  /*1210*/  SHFL.BFLY P2, R16, R26, R13, R12 ;  /* 0x0c00000d1a107389 */ /* 0x000024000004000c */
[----:B01234-:R-:W-:Y:S01]  /*1220*/  ENDCOLLECTIVE ;  /* 0x000000000000791b */ /* 0x01ffe20003800000 */
.L_x_2553:
[----:B------:R-:W-:Y:S01]  /*1230*/  HFMA2.MMA R13, -RZ, RZ, 0, 1.1920928955078125e-07 ;  /* 0x00000002ff0d7435 */ /* 0x000fe200000001ff */
[----:B------:R-:W-:-:S05]  /*1240*/  FADD.FTZ R10, R9, R16 ;  /* 0x00000010090a7221 */ /* 0x000fca0000010000 */
[----:B------:R-:W-:-:S07]  /*1250*/  MOV R26, R10 ;  /* 0x0000000a001a7202 */ /* 0x000fce0000000f00 */
[----:B------:R-:W-:Y:S05]  /*1260*/  WARPSYNC.COLLECTIVE R11, `(.L_x_2554) ;  /* 0x000000000b087348 */ /* 0x000fea0003c00000 */
[----:B------:R0:W1:Y:S02]  /*1270*/  SHFL.BFLY P2, R16, R26, R13, R12 ;  /* 0x0c00000d1a107389 */ /* 0x000064000004000c */
[----:B01----:R-:W-:Y:S01]  /*1280*/  ENDCOLLECTIVE ;  /* 0x000000000000791b */ /* 0x003fe20003800000 */
.L_x_2554:
[----:B------:R-:W-:Y:S01]  /*1290*/  HFMA2.MMA R13, -RZ, RZ, 0, 2.384185791015625e-07 ;  /* 0x00000004ff0d7435 */ /* 0x000fe200000001ff */
[----:B------:R-:W-:-:S05]  /*12a0*/  FADD.FTZ R9, R10, R16 ;  /* 0x000000100a097221 */ /* 0x000fca0000010000 */
[----:B------:R-:W-:-:S07]  /*12b0*/  MOV R26, R9 ;  /* 0x00000009001a7202 */ /* 0x000fce0000000f00 */
[----:B------:R-:W-:Y:S05]  /*12c0*/  WARPSYNC.COLLECTIVE R11, `(.L_x_2555) ;  /* 0x000000000b087348 */ /* 0x000fea0003c00000 */
[----:B------:R0:W1:Y:S02]  /*12d0*/  SHFL.BFLY P2, R16, R26, R13, R12 ;  /* 0x0c00000d1a107389 */ /* 0x000064000004000c */
[----:B01----:R-:W-:Y:S01]  /*12e0*/  ENDCOLLECTIVE ;  /* 0x000000000000791b */ /* 0x003fe20003800000 */
.L_x_2555:
[----:B------:R-:W-:Y:S01]  /*12f0*/  HFMA2.MMA R13, -RZ, RZ, 0, 4.76837158203125e-07 ;  /* 0x00000008ff0d7435 */ /* 0x000fe200000001ff */
[----:B------:R-:W-:-:S05]  /*1300*/  FADD.FTZ R18, R9, R16 ;  /* 0x0000001009127221 */ /* 0x000fca0000010000 */
[----:B------:R-:W-:-:S07]  /*1310*/  MOV R26, R18 ;  /* 0x00000012001a7202 */ /* 0x000fce0000000f00 */
[----:B------:R-:W-:Y:S05]  /*1320*/  WARPSYNC.COLLECTIVE R11, `(.L_x_2556) ;  /* 0x000000000b087348 */ /* 0x000fea0003c00000 */
[----:B------:R0:W1:Y:S02]  /*1330*/  SHFL.BFLY P2, R16, R26, R13, R12 ;  /* 0x0c00000d1a107389 */ /* 0x000064000004000c */
[----:B01----:R-:W-:Y:S01]  /*1340*/  ENDCOLLECTIVE ;  /* 0x000000000000791b */ /* 0x003fe20003800000 */
.L_x_2556:
[----:B------:R-:W-:Y:S01]  /*1350*/  HFMA2.MMA R13, -RZ, RZ, 0, 9.5367431640625e-07 ;  /* 0x00000010ff0d7435 */ /* 0x000fe200000001ff */
[----:B------:R-:W-:-:S05]  /*1360*/  FADD.FTZ R10, R18, R16 ;  /* 0x00000010120a7221 */ /* 0x000fca0000010000 */
[----:B------:R-:W-:-:S07]  /*1370*/  MOV R26, R10 ;  /* 0x0000000a001a7202 */ /* 0x000fce0000000f00 */
[----:B------:R-:W-:Y:S05]  /*1380*/  WARPSYNC.COLLECTIVE R11, `(.L_x_2557) ;  /* 0x000000000b087348 */ /* 0x000fea0003c00000 */
[----:B------:R0:W1:Y:S02]  /*1390*/  SHFL.BFLY P2, R16, R26, R13, R12 ;  /* 0x0c00000d1a107389 */ /* 0x000064000004000c */
[----:B01----:R-:W-:Y:S01]  /*13a0*/  ENDCOLLECTIVE ;  /* 0x000000000000791b */ /* 0x003fe20003800000 */
.L_x_2557:
[----:B------:R-:W-:Y:S01]  /*13b0*/  MOV R26, R14 ;  /* 0x0000000e001a7202 */ /* 0x000fe20000000f00 */
[----:B------:R-:W-:Y:S01]  /*13c0*/  IMAD.MOV.U32 R13, RZ, RZ, 0x1 ;  /* 0x00000001ff0d7424 */ /* 0x000fe200078e00ff */
[----:B------:R-:W-:-:S07]  /*13d0*/  MOV R9, R16 ;  /* 0x0000001000097202 */ /* 0x000fce0000000f00 */
[----:B------:R-:W-:Y:S05]  /*13e0*/  WARPSYNC.COLLECTIVE R11, `(.L_x_2558) ;  /* 0x000000000b087348 */ /* 0x000fea0003c00000 */
[----:B------:R0:W1:Y:S02]  /*13f0*/  SHFL.BFLY P2, R16, R26, R13, R12 ;  /* 0x0c00000d1a107389 */ /* 0x000064000004000c */
[----:B01----:R-:W-:Y:S01]  /*1400*/  ENDCOLLECTIVE ;  /* 0x000000000000791b */ /* 0x003fe20003800000 */
.L_x_2558:
[----:B------:R-:W-:Y:S01]  /*1410*/  HFMA2.MMA R13, -RZ, RZ, 0, 1.1920928955078125e-07 ;  /* 0x00000002ff0d7435 */ /* 0x000fe200000001ff */
[----:B------:R-:W-:-:S05]  /*1420*/  MOV R15, R16 ;  /* 0x00000010000f7202 */ /* 0x000fca0000000f00 */
[----:B------:R-:W-:-:S05]  /*1430*/  FADD.FTZ R15, R14, R15 ;  /* 0x0000000f0e0f7221 */ /* 0x000fca0000010000 */
[----:B------:R-:W-:-:S07]  /*1440*/  MOV R26, R15 ;  /* 0x0000000f001a7202 */ /* 0x000fce0000000f00 */
[----:B------:R-:W-:Y:S05]  /*1450*/  WARPSYNC.COLLECTIVE R11, `(.L_x_2559) ;  /* 0x000000000b087348 */ /* 0x000fea0003c00000 */
[----:B------:R0:W1:Y:S02]  /*1460*/  SHFL.BFLY P2, R16, R26, R13, R12 ;  /* 0x0c00000d1a107389 */ /* 0x000064000004000c */
[----:B01----:R-:W-:Y:S01]  /*1470*/  ENDCOLLECTIVE ;  /* 0x000000000000791b */ /* 0x003fe20003800000 */
.L_x_2559:
[----:B------:R-:W-:Y:S01]  /*1480*/  HFMA2.MMA R13, -RZ, RZ, 0, 2.384185791015625e-07 ;  /* 0x00000004ff0d7435 */ /* 0x000fe200000001ff */
[----:B------:R-:W-:-:S05]  /*1490*/  MOV R18, R16 ;  /* 0x0000001000127202 */ /* 0x000fca0000000f00 */
[----:B------:R-:W-:-:S05]  /*14a0*/  FADD.FTZ R14, R15, R18 ;  /* 0x000000120f0e7221 */ /* 0x000fca0000010000 */
[----:B------:R-:W-:-:S07]  /*14b0*/  MOV R26, R14 ;  /* 0x0000000e001a7202 */ /* 0x000fce0000000f00 */
[----:B------:R-:W-:Y:S05]  /*14c0*/  WARPSYNC.COLLECTIVE R11, `(.L_x_2560) ;  /* 0x000000000b087348 */ /* 0x000fea0003c00000 */
[----:B------:R0:W1:Y:S02]  /*14d0*/  SHFL.BFLY P2, R16, R26, R13, R12 ;  /* 0x0c00000d1a107389 */ /* 0x000064000004000c */
[----:B01----:R-:W-:Y:S01]  /*14e0*/  ENDCOLLECTIVE ;  /* 0x000000000000791b */ /* 0x003fe20003800000 */
.L_x_2560:
[----:B------:R-:W-:Y:S01]  /*14f0*/  HFMA2.MMA R13, -RZ, RZ, 0, 4.76837158203125e-07 ;  /* 0x00000008ff0d7435 */ /* 0x000fe200000001ff */
[----:B------:R-:W-:-:S05]  /*1500*/  MOV R17, R16 ;  /* 0x0000001000117202 */ /* 0x000fca0000000f00 */
[----:B------:R-:W-:-:S05]  /*1510*/  FADD.FTZ R19, R14, R17 ;  /* 0x000000110e137221 */ /* 0x000fca0000010000 */
[----:B------:R-:W-:-:S07]  /*1520*/  MOV R26, R19 ;  /* 0x00000013001a7202 */ /* 0x000fce0000000f00 */
[----:B------:R-:W-:Y:S05]  /*1530*/  WARPSYNC.COLLECTIVE R11, `(.L_x_2561) ;  /* 0x000000000b087348 */ /* 0x000fea0003c00000 */
[----:B------:R0:W1:Y:S02]  /*1540*/  SHFL.BFLY P2, R16, R26, R13, R12 ;  /* 0x0c00000d1a107389 */ /* 0x000064000004000c */
[----:B01----:R-:W-:Y:S01]  /*1550*/  ENDCOLLECTIVE ;  /* 0x000000000000791b */ /* 0x003fe20003800000 */
.L_x_2561:
[----:B------:R-:W-:Y:S01]  /*1560*/  HFMA2.MMA R13, -RZ, RZ, 0, 9.5367431640625e-07 ;  /* 0x00000010ff0d7435 */ /* 0x000fe200000001ff */
[----:B------:R-:W-:-:S05]  /*1570*/  MOV R20, R16 ;  /* 0x0000001000147202 */ /* 0x000fca0000000f00 */
[----:B------:R-:W-:-:S05]  /*1580*/  FADD.FTZ R15, R19, R20 ;  /* 0x00000014130f7221 */ /* 0x000fca0000010000 */
[----:B------:R-:W-:-:S07]  /*1590*/  MOV R26, R15 ;  /* 0x0000000f001a7202 */ /* 0x000fce0000000f00 */
[----:B------:R-:W-:Y:S05]  /*15a0*/  WARPSYNC.COLLECTIVE R11, `(.L_x_2562) ;  /* 0x000000000b087348 */ /* 0x000fea0003c00000 */
[----:B------:R0:W1:Y:S02]  /*15b0*/  SHFL.BFLY P2, R16, R26, R13, R12 ;  /* 0x0c00000d1a107389 */ /* 0x000064000004000c */
[----:B01----:R-:W-:Y:S01]  /*15c0*/  ENDCOLLECTIVE ;  /* 0x000000000000791b */ /* 0x003fe20003800000 */
.L_x_2562:
[----:B------:R-:W-:Y:S01]  /*15d0*/  HFMA2.MMA R13, -RZ, RZ, 0, 5.9604644775390625e-08 ;  /* 0x00000001ff0d7435 */ /* 0x000fe200000001ff */
[----:B------:R-:W-:Y:S02]  /*15e0*/  MOV R26, R8 ;  /* 0x00000008001a7202 */ /* 0x000fe40000000f00 */
[----:B------:R-:W-:-:S08]  /*15f0*/  MOV R14, R16 ;  /* 0x00000010000e7202 */ /* 0x000fd00000000f00 */
[----:B------:R-:W-:Y:S05]  /*1600*/  WARPSYNC.COLLECTIVE R11, `(.L_x_2563) ;  /* 0x000000000b087348 */ /* 0x000fea0003c00000 */
[----:B------:R0:W1:Y:S02]  /*1610*/  SHFL.BFLY P2, R16, R26, R13, R12 ;  /* 0x0c00000d1a107389 */ /* 0x000064000004000c */
[----:B01----:R-:W-:Y:S01]  /*1620*/  ENDCOLLECTIVE ;  /* 0x000000000000791b */ /* 0x003fe20003800000 */
.L_x_2563:
[----:B------:R-:W-:Y:S01]  /*1630*/  HFMA2.MMA R13, -RZ, RZ, 0, 1.1920928955078125e-07 ;  /* 0x00000002ff0d7435 */ /* 0x000fe200000001ff */
[----:B------:R-:W-:-:S05]  /*1640*/  MOV R17, R16 ;  /* 0x0000001000117202 */ /* 0x000fca0000000f00 */
[----:B------:R-:W-:-:S05]  /*1650*/  FADD.FTZ R19, R8, R17 ;  /* 0x0000001108137221 */ /* 0x000fca0000010000 */
[----:B------:R-:W-:-:S07]  /*1660*/  MOV R26, R19 ;  /* 0x00000013001a7202 */ /* 0x000fce0000000f00 */
[----:B------:R-:W-:Y:S05]  /*1670*/  WARPSYNC.COLLECTIVE R11, `(.L_x_2564) ;  /* 0x000000000b087348 */ /* 0x000fea0003c00000 */
[----:B------:R0:W1:Y:S02]  /*1680*/  SHFL.BFLY P2, R16, R26, R13, R12 ;  /* 0x0c00000d1a107389 */ /* 0x000064000004000c */
[----:B01----:R-:W-:Y:S01]  /*1690*/  ENDCOLLECTIVE ;  /* 0x000000000000791b */ /* 0x003fe20003800000 */
.L_x_2564:
[----:B------:R-:W-:Y:S01]  /*16a0*/  IMAD.MOV.U32 R13, RZ, RZ, 0x4 ;  /* 0x00000004ff0d7424 */ /* 0x000fe200078e00ff */
[----:B------:R-:W-:-:S05]  /*16b0*/  MOV R20, R16 ;  /* 0x0000001000147202 */ /* 0x000fca0000000f00 */
[----:B------:R-:W-:-:S05]  /*16c0*/  FADD.FTZ R8, R19, R20 ;  /* 0x0000001413087221 */ /* 0x000fca0000010000 */
[----:B------:R-:W-:-:S07]  /*16d0*/  MOV R26, R8 ;  /* 0x00000008001a7202 */ /* 0x000fce0000000f00 */
[----:B------:R-:W-:Y:S05]  /*16e0*/  WARPSYNC.COLLECTIVE R11, `(.L_x_2565) ;  /* 0x000000000b087348 */ /* 0x000fea0003c00000 */
[----:B------:R0:W1:Y:S02]  /*16f0*/  SHFL.BFLY P2, R16, R26, R13, R12 ;  /* 0x0c00000d1a107389 */ /* 0x000064000004000c */
[----:B01----:R-:W-:Y:S01]  /*1700*/  ENDCOLLECTIVE ;  /* 0x000000000000791b */ /* 0x003fe20003800000 */
.L_x_2565:
[----:B------:R-:W-:Y:S01]  /*1710*/  HFMA2.MMA R13, -RZ, RZ, 0, 4.76837158203125e-07 ;  /* 0x00000008ff0d7435 */ /* 0x000fe200000001ff */
[----:B------:R-:W-:-:S05]  /*1720*/  MOV R21, R16 ;  /* 0x0000001000157202 */ /* 0x000fca0000000f00 */
[----:B------:R-:W-:-:S05]  /*1730*/  FADD.FTZ R21, R8, R21 ;  /* 0x0000001508157221 */ /* 0x000fca0000010000 */
[----:B------:R-:W-:-:S07]  /*1740*/  MOV R26, R21 ;  /* 0x00000015001a7202 */ /* 0x000fce0000000f00 */
[----:B------:R-:W-:Y:S05]  /*1750*/  WARPSYNC.COLLECTIVE R11, `(.L_x_2566) ;  /* 0x000000000b087348 */ /* 0x000fea0003c00000 */
[----:B------:R0:W1:Y:S02]  /*1760*/  SHFL.BFLY P2, R16, R26, R13, R12 ;  /* 0x0c00000d1a107389 */ /* 0x000064000004000c */
[----:B01----:R-:W-:Y:S01]  /*1770*/  ENDCOLLECTIVE ;  /* 0x000000000000791b */ /* 0x003fe20003800000 */
.L_x_2566:
[----:B------:R-:W-:Y:S01]  /*1780*/  HFMA2.MMA R13, -RZ, RZ, 0, 9.5367431640625e-07 ;  /* 0x00000010ff0d7435 */ /* 0x000fe200000001ff */
[----:B------:R-:W-:-:S05]  /*1790*/  MOV R22, R16 ;  /* 0x0000001000167202 */ /* 0x000fca0000000f00 */
[----:B------:R-:W-:-:S05]  /*17a0*/  FADD.FTZ R17, R21, R22 ;  /* 0x0000001615117221 */ /* 0x000fca0000010000 */
[----:B------:R-:W-:-:S07]  /*17b0*/  MOV R26, R17 ;  /* 0x00000011001a7202 */ /* 0x000fce0000000f00 */
[----:B------:R-:W-:Y:S05]  /*17c0*/  WARPSYNC.COLLECTIVE R11, `(.L_x_2567) ;  /* 0x000000000b087348 */ /* 0x000fea0003c00000 */
[----:B------:R0:W1:Y:S02]  /*17d0*/  SHFL.BFLY P2, R16, R26, R13, R12 ;  /* 0x0c00000d1a107389 */ /* 0x000064000004000c */
[----:B01----:R-:W-:Y:S01]  /*17e0*/  ENDCOLLECTIVE ;  /* 0x000000000000791b */ /* 0x003fe20003800000 */
.L_x_2567:
[----:B------:R-:W-:Y:S01]  /*17f0*/  HFMA2.MMA R13, -RZ, RZ, 0, 5.9604644775390625e-08 ;  /* 0x00000001ff0d7435 */ /* 0x000fe200000001ff */
[----:B------:R-:W-:Y:S02]  /*1800*/  MOV R26, R7 ;  /* 0x00000007001a7202 */ /* 0x000fe40000000f00 */
[----:B------:R-:W-:-:S08]  /*1810*/  MOV R8, R16 ;  /* 0x0000001000087202 */ /* 0x000fd00000000f00 */
[----:B------:R-:W-:Y:S05]  /*1820*/  WARPSYNC.COLLECTIVE R11, `(.L_x_2568) ;  /* 0x000000000b087348 */ /* 0x000fea0003c00000 */
[----:B------:R0:W1:Y:S02]  /*1830*/  SHFL.BFLY P2, R16, R26, R13, R12 ;  /* 0x0c00000d1a107389 */ /* 0x000064000004000c */
[----:B01----:R-:W-:Y:S01]  /*1840*/  ENDCOLLECTIVE ;  /* 0x000000000000791b */ /* 0x003fe20003800000 */
.L_x_2568:
[----:B------:R-:W-:Y:S01]  /*1850*/  HFMA2.MMA R13, -RZ, RZ, 0, 1.1920928955078125e-07 ;  /* 0x00000002ff0d7435 */ /* 0x000fe200000001ff */
[----:B------:R-:W-:-:S05]  /*1860*/  MOV R18, R16 ;  /* 0x0000001000127202 */ /* 0x000fca0000000f00 */
[----:B------:R-:W-:-:S05]  /*1870*/  FADD.FTZ R22, R7, R18 ;  /* 0x0000001207167221 */ /* 0x000fca0000010000 */
[----:B------:R-:W-:-:S07]  /*1880*/  MOV R26, R22 ;  /* 0x00000016001a7202 */ /* 0x000fce0000000f00 */
[----:B------:R-:W-:Y:S05]  /*1890*/  WARPSYNC.COLLECTIVE R11, `(.L_x_2569) ;  /* 0x000000000b087348 */ /* 0x000fea0003c00000 */
[----:B------:R0:W1:Y:S02]  /*18a0*/  SHFL.BFLY P2, R16, R26, R13, R12 ;  /* 0x0c00000d1a107389 */ /* 0x000064000004000c */
[----:B01----:R-:W-:Y:S01]  /*18b0*/  ENDCOLLECTIVE ;  /* 0x000000000000791b */ /* 0x003fe20003800000 */
.L_x_2569:
[----:B------:R-:W-:Y:S01]  /*18c0*/  HFMA2.MMA R13, -RZ, RZ, 0, 2.384185791015625e-07 ;  /* 0x00000004ff0d7435 */ /* 0x000fe200000001ff */
[----:B------:R-:W-:-:S05]  /*18d0*/  MOV R21, R16 ;  /* 0x0000001000157202 */ /* 0x000fca0000000f00 */
[----:B------:R-:W-:-:S05]  /*18e0*/  FADD.FTZ R7, R22, R21 ;  /* 0x0000001516077221 */ /* 0x000fca0000010000 */
[----:B------:R-:W-:-:S07]  /*18f0*/  MOV R26, R7 ;  /* 0x00000007001a7202 */ /* 0x000fce0000000f00 */
[----:B------:R-:W-:Y:S05]  /*1900*/  WARPSYNC.COLLECTIVE R11, `(.L_x_2570) ;  /* 0x000000000b087348 */ /* 0x000fea0003c00000 */
[----:B------:R0:W1:Y:S02]  /*1910*/  SHFL.BFLY P2, R16, R26, R13, R12 ;  /* 0x0c00000d1a107389 */ /* 0x000064000004000c */
[----:B01----:R-:W-:Y:S01]  /*1920*/  ENDCOLLECTIVE ;  /* 0x000000000000791b */ /* 0x003fe20003800000 */
.L_x_2570:
[----:B------:R-:W-:Y:S01]  /*1930*/  HFMA2.MMA R13, -RZ, RZ, 0, 4.76837158203125e-07 ;  /* 0x00000008ff0d7435 */ /* 0x000fe200000001ff */
[----:B------:R-:W-:-:S05]  /*1940*/  MOV R20, R16 ;  /* 0x0000001000147202 */ /* 0x000fca0000000f00 */
[----:B------:R-:W-:-:S05]  /*1950*/  FADD.FTZ R23, R7, R20 ;  /* 0x0000001407177221 */ /* 0x000fca0000010000 */
[----:B------:R-:W-:-:S07]  /*1960*/  MOV R26, R23 ;  /* 0x00000017001a7202 */ /* 0x000fce0000000f00 */
[----:B------:R-:W-:Y:S05]  /*1970*/  WARPSYNC.COLLECTIVE R11, `(.L_x_2571) ;  /* 0x000000000b087348 */ /* 0x000fea0003c00000 */
[----:B------:R0:W1:Y:S02]  /*1980*/  SHFL.BFLY P2, R16, R26, R13, R12 ;  /* 0x0c00000d1a107389 */ /* 0x000064000004000c */
[----:B01----:R-:W-:Y:S01]  /*1990*/  ENDCOLLECTIVE ;  /* 0x000000000000791b */ /* 0x003fe20003800000 */
.L_x_2571:
[----:B------:R-:W-:Y:S01]  /*19a0*/  HFMA2.MMA R13, -RZ, RZ, 0, 9.5367431640625e-07 ;  /* 0x00000010ff0d7435 */ /* 0x000fe200000001ff */
[----:B------:R-:W-:-:S05]  /*19b0*/  MOV R24, R16 ;  /* 0x0000001000187202 */ /* 0x000fca0000000f00 */
[----:B------:R-:W-:-:S05]  /*19c0*/  FADD.FTZ R24, R23, R24 ;  /* 0x0000001817187221 */ /* 0x000fca0000010000 */
[----:B------:R-:W-:-:S07]  /*19d0*/  MOV R26, R24 ;  /* 0x00000018001a7202 */ /* 0x000fce0000000f00 */
[----:B------:R-:W-:Y:S05]  /*19e0*/  WARPSYNC.COLLECTIVE R11, `(.L_x_2572) ;  /* 0x000000000b087348 */ /* 0x000fea0003c00000 */
[----:B------:R0:W1:Y:S02]  /*19f0*/  SHFL.BFLY P2, R16, R26, R13, R12 ;  /* 0x0c00000d1a107389 */ /* 0x000064000004000c */
[----:B01----:R-:W-:Y:S01]  /*1a00*/  ENDCOLLECTIVE ;  /* 0x000000000000791b */ /* 0x003fe20003800000 */
.L_x_2572:
[----:B------:R-:W-:Y:S05]  /*1a10*/  BRA `(.L_x_2573) ;  /* 0xfffffff400407947 */ /* 0x000fea000383ffff */
.L_x_2574:
        /* <DEDUP_REMOVED lines=14> */
.L_x_3030:


//--------------------- .text._ZN10layer_norm31ln_parallel_residual_bwd_kernelINS_13Kernel_traitsI6__halfffffjLj2048ELj1ELj1ELj4ELj16ENS_18Kernel_traits_baseILj2048ES2_ffffjLj128EEEEELb1ELb1ELb1EEEvNS_9BwdParamsE --------------------------
	.section	.text._ZN10layer_norm31ln_parallel_residual_bwd_kernelINS_13Kernel_traitsI6__halfffffjLj2048ELj1ELj1ELj4ELj16ENS_18Kernel_traits_baseILj2048ES2_ffffjLj128EEEEELb1ELb1ELb1EEEvNS_9BwdParamsE,"ax",@progbits
	.align	128
        .global         _ZN10layer_norm31ln_parallel_residual_bwd_kernelINS_13Kernel_traitsI6__halfffffjLj2048ELj1ELj1ELj4ELj16ENS_18Kernel_traits_baseILj2048ES2_ffffjLj128EEEEELb1ELb1ELb1EEEvNS_9BwdParamsE
        .type           _ZN10layer_norm31ln_parallel_residual_bwd_kernelINS_13Kernel_traitsI6__halfffffjLj2048ELj1ELj1ELj4ELj16ENS_18Kernel_traits_baseILj2048ES2_ffffjLj128EEEEELb1ELb1ELb1EEEvNS_9BwdParamsE,@function
        .size           _ZN10layer_norm31ln_parallel_residual_bwd_kernelINS_13Kernel_traitsI6__halfffffjLj2048ELj1ELj1ELj4ELj16ENS_18Kernel_traits_baseILj2048ES2_ffffjLj128EEEEELb1ELb1ELb1EEEvNS_9BwdParamsE,(.L_x_3031 - _ZN10layer_norm31ln_parallel_residual_bwd_kernelINS_13Kernel_traitsI6__halfffffjLj2048ELj1ELj1ELj4ELj16ENS_18Kernel_traits_baseILj2048ES2_ffffjLj128EEEEELb1ELb1ELb1EEEvNS_9BwdParamsE)
        .other          _ZN10layer_norm31ln_parallel_residual_bwd_kernelINS_13Kernel_traitsI6__halfffffjLj2048ELj1ELj1ELj4ELj16ENS_18Kernel_traits_baseILj2048ES2_ffffjLj128EEEEELb1ELb1ELb1EEEvNS_9BwdParamsE,@"STO_CUDA_ENTRY STV_DEFAULT"
_ZN10layer_norm31ln_parallel_residual_bwd_kernelINS_13Kernel_traitsI6__halfffffjLj2048ELj1ELj1ELj4ELj16ENS_18Kernel_traits_baseILj2048ES2_ffffjLj128EEEEELb1ELb1ELb1EEEvNS_9BwdParamsE:
.text._ZN10layer_norm31ln_parallel_residual_bwd_kernelINS_13Kernel_traitsI6__halfffffjLj2048ELj1ELj1ELj4ELj16ENS_18Kernel_traits_baseILj2048ES2_ffffjLj128EEEEELb1ELb1ELb1EEEvNS_9BwdParamsE:
        /* <DEDUP_REMOVED lines=32> */
.L_x_2575:
        /* <DEDUP_REMOVED lines=9> */
[----:B------:R-:W5:Y:S01]  /*0290*/  LDG.E.64 R28, desc[UR4][R2.64+0xc00] ;  /* 0x000c0004021c7981 */ /* 0x000f62000c1e1b00 */
[----:B------:R-:W-:Y:S01]  /*02a0*/  ISETP.NE.U32.AND P0, PT, RZ, UR6, PT ;  /* 0x00000006ff007c0c */ /* 0x000fe2000bf05070 */
[----:B------:R-:W-:-:S02]  /*02b0*/  ULDC.U8 UR6, c[0x0][0x2a0] ;  /* 0x0000a80000067ab9 */ /* 0x000fc40000000000 */
[----:B------:R-:W-:Y:S01]  /*02c0*/  UISETP.NE.AND UP0, UPT, UR6, URZ, UPT ;  /* 0x0000003f0600728c */ /* 0x000fe2000bf05270 */
[----:B------:R-:W-:Y:S02]  /*02d0*/  HFMA2.MMA R131, -RZ, RZ, 0, 5.9604644775390625e-08 ;  /* 0x00000001ff837435 */ /* 0x000fe400000001ff */
[----:B------:R-:W-:Y:S02]  /*02e0*/  HFMA2.MMA R105, -RZ, RZ, 0, 0 ;  /* 0x00000000ff697435 */ /* 0x000fe400000001ff */
[----:B------:R-:W-:Y:S02]  /*02f0*/  HFMA2.MMA R8, -RZ, RZ, 0, 0 ;  /* 0x00000000ff087435 */ /* 0x000fe400000001ff */
[----:B------:R-:W-:Y:S01]  /*0300*/  HFMA2.MMA R85, -RZ, RZ, 0, 0 ;  /* 0x00000000ff557435 */ /* 0x000fe200000001ff */
[----:B------:R-:W-:Y:S02]  /*0310*/  ISETP.NE.AND.EX P0, PT, RZ, UR7, PT, P0 ;  /* 0x00000007ff007c0c */ /* 0x000fe4000bf05300 */
[----:B------:R-:W-:-:S02]  /*0320*/  CS2R R110, SRZ ;  /* 0x00000000006e7805 */ /* 0x000fc4000001ff00 */
[----:B------:R-:W-:Y:S02]  /*0330*/  MOV R116, RZ ;  /* 0x000000ff00747202 */ /* 0x000fe40000000f00 */
        /* <DEDUP_REMOVED lines=8> */
[----:B------:R-:W-:Y:S02]  /*03c0*/  CS2R R108, SRZ ;  /* 0x00000000006c7805 */ /* 0x000fe4000001ff00 */
[----:B------:R-:W-:Y:S02]  /*03d0*/  MOV R118, RZ ;  /* 0x000000ff00767202 */ /* 0x000fe40000000f00 */
[----:B------:R-:W-:-:S02]  /*03e0*/  CS2R R94, SRZ ;  /* 0x00000000005e7805 */ /* 0x000fc4000001ff00 */
[----:B------:R-:W-:Y:S02]  /*03f0*/  MOV R21, RZ ;  /* 0x000000ff00157202 */ /* 0x000fe40000000f00 */
[----:B------:R-:W-:Y:S02]  /*0400*/  CS2R R88, SRZ ;  /* 0x0000000000587805 */ /* 0x000fe4000001ff00 */
[----:B------:R-:W-:Y:S02]  /*0410*/  LOP3.LUT R12, R4, 0x7f, RZ, 0xc0, !PT ;  /* 0x0000007f040c7812 */ /* 0x000fe400078ec0ff */
[----:B------:R-:W-:Y:S02]  /*0420*/  PLOP3.LUT P1, PT, PT, PT, UP0, 0x80, 0x0 ;  /* 0x000000000000781c */ /* 0x000fe40003f2f008 */
[--C-:B--2---:R-:W-:Y:S01]  /*0430*/  SHF.R.U64 R22, R24, 0x10, R25.reuse ;  /* 0x0000001018167819 */ /* 0x104fe20000001219 */
[----:B------:R-:W-:Y:S01]  /*0440*/  HADD2.F32 R13, -RZ, R24.H0_H0 ;  /* 0x20000018ff0d7230 */ /* 0x000fe20000004100 */
[----:B------:R-:W-:-:S02]  /*0450*/  SHF.R.U32.HI R24, RZ, 0x10, R25 ;  /* 0x00000010ff187819 */ /* 0x000fc40000011619 */
[--C-:B---3--:R-:W-:Y:S02]  /*0460*/  SHF.R.U64 R14, R6, 0x10, R7.reuse ;  /* 0x00000010060e7819 */ /* 0x108fe40000001207 */
[----:B------:R-:W-:Y:S02]  /*0470*/  SHF.R.U32.HI R16, RZ, 0x10, R7 ;  /* 0x00000010ff107819 */ /* 0x000fe40000011607 */
[--C-:B----4-:R-:W-:Y:S02]  /*0480*/  SHF.R.U64 R18, R10, 0x10, R11.reuse ;  /* 0x000000100a127819 */ /* 0x110fe4000000120b */
[----:B------:R-:W-:Y:S02]  /*0490*/  SHF.R.U32.HI R20, RZ, 0x10, R11 ;  /* 0x00000010ff147819 */ /* 0x000fe4000001160b */
[--C-:B-----5:R-:W-:Y:S02]  /*04a0*/  SHF.R.U64 R26, R28, 0x10, R29.reuse ;  /* 0x000000101c1a7819 */ /* 0x120fe4000000121d */
[----:B------:R-:W-:Y:S01]  /*04b0*/  SHF.R.U32.HI R84, RZ, 0x10, R29 ;  /* 0x00000010ff547819 */ /* 0x000fe2000001161d */
[----:B------:R-:W-:Y:S01]  /*04c0*/  HADD2.F32 R5, -RZ, R6.H0_H0 ;  /* 0x20000006ff057230 */ /* 0x000fe20000004100 */
[----:B------:R-:W-:Y:S01]  /*04d0*/  HFMA2.MMA R6, -RZ, RZ, 0, 0 ;  /* 0x00000000ff067435 */ /* 0x000fe200000001ff */
[----:B------:R-:W-:Y:S01]  /*04e0*/  HADD2.F32 R15, -RZ, R25.H0_H0 ;  /* 0x20000019ff0f7230 */ /* 0x000fe20000004100 */
[----:B------:R-:W-:Y:S01]  /*04f0*/  HFMA2.MMA R25, -RZ, RZ, 0, 0 ;  /* 0x00000000ff197435 */ /* 0x000fe200000001ff */
        /* <DEDUP_REMOVED lines=13> */
[----:B------:R-:W-:-:S07]  /*05d0*/  HADD2.F32 R84, -RZ, R84.H0_H0 ;  /* 0x20000054ff547230 */ /* 0x000fce0000004100 */
.L_x_2581:
        /* <DEDUP_REMOVED lines=11> */
[--C-:B-1----:R-:W-:Y:S01]  /*0690*/  IMAD.WIDE.U32 R52, R129, 0x10, R76.reuse ;  /* 0x0000001081347825 */ /* 0x102fe200078e004c */
[----:B------:R-:W0:Y:S03]  /*06a0*/  LDC.64 R102, c[0x0][0x300] ;  /* 0x0000c000ff667b82 */ /* 0x000e260000000a00 */
[----:B------:R-:W-:Y:S02]  /*06b0*/  IMAD.WIDE.U32 R60, R127, 0x10, R76 ;  /* 0x000000107f3c7825 */ /* 0x000fe400078e004c */
[----:B------:R-:W4:Y:S02]  /*06c0*/  LDG.E.128 R52, desc[UR4][R52.64] ;  /* 0x0000000434347981 */ /* 0x000f24000c1e1d00 */
[----:B--2---:R-:W-:Y:S01]  /*06d0*/  IMAD.WIDE R122, R104, 0x4, R122 ;  /* 0x00000004687a7825 */ /* 0x004fe200078e027a */
[----:B------:R-:W-:Y:S01]  /*06e0*/  IADD3 R119, R129, 0x100, RZ ;  /* 0x0000010081777810 */ /* 0x000fe20007ffe0ff */
[----:B------:R-:W2:Y:S01]  /*06f0*/  LDG.E.128 R60, desc[UR4][R60.64] ;  /* 0x000000043c3c7981 */ /* 0x000ea2000c1e1d00 */
[----:B------:R-:W1:Y:S03]  /*0700*/  LDC.64 R134, c[0x0][0x240] ;  /* 0x00009000ff867b82 */ /* 0x000e660000000a00 */
[----:B------:R3:W2:Y:S01]  /*0710*/  LDG.E R122, desc[UR4][R122.64] ;  /* 0x000000047a7a7981 */ /* 0x0006a2000c1e1900 */
[----:B------:R-:W-:-:S04]  /*0720*/  IMAD.WIDE.U32 R68, R119, 0x10, R76 ;  /* 0x0000001077447825 */ /* 0x000fc800078e004c */
[--C-:B---3--:R-:W-:Y:S01]  /*0730*/  IMAD.WIDE.U32 R56, R129, 0x10, R80.reuse ;  /* 0x0000001081387825 */ /* 0x108fe200078e0050 */
[----:B------:R-:W3:Y:S01]  /*0740*/  @P0 LDC.64 R114, c[0x0][0x2c8] ;  /* 0x0000b200ff720b82 */ /* 0x000ee20000000a00 */
[----:B------:R-:W2:Y:S04]  /*0750*/  LDG.E.128 R68, desc[UR4][R68.64] ;  /* 0x0000000444447981 */ /* 0x000ea8000c1e1d00 */
[----:B------:R-:W2:Y:S01]  /*0760*/  LDG.E.128 R56, desc[UR4][R56.64] ;  /* 0x0000000438387981 */ /* 0x000ea2000c1e1d00 */
[----:B------:R-:W-:Y:S01]  /*0770*/  IMAD.WIDE.U32 R66, R127, 0x10, R80 ;  /* 0x000000107f427825 */ /* 0x000fe200078e0050 */
[----:B------:R-:W-:Y:S01]  /*0780*/  IADD3 R123, R129, 0x180, RZ ;  /* 0x00000180817b7810 */ /* 0x000fe20007ffe0ff */
[----:B------:R-:W3:Y:S04]  /*0790*/  @P0 LDC.64 R120, c[0x0][0x2c8] ;  /* 0x0000b200ff780b82 */ /* 0x000ee80000000a00 */
[----:B------:R-:W2:Y:S01]  /*07a0*/  LDG.E.128 R64, desc[UR4][R66.64] ;  /* 0x0000000442407981 */ /* 0x000ea2000c1e1d00 */
[----:B------:R-:W-:-:S03]  /*07b0*/  IMAD.WIDE.U32 R76, R123, 0x10, R76 ;  /* 0x000000107b4c7825 */ /* 0x000fc600078e004c */
[----:B------:R-:W3:Y:S01]  /*07c0*/  @P0 LDC.64 R124, c[0x0][0x2c8] ;  /* 0x0000b200ff7c0b82 */ /* 0x000ee20000000a00 */
[--C-:B------:R-:W-:Y:S02]  /*07d0*/  IMAD.WIDE.U32 R72, R119, 0x10, R80.reuse ;  /* 0x0000001077487825 */ /* 0x100fe400078e0050 */
[----:B------:R-:W2:Y:S04]  /*07e0*/  LDG.E.128 R76, desc[UR4][R76.64] ;  /* 0x000000044c4c7981 */ /* 0x000ea8000c1e1d00 */
[----:B------:R-:W2:Y:S01]  /*07f0*/  LDG.E.128 R72, desc[UR4][R72.64] ;  /* 0x0000000448487981 */ /* 0x000ea2000c1e1d00 */
[----:B------:R-:W-:Y:S01]  /*0800*/  IMAD.WIDE.U32 R80, R123, 0x10, R80 ;  /* 0x000000107b507825 */ /* 0x000fe200078e0050 */
[----:B------:R-:W3:Y:S05]  /*0810*/  @P0 LDC.64 R132, c[0x0][0x2c8] ;  /* 0x0000b200ff840b82 */ /* 0x000eea0000000a00 */
[----:B------:R-:W2:Y:S01]  /*0820*/  LDG.E.128 R80, desc[UR4][R80.64] ;  /* 0x0000000450507981 */ /* 0x000ea2000c1e1d00 */
[----:B0-----:R-:W-:-:S04]  /*0830*/  ISETP.NE.U32.AND P2, PT, R102, RZ, PT ;  /* 0x000000ff6600720c */ /* 0x001fc80003f45070 */
[----:B------:R-:W-:-:S13]  /*0840*/  ISETP.NE.AND.EX P2, PT, R103, RZ, PT, P2 ;  /* 0x000000ff6700720c */ /* 0x000fda0003f45320 */
[----:B------:R-:W0:Y:S08]  /*0850*/  @P2 LDC.64 R136, c[0x0][0x248] ;  /* 0x00009200ff882b82 */ /* 0x000e300000000a00 */
[----:B------:R-:W3:Y:S08]  /*0860*/  @P2 LDC.64 R138, c[0x0][0x248] ;  /* 0x00009200ff8a2b82 */ /* 0x000ef00000000a00 */
[----:B------:R-:W3:Y:S08]  /*0870*/  @P2 LDC.64 R112, c[0x0][0x248] ;  /* 0x00009200ff702b82 */ /* 0x000ef00000000a00 */
[----:B------:R-:W3:Y:S01]  /*0880*/  @P2 LDC.64 R142, c[0x0][0x248] ;  /* 0x00009200ff8e2b82 */ /* 0x000ee20000000a00 */
[----:B0-----:R-:W-:-:S04]  /*0890*/  @P2 IMAD.WIDE.U32 R146, R127, 0x4, R136 ;  /* 0x000000047f922825 */ /* 0x001fc800078e0088 */
[----:B-1----:R-:W-:Y:S01]  /*08a0*/  IMAD.WIDE.U32 R136, R119, 0x4, R134 ;  /* 0x0000000477887825 */ /* 0x002fe200078e0086 */
[----:B------:R-:W5:Y:S03]  /*08b0*/  @P2 LDG.E R2, desc[UR4][R146.64] ;  /* 0x0000000492022981 */ /* 0x000f66000c1e1900 */
[C---:B---3--:R-:W-:Y:S01]  /*08c0*/  @P2 IMAD.WIDE.U32 R144, R129.reuse, 0x4, R138 ;  /* 0x0000000481902825 */ /* 0x048fe200078e008a */
[----:B------:R2:W5:Y:S03]  /*08d0*/  LDG.E R126, desc[UR4][R136.64] ;  /* 0x00000004887e7981 */ /* 0x000566000c1e1900 */
[--C-:B------:R-:W-:Y:S01]  /*08e0*/  IMAD.WIDE.U32 R138, R129, 0x4, R134.reuse ;  /* 0x00000004818a7825 */ /* 0x100fe200078e0086 */
[----:B------:R-:W5:Y:S03]  /*08f0*/  @P2 LDG.E R3, desc[UR4][R144.64] ;  /* 0x0000000490032981 */ /* 0x000f66000c1e1900 */
[--C-:B------:R-:W-:Y:S01]  /*0900*/  IMAD.WIDE.U32 R140, R127, 0x4, R134.reuse ;  /* 0x000000047f8c7825 */ /* 0x100fe200078e0086 */
[----:B------:R-:W-:Y:S01]  /*0910*/  LOP3.LUT P4, RZ, R131, 0xff, RZ, 0xc0, !PT ;  /* 0x000000ff83ff7812 */ /* 0x000fe2000788c0ff */
[----:B------:R-:W5:Y:S02]  /*0920*/  LDG.E R138, desc[UR4][R138.64] ;  /* 0x000000048a8a7981 */ /* 0x000f64000c1e1900 */
[----:B------:R-:W-:-:S02]  /*0930*/  IMAD.WIDE.U32 R134, R123, 0x4, R134 ;  /* 0x000000047b867825 */ /* 0x000fc400078e0086 */
[----:B------:R-:W5:Y:S02]  /*0940*/  LDG.E R130, desc[UR4][R140.64] ;  /* 0x000000048c827981 */ /* 0x000f64000c1e1900 */
[----:B------:R-:W-:Y:S02]  /*0950*/  @P2 IMAD.WIDE.U32 R112, R123, 0x4, R112 ;  /* 0x000000047b702825 */ /* 0x000fe400078e0070 */
[----:B------:R0:W5:Y:S04]  /*0960*/  LDG.E R117, desc[UR4][R134.64] ;  /* 0x0000000486757981 */ /* 0x000168000c1e1900 */
[----:B------:R1:W5:Y:S01]  /*0970*/  @P2 LDG.E R27, desc[UR4][R112.64] ;  /* 0x00000004701b2981 */ /* 0x000362000c1e1900 */
[----:B------:R-:W-:-:S05]  /*0980*/  @P2 IMAD.WIDE.U32 R142, R119, 0x4, R142 ;  /* 0x00000004778e2825 */ /* 0x000fca00078e008e */
[----:B------:R3:W5:Y:S01]  /*0990*/  @P2 LDG.E R0, desc[UR4][R142.64] ;  /* 0x000000048e002981 */ /* 0x000762000c1e1900 */
[----:B------:R-:W-:-:S05]  /*09a0*/  @P0 IMAD.WIDE.U32 R114, R123, 0x10, R114 ;  /* 0x000000107b720825 */ /* 0x000fca00078e0072 */
[----:B------:R3:W5:Y:S01]  /*09b0*/  @P0 LDG.E.128 R40, desc[UR4][R114.64] ;  /* 0x0000000472280981 */ /* 0x000762000c1e1d00 */
[----:B------:R-:W-:-:S05]  /*09c0*/  @P0 IMAD.WIDE.U32 R120, R119, 0x10, R120 ;  /* 0x0000001077780825 */ /* 0x000fca00078e0078 */
[----:B------:R3:W5:Y:S01]  /*09d0*/  @P0 LDG.E.128 R36, desc[UR4][R120.64] ;  /* 0x0000000478240981 */ /* 0x000762000c1e1d00 */
[----:B------:R-:W-:-:S05]  /*09e0*/  @P0 IMAD.WIDE.U32 R124, R127, 0x10, R124 ;  /* 0x000000107f7c0825 */ /* 0x000fca00078e007c */
[----:B------:R3:W5:Y:S01]  /*09f0*/  @P0 LDG.E.128 R32, desc[UR4][R124.64] ;  /* 0x000000047c200981 */ /* 0x000762000c1e1d00 */
[----:B------:R-:W-:Y:S01]  /*0a00*/  @P0 IMAD.WIDE.U32 R132, R129, 0x10, R132 ;  /* 0x0000001081840825 */ /* 0x000fe200078e0084 */
[----:B------:R-:W-:Y:S01]  /*0a10*/  IADD3 R104, R104, UR10, RZ ;  /* 0x0000000a68687c10 */ /* 0x000fe2000fffe0ff */
[----:B------:R-:W-:-:S03]  /*0a20*/  UMOV UR6, 0xffffffff ;  /* 0xffffffff00067882 */ /* 0x000fc60000000000 */
[----:B------:R3:W5:Y:S01]  /*0a30*/  @P0 LDG.E.128 R28, desc[UR4][R132.64] ;  /* 0x00000004841c0981 */ /* 0x000762000c1e1d00 */
[----:B------:R-:W-:Y:S02]  /*0a40*/  LOP3.LUT P3, RZ, R4, 0x1f, RZ, 0xc0, !PT ;  /* 0x0000001f04ff7812 */ /* 0x000fe4000786c0ff */
[----:B----4-:R-:W-:-:S05]  /*0a50*/  FSEL R128, R128, RZ, !P1 ;  /* 0x000000ff80807208 */ /* 0x010fca0004800000 */
[----:B------:R-:W-:-:S04]  /*0a60*/  FADD.FTZ R53, -R128, R53 ;  /* 0x0000003580357221 */ /* 0x000fc80000010100 */
[----:B--2---:R-:W-:Y:S01]  /*0a70*/  FMUL.FTZ R136, R122, R53 ;  /* 0x000000357a887220 */ /* 0x004fe20000410000 */
[C---:B------:R-:W-:Y:S01]  /*0a80*/  FADD.FTZ R53, -R128.reuse, R60 ;  /* 0x0000003c80357221 */ /* 0x040fe20000010100 */
[----:B0-----:R-:W-:-:S03]  /*0a90*/  FADD.FTZ R135, -R128, R52 ;  /* 0x0000003480877221 */ /* 0x001fc60000010100 */
[----:B------:R-:W-:Y:S01]  /*0aa0*/  FMUL.FTZ R144, R122, R53 ;  /* 0x000000357a907220 */ /* 0x000fe20000410000 */
[----:B------:R-:W-:Y:S01]  /*0ab0*/  FADD.FTZ R53, -R128, R63 ;  /* 0x0000003f80357221 */ /* 0x000fe20000010100 */
[----:B------:R-:W-:-:S03]  /*0ac0*/  FMUL.FTZ R134, R122, R135 ;  /* 0x000000877a867220 */ /* 0x000fc60000410000 */
[----:B------:R-:W-:Y:S01]  /*0ad0*/  FMUL.FTZ R146, R122, R53 ;  /* 0x000000357a927220 */ /* 0x000fe20000410000 */
[----:B------:R-:W-:Y:S01]  /*0ae0*/  FMUL.FTZ R137, R5, R56 ;  /* 0x0000003805897220 */ /* 0x000fe20000410000 */
[----:B------:R-:W-:Y:S01]  /*0af0*/  FADD.FTZ R53, -R128, R68 ;  /* 0x0000004480357221 */ /* 0x000fe20000010100 */
[----:B------:R-:W-:Y:S01]  /*0b00*/  FMUL.FTZ R139, R14, R57 ;  /* 0x000000390e8b7220 */ /* 0x000fe20000410000 */
[----:B------:R-:W-:Y:S01]  /*0b10*/  FADD.FTZ R131, -R128, R54 ;  /* 0x0000003680837221 */ /* 0x000fe20000010100 */
[----:B------:R-:W-:Y:S01]  /*0b20*/  FADD.FTZ R52, RZ, R137 ;  /* 0x00000089ff347221 */ /* 0x000fe20000010000 */
[----:B-1----:R-:W-:Y:S01]  /*0b30*/  FMUL.FTZ R112, R122, R53 ;  /* 0x000000357a707220 */ /* 0x002fe20000410000 */
[----:B------:R-:W-:Y:S01]  /*0b40*/  FFMA.FTZ R53, R134, R137, RZ ;  /* 0x0000008986357223 */ /* 0x000fe200000100ff */
[----:B------:R-:W-:Y:S01]  /*0b50*/  FMUL.FTZ R141, R7, R58 ;  /* 0x0000003a078d7220 */ /* 0x000fe20000410000 */
[----:B------:R-:W-:Y:S01]  /*0b60*/  FADD.FTZ R52, R52, R139 ;  /* 0x0000008b34347221 */ /* 0x000fe20000010000 */
[----:B------:R-:W-:Y:S01]  /*0b70*/  FADD.FTZ R55, -R128, R55 ;  /* 0x0000003780377221 */ /* 0x000fe20000010100 */
[----:B------:R-:W-:Y:S01]  /*0b80*/  FMUL.FTZ R140, R122, R131 ;  /* 0x000000837a8c7220 */ /* 0x000fe20000410000 */
[----:B------:R-:W-:Y:S01]  /*0b90*/  FFMA.FTZ R53, R136, R139, R53 ;  /* 0x0000008b88357223 */ /* 0x000fe20000010035 */
[----:B------:R-:W-:Y:S01]  /*0ba0*/  FADD.FTZ R61, -R128, R61 ;  /* 0x0000003d803d7221 */ /* 0x000fe20000010100 */
[----:B---3--:R-:W-:Y:S01]  /*0bb0*/  FMUL.FTZ R143, R16, R59 ;  /* 0x0000003b108f7220 */ /* 0x008fe20000410000 */
[----:B------:R-:W-:Y:S01]  /*0bc0*/  FADD.FTZ R52, R52, R141 ;  /* 0x0000008d34347221 */ /* 0x000fe20000010000 */
[----:B------:R-:W-:Y:S01]  /*0bd0*/  FMUL.FTZ R142, R122, R55 ;  /* 0x000000377a8e7220 */ /* 0x000fe20000410000 */
[----:B------:R-:W-:Y:S01]  /*0be0*/  FFMA.FTZ R53, R140, R141, R53 ;  /* 0x0000008d8c357223 */ /* 0x000fe20000010035 */
[----:B------:R-:W-:Y:S01]  /*0bf0*/  FADD.FTZ R55, -R128, R62 ;  /* 0x0000003e80377221 */ /* 0x000fe20000010100 */
[----:B------:R-:W-:Y:S01]  /*0c00*/  FMUL.FTZ R62, R122, R61 ;  /* 0x0000003d7a3e7220 */ /* 0x000fe20000410000 */
[----:B------:R-:W-:Y:S01]  /*0c10*/  FMUL.FTZ R63, R9, R64 ;  /* 0x00000040093f7220 */ /* 0x000fe20000410000 */
[----:B------:R-:W-:Y:S01]  /*0c20*/  FADD.FTZ R52, R52, R143 ;  /* 0x0000008f34347221 */ /* 0x000fe20000010000 */
[----:B------:R-:W-:Y:S01]  /*0c30*/  FFMA.FTZ R53, R142, R143, R53 ;  /* 0x0000008f8e357223 */ /* 0x000fe20000010035 */
[C---:B------:R-:W-:Y:S01]  /*0c40*/  FADD.FTZ R23, R64.reuse, R23 ;  /* 0x0000001740177221 */ /* 0x040fe20000010000 */
[----:B------:R-:W-:Y:S01]  /*0c50*/  FFMA.FTZ R91, R64, R144, R91 ;  /* 0x00000090405b7223 */ /* 0x000fe2000001005b */
[C---:B------:R-:W-:Y:S01]  /*0c60*/  FADD.FTZ R92, R65.reuse, R92 ;  /* 0x0000005c415c7221 */ /* 0x040fe20000010000 */
[----:B------:R-:W-:Y:S01]  /*0c70*/  FMUL.FTZ R64, R122, R55 ;  /* 0x000000377a407220 */ /* 0x000fe20000410000 */
[----:B------:R-:W-:Y:S01]  /*0c80*/  FFMA.FTZ R94, R65, R62, R94 ;  /* 0x0000003e415e7223 */ /* 0x000fe2000001005e */
        /* <DEDUP_REMOVED lines=13> */
[----:B------:R-:W-:Y:S01]  /*0d60*/  FADD.FTZ R57, -R128, R76 ;  /* 0x0000004c80397221 */ /* 0x000fe20000010100 */
[----:B------:R-:W-:Y:S01]  /*0d70*/  FADD.FTZ R54, R54, R145 ;  /* 0x0000009136367221 */ /* 0x000fe20000010000 */
[----:B------:R-:W-:Y:S01]  /*0d80*/  FFMA.FTZ R55, R64, R145, R55 ;  /* 0x0000009140377223 */ /* 0x000fe20000010037 */
[C---:B------:R-:W-:Y:S01]  /*0d90*/  FADD.FTZ R90, R59.reuse, R90 ;  /* 0x0000005a3b5a7221 */ /* 0x040fe20000010000 */
[----:B------:R-:W-:Y:S01]  /*0da0*/  FFMA.FTZ R10, R59, R142, R10 ;  /* 0x0000008e3b0a7223 */ /* 0x000fe2000001000a */
[----:B------:R-:W-:Y:S01]  /*0db0*/  FADD.FTZ R59, -R128, R78 ;  /* 0x0000004e803b7221 */ /* 0x000fe20000010100 */
[----:B------:R-:W-:Y:S01]  /*0dc0*/  FMUL.FTZ R121, R13, R72 ;  /* 0x000000480d797220 */ /* 0x000fe20000410000 */
[----:B------:R-:W-:Y:S01]  /*0dd0*/  FMUL.FTZ R78, R122, R57 ;  /* 0x000000397a4e7220 */ /* 0x000fe20000410000 */
[----:B------:R-:W-:Y:S01]  /*0de0*/  FADD.FTZ R54, R54, R67 ;  /* 0x0000004336367221 */ /* 0x000fe20000010000 */
[----:B------:R-:W-:Y:S01]  /*0df0*/  FADD.FTZ R69, -R128, R69 ;  /* 0x0000004580457221 */ /* 0x000fe20000010100 */
        /* <DEDUP_REMOVED lines=9> */
[C---:B------:R-:W-:Y:S01]  /*0e90*/  FADD.FTZ R71, -R128.reuse, R71 ;  /* 0x0000004780477221 */ /* 0x040fe20000010100 */
[----:B------:R-:W-:Y:S01]  /*0ea0*/  FFMA.FTZ R55, R113, R120, R54 ;  /* 0x0000007871377223 */ /* 0x000fe20000010036 */
[----:B------:R-:W-:Y:S01]  /*0eb0*/  FADD.FTZ R77, -R128, R77 ;  /* 0x0000004d804d7221 */ /* 0x000fe20000010100 */
[----:B------:R-:W-:Y:S01]  /*0ec0*/  FMUL.FTZ R135, R24, R75 ;  /* 0x0000004b18877220 */ /* 0x000fe20000410000 */
[----:B------:R-:W-:Y:S01]  /*0ed0*/  FADD.FTZ R56, R56, R131 ;  /* 0x0000008338387221 */ /* 0x000fe20000010000 */
[----:B------:R-:W-:Y:S01]  /*0ee0*/  FMUL.FTZ R124, R122, R71 ;  /* 0x000000477a7c7220 */ /* 0x000fe20000410000 */
        /* <DEDUP_REMOVED lines=15> */
[----:B------:R-:W-:Y:S01]  /*0fe0*/  FADD.FTZ R57, R54, R125 ;  /* 0x0000007d36397221 */ /* 0x000fe20000010000 */
[----:B------:R-:W-:Y:S01]  /*0ff0*/  FADD.FTZ R61, -R128, R79 ;  /* 0x0000004f803d7221 */ /* 0x000fe20000010100 */
[----:B------:R-:W-:Y:S01]  /*1000*/  SHF.R.U32.HI R52, RZ, 0x5, R4 ;  /* 0x00000005ff347819 */ /* 0x000fe20000011604 */
[----:B------:R-:W-:Y:S01]  /*1010*/  FMUL.FTZ R82, R19, R82 ;  /* 0x0000005213527220 */ /* 0x000fe20000410000 */
[----:B------:R-:W-:Y:S01]  /*1020*/  FFMA.FTZ R54, R80, R125, R55 ;  /* 0x0000007d50367223 */ /* 0x000fe20000010037 */
[----:B------:R-:W-:Y:S01]  /*1030*/  ISETP.GE.AND P1, PT, R104, UR11, PT ;  /* 0x0000000b68007c0c */ /* 0x000fe2000bf26270 */
[----:B------:R-:W-:Y:S01]  /*1040*/  FMUL.FTZ R128, R122, R61 ;  /* 0x0000003d7a807220 */ /* 0x000fe20000410000 */
[----:B------:R-:W-:Y:S01]  /*1050*/  LOP3.LUT R53, R52, 0x7fffffc, RZ, 0xc0, !PT ;  /* 0x07fffffc34357812 */ /* 0x000fe200078ec0ff */
        /* <DEDUP_REMOVED lines=16> */
[C---:B------:R-:W-:Y:S01]  /*1160*/  FADD.FTZ R116, R83.reuse, R116 ;  /* 0x0000007453747221 */ /* 0x040fe20000010000 */
        /* <DEDUP_REMOVED lines=23> */
.L_x_2592:
[----:B------:R-:W3:Y:S01]  /*12e0*/  S2R R59, SR_CgaCtaId ;  /* 0x00000000003b7919 */ /* 0x000ee20000008800 */
[----:B------:R-:W-:Y:S01]  /*12f0*/  MOV R58, 0x400 ;  /* 0x00000400003a7802 */ /* 0x000fe20000000f00 */
[----:B------:R-:W-:Y:S01]  /*1300*/  UISETP.NE.AND UP0, UPT, UR15, URZ, UPT ;  /* 0x0000003f0f00728c */ /* 0x000fe2000bf05270 */
[----:B------:R-:W-:Y:S01]  /*1310*/  @!P3 LOP3.LUT R52, R52, 0x3, RZ, 0xc0, !PT ;  /* 0x000000033434b812 */ /* 0x000fe200078ec0ff */
[----:B-1----:R-:W-:Y:S01]  /*1320*/  FADD.FTZ R60, R56, R57 ;  /* 0x00000039383c7221 */ /* 0x002fe20000010000 */
[----:B--2---:R-:W-:Y:S01]  /*1330*/  FADD.FTZ R61, R55, R54 ;  /* 0x00000036373d7221 */ /* 0x004fe20000010000 */
[----:B------:R-:W-:Y:S01]  /*1340*/  ISETP.NE.U32.AND P5, PT, RZ, UR16, PT ;  /* 0x00000010ff007c0c */ /* 0x000fe2000bfa5070 */
[----:B------:R-:W1:Y:S01]  /*1350*/  @P2 LDC.64 R74, c[0x0][0x300] ;  /* 0x0000c000ff4a2b82 */ /* 0x000e620000000a00 */
[----:B------:R-:W-:Y:S02]  /*1360*/  @!P3 IADD3 R52, R53, R52, RZ ;  /* 0x000000343534b210 */ /* 0x000fe40007ffe0ff */
[----:B------:R-:W-:Y:S01]  /*1370*/  PLOP3.LUT P1, PT, PT, PT, UP0, 0x80, 0x0 ;  /* 0x000000000000781c */ /* 0x000fe20003f2f008 */
[----:B------:R-:W-:Y:S05]  /*1380*/  WARPSYNC.ALL ;  /* 0x0000000000007948 */ /* 0x000fea0003800000 */
[----:B------:R-:W-:Y:S01]  /*1390*/  ISETP.NE.AND.EX P5, PT, RZ, UR17, PT, P5 ;  /* 0x00000011ff007c0c */ /* 0x000fe2000bfa5350 */
[----:B------:R-:W2:Y:S01]  /*13a0*/  @P2 LDC.64 R70, c[0x0][0x300] ;  /* 0x0000c000ff462b82 */ /* 0x000ea20000000a00 */
[----:B---3--:R-:W-:-:S04]  /*13b0*/  LEA R58, R59, R58, 0x18 ;  /* 0x0000003a3b3a7211 */ /* 0x008fc800078ec0ff */
[-C--:B------:R-:W-:Y:S02]  /*13c0*/  @!P3 LEA R66, R52, R58.reuse, 0x3 ;  /* 0x0000003a3442b211 */ /* 0x080fe400078e18ff */
[----:B------:R-:W-:-:S03]  /*13d0*/  LEA R68, R53, R58, 0x3 ;  /* 0x0000003a35447211 */ /* 0x000fc600078e18ff */
[----:B------:R-:W-:Y:S01]  /*13e0*/  @!P3 STS.64 [R66+0x2000], R60 ;  /* 0x0020003c4200b388 */ /* 0x000fe20000000a00 */
[----:B------:R-:W-:Y:S01]  /*13f0*/  BAR.SYNC.DEFER_BLOCKING 0x0 ;  /* 0x0000000000007b1d */ /* 0x000fe20000010000 */
[----:B-----5:R-:W-:-:S05]  /*1400*/  LOP3.LUT P3, RZ, R138, 0xff, RZ, 0xc0, !PT ;  /* 0x000000ff8aff7812 */ /* 0x020fca000786c0ff */
[----:B0-----:R-:W0:Y:S04]  /*1410*/  LDS.128 R52, [R68+0x2000] ;  /* 0x0020000044347984 */ /* 0x001e280000000c00 */
[----:B------:R-:W3:Y:S01]  /*1420*/  LDS.128 R56, [R68+0x2010] ;  /* 0x0020100044387984 */ /* 0x000ee20000000c00 */
[----:B0-----:R-:W-:Y:S01]  /*1430*/  FADD.FTZ R69, RZ, R52 ;  /* 0x00000034ff457221 */ /* 0x001fe20000010000 */
[----:B------:R-:W-:-:S03]  /*1440*/  FADD.FTZ R52, RZ, R53 ;  /* 0x00000035ff347221 */ /* 0x000fc60000010000 */
[----:B------:R-:W-:Y:S01]  /*1450*/  FADD.FTZ R69, R54, R69 ;  /* 0x0000004536457221 */ /* 0x000fe20000010000 */
[----:B------:R-:W-:-:S03]  /*1460*/  FADD.FTZ R52, R55, R52 ;  /* 0x0000003437347221 */ /* 0x000fc60000010000 */
[----:B---3--:R-:W-:Y:S01]  /*1470*/  FADD.FTZ R69, R69, R56 ;  /* 0x0000003845457221 */ /* 0x008fe20000010000 */
[----:B------:R-:W-:-:S03]  /*1480*/  FADD.FTZ R52, R52, R57 ;  /* 0x0000003934347221 */ /* 0x000fc60000010000 */
[----:B------:R-:W-:Y:S01]  /*1490*/  FADD.FTZ R58, R58, R69 ;  /* 0x000000453a3a7221 */ /* 0x000fe20000010000 */
[----:B------:R-:W-:Y:S01]  /*14a0*/  FADD.FTZ R52, R59, R52 ;  /* 0x000000343b347221 */ /* 0x000fe20000010000 */
[----:B------:R-:W0:Y:S02]  /*14b0*/  LDC.64 R68, c[0x0][0x2f8] ;  /* 0x0000be00ff447b82 */ /* 0x000e240000000a00 */
        /* <DEDUP_REMOVED lines=14> */
[----:B------:R-:W-:Y:S01]  /*15a0*/  SEL R134, RZ, 0x1, P4 ;  /* 0x00000001ff867807 */ /* 0x000fe20002000000 */
[----:B------:R-:W-:Y:S01]  /*15b0*/  @P5 FADD.FTZ R60, R29, R60 ;  /* 0x0000003c1d3c5221 */ /* 0x000fe20000010000 */
[----:B------:R-:W-:Y:S01]  /*15c0*/  @P5 FADD.FTZ R73, R28, R73 ;  /* 0x000000491c495221 */ /* 0x000fe20000010000 */
[----:B------:R-:W-:Y:S01]  /*15d0*/  LOP3.LUT P4, RZ, R138, 0xff00, RZ, 0xc0, !PT ;  /* 0x0000ff008aff7812 */ /* 0x000fe2000788c0ff */
[----:B------:R-:W-:Y:S01]  /*15e0*/  FMUL.FTZ R61, R122, R61 ;  /* 0x0000003d7a3d7220 */ /* 0x000fe20000410000 */
[----:B------:R-:W-:Y:S01]  /*15f0*/  FMUL.FTZ R142, R60, UR14 ;  /* 0x0000000e3c8e7c20 */ /* 0x000fe20008410000 */
[----:B------:R-:W-:Y:S01]  /*1600*/  @P5 FADD.FTZ R66, R31, R66 ;  /* 0x000000421f425221 */ /* 0x000fe20000010000 */
[----:B------:R-:W-:Y:S01]  /*1610*/  FMUL.FTZ R52, R73, UR14 ;  /* 0x0000000e49347c20 */ /* 0x000fe20008410000 */
[-C--:B------:R-:W-:Y:S01]  /*1620*/  FFMA.FTZ R144, R144, R132.reuse, R83 ;  /* 0x0000008490907223 */ /* 0x080fe20000010053 */
[----:B------:R-:W-:Y:S01]  /*1630*/  @P5 FADD.FTZ R61, R30, R61 ;  /* 0x0000003d1e3d5221 */ /* 0x000fe20000010000 */
[----:B------:R-:W-:Y:S01]  /*1640*/  SEL R57, R142, RZ, P4 ;  /* 0x000000ff8e397207 */ /* 0x000fe20002000000 */
[----:B------:R-:W-:Y:S01]  /*1650*/  FMUL.FTZ R140, R66, UR14 ;  /* 0x0000000e428c7c20 */ /* 0x000fe20008410000 */
[----:B------:R-:W-:Y:S01]  /*1660*/  LOP3.LUT P4, RZ, R138, 0xff000000, RZ, 0xc0, !PT ;  /* 0xff0000008aff7812 */ /* 0x000fe2000788c0ff */
[----:B------:R-:W-:Y:S01]  /*1670*/  FADD.FTZ R63, R63, -R144 ;  /* 0x800000903f3f7221 */ /* 0x000fe20000010000 */
[----:B------:R-:W-:Y:S01]  /*1680*/  SEL R56, R52, RZ, P3 ;  /* 0x000000ff34387207 */ /* 0x000fe20001800000 */
[----:B------:R-:W-:Y:S01]  /*1690*/  FMUL.FTZ R141, R61, UR14 ;  /* 0x0000000e3d8d7c20 */ /* 0x000fe20008410000 */
[-CC-:B------:R-:W-:Y:S01]  /*16a0*/  FFMA.FTZ R146, R146, R132.reuse, R83.reuse ;  /* 0x0000008492927223 */ /* 0x180fe20000010053 */
[----:B------:R-:W-:Y:S01]  /*16b0*/  LOP3.LUT P3, RZ, R138, 0xff0000, RZ, 0xc0, !PT ;  /* 0x00ff00008aff7812 */ /* 0x000fe2000786c0ff */
[-C--:B------:R-:W-:Y:S01]  /*16c0*/  FFMA.FTZ R62, R62, R132.reuse, R83 ;  /* 0x000000843e3e7223 */ /* 0x080fe20000010053 */
[----:B------:R-:W-:Y:S01]  /*16d0*/  SEL R59, R140, RZ, P4 ;  /* 0x000000ff8c3b7207 */ /* 0x000fe20002000000 */
[----:B------:R-:W-:Y:S01]  /*16e0*/  FMUL.FTZ R137, R122, R63 ;  /* 0x0000003f7a897220 */ /* 0x000fe20000410000 */
[----:B------:R-:W-:Y:S01]  /*16f0*/  LOP3.LUT P4, RZ, R3, 0xff000000, RZ, 0xc0, !PT ;  /* 0xff00000003ff7812 */ /* 0x000fe2000788c0ff */
[----:B------:R-:W-:Y:S01]  /*1700*/  FADD.FTZ R67, R67, -R146 ;  /* 0x8000009243437221 */ /* 0x000fe20000010000 */
[----:B------:R-:W-:Y:S01]  /*1710*/  SEL R58, R141, RZ, P3 ;  /* 0x000000ff8d3a7207 */ /* 0x000fe20001800000 */
[----:B------:R-:W-:Y:S01]  /*1720*/  FADD.FTZ R65, R65, -R62 ;  /* 0x8000003e41417221 */ /* 0x000fe20000010000 */
[C---:B------:R-:W-:Y:S01]  /*1730*/  LOP3.LUT P3, RZ, R3.reuse, 0xff0000, RZ, 0xc0, !PT ;  /* 0x00ff000003ff7812 */ /* 0x040fe2000786c0ff */
[----:B------:R-:W-:Y:S01]  /*1740*/  @P5 FADD.FTZ R137, R32, R137 ;  /* 0x0000008920895221 */ /* 0x000fe20000010000 */
[----:B------:R-:W-:Y:S01]  /*1750*/  SEL R140, R140, RZ, P4 ;  /* 0x000000ff8c8c7207 */ /* 0x000fe20002000000 */
[C---:B------:R-:W-:Y:S01]  /*1760*/  FMUL.FTZ R138, R122.reuse, R67 ;  /* 0x000000437a8a7220 */ /* 0x040fe20000410000 */
[----:B------:R-:W-:Y:S01]  /*1770*/  LOP3.LUT P4, RZ, R3, 0xff00, RZ, 0xc0, !PT ;  /* 0x0000ff0003ff7812 */ /* 0x000fe2000788c0ff */
[----:B------:R-:W-:Y:S01]  /*1780*/  FMUL.FTZ R136, R122, R65 ;  /* 0x000000417a887220 */ /* 0x000fe20000410000 */
[----:B------:R-:W-:Y:S01]  /*1790*/  SEL R141, R141, RZ, P3 ;  /* 0x000000ff8d8d7207 */ /* 0x000fe20001800000 */
[----:B------:R-:W-:Y:S01]  /*17a0*/  FMUL.FTZ R62, R137, UR14 ;  /* 0x0000000e893e7c20 */ /* 0x000fe20008410000 */
[----:B------:R-:W-:Y:S01]  /*17b0*/  LOP3.LUT P3, RZ, R3, 0xff, RZ, 0xc0, !PT ;  /* 0x000000ff03ff7812 */ /* 0x000fe2000786c0ff */
[----:B------:R-:W-:Y:S01]  /*17c0*/  @P5 FADD.FTZ R138, R35, R138 ;  /* 0x0000008a238a5221 */ /* 0x000fe20000010000 */
[----:B------:R-:W-:Y:S01]  /*17d0*/  SEL R142, R142, RZ, P4 ;  /* 0x000000ff8e8e7207 */ /* 0x000fe20002000000 */
[----:B------:R-:W-:Y:S01]  /*17e0*/  FFMA.FTZ R64, R64, R132, R83 ;  /* 0x0000008440407223 */ /* 0x000fe20000010053 */
[----:B------:R-:W-:Y:S01]  /*17f0*/  LOP3.LUT P4, RZ, R130, 0xff, RZ, 0xc0, !PT ;  /* 0x000000ff82ff7812 */ /* 0x000fe2000788c0ff */
[----:B------:R-:W-:Y:S01]  /*1800*/  @P5 FADD.FTZ R136, R33, R136 ;  /* 0x0000008821885221 */ /* 0x000fe20000010000 */
[----:B------:R-:W-:Y:S01]  /*1810*/  SEL R143, R52, RZ, P3 ;  /* 0x000000ff348f7207 */ /* 0x000fe20001800000 */
[----:B------:R-:W-:Y:S01]  /*1820*/  FMUL.FTZ R65, R138, UR14 ;  /* 0x0000000e8a417c20 */ /* 0x000fe20008410000 */
[----:B------:R-:W-:Y:S01]  /*1830*/  SEL R52, R62, RZ, P4 ;  /* 0x000000ff3e347207 */ /* 0x000fe20002000000 */
[----:B------:R-:W-:Y:S01]  /*1840*/  FADD.FTZ R139, R145, -R64 ;  /* 0x80000040918b7221 */ /* 0x000fe20000010000 */
[----:B------:R-:W-:Y:S01]  /*1850*/  LOP3.LUT P4, RZ, R130, 0xff000000, RZ, 0xc0, !PT ;  /* 0xff00000082ff7812 */ /* 0x000fe2000788c0ff */
[----:B------:R-:W-:Y:S01]  /*1860*/  FMUL.FTZ R63, R136, UR14 ;  /* 0x0000000e883f7c20 */ /* 0x000fe20008410000 */
[----:B------:R-:W-:Y:S01]  /*1870*/  LOP3.LUT P3, RZ, R130, 0xff00, RZ, 0xc0, !PT ;  /* 0x0000ff0082ff7812 */ /* 0x000fe2000786c0ff */
[----:B------:R-:W-:Y:S01]  /*1880*/  FMUL.FTZ R139, R122, R139 ;  /* 0x0000008b7a8b7220 */ /* 0x000fe20000410000 */
[----:B------:R-:W-:Y:S01]  /*1890*/  SEL R55, R65, RZ, P4 ;  /* 0x000000ff41377207 */ /* 0x000fe20002000000 */
[----:B0-----:R-:W-:Y:S01]  /*18a0*/  IMAD.WIDE.U32 R76, R129, 0x10, R68 ;  /* 0x00000010814c7825 */ /* 0x001fe200078e0044 */
[----:B------:R-:W-:-:S03]  /*18b0*/  LOP3.LUT P4, RZ, R2, 0xff000000, RZ, 0xc0, !PT ;  /* 0xff00000002ff7812 */ /* 0x000fc6000788c0ff */
[----:B------:R-:W-:Y:S01]  /*18c0*/  @P5 FADD.FTZ R139, R34, R139 ;  /* 0x0000008b228b5221 */ /* 0x000fe20000010000 */
[----:B------:R-:W-:Y:S02]  /*18d0*/  SEL R53, R63, RZ, P3 ;  /* 0x000000ff3f357207 */ /* 0x000fe40001800000 */
[----:B------:R-:W-:Y:S01]  /*18e0*/  LOP3.LUT P3, RZ, R130, 0xff0000, RZ, 0xc0, !PT ;  /* 0x00ff000082ff7812 */ /* 0x000fe2000786c0ff */
[----:B------:R-:W-:Y:S01]  /*18f0*/  FMUL.FTZ R64, R139, UR14 ;  /* 0x0000000e8b407c20 */ /* 0x000fe20008410000 */
[----:B------:R-:W-:Y:S02]  /*1900*/  SEL R130, R65, RZ, P4 ;  /* 0x000000ff41827207 */ /* 0x000fe40002000000 */
[----:B------:R-:W-:Y:S02]  /*1910*/  LOP3.LUT P4, RZ, R2, 0xff00, RZ, 0xc0, !PT ;  /* 0x0000ff0002ff7812 */ /* 0x000fe4000788c0ff */
[----:B------:R-:W-:Y:S02]  /*1920*/  SEL R54, R64, RZ, P3 ;  /* 0x000000ff40367207 */ /* 0x000fe40001800000 */
[----:B------:R-:W-:-:S02]  /*1930*/  SEL R144, R63, RZ, P4 ;  /* 0x000000ff3f907207 */ /* 0x000fc40002000000 */
[----:B------:R-:W-:Y:S02]  /*1940*/  ISETP.NE.U32.AND P4, PT, RZ, UR12, PT ;  /* 0x0000000cff007c0c */ /* 0x000fe4000bf85070 */
[----:B------:R-:W-:Y:S02]  /*1950*/  LOP3.LUT P3, RZ, R2, 0xff0000, RZ, 0xc0, !PT ;  /* 0x00ff000002ff7812 */ /* 0x000fe4000786c0ff */
[----:B------:R-:W-:Y:S02]  /*1960*/  ISETP.NE.AND.EX P6, PT, RZ, UR13, PT, P4 ;  /* 0x0000000dff007c0c */ /* 0x000fe4000bfc5340 */
[----:B------:R-:W-:Y:S02]  /*1970*/  SEL R145, R64, RZ, P3 ;  /* 0x000000ff40917207 */ /* 0x000fe40001800000 */
[----:B------:R-:W-:Y:S02]  /*1980*/  LOP3.LUT P3, RZ, R2, 0xff, RZ, 0xc0, !PT ;  /* 0x000000ff02ff7812 */ /* 0x000fe4000786c0ff */
[----:B------:R-:W-:-:S02]  /*1990*/  ISETP.NE.U32.AND P4, PT, RZ, UR12, PT ;  /* 0x0000000cff007c0c */ /* 0x000fc4000bf85070 */
[----:B------:R-:W-:Y:S02]  /*19a0*/  SEL R147, R62, RZ, P3 ;  /* 0x000000ff3e937207 */ /* 0x000fe40001800000 */
[----:B------:R-:W-:Y:S02]  /*19b0*/  ISETP.NE.U32.AND P3, PT, R102, RZ, PT ;  /* 0x000000ff6600720c */ /* 0x000fe40003f65070 */
[----:B------:R-:W-:Y:S02]  /*19c0*/  P2R R102, PR, RZ, 0x40 ;  /* 0x00000040ff667803 */ /* 0x000fe40000000000 */
[----:B------:R-:W-:Y:S02]  /*19d0*/  ISETP.NE.AND.EX P3, PT, R103, RZ, PT, P3 ;  /* 0x000000ff6700720c */ /* 0x000fe40003f65330 */
        /* <DEDUP_REMOVED lines=9> */
.L_x_2578:
[----:B------:R-:W-:Y:S01]  /*1a70*/  @P2 IMAD.WIDE.U32 R74, R129, 0x10, R74 ;  /* 0x00000010814a2825 */ /* 0x000fe200078e004a */
[----:B------:R-:W-:Y:S01]  /*1a80*/  SEL R67, R140, R51, P3 ;  /* 0x000000338c437207 */ /* 0x000fe20001800000 */
[----:B------:R1:W-:Y:S01]  /*1a90*/  STG.E.128 desc[UR4][R76.64], R56 ;  /* 0x000000384c007986 */ /* 0x0003e2000c101d04 */
[----:B------:R-:W-:Y:S01]  /*1aa0*/  SEL R66, R141, R50, P3 ;  /* 0x000000328d427207 */ /* 0x000fe20001800000 */
[----:B------:R-:W-:Y:S01]  /*1ab0*/  IMAD.WIDE.U32 R72, R127, 0x10, R68 ;  /* 0x000000107f487825 */ /* 0x000fe200078e0044 */
[----:B0-----:R-:W-:Y:S02]  /*1ac0*/  SEL R65, R142, R49, P3 ;  /* 0x000000318e417207 */ /* 0x001fe40001800000 */
[----:B------:R-:W-:Y:S01]  /*1ad0*/  SEL R64, R143, R48, P3 ;  /* 0x000000308f407207 */ /* 0x000fe20001800000 */
[----:B------:R-:W-:Y:S01]  /*1ae0*/  @P2 IMAD.WIDE.U32 R70, R127, 0x10, R70 ;  /* 0x000000107f462825 */ /* 0x000fe200078e0046 */
        /* <DEDUP_REMOVED lines=13> */
.L_x_2579:
[-CC-:B------:R-:W-:Y:S01]  /*1bc0*/  FFMA.FTZ R112, R112, R132.reuse, R83.reuse ;  /* 0x0000008470707223 */ /* 0x180fe20000010053 */
[-CC-:B------:R-:W-:Y:S01]  /*1bd0*/  FFMA.FTZ R113, R113, R132.reuse, R83.reuse ;  /* 0x0000008471717223 */ /* 0x180fe20000010053 */
[-CC-:B------:R-:W-:Y:S01]  /*1be0*/  FFMA.FTZ R114, R114, R132.reuse, R83.reuse ;  /* 0x0000008472727223 */ /* 0x180fe20000010053 */
[----:B------:R-:W-:Y:S01]  /*1bf0*/  FFMA.FTZ R124, R124, R132, R83 ;  /* 0x000000847c7c7223 */ /* 0x000fe20000010053 */
[----:B------:R-:W-:Y:S01]  /*1c00*/  FADD.FTZ R121, R121, -R112 ;  /* 0x8000007079797221 */ /* 0x000fe20000010000 */
[----:B------:R-:W-:Y:S01]  /*1c10*/  FADD.FTZ R113, R120, -R113 ;  /* 0x8000007178717221 */ /* 0x000fe20000010000 */
[----:B01----:R-:W-:Y:S01]  /*1c20*/  FADD.FTZ R57, R131, -R114 ;  /* 0x8000007283397221 */ /* 0x003fe20000010000 */
[----:B------:R-:W-:Y:S01]  /*1c30*/  FADD.FTZ R135, R135, -R124 ;  /* 0x8000007c87877221 */ /* 0x000fe20000010000 */
[----:B------:R-:W-:Y:S01]  /*1c40*/  STG.E.128 desc[UR4][R72.64], R52 ;  /* 0x0000003448007986 */ /* 0x000fe2000c101d04 */
[C---:B------:R-:W-:Y:S01]  /*1c50*/  FMUL.FTZ R121, R122.reuse, R121 ;  /* 0x000000797a797220 */ /* 0x040fe20000410000 */
[C---:B------:R-:W-:Y:S01]  /*1c60*/  FMUL.FTZ R58, R122.reuse, R113 ;  /* 0x000000717a3a7220 */ /* 0x040fe20000410000 */
        /* <DEDUP_REMOVED lines=16> */
.L_x_2580:
        /* <DEDUP_REMOVED lines=9> */
[-CC-:B------:R-:W-:Y:S01]  /*1e00*/  FFMA.FTZ R81, R81, R132.reuse, R83.reuse ;  /* 0x0000008451517223 */ /* 0x180fe20000010053 */
[----:B------:R-:W-:Y:S01]  /*1e10*/  FFMA.FTZ R128, R128, R132, R83 ;  /* 0x0000008480807223 */ /* 0x000fe20000010053 */
[----:B------:R-:W-:Y:S01]  /*1e20*/  SEL R75, R54, RZ, P6 ;  /* 0x000000ff364b7207 */ /* 0x000fe20003000000 */
[----:B------:R-:W-:Y:S01]  /*1e30*/  FADD.FTZ R115, R115, -R78 ;  /* 0x8000004e73737221 */ /* 0x000fe20000010000 */
[----:B------:R-:W-:Y:S01]  /*1e40*/  LOP3.LUT P6, RZ, R0, 0xff00, RZ, 0xc0, !PT ;  /* 0x0000ff0000ff7812 */ /* 0x000fe200078cc0ff */
[----:B------:R-:W-:Y:S01]  /*1e50*/  FADD.FTZ R125, R125, -R80 ;  /* 0x800000507d7d7221 */ /* 0x000fe20000010000 */
[----:B------:R-:W-:Y:S01]  /*1e60*/  FADD.FTZ R81, R82, -R81 ;  /* 0x8000005152517221 */ /* 0x000fe20000010000 */
[----:B------:R-:W-:Y:S01]  /*1e70*/  FADD.FTZ R133, R133, -R128 ;  /* 0x8000008085857221 */ /* 0x000fe20000010000 */
[----:B------:R-:W-:Y:S01]  /*1e80*/  SEL R76, R53, RZ, P6 ;  /* 0x000000ff354c7207 */ /* 0x000fe20003000000 */
[----:B------:R-:W-:Y:S01]  /*1e90*/  FMUL.FTZ R115, R122, R115 ;  /* 0x000000737a737220 */ /* 0x000fe20000410000 */
[----:B------:R-:W-:Y:S01]  /*1ea0*/  LOP3.LUT P6, RZ, R0, 0xff, RZ, 0xc0, !PT ;  /* 0x000000ff00ff7812 */ /* 0x000fe200078cc0ff */
[C---:B------:R-:W-:Y:S01]  /*1eb0*/  FMUL.FTZ R66, R122.reuse, R125 ;  /* 0x0000007d7a427220 */ /* 0x040fe20000410000 */
[C---:B------:R-:W-:Y:S01]  /*1ec0*/  FMUL.FTZ R81, R122.reuse, R81 ;  /* 0x000000517a517220 */ /* 0x040fe20000410000 */
[----:B------:R-:W-:Y:S01]  /*1ed0*/  FMUL.FTZ R122, R122, R133 ;  /* 0x000000857a7a7220 */ /* 0x000fe20000410000 */
[----:B------:R-:W-:Y:S01]  /*1ee0*/  SEL R77, R52, RZ, P6 ;  /* 0x000000ff344d7207 */ /* 0x000fe20003000000 */
[----:B------:R-:W-:Y:S01]  /*1ef0*/  @P5 FADD.FTZ R115, R40, R115 ;  /* 0x0000007328735221 */ /* 0x000fe20000010000 */
[----:B------:R-:W-:Y:S01]  /*1f00*/  LOP3.LUT P6, RZ, R126, 0xff, RZ, 0xc0, !PT ;  /* 0x000000ff7eff7812 */ /* 0x000fe200078cc0ff */
[----:B------:R-:W-:Y:S01]  /*1f10*/  @P5 FADD.FTZ R66, R41, R66 ;  /* 0x0000004229425221 */ /* 0x000fe20000010000 */
[----:B------:R-:W-:Y:S01]  /*1f20*/  @P5 FADD.FTZ R81, R42, R81 ;  /* 0x000000512a515221 */ /* 0x000fe20000010000 */
[----:B------:R-:W-:Y:S01]  /*1f30*/  @P5 FADD.FTZ R122, R43, R122 ;  /* 0x0000007a2b7a5221 */ /* 0x000fe20000010000 */
[----:B------:R-:W-:Y:S01]  /*1f40*/  SEL R52, R52, RZ, P6 ;  /* 0x000000ff34347207 */ /* 0x000fe20003000000 */
[----:B------:R-:W-:Y:S01]  /*1f50*/  FMUL.FTZ R56, R115, UR14 ;  /* 0x0000000e73387c20 */ /* 0x000fe20008410000 */
[----:B------:R-:W-:Y:S01]  /*1f60*/  LOP3.LUT P6, RZ, R126, 0xff00, RZ, 0xc0, !PT ;  /* 0x0000ff007eff7812 */ /* 0x000fe200078cc0ff */
[----:B------:R-:W-:Y:S01]  /*1f70*/  FMUL.FTZ R57, R66, UR14 ;  /* 0x0000000e42397c20 */ /* 0x000fe20008410000 */
[----:B------:R-:W-:Y:S01]  /*1f80*/  LOP3.LUT P5, RZ, R27, 0xff, RZ, 0xc0, !PT ;  /* 0x000000ff1bff7812 */ /* 0x000fe200078ac0ff */
[----:B------:R-:W-:Y:S01]  /*1f90*/  FMUL.FTZ R58, R81, UR14 ;  /* 0x0000000e513a7c20 */ /* 0x000fe20008410000 */
[----:B------:R-:W-:Y:S01]  /*1fa0*/  SEL R53, R53, RZ, P6 ;  /* 0x000000ff35357207 */ /* 0x000fe20003000000 */
[----:B------:R-:W0:Y:S01]  /*1fb0*/  @P2 LDC.64 R60, c[0x0][0x300] ;  /* 0x0000c000ff3c2b82 */ /* 0x000e220000000a00 */
[----:B------:R-:W-:-:S02]  /*1fc0*/  LOP3.LUT P6, RZ, R126, 0xff000000, RZ, 0xc0, !PT ;  /* 0xff0000007eff7812 */ /* 0x000fc400078cc0ff */
[C---:B------:R-:W-:Y:S01]  /*1fd0*/  SEL R47, R122.reuse, R47, P4 ;  /* 0x0000002f7a2f7207 */ /* 0x040fe20002000000 */
[----:B------:R-:W-:Y:S01]  /*1fe0*/  FMUL.FTZ R122, R122, UR14 ;  /* 0x0000000e7a7a7c20 */ /* 0x000fe20008410000 */
[----:B------:R-:W-:Y:S02]  /*1ff0*/  SEL R55, R55, RZ, P6 ;  /* 0x000000ff37377207 */ /* 0x000fe40003000000 */
[----:B------:R-:W-:Y:S01]  /*2000*/  LOP3.LUT P6, RZ, R126, 0xff0000, RZ, 0xc0, !PT ;  /* 0x00ff00007eff7812 */ /* 0x000fe200078cc0ff */
[----:B------:R-:W1:Y:S01]  /*2010*/  @P2 LDC.64 R64, c[0x0][0x300] ;  /* 0x0000c000ff402b82 */ /* 0x000e620000000a00 */
[----:B------:R-:W-:Y:S02]  /*2020*/  SEL R44, R115, R44, P4 ;  /* 0x0000002c732c7207 */ /* 0x000fe40002000000 */
[----:B------:R-:W-:Y:S02]  /*2030*/  SEL R54, R54, RZ, P6 ;  /* 0x000000ff36367207 */ /* 0x000fe40003000000 */
[----:B------:R-:W-:-:S02]  /*2040*/  ISETP.NE.AND P6, PT, R79, RZ, PT ;  /* 0x000000ff4f00720c */ /* 0x000fc40003fc5270 */
[----:B------:R-:W-:Y:S02]  /*2050*/  SEL R79, R56, RZ, P5 ;  /* 0x000000ff384f7207 */ /* 0x000fe40002800000 */
[----:B------:R-:W-:Y:S02]  /*2060*/  LOP3.LUT P5, RZ, R27, 0xff00, RZ, 0xc0, !PT ;  /* 0x0000ff001bff7812 */ /* 0x000fe400078ac0ff */
[----:B------:R-:W-:Y:S01]  /*2070*/  SEL R45, R66, R45, P4 ;  /* 0x0000002d422d7207 */ /* 0x000fe20002000000 */
[----:B------:R-:W-:Y:S01]  /*2080*/  IMAD.WIDE.U32 R66, R119, 0x10, R68 ;  /* 0x0000001077427825 */ /* 0x000fe200078e0044 */
[----:B------:R-:W-:Y:S02]  /*2090*/  SEL R78, R57, RZ, P5 ;  /* 0x000000ff394e7207 */ /* 0x000fe40002800000 */
[----:B------:R-:W-:Y:S01]  /*20a0*/  LOP3.LUT P5, RZ, R27, 0xff0000, RZ, 0xc0, !PT ;  /* 0x00ff00001bff7812 */ /* 0x000fe200078ac0ff */
[----:B0-----:R-:W-:Y:S01]  /*20b0*/  @P2 IMAD.WIDE.U32 R72, R123, 0x10, R60 ;  /* 0x000000107b482825 */ /* 0x001fe200078e003c */
[----:B------:R-:W-:Y:S01]  /*20c0*/  SEL R46, R81, R46, P4 ;  /* 0x0000002e512e7207 */ /* 0x000fe20002000000 */
[----:B------:R0:W-:Y:S01]  /*20d0*/  STG.E.128 desc[UR4][R66.64], R52 ;  /* 0x0000003442007986 */ /* 0x0001e2000c101d04 */
[----:B------:R-:W-:Y:S01]  /*20e0*/  SEL R83, R58, RZ, P5 ;  /* 0x000000ff3a537207 */ /* 0x000fe20002800000 */
[----:B------:R-:W-:Y:S01]  /*20f0*/  IMAD.WIDE.U32 R68, R123, 0x10, R68 ;  /* 0x000000107b447825 */ /* 0x000fe200078e0044 */
[----:B------:R-:W-:-:S02]  /*2100*/  LOP3.LUT P5, RZ, R117, 0xff, RZ, 0xc0, !PT ;  /* 0x000000ff75ff7812 */ /* 0x000fc400078ac0ff */
[----:B------:R-:W-:Y:S01]  /*2110*/  LOP3.LUT P4, RZ, R117, 0xff000000, RZ, 0xc0, !PT ;  /* 0xff00000075ff7812 */ /* 0x000fe2000788c0ff */
[----:B-1----:R-:W-:Y:S01]  /*2120*/  @P2 IMAD.WIDE.U32 R64, R119, 0x10, R64 ;  /* 0x0000001077402825 */ /* 0x002fe200078e0040 */
[----:B------:R-:W-:Y:S02]  /*2130*/  SEL R56, R56, RZ, P5 ;  /* 0x000000ff38387207 */ /* 0x000fe40002800000 */
[----:B------:R-:W-:Y:S02]  /*2140*/  LOP3.LUT P5, RZ, R117, 0xff00, RZ, 0xc0, !PT ;  /* 0x0000ff0075ff7812 */ /* 0x000fe400078ac0ff */
[----:B------:R-:W-:Y:S02]  /*2150*/  SEL R59, R122, RZ, P4 ;  /* 0x000000ff7a3b7207 */ /* 0x000fe40002000000 */
[----:B------:R-:W-:Y:S02]  /*2160*/  SEL R57, R57, RZ, P5 ;  /* 0x000000ff39397207 */ /* 0x000fe40002800000 */
[----:B------:R-:W-:-:S02]  /*2170*/  LOP3.LUT P5, RZ, R117, 0xff0000, RZ, 0xc0, !PT ;  /* 0x00ff000075ff7812 */ /* 0x000fc400078ac0ff */
[----:B------:R-:W-:Y:S02]  /*2180*/  LOP3.LUT P4, RZ, R27, 0xff000000, RZ, 0xc0, !PT ;  /* 0xff0000001bff7812 */ /* 0x000fe4000788c0ff */
[----:B------:R-:W-:Y:S02]  /*2190*/  SEL R58, R58, RZ, P5 ;  /* 0x000000ff3a3a7207 */ /* 0x000fe40002800000 */
[----:B------:R-:W-:Y:S02]  /*21a0*/  ISETP.NE.AND P5, PT, R102, RZ, PT ;  /* 0x000000ff6600720c */ /* 0x000fe40003fa5270 */
[----:B------:R-:W-:Y:S02]  /*21b0*/  SEL R122, R122, RZ, P4 ;  /* 0x000000ff7a7a7207 */ /* 0x000fe40002000000 */
[----:B------:R-:W-:Y:S02]  /*21c0*/  SEL R60, R77, R48, P3 ;  /* 0x000000304d3c7207 */ /* 0x000fe40001800000 */
[----:B------:R-:W-:-:S02]  /*21d0*/  SEL R61, R76, R49, P3 ;  /* 0x000000314c3d7207 */ /* 0x000fc40001800000 */
[----:B------:R-:W-:Y:S02]  /*21e0*/  SEL R48, R79, R48, P3 ;  /* 0x000000304f307207 */ /* 0x000fe40001800000 */
[----:B------:R-:W-:-:S03]  /*21f0*/  SEL R49, R78, R49, P3 ;  /* 0x000000314e317207 */ /* 0x000fc60001800000 */
[----:B------:R-:W1:Y:S02]  /*2200*/  @P5 LDC.64 R62, c[0x0][0x308] ;  /* 0x0000c200ff3e5b82 */ /* 0x000e640000000a00 */
[----:B-1----:R-:W-:Y:S01]  /*2210*/  @P5 IMAD.WIDE.U32 R70, R123, 0x10, R62 ;  /* 0x000000107b465825 */ /* 0x002fe200078e003e */
[-C--:B------:R-:W-:Y:S02]  /*2220*/  SEL R63, R74, R51.reuse, P3 ;  /* 0x000000334a3f7207 */ /* 0x080fe40001800000 */
[-C--:B------:R-:W-:Y:S02]  /*2230*/  SEL R62, R75, R50.reuse, P3 ;  /* 0x000000324b3e7207 */ /* 0x080fe40001800000 */
[----:B------:R-:W-:Y:S02]  /*2240*/  SEL R50, R83, R50, P3 ;  /* 0x0000003253327207 */ /* 0x000fe40001800000 */
[----:B------:R-:W-:Y:S01]  /*2250*/  SEL R51, R122, R51, P3 ;  /* 0x000000337a337207 */ /* 0x000fe20001800000 */
[----:B------:R0:W-:Y:S04]  /*2260*/  @P2 STG.E.128 desc[UR4][R64.64], R60 ;  /* 0x0000003c40002986 */ /* 0x0001e8000c101d04 */
        /* <DEDUP_REMOVED lines=36> */
.L_x_2576:
[----:B------:R-:W1:Y:S01]  /*24b0*/  S2UR UR6, SR_CTAID.X ;  /* 0x00000000000679c3 */ /* 0x000e620000002500 */
[----:B------:R-:W-:-:S07]  /*24c0*/  LOP3.LUT R5, R4, 0x7f, RZ, 0xc0, !PT ;  /* 0x0000007f04057812 */ /* 0x000fce00078ec0ff */
        /* <DEDUP_REMOVED lines=17> */
.L_x_2577:
[----:B------:R-:W-:Y:S01]  /*25e0*/  HFMA2.MMA R70, -RZ, RZ, 0, 9.5367431640625e-07 ;  /* 0x00000010ff467435 */ /* 0x000fe200000001ff */
[----:B------:R-:W-:Y:S02]  /*25f0*/  MOV R69, R56 ;  /* 0x0000003800457202 */ /* 0x000fe40000000f00 */
[----:B------:R-:W-:Y:S02]  /*2600*/  MOV R71, 0x1f ;  /* 0x0000001f00477802 */ /* 0x000fe40000000f00 */
[----:B------:R-:W-:-:S07]  /*2610*/  MOV R66, 0xffffffff ;  /* 0xffffffff00427802 */ /* 0x000fce0000000f00 */
[----:B-----5:R-:W-:Y:S05]  /*2620*/  WARPSYNC.COLLECTIVE R66, `(.L_x_2582) ;  /* 0x0000000042087348 */ /* 0x020fea0003c00000 */
[----:B------:R0:W1:Y:S02]  /*2630*/  SHFL.DOWN P1, R68, R69, R70, R71 ;  /* 0x0800004645447389 */ /* 0x0000640000020047 */
[----:B01---5:R-:W-:Y:S01]  /*2640*/  ENDCOLLECTIVE ;  /* 0x000000000000791b */ /* 0x023fe20003800000 */
.L_x_2582:
[----:B------:R-:W-:Y:S02]  /*2650*/  MOV R69, R55 ;  /* 0x0000003700457202 */ /* 0x000fe40000000f00 */
[----:B------:R-:W-:-:S07]  /*2660*/  MOV R57, R68 ;  /* 0x0000004400397202 */ /* 0x000fce0000000f00 */
[----:B------:R-:W-:Y:S05]  /*2670*/  WARPSYNC.COLLECTIVE R66, `(.L_x_2583) ;  /* 0x0000000042087348 */ /* 0x000fea0003c00000 */
[----:B------:R0:W1:Y:S02]  /*2680*/  SHFL.DOWN P1, R68, R69, R70, R71 ;  /* 0x0800004645447389 */ /* 0x0000640000020047 */
[----:B01----:R-:W-:Y:S01]  /*2690*/  ENDCOLLECTIVE ;  /* 0x000000000000791b */ /* 0x003fe20003800000 */
.L_x_2583:
[----:B------:R-:W-:Y:S01]  /*26a0*/  FADD.FTZ R57, R56, R57 ;  /* 0x0000003938397221 */ /* 0x000fe20000010000 */
[----:B------:R-:W-:-:S04]  /*26b0*/  HFMA2.MMA R70, -RZ, RZ, 0, 4.76837158203125e-07 ;  /* 0x00000008ff467435 */ /* 0x000fc800000001ff */
[----:B------:R-:W-:Y:S02]  /*26c0*/  MOV R69, R57 ;  /* 0x0000003900457202 */ /* 0x000fe40000000f00 */
[----:B------:R-:W-:-:S07]  /*26d0*/  MOV R54, R68 ;  /* 0x0000004400367202 */ /* 0x000fce0000000f00 */
[----:B------:R-:W-:Y:S05]  /*26e0*/  WARPSYNC.COLLECTIVE R66, `(.L_x_2584) ;  /* 0x0000000042087348 */ /* 0x000fea0003c00000 */
[----:B------:R0:W1:Y:S02]  /*26f0*/  SHFL.DOWN P1, R68, R69, R70, R71 ;  /* 0x0800004645447389 */ /* 0x0000640000020047 */
[----:B01----:R-:W-:Y:S01]  /*2700*/  ENDCOLLECTIVE ;  /* 0x000000000000791b */ /* 0x003fe20003800000 */
.L_x_2584:
[----:B------:R-:W-:-:S05]  /*2710*/  FADD.FTZ R54, R55, R54 ;  /* 0x0000003637367221 */ /* 0x000fca0000010000 */
[----:B------:R-:W-:Y:S02]  /*2720*/  MOV R69, R54 ;  /* 0x0000003600457202 */ /* 0x000fe40000000f00 */
[----:B------:R-:W-:-:S07]  /*2730*/  MOV R58, R68 ;  /* 0x00000044003a7202 */ /* 0x000fce0000000f00 */
[----:B------:R-:W-:Y:S05]  /*2740*/  WARPSYNC.COLLECTIVE R66, `(.L_x_2585) ;  /* 0x0000000042087348 */ /* 0x000fea0003c00000 */
[----:B------:R0:W1:Y:S02]  /*2750*/  SHFL.DOWN P1, R68, R69, R70, R71 ;  /* 0x0800004645447389 */ /* 0x0000640000020047 */
[----:B01----:R-:W-:Y:S01]  /*2760*/  ENDCOLLECTIVE ;  /* 0x000000000000791b */ /* 0x003fe20003800000 */
.L_x_2585:
[----:B------:R-:W-:Y:S01]  /*2770*/  FADD.FTZ R58, R57, R58 ;  /* 0x0000003a393a7221 */ /* 0x000fe20000010000 */
[----:B------:R-:W-:-:S04]  /*2780*/  HFMA2.MMA R70, -RZ, RZ, 0, 2.384185791015625e-07 ;  /* 0x00000004ff467435 */ /* 0x000fc800000001ff */
[----:B------:R-:W-:Y:S02]  /*2790*/  MOV R69, R58 ;  /* 0x0000003a00457202 */ /* 0x000fe40000000f00 */
[----:B------:R-:W-:-:S07]  /*27a0*/  MOV R59, R68 ;  /* 0x00000044003b7202 */ /* 0x000fce0000000f00 */
[----:B------:R-:W-:Y:S05]  /*27b0*/  WARPSYNC.COLLECTIVE R66, `(.L_x_2586) ;  /* 0x0000000042087348 */ /* 0x000fea0003c00000 */
[----:B------:R0:W1:Y:S02]  /*27c0*/  SHFL.DOWN P1, R68, R69, R70, R71 ;  /* 0x0800004645447389 */ /* 0x0000640000020047 */
[----:B01----:R-:W-:Y:S01]  /*27d0*/  ENDCOLLECTIVE ;  /* 0x000000000000791b */ /* 0x003fe20003800000 */
.L_x_2586:
[----:B------:R-:W-:-:S05]  /*27e0*/  FADD.FTZ R59, R54, R59 ;  /* 0x0000003b363b7221 */ /* 0x000fca0000010000 */
[----:B------:R-:W-:Y:S02]  /*27f0*/  MOV R69, R59 ;  /* 0x0000003b00457202 */ /* 0x000fe40000000f00 */
[----:B------:R-:W-:-:S07]  /*2800*/  MOV R61, R68 ;  /* 0x00000044003d7202 */ /* 0x000fce0000000f00 */
[----:B------:R-:W-:Y:S05]  /*2810*/  WARPSYNC.COLLECTIVE R66, `(.L_x_2587) ;  /* 0x0000000042087348 */ /* 0x000fea0003c00000 */
[----:B------:R0:W1:Y:S02]  /*2820*/  SHFL.DOWN P1, R68, R69, R70, R71 ;  /* 0x0800004645447389 */ /* 0x0000640000020047 */
[----:B01----:R-:W-:Y:S01]  /*2830*/  ENDCOLLECTIVE ;  /* 0x000000000000791b */ /* 0x003fe20003800000 */
.L_x_2587:
[----:B------:R-:W-:Y:S01]  /*2840*/  FADD.FTZ R61, R58, R61 ;  /* 0x0000003d3a3d7221 */ /* 0x000fe20000010000 */
[----:B------:R-:W-:-:S04]  /*2850*/  HFMA2.MMA R70, -RZ, RZ, 0, 1.1920928955078125e-07 ;  /* 0x00000002ff467435 */ /* 0x000fc800000001ff */
[----:B------:R-:W-:Y:S02]  /*2860*/  MOV R69, R61 ;  /* 0x0000003d00457202 */ /* 0x000fe40000000f00 */
[----:B------:R-:W-:-:S07]  /*2870*/  MOV R60, R68 ;  /* 0x00000044003c7202 */ /* 0x000fce0000000f00 */
[----:B------:R-:W-:Y:S05]  /*2880*/  WARPSYNC.COLLECTIVE R66, `(.L_x_2588) ;  /* 0x0000000042087348 */ /* 0x000fea0003c00000 */
[----:B------:R0:W1:Y:S02]  /*2890*/  SHFL.DOWN P1, R68, R69, R70, R71 ;  /* 0x0800004645447389 */ /* 0x0000640000020047 */
[----:B01----:R-:W-:Y:S01]  /*28a0*/  ENDCOLLECTIVE ;  /* 0x000000000000791b */ /* 0x003fe20003800000 */
.L_x_2588:
[----:B------:R-:W-:-:S05]  /*28b0*/  FADD.FTZ R60, R59, R60 ;  /* 0x0000003c3b3c7221 */ /* 0x000fca0000010000 */
[----:B------:R-:W-:Y:S02]  /*28c0*/  MOV R69, R60 ;  /* 0x0000003c00457202 */ /* 0x000fe40000000f00 */
[----:B------:R-:W-:-:S07]  /*28d0*/  MOV R56, R68 ;  /* 0x0000004400387202 */ /* 0x000fce0000000f00 */
[----:B------:R-:W-:Y:S05]  /*28e0*/  WARPSYNC.COLLECTIVE R66, `(.L_x_2589) ;  /* 0x0000000042087348 */ /* 0x000fea0003c00000 */
[----:B------:R0:W1:Y:S02]  /*28f0*/  SHFL.DOWN P1, R68, R69, R70, R71 ;  /* 0x0800004645447389 */ /* 0x0000640000020047 */
[----:B01----:R-:W-:Y:S01]  /*2900*/  ENDCOLLECTIVE ;  /* 0x000000000000791b */ /* 0x003fe20003800000 */
.L_x_2589:
[----:B------:R-:W-:Y:S01]  /*2910*/  FADD.FTZ R56, R61, R56 ;  /* 0x000000383d387221 */ /* 0x000fe20000010000 */
[----:B------:R-:W-:-:S04]  /*2920*/  HFMA2.MMA R70, -RZ, RZ, 0, 5.9604644775390625e-08 ;  /* 0x00000001ff467435 */ /* 0x000fc800000001ff */
[----:B------:R-:W-:Y:S02]  /*2930*/  MOV R69, R56 ;  /* 0x0000003800457202 */ /* 0x000fe40000000f00 */
[----:B------:R-:W-:-:S07]  /*2940*/  MOV R55, R68 ;  /* 0x0000004400377202 */ /* 0x000fce0000000f00 */
[----:B------:R-:W-:Y:S05]  /*2950*/  WARPSYNC.COLLECTIVE R66, `(.L_x_2590) ;  /* 0x0000000042087348 */ /* 0x000fea0003c00000 */
[----:B------:R0:W1:Y:S02]  /*2960*/  SHFL.DOWN P1, R68, R69, R70, R71 ;  /* 0x0800004645447389 */ /* 0x0000640000020047 */
[----:B01----:R-:W-:Y:S01]  /*2970*/  ENDCOLLECTIVE ;  /* 0x000000000000791b */ /* 0x003fe20003800000 */
.L_x_2590:
[----:B------:R-:W-:-:S05]  /*2980*/  FADD.FTZ R55, R60, R55 ;  /* 0x000000373c377221 */ /* 0x000fca0000010000 */
[----:B------:R-:W-:Y:S02]  /*2990*/  MOV R69, R55 ;  /* 0x0000003700457202 */ /* 0x000fe40000000f00 */
[----:B------:R-:W-:-:S07]  /*29a0*/  MOV R57, R68 ;  /* 0x0000004400397202 */ /* 0x000fce0000000f00 */
[----:B------:R-:W-:Y:S05]  /*29b0*/  WARPSYNC.COLLECTIVE R66, `(.L_x_2591) ;  /* 0x0000000042087348 */ /* 0x000fea0003c00000 */
[----:B------:R0:W1:Y:S02]  /*29c0*/  SHFL.DOWN P1, R68, R69, R70, R71 ;  /* 0x0800004645447389 */ /* 0x0000640000020047 */
[----:B01----:R-:W-:Y:S01]  /*29d0*/  ENDCOLLECTIVE ;  /* 0x000000000000791b */ /* 0x003fe20003800000 */
.L_x_2591:
[----:B------:R-:W-:Y:S01]  /*29e0*/  MOV R54, R68 ;  /* 0x0000004400367202 */ /* 0x000fe20000000f00 */
[----:B------:R-:W-:Y:S06]  /*29f0*/  BRA `(.L_x_2592) ;  /* 0xffffffe800387947 */ /* 0x000fec000383ffff */
.L_x_2593:
        /* <DEDUP_REMOVED lines=16> */
.L_x_3031:


//--------------------- .text._ZN10layer_norm31ln_parallel_residual_bwd_kernelINS_13Kernel_traitsIfffffjLj2048ELj1ELj1ELj4ELj16ENS_18Kernel_traits_baseILj2048EfffffjLj128EEEEELb0ELb0ELb0EEEvNS_9BwdParamsE --------------------------
	.section	.text._ZN10layer_norm31ln_parallel_residual_bwd_kernelINS_13Kernel_traitsIfffffjLj2048ELj1ELj1ELj4ELj16ENS_18Kernel_traits_baseILj2048EfffffjLj128EEEEELb0ELb0ELb0EEEvNS_9BwdParamsE,"ax",@progbits
	.align	128
        .global         _ZN10layer_norm31ln_parallel_residual_bwd_kernelINS_13Kernel_traitsIfffffjLj2048ELj1ELj1ELj4ELj16ENS_18Kernel_traits_baseILj2048EfffffjLj128EEEEELb0ELb0ELb0EEEvNS_9BwdParamsE
        .type           _ZN10layer_norm31ln_parallel_residual_bwd_kernelINS_13Kernel_traitsIfffffjLj2048ELj1ELj1ELj4ELj16ENS_18Kernel_traits_baseILj2048EfffffjLj128EEEEELb0ELb0ELb0EEEvNS_9BwdParamsE,@function
        .size           _ZN10layer_norm31ln_parallel_residual_bwd_kernelINS_13Kernel_traitsIfffffjLj2048ELj1ELj1ELj4ELj16ENS_18Kernel_traits_baseILj2048EfffffjLj128EEEEELb0ELb0ELb0EEEvNS_9BwdParamsE,(.L_x_3032 - _ZN10layer_norm31ln_parallel_residual_bwd_kernelINS_13Kernel_traitsIfffffjLj2048ELj1ELj1ELj4ELj16ENS_18Kernel_traits_baseILj2048EfffffjLj128EEEEELb0ELb0ELb0EEEvNS_9BwdParamsE)
        .other          _ZN10layer_norm31ln_parallel_residual_bwd_kernelINS_13Kernel_traitsIfffffjLj2048ELj1ELj1ELj4ELj16ENS_18Kernel_traits_baseILj2048EfffffjLj128EEEEELb0ELb0ELb0EEEvNS_9BwdParamsE,@"STO_CUDA_ENTRY STV_DEFAULT"
_ZN10layer_norm31ln_parallel_residual_bwd_kernelINS_13Kernel_traitsIfffffjLj2048ELj1ELj1ELj4ELj16ENS_18Kernel_traits_baseILj2048EfffffjLj128EEEEELb0ELb0ELb0EEEvNS_9BwdParamsE:
.text._ZN10layer_norm31ln_parallel_residual_bwd_kernelINS_13Kernel_traitsIfffffjLj2048ELj1ELj1ELj4ELj16ENS_18Kernel_traits_baseILj2048EfffffjLj128EEEEELb0ELb0ELb0EEEvNS_9BwdParamsE:
        /* <DEDUP_REMOVED lines=31> */
[----:B0-----:R-:W-:-:S05]  /*01f0*/  @P0 IMAD.WIDE.U32 R4, R3, 0x10, R4 ;  /* 0x0000001003040825 */ /* 0x001fca00078e0004 */
[----:B------:R-:W5:Y:S01]  /*0200*/  @P0 LDG.E.128 R108, desc[UR4][R4.64] ;  /* 0x00000004046c0981 */ /* 0x000f62000c1e1d00 */
[C---:B-1----:R-:W-:Y:S01]  /*0210*/  @P0 IMAD.WIDE.U32 R6, R3.reuse, 0x10, R6 ;  /* 0x0000001003060825 */ /* 0x042fe200078e0006 */
[----:B------:R-:W-:Y:S01]  /*0220*/  @P0 LOP3.LUT R3, R3, 0x80, RZ, 0xfc, !PT ;  /* 0x0000008003030812 */ /* 0x000fe200078efcff */
[----:B------:R-:W0:Y:S03]  /*0230*/  @P2 LDC.64 R16, c[0x0][0x260] ;  /* 0x00009800ff102b82 */ /* 0x000e260000000a00 */
[----:B------:R-:W5:Y:S01]  /*0240*/  @P0 LDG.E.128 R104, desc[UR4][R6.64] ;  /* 0x0000000406680981 */ /* 0x000f62000c1e1d00 */
[----:B--2---:R-:W-:-:S04]  /*0250*/  @P1 IMAD.WIDE.U32 R12, R3, 0x10, R8 ;  /* 0x00000010030c1825 */ /* 0x004fc800078e0008 */
[----:B------:R-:W1:Y:S01]  /*0260*/  @P2 LDC.64 R18, c[0x0][0x268] ;  /* 0x00009a00ff122b82 */ /* 0x000e620000000a00 */
[----:B------:R-:W5:Y:S01]  /*0270*/  @P1 LDG.E.128 R100, desc[UR4][R12.64] ;  /* 0x000000040c641981 */ /* 0x000f62000c1e1d00 */
[C---:B---3--:R-:W-:Y:S01]  /*0280*/  @P1 IMAD.WIDE.U32 R14, R3.reuse, 0x10, R10 ;  /* 0x00000010030e1825 */ /* 0x048fe200078e000a */
[----:B------:R-:W-:-:S05]  /*0290*/  @P1 IADD3 R3, R3, 0x80, RZ ;  /* 0x0000008003031810 */ /* 0x000fca0007ffe0ff */
[----:B------:R-:W2:Y:S01]  /*02a0*/  @P3 LDC.64 R20, c[0x0][0x260] ;  /* 0x00009800ff143b82 */ /* 0x000ea20000000a00 */
[----:B------:R-:W5:Y:S07]  /*02b0*/  @P1 LDG.E.128 R96, desc[UR4][R14.64] ;  /* 0x000000040e601981 */ /* 0x000f6e000c1e1d00 */
[----:B------:R-:W3:Y:S01]  /*02c0*/  @P3 LDC.64 R22, c[0x0][0x268] ;  /* 0x00009a00ff163b82 */ /* 0x000ee20000000a00 */
[----:B0-----:R-:W-:Y:S01]  /*02d0*/  @P2 IMAD.WIDE.U32 R16, R3, 0x10, R16 ;  /* 0x0000001003102825 */ /* 0x001fe200078e0010 */
[----:B------:R-:W-:-:S02]  /*02e0*/  CS2R R76, SRZ ;  /* 0x00000000004c7805 */ /* 0x000fc4000001ff00 */
[----:B------:R-:W-:Y:S02]  /*02f0*/  CS2R R78, SRZ ;  /* 0x00000000004e7805 */ /* 0x000fe4000001ff00 */
[----:B------:R-:W-:Y:S02]  /*0300*/  CS2R R72, SRZ ;  /* 0x0000000000487805 */ /* 0x000fe4000001ff00 */
[----:B------:R-:W-:Y:S01]  /*0310*/  CS2R R74, SRZ ;  /* 0x00000000004a7805 */ /* 0x000fe2000001ff00 */
[----:B------:R0:W5:Y:S01]  /*0320*/  @P2 LDG.E.128 R92, desc[UR4][R16.64] ;  /* 0x00000004105c2981 */ /* 0x000162000c1e1d00 */
[C---:B-1----:R-:W-:Y:S01]  /*0330*/  @P2 IMAD.WIDE.U32 R18, R3.reuse, 0x10, R18 ;  /* 0x0000001003122825 */ /* 0x042fe200078e0012 */
[----:B------:R-:W-:Y:S02]  /*0340*/  @P2 IADD3 R3, R3, 0x80, RZ ;  /* 0x0000008003032810 */ /* 0x000fe40007ffe0ff */
[----:B------:R-:W-:Y:S02]  /*0350*/  CS2R R68, SRZ ;  /* 0x0000000000447805 */ /* 0x000fe4000001ff00 */
[----:B------:R-:W-:-:S02]  /*0360*/  CS2R R70, SRZ ;  /* 0x0000000000467805 */ /* 0x000fc4000001ff00 */
[----:B------:R-:W-:Y:S01]  /*0370*/  CS2R R64, SRZ ;  /* 0x0000000000407805 */ /* 0x000fe2000001ff00 */
[----:B------:R1:W5:Y:S01]  /*0380*/  @P2 LDG.E.128 R88, desc[UR4][R18.64] ;  /* 0x0000000412582981 */ /* 0x000362000c1e1d00 */
[----:B--2---:R-:W-:-:S05]  /*0390*/  @P3 IMAD.WIDE.U32 R8, R3, 0x10, R20 ;  /* 0x0000001003083825 */ /* 0x004fca00078e0014 */
[----:B------:R2:W5:Y:S01]  /*03a0*/  @P3 LDG.E.128 R84, desc[UR4][R8.64] ;  /* 0x0000000408543981 */ /* 0x000562000c1e1d00 */
[----:B---3--:R-:W-:-:S05]  /*03b0*/  @P3 IMAD.WIDE.U32 R10, R3, 0x10, R22 ;  /* 0x00000010030a3825 */ /* 0x008fca00078e0016 */
[----:B------:R2:W5:Y:S01]  /*03c0*/  @P3 LDG.E.128 R80, desc[UR4][R10.64] ;  /* 0x000000040a503981 */ /* 0x000562000c1e1d00 */
        /* <DEDUP_REMOVED lines=25> */
[----:B-1----:R-:W-:Y:S01]  /*0560*/  CS2R R18, SRZ ;  /* 0x0000000000127805 */ /* 0x002fe2000001ff00 */
[----:B--2---:R-:W-:Y:S06]  /*0570*/  @P3 BRA `(.L_x_2594) ;  /* 0x0000001c00a03947 */ /* 0x004fec0003800000 */
[----:B------:R-:W-:Y:S01]  /*0580*/  ULDC.U8 UR6, c[0x0][0x2a0] ;  /* 0x0000a80000067ab9 */ /* 0x000fe20000000000 */
[----:B------:R-:W-:Y:S01]  /*0590*/  HFMA2.MMA R128, -RZ, RZ, 0, 5.9604644775390625e-08 ;  /* 0x00000001ff807435 */ /* 0x000fe200000001ff */
[----:B------:R-:W-:Y:S01]  /*05a0*/  UISETP.NE.AND UP0, UPT, UR6, URZ, UPT ;  /* 0x0000003f0600728c */ /* 0x000fe2000bf05270 */
[----:B------:R-:W-:-:S05]  /*05b0*/  MOV R77, RZ ;  /* 0x000000ff004d7202 */ /* 0x000fca0000000f00 */
[----:B------:R-:W-:-:S13]  /*05c0*/  PLOP3.LUT P3, PT, PT, PT, UP0, 0x80, 0x0 ;  /* 0x000000000000781c */ /* 0x000fda0003f6f008 */
.L_x_2612:
        /* <DEDUP_REMOVED lines=43> */
[----:B----4-:R-:W-:Y:S01]  /*0880*/  FADD.FTZ R61, R61, R129 ;  /* 0x000000813d3d7221 */ /* 0x010fe20000010000 */
[----:B------:R-:W-:Y:S01]  /*0890*/  FFMA.FTZ R159, R109, R129, R132 ;  /* 0x000000816d9f7223 */ /* 0x000fe20000010084 */
[----:B------:R-:W-:Y:S01]  /*08a0*/  FFMA.FTZ R77, R129, R162, R77 ;  /* 0x000000a2814d7223 */ /* 0x000fe2000001004d */
[----:B------:R-:W-:Y:S01]  /*08b0*/  FFMA.FTZ R160, R108, R128, R133 ;  /* 0x000000806ca07223 */ /* 0x000fe20000010085 */
[----:B------:R-:W-:-:S03]  /*08c0*/  FMUL.FTZ R129, R106, R126 ;  /* 0x0000007e6a817220 */ /* 0x000fc60000410000 */
[----:B------:R-:W-:Y:S01]  /*08d0*/  FADD.FTZ R124, RZ, R160 ;  /* 0x000000a0ff7c7221 */ /* 0x000fe20000010000 */
[----:B------:R-:W-:Y:S01]  /*08e0*/  FFMA.FTZ R166, R110, R130, R129 ;  /* 0x000000826ea67223 */ /* 0x000fe20000010081 */
[----:B------:R-:W-:Y:S01]  /*08f0*/  FFMA.FTZ R129, R3, R160, RZ ;  /* 0x000000a003817223 */ /* 0x000fe200000100ff */
[----:B------:R-:W-:Y:S01]  /*0900*/  FMUL.FTZ R163, R142, R163 ;  /* 0x000000a38ea37220 */ /* 0x000fe20000410000 */
[----:B------:R-:W-:Y:S01]  /*0910*/  FADD.FTZ R29, R29, R125 ;  /* 0x0000007d1d1d7221 */ /* 0x000fe20000010000 */
[----:B------:R-:W-:Y:S01]  /*0920*/  FFMA.FTZ R45, R125, R162, R45 ;  /* 0x000000a27d2d7223 */ /* 0x000fe2000001002d */
[----:B------:R-:W-:Y:S01]  /*0930*/  FADD.FTZ R60, R60, R128 ;  /* 0x000000803c3c7221 */ /* 0x000fe20000010000 */
        /* <DEDUP_REMOVED lines=8> */
[----:B0-----:R-:W-:Y:S01]  /*09c0*/  FMUL.FTZ R164, R142, R135 ;  /* 0x000000878ea47220 */ /* 0x001fe20000410000 */
[----:B------:R-:W-:Y:S01]  /*09d0*/  FFMA.FTZ R165, R111, R131, R128 ;  /* 0x000000836fa57223 */ /* 0x000fe20000010080 */
        /* <DEDUP_REMOVED lines=9> */
.L_x_2596:
[----:B------:R-:W-:Y:S05]  /*0a70*/  BSYNC B0 ;  /* 0x0000000000007941 */ /* 0x000fea0003800000 */
.L_x_2595:
[----:B------:R-:W-:Y:S04]  /*0a80*/  BSSY B0, `(.L_x_2597) ;  /* 0x0000039000007945 */ /* 0x000fe80003800000 */
[----:B------:R-:W-:Y:S05]  /*0a90*/  @!P1 BRA `(.L_x_2598) ;  /* 0x0000000000dc9947 */ /* 0x000fea0003800000 */
[----:B------:R-:W0:Y:S01]  /*0aa0*/  LDC.64 R124, c[0x0][0x2c0] ;  /* 0x0000b000ff7c7b82 */ /* 0x000e220000000a00 */
[----:B------:R-:W-:-:S04]  /*0ab0*/  LEA R132, P3, R172, UR10, 0x4 ;  /* 0x0000000aac847c11 */ /* 0x000fc8000f8620ff */
[----:B------:R-:W-:-:S03]  /*0ac0*/  LEA.HI.X R133, R172, UR11, RZ, 0x4, P3 ;  /* 0x0000000bac857c11 */ /* 0x000fc600098f24ff */
[----:B------:R-:W1:Y:S03]  /*0ad0*/  LDC.64 R128, c[0x0][0x2b8] ;  /* 0x0000ae00ff807b82 */ /* 0x000e660000000a00 */
[----:B------:R-:W2:Y:S01]  /*0ae0*/  LDG.E.128 R132, desc[UR4][R132.64] ;  /* 0x0000000484847981 */ /* 0x000ea2000c1e1d00 */
[----:B------:R-:W-:Y:S01]  /*0af0*/  ISETP.NE.U32.AND P3, PT, RZ, UR8, PT ;  /* 0x00000008ff007c0c */ /* 0x000fe2000bf65070 */
[----:B0-----:R-:W-:-:S06]  /*0b00*/  IMAD.WIDE.U32 R124, R172, 0x10, R124 ;  /* 0x00000010ac7c7825 */ /* 0x001fcc00078e007c */
[----:B------:R-:W3:Y:S01]  /*0b10*/  LDG.E.128 R124, desc[UR4][R124.64] ;  /* 0x000000047c7c7981 */ /* 0x000ee2000c1e1d00 */
[----:B-1----:R-:W-:Y:S01]  /*0b20*/  IMAD.WIDE.U32 R128, R172, 0x10, R128 ;  /* 0x00000010ac807825 */ /* 0x002fe200078e0080 */
[----:B------:R-:W-:-:S05]  /*0b30*/  ISETP.NE.AND.EX P3, PT, RZ, UR9, PT, P3 ;  /* 0x00000009ff007c0c */ /* 0x000fca000bf65330 */
[----:B------:R-:W4:Y:S08]  /*0b40*/  LDG.E.128 R128, desc[UR4][R128.64] ;  /* 0x0000000480807981 */ /* 0x000f30000c1e1d00 */
        /* <DEDUP_REMOVED lines=10> */
[----:B------:R-:W-:Y:S01]  /*0bf0*/  FADD.FTZ R24, R24, R124 ;  /* 0x0000007c18187221 */ /* 0x000fe20000010000 */
[-C--:B------:R-:W-:Y:S01]  /*0c00*/  FFMA.FTZ R40, R124, R141.reuse, R40 ;  /* 0x0000008d7c287223 */ /* 0x080fe20000010028 */
[----:B----4-:R-:W-:Y:S01]  /*0c10*/  FADD.FTZ R56, R56, R128 ;  /* 0x0000008038387221 */ /* 0x010fe20000010000 */
[----:B------:R-:W-:Y:S01]  /*0c20*/  FFMA.FTZ R144, R100, R128, R151 ;  /* 0x0000008064907223 */ /* 0x000fe20000010097 */
[----:B------:R-:W-:Y:S01]  /*0c30*/  FFMA.FTZ R72, R128, R141, R72 ;  /* 0x0000008d80487223 */ /* 0x000fe20000010048 */
[----:B------:R-:W-:Y:S01]  /*0c40*/  FMUL.FTZ R128, R97, R125 ;  /* 0x0000007d61807220 */ /* 0x000fe20000410000 */
        /* <DEDUP_REMOVED lines=10> */
[----:B------:R-:W-:Y:S01]  /*0cf0*/  FADD.FTZ R26, R26, R126 ;  /* 0x0000007e1a1a7221 */ /* 0x000fe20000010000 */
[----:B------:R-:W-:Y:S01]  /*0d00*/  FFMA.FTZ R42, R126, R153, R42 ;  /* 0x000000997e2a7223 */ /* 0x000fe2000001002a */
[----:B------:R-:W-:Y:S01]  /*0d10*/  FMUL.FTZ R126, R99, R127 ;  /* 0x0000007f637e7220 */ /* 0x000fe20000410000 */
[----:B------:R-:W-:Y:S01]  /*0d20*/  FADD.FTZ R129, R124, R151 ;  /* 0x000000977c817221 */ /* 0x000fe20000010000 */
[----:B------:R-:W-:Y:S01]  /*0d30*/  FADD.FTZ R135, -R171, R135 ;  /* 0x00000087ab877221 */ /* 0x000fe20000010100 */
[----:B------:R-:W-:Y:S01]  /*0d40*/  FFMA.FTZ R124, R146, R151, R125 ;  /* 0x00000097927c7223 */ /* 0x000fe2000001007d */
[----:B------:R-:W-:Y:S01]  /*0d50*/  FFMA.FTZ R167, R103, R131, R126 ;  /* 0x0000008367a77223 */ /* 0x000fe2000001007e */
[----:B------:R-:W-:Y:S01]  /*0d60*/  FADD.FTZ R126, R129, R168 ;  /* 0x000000a8817e7221 */ /* 0x000fe20000010000 */
[----:B------:R-:W-:Y:S01]  /*0d70*/  FMUL.FTZ R170, R142, R135 ;  /* 0x000000878eaa7220 */ /* 0x000fe20000410000 */
        /* <DEDUP_REMOVED lines=9> */
.L_x_2598:
[----:B------:R-:W-:Y:S05]  /*0e10*/  BSYNC B0 ;  /* 0x0000000000007941 */ /* 0x000fea0003800000 */
.L_x_2597:
[----:B------:R-:W-:Y:S04]  /*0e20*/  BSSY B0, `(.L_x_2599) ;  /* 0x0000039000007945 */ /* 0x000fe80003800000 */
[----:B------:R-:W-:Y:S05]  /*0e30*/  @!P2 BRA `(.L_x_2600) ;  /* 0x0000000000dca947 */ /* 0x000fea0003800000 */
[----:B------:R-:W0:Y:S01]  /*0e40*/  LDC.64 R126, c[0x0][0x2c0] ;  /* 0x0000b000ff7e7b82 */ /* 0x000e220000000a00 */
[----:B------:R-:W-:-:S04]  /*0e50*/  LEA R132, P3, R172, UR10, 0x4 ;  /* 0x0000000aac847c11 */ /* 0x000fc8000f8620ff */
[----:B------:R-:W-:-:S03]  /*0e60*/  LEA.HI.X R133, R172, UR11, RZ, 0x4, P3 ;  /* 0x0000000bac857c11 */ /* 0x000fc600098f24ff */
[----:B------:R-:W1:Y:S03]  /*0e70*/  LDC.64 R124, c[0x0][0x2b8] ;  /* 0x0000ae00ff7c7b82 */ /* 0x000e660000000a00 */
[----:B------:R-:W2:Y:S01]  /*0e80*/  LDG.E.128 R132, desc[UR4][R132.64] ;  /* 0x0000000484847981 */ /* 0x000ea2000c1e1d00 */
[----:B0-----:R-:W-:-:S04]  /*0e90*/  IMAD.WIDE.U32 R126, R172, 0x10, R126 ;  /* 0x00000010ac7e7825 */ /* 0x001fc800078e007e */
[----:B-1----:R-:W-:Y:S02]  /*0ea0*/  IMAD.WIDE.U32 R128, R172, 0x10, R124 ;  /* 0x00000010ac807825 */ /* 0x002fe400078e007c */
        /* <DEDUP_REMOVED lines=12> */
[----:B------:R-:W-:-:S04]  /*0f70*/  FADD.FTZ R133, -R171, R134 ;  /* 0x00000086ab857221 */ /* 0x000fc80000010100 */
[----:B------:R-:W-:Y:S01]  /*0f80*/  FMUL.FTZ R145, R142, R133 ;  /* 0x000000858e917220 */ /* 0x000fe20000410000 */
[----:B---3--:R-:W-:Y:S01]  /*0f90*/  FMUL.FTZ R143, R88, R124 ;  /* 0x0000007c588f7220 */ /* 0x008fe20000410000 */
[----:B----4-:R-:W-:-:S03]  /*0fa0*/  FADD.FTZ R52, R52, R128 ;  /* 0x0000008034347221 */ /* 0x010fc60000010000 */
[----:B------:R-:W-:Y:S01]  /*0fb0*/  FFMA.FTZ R136, R92, R128, R143 ;  /* 0x000000805c887223 */ /* 0x000fe2000001008f */
        /* <DEDUP_REMOVED lines=19> */
[----:B0-----:R-:W-:Y:S01]  /*10f0*/  FFMA.FTZ R155, R95, R131, R126 ;  /* 0x000000835f9b7223 */ /* 0x001fe2000001007e */
        /* <DEDUP_REMOVED lines=11> */
.L_x_2600:
[----:B------:R-:W-:Y:S05]  /*11b0*/  BSYNC B0 ;  /* 0x0000000000007941 */ /* 0x000fea0003800000 */
.L_x_2599:
        /* <DEDUP_REMOVED lines=31> */
[----:B------:R-:W-:Y:S01]  /*13b0*/  FADD.FTZ R124, R173, R150 ;  /* 0x00000096ad7c7221 */ /* 0x000fe20000010000 */
[----:B------:R-:W-:Y:S01]  /*13c0*/  FFMA.FTZ R158, R86, R130, R129 ;  /* 0x00000082569e7223 */ /* 0x000fe20000010081 */
[----:B------:R-:W-:Y:S01]  /*13d0*/  FFMA.FTZ R129, R147, R150, R174 ;  /* 0x0000009693817223 */ /* 0x000fe200000100ae */
[----:B0-----:R-:W-:Y:S01]  /*13e0*/  FMUL.FTZ R157, R142, R161 ;  /* 0x000000a18e9d7220 */ /* 0x001fe20000410000 */
        /* <DEDUP_REMOVED lines=22> */
.L_x_2602:
[----:B------:R-:W-:Y:S05]  /*1550*/  BSYNC B0 ;  /* 0x0000000000007941 */ /* 0x000fea0003800000 */
.L_x_2601:
        /* <DEDUP_REMOVED lines=23> */
.L_x_2629:
        /* <DEDUP_REMOVED lines=71> */
.L_x_2605:
[----:B------:R-:W-:Y:S05]  /*1b40*/  BSYNC B0 ;  /* 0x0000000000007941 */ /* 0x000fea0003800000 */
.L_x_2604:
        /* <DEDUP_REMOVED lines=44> */
.L_x_2607:
[----:B------:R-:W-:Y:S05]  /*1e10*/  BSYNC B0 ;  /* 0x0000000000007941 */ /* 0x000fea0003800000 */
.L_x_2606:
        /* <DEDUP_REMOVED lines=44> */
.L_x_2609:
[----:B------:R-:W-:Y:S05]  /*20e0*/  BSYNC B0 ;  /* 0x0000000000007941 */ /* 0x000fea0003800000 */
.L_x_2608:
        /* <DEDUP_REMOVED lines=44> */
.L_x_2611:
[----:B------:R-:W-:Y:S05]  /*23b0*/  BSYNC B0 ;  /* 0x0000000000007941 */ /* 0x000fea0003800000 */
.L_x_2610:
[----:B------:R-:W-:Y:S02]  /*23c0*/  IADD3 R137, R137, UR18, RZ ;  /* 0x0000001289897c10 */ /* 0x000fe4000fffe0ff */
[----:B0123--:R-:W-:Y:S02]  /*23d0*/  SEL R128, RZ, 0x1, P4 ;  /* 0x00000001ff807807 */ /* 0x00ffe40002000000 */
[----:B------:R-:W-:-:S13]  /*23e0*/  ISETP.GE.AND P5, PT, R137, UR19, PT ;  /* 0x0000001389007c0c */ /* 0x000fda000bfa6270 */
[----:B------:R-:W-:Y:S05]  /*23f0*/  @!P5 BRA `(.L_x_2612) ;  /* 0xffffffe00074d947 */ /* 0x000fea000383ffff */
.L_x_2594:
        /* <DEDUP_REMOVED lines=21> */
.L_x_2614:
[----:B------:R-:W-:Y:S05]  /*2550*/  BSYNC B0 ;  /* 0x0000000000007941 */ /* 0x000fea0003800000 */
.L_x_2613:
        /* <DEDUP_REMOVED lines=15> */
.L_x_2616:
[----:B------:R-:W-:Y:S05]  /*2650*/  BSYNC B0 ;  /* 0x0000000000007941 */ /* 0x000fea0003800000 */
.L_x_2615:
        /* <DEDUP_REMOVED lines=15> */
.L_x_2618:
[----:B------:R-:W-:Y:S05]  /*2750*/  BSYNC B0 ;  /* 0x0000000000007941 */ /* 0x000fea0003800000 */
.L_x_2617:
        /* <DEDUP_REMOVED lines=15> */
.L_x_2603:
[----:B------:R-:W-:Y:S01]  /*2850*/  HFMA2.MMA R135, -RZ, RZ, 0, 9.5367431640625e-07 ;  /* 0x00000010ff877435 */ /* 0x000fe200000001ff */
[----:B------:R-:W-:Y:S02]  /*2860*/  MOV R172, R173 ;  /* 0x000000ad00ac7202 */ /* 0x000fe40000000f00 */
[----:B------:R-:W-:Y:S02]  /*2870*/  MOV R178, 0x1f ;  /* 0x0000001f00b27802 */ /* 0x000fe40000000f00 */
[----:B------:R-:W-:-:S07]  /*2880*/  MOV R133, 0xffffffff ;  /* 0xffffffff00857802 */ /* 0x000fce0000000f00 */
[----:B-----5:R-:W-:Y:S05]  /*2890*/  WARPSYNC.COLLECTIVE R133, `(.L_x_2619) ;  /* 0x0000000085087348 */ /* 0x020fea0003c00000 */
[----:B------:R0:W1:Y:S02]  /*28a0*/  SHFL.DOWN P3, R134, R172, R135, R178 ;  /* 0x08000087ac867389 */ /* 0x00006400000600b2 */
[----:B01---5:R-:W-:Y:S01]  /*28b0*/  ENDCOLLECTIVE ;  /* 0x000000000000791b */ /* 0x023fe20003800000 */
.L_x_2619:
[----:B------:R-:W-:Y:S02]  /*28c0*/  MOV R172, R174 ;  /* 0x000000ae00ac7202 */ /* 0x000fe40000000f00 */
[----:B------:R-:W-:-:S07]  /*28d0*/  MOV R126, R134 ;  /* 0x00000086007e7202 */ /* 0x000fce0000000f00 */
[----:B------:R-:W-:Y:S05]  /*28e0*/  WARPSYNC.COLLECTIVE R133, `(.L_x_2620) ;  /* 0x0000000085087348 */ /* 0x000fea0003c00000 */
[----:B------:R0:W1:Y:S02]  /*28f0*/  SHFL.DOWN P3, R134, R172, R135, R178 ;  /* 0x08000087ac867389 */ /* 0x00006400000600b2 */
[----:B01----:R-:W-:Y:S01]  /*2900*/  ENDCOLLECTIVE ;  /* 0x000000000000791b */ /* 0x003fe20003800000 */
.L_x_2620:
[----:B------:R-:W-:Y:S01]  /*2910*/  FADD.FTZ R126, R126, R173 ;  /* 0x000000ad7e7e7221 */ /* 0x000fe20000010000 */
[----:B------:R-:W-:-:S04]  /*2920*/  HFMA2.MMA R135, -RZ, RZ, 0, 4.76837158203125e-07 ;  /* 0x00000008ff877435 */ /* 0x000fc800000001ff */
[----:B------:R-:W-:Y:S02]  /*2930*/  MOV R172, R126 ;  /* 0x0000007e00ac7202 */ /* 0x000fe40000000f00 */
[----:B------:R-:W-:-:S07]  /*2940*/  MOV R125, R134 ;  /* 0x00000086007d7202 */ /* 0x000fce0000000f00 */
[----:B------:R-:W-:Y:S05]  /*2950*/  WARPSYNC.COLLECTIVE R133, `(.L_x_2621) ;  /* 0x0000000085087348 */ /* 0x000fea0003c00000 */
[----:B------:R0:W1:Y:S02]  /*2960*/  SHFL.DOWN P3, R134, R172, R135, R178 ;  /* 0x08000087ac867389 */ /* 0x00006400000600b2 */
[----:B01----:R-:W-:Y:S01]  /*2970*/  ENDCOLLECTIVE ;  /* 0x000000000000791b */ /* 0x003fe20003800000 */
.L_x_2621:
[----:B------:R-:W-:-:S05]  /*2980*/  FADD.FTZ R125, R125, R174 ;  /* 0x000000ae7d7d7221 */ /* 0x000fca0000010000 */
[----:B------:R-:W-:Y:S02]  /*2990*/  MOV R172, R125 ;  /* 0x0000007d00ac7202 */ /* 0x000fe40000000f00 */
[----:B------:R-:W-:-:S07]  /*29a0*/  MOV R127, R134 ;  /* 0x00000086007f7202 */ /* 0x000fce0000000f00 */
[----:B------:R-:W-:Y:S05]  /*29b0*/  WARPSYNC.COLLECTIVE R133, `(.L_x_2622) ;  /* 0x0000000085087348 */ /* 0x000fea0003c00000 */
[----:B------:R0:W1:Y:S02]  /*29c0*/  SHFL.DOWN P3, R134, R172, R135, R178 ;  /* 0x08000087ac867389 */ /* 0x00006400000600b2 */
[----:B01----:R-:W-:Y:S01]  /*29d0*/  ENDCOLLECTIVE ;  /* 0x000000000000791b */ /* 0x003fe20003800000 */
.L_x_2622:
[----:B------:R-:W-:Y:S01]  /*29e0*/  FADD.FTZ R127, R126, R127 ;  /* 0x0000007f7e7f7221 */ /* 0x000fe20000010000 */
[----:B------:R-:W-:-:S04]  /*29f0*/  HFMA2.MMA R135, -RZ, RZ, 0, 2.384185791015625e-07 ;  /* 0x00000004ff877435 */ /* 0x000fc800000001ff */
[----:B------:R-:W-:Y:S02]  /*2a00*/  MOV R172, R127 ;  /* 0x0000007f00ac7202 */ /* 0x000fe40000000f00 */
[----:B------:R-:W-:-:S07]  /*2a10*/  MOV R128, R134 ;  /* 0x0000008600807202 */ /* 0x000fce0000000f00 */
[----:B------:R-:W-:Y:S05]  /*2a20*/  WARPSYNC.COLLECTIVE R133, `(.L_x_2623) ;  /* 0x0000000085087348 */ /* 0x000fea0003c00000 */
[----:B------:R0:W1:Y:S02]  /*2a30*/  SHFL.DOWN P3, R134, R172, R135, R178 ;  /* 0x08000087ac867389 */ /* 0x00006400000600b2 */
[----:B01----:R-:W-:Y:S01]  /*2a40*/  ENDCOLLECTIVE ;  /* 0x000000000000791b */ /* 0x003fe20003800000 */
.L_x_2623:
[----:B------:R-:W-:-:S05]  /*2a50*/  FADD.FTZ R128, R125, R128 ;  /* 0x000000807d807221 */ /* 0x000fca0000010000 */
[----:B------:R-:W-:Y:S02]  /*2a60*/  MOV R172, R128 ;  /* 0x0000008000ac7202 */ /* 0x000fe40000000f00 */
[----:B------:R-:W-:-:S07]  /*2a70*/  MOV R130, R134 ;  /* 0x0000008600827202 */ /* 0x000fce0000000f00 */
[----:B------:R-:W-:Y:S05]  /*2a80*/  WARPSYNC.COLLECTIVE R133, `(.L_x_2624) ;  /* 0x0000000085087348 */ /* 0x000fea0003c00000 */
[----:B------:R0:W1:Y:S02]  /*2a90*/  SHFL.DOWN P3, R134, R172, R135, R178 ;  /* 0x08000087ac867389 */ /* 0x00006400000600b2 */
[----:B01----:R-:W-:Y:S01]  /*2aa0*/  ENDCOLLECTIVE ;  /* 0x000000000000791b */ /* 0x003fe20003800000 */
.L_x_2624:
[----:B------:R-:W-:Y:S01]  /*2ab0*/  FADD.FTZ R130, R127, R130 ;  /* 0x000000827f827221 */ /* 0x000fe20000010000 */
[----:B------:R-:W-:-:S04]  /*2ac0*/  HFMA2.MMA R135, -RZ, RZ, 0, 1.1920928955078125e-07 ;  /* 0x00000002ff877435 */ /* 0x000fc800000001ff */
[----:B------:R-:W-:Y:S02]  /*2ad0*/  MOV R172, R130 ;  /* 0x0000008200ac7202 */ /* 0x000fe40000000f00 */
[----:B------:R-:W-:-:S07]  /*2ae0*/  MOV R129, R134 ;  /* 0x0000008600817202 */ /* 0x000fce0000000f00 */
[----:B------:R-:W-:Y:S05]  /*2af0*/  WARPSYNC.COLLECTIVE R133, `(.L_x_2625) ;  /* 0x0000000085087348 */ /* 0x000fea0003c00000 */
[----:B------:R0:W1:Y:S02]  /*2b00*/  SHFL.DOWN P3, R134, R172, R135, R178 ;  /* 0x08000087ac867389 */ /* 0x00006400000600b2 */
[----:B01----:R-:W-:Y:S01]  /*2b10*/  ENDCOLLECTIVE ;  /* 0x000000000000791b */ /* 0x003fe20003800000 */
.L_x_2625:
[----:B------:R-:W-:-:S05]  /*2b20*/  FADD.FTZ R129, R128, R129 ;  /* 0x0000008180817221 */ /* 0x000fca0000010000 */
[----:B------:R-:W-:Y:S02]  /*2b30*/  MOV R172, R129 ;  /* 0x0000008100ac7202 */ /* 0x000fe40000000f00 */
[----:B------:R-:W-:-:S07]  /*2b40*/  MOV R131, R134 ;  /* 0x0000008600837202 */ /* 0x000fce0000000f00 */
[----:B------:R-:W-:Y:S05]  /*2b50*/  WARPSYNC.COLLECTIVE R133, `(.L_x_2626) ;  /* 0x0000000085087348 */ /* 0x000fea0003c00000 */
[----:B------:R0:W1:Y:S02]  /*2b60*/  SHFL.DOWN P3, R134, R172, R135, R178 ;  /* 0x08000087ac867389 */ /* 0x00006400000600b2 */
[----:B01----:R-:W-:Y:S01]  /*2b70*/  ENDCOLLECTIVE ;  /* 0x000000000000791b */ /* 0x003fe20003800000 */
.L_x_2626:
[----:B------:R-:W-:Y:S01]  /*2b80*/  FADD.FTZ R131, R130, R131 ;  /* 0x0000008382837221 */ /* 0x000fe20000010000 */
[----:B------:R-:W-:-:S04]  /*2b90*/  HFMA2.MMA R135, -RZ, RZ, 0, 5.9604644775390625e-08 ;  /* 0x00000001ff877435 */ /* 0x000fc800000001ff */
[----:B------:R-:W-:Y:S02]  /*2ba0*/  MOV R172, R131 ;  /* 0x0000008300ac7202 */ /* 0x000fe40000000f00 */
[----:B------:R-:W-:-:S07]  /*2bb0*/  MOV R132, R134 ;  /* 0x0000008600847202 */ /* 0x000fce0000000f00 */
[----:B------:R-:W-:Y:S05]  /*2bc0*/  WARPSYNC.COLLECTIVE R133, `(.L_x_2627) ;  /* 0x0000000085087348 */ /* 0x000fea0003c00000 */
[----:B------:R0:W1:Y:S02]  /*2bd0*/  SHFL.DOWN P3, R134, R172, R135, R178 ;  /* 0x08000087ac867389 */ /* 0x00006400000600b2 */
[----:B01----:R-:W-:Y:S01]  /*2be0*/  ENDCOLLECTIVE ;  /* 0x000000000000791b */ /* 0x003fe20003800000 */
.L_x_2627:
[----:B------:R-:W-:-:S05]  /*2bf0*/  FADD.FTZ R132, R129, R132 ;  /* 0x0000008481847221 */ /* 0x000fca0000010000 */
[----:B------:R-:W-:Y:S02]  /*2c00*/  MOV R172, R132 ;  /* 0x0000008400ac7202 */ /* 0x000fe40000000f00 */
[----:B------:R-:W-:-:S07]  /*2c10*/  MOV R126, R134 ;  /* 0x00000086007e7202 */ /* 0x000fce0000000f00 */
[----:B------:R-:W-:Y:S05]  /*2c20*/  WARPSYNC.COLLECTIVE R133, `(.L_x_2628) ;  /* 0x0000000085087348 */ /* 0x000fea0003c00000 */
[----:B------:R0:W1:Y:S02]  /*2c30*/  SHFL.DOWN P3, R134, R172, R135, R178 ;  /* 0x08000087ac867389 */ /* 0x00006400000600b2 */
[----:B01----:R-:W-:Y:S01]  /*2c40*/  ENDCOLLECTIVE ;  /* 0x000000000000791b */ /* 0x003fe20003800000 */
.L_x_2628:
[----:B------:R-:W-:Y:S01]  /*2c50*/  MOV R125, R134 ;  /* 0x00000086007d7202 */ /* 0x000fe20000000f00 */
[----:B------:R-:W-:Y:S06]  /*2c60*/  BRA `(.L_x_2629) ;  /* 0xffffffe800987947 */ /* 0x000fec000383ffff */
.L_x_2630:
        /* <DEDUP_REMOVED lines=9> */
.L_x_3032:


//--------------------- .text._ZN10layer_norm31ln_parallel_residual_bwd_kernelINS_13Kernel_traitsIfffffjLj2048ELj1ELj1ELj4ELj16ENS_18Kernel_traits_baseILj2048EfffffjLj128EEEEELb0ELb0ELb1EEEvNS_9BwdParamsE --------------------------
	.section	.text._ZN10layer_norm31ln_parallel_residual_bwd_kernelINS_13Kernel_traitsIfffffjLj2048ELj1ELj1ELj4ELj16ENS_18Kernel_traits_baseILj2048EfffffjLj128EEEEELb0ELb0ELb1EEEvNS_9BwdParamsE,"ax",@progbits
	.align	128
        .global         _ZN10layer_norm31ln_parallel_residual_bwd_kernelINS_13Kernel_traitsIfffffjLj2048ELj1ELj1ELj4ELj16ENS_18Kernel_traits_baseILj2048EfffffjLj128EEEEELb0ELb0ELb1EEEvNS_9BwdParamsE
        .type           _ZN10layer_norm31ln_parallel_residual_bwd_kernelINS_13Kernel_traitsIfffffjLj2048ELj1ELj1ELj4ELj16ENS_18Kernel_traits_baseILj2048EfffffjLj128EEEEELb0ELb0ELb1EEEvNS_9BwdParamsE,@function
        .size           _ZN10layer_norm31ln_parallel_residual_bwd_kernelINS_13Kernel_traitsIfffffjLj2048ELj1ELj1ELj4ELj16ENS_18Kernel_traits_baseILj2048EfffffjLj128EEEEELb0ELb0ELb1EEEvNS_9BwdParamsE,(.L_x_3033 - _ZN10layer_norm31ln_parallel_residual_bwd_kernelINS_13Kernel_traitsIfffffjLj2048ELj1ELj1ELj4ELj16ENS_18Kernel_traits_baseILj2048EfffffjLj128EEEEELb0ELb0ELb1EEEvNS_9BwdParamsE)
        .other          _ZN10layer_norm31ln_parallel_residual_bwd_kernelINS_13Kernel_traitsIfffffjLj2048ELj1ELj1ELj4ELj16ENS_18Kernel_traits_baseILj2048EfffffjLj128EEEEELb0ELb0ELb1EEEvNS_9BwdParamsE,@"STO_CUDA_ENTRY STV_DEFAULT"
_ZN10layer_norm31ln_parallel_residual_bwd_kernelINS_13Kernel_traitsIfffffjLj2048ELj1ELj1ELj4ELj16ENS_18Kernel_traits_baseILj2048EfffffjLj128EEEEELb0ELb0ELb1EEEvNS_9BwdParamsE:
.text._ZN10layer_norm31ln_parallel_residual_bwd_kernelINS_13Kernel_traitsIfffffjLj2048ELj1ELj1ELj4ELj16ENS_18Kernel_traits_baseILj2048EfffffjLj128EEEEELb0ELb0ELb1EEEvNS_9BwdParamsE:
[----:B------:R-:W-:Y:S01]  /*0000*/  LDC R1, c[0x0][0x28] ;  /* 0x00000a00ff017b82 */ /* 0x000fe20000000800 */
[----:B------:R-:W0:Y:S07]  /*0010*/  S2R R162, SR_TID.X ;  /* 0x0000000000a27919 */ /* 0x000e2e0000002100 */
[----:B------:R-:W0:Y:S01]  /*0020*/  S2UR UR4, SR_CTAID.X ;  /* 0x00000000000479c3 */ /* 0x000e220000002500 */
        /* <DEDUP_REMOVED lines=46> */
.L_x_2631:
        /* <DEDUP_REMOVED lines=54> */
[----:B------:R-:W-:Y:S01]  /*0670*/  MOV R0, RZ ;  /* 0x000000ff00007202 */ /* 0x000fe20000000f00 */
[----:B------:R-:W-:Y:S01]  /*0680*/  IMAD.MOV.U32 R181, RZ, RZ, RZ ;  /* 0x000000ffffb57224 */ /* 0x000fe200078e00ff */
[----:B------:R-:W-:Y:S02]  /*0690*/  PLOP3.LUT P1, PT, PT, PT, UP0, 0x80, 0x0 ;  /* 0x000000000000781c */ /* 0x000fe40003f2f008 */
[----:B0-----:R-:W-:-:S11]  /*06a0*/  LOP3.LUT R180, R162, 0x7f, RZ, 0xc0, !PT ;  /* 0x0000007fa2b47812 */ /* 0x001fd600078ec0ff */
.L_x_2637:
[----:B0-----:R-:W0:Y:S01]  /*06b0*/  LDC.64 R2, c[0x0][0x250] ;  /* 0x00009400ff027b82 */ /* 0x001e220000000a00 */
[----:B------:R-:W-:-:S05]  /*06c0*/  IMAD R60, R179, UR10, RZ ;  /* 0x0000000ab33c7c24 */ /* 0x000fca000f8e02ff */
[----:B------:R-:W-:Y:S02]  /*06d0*/  SHF.R.S32.HI R61, RZ, 0x1f, R60 ;  /* 0x0000001fff3d7819 */ /* 0x000fe4000001143c */
[----:B------:R-:W1:Y:S02]  /*06e0*/  LDC.64 R100, c[0x0][0x2c0] ;  /* 0x0000b000ff647b82 */ /* 0x000e640000000a00 */
[----:B------:R-:W-:-:S04]  /*06f0*/  LEA.HI R61, R61, R60, RZ, 0x2 ;  /* 0x0000003c3d3d7211 */ /* 0x000fc800078f10ff */
[----:B------:R-:W-:Y:S02]  /*0700*/  LEA.HI.SX32 R111, R61, R180, 0x1e ;  /* 0x000000b43d6f7211 */ /* 0x000fe400078ff2ff */
[----:B------:R-:W2:Y:S02]  /*0710*/  LDC.64 R76, c[0x0][0x258] ;  /* 0x00009600ff4c7b82 */ /* 0x000ea40000000a00 */
[----:B------:R-:W-:Y:S02]  /*0720*/  SHF.L.U32 R189, R111, 0x4, RZ ;  /* 0x000000046fbd7819 */ /* 0x000fe400000006ff */
[----:B------:R-:W-:Y:S02]  /*0730*/  SHF.R.U32.HI R192, RZ, 0x1c, R111 ;  /* 0x0000001cffc07819 */ /* 0x000fe4000001166f */
[----:B------:R-:W-:Y:S02]  /*0740*/  IADD3 R104, P2, R189, UR14, RZ ;  /* 0x0000000ebd687c10 */ /* 0x000fe4000ff5e0ff */
[----:B------:R-:W3:Y:S01]  /*0750*/  LDC.64 R96, c[0x0][0x2b8] ;  /* 0x0000ae00ff607b82 */ /* 0x000ee20000000a00 */
[----:B0-----:R-:W-:Y:S01]  /*0760*/  IMAD.WIDE R2, R179, 0x4, R2 ;  /* 0x00000004b3027825 */ /* 0x001fe200078e0202 */
[----:B------:R-:W-:-:S02]  /*0770*/  IADD3 R113, R111, 0x80, RZ ;  /* 0x000000806f717810 */ /* 0x000fc40007ffe0ff */
[----:B------:R-:W-:Y:S02]  /*0780*/  IADD3.X R105, R192, UR15, RZ, P2, !PT ;  /* 0x0000000fc0697c10 */ /* 0x000fe400097fe4ff */
[----:B------:R0:W4:Y:S01]  /*0790*/  LDG.E R191, desc[UR4][R2.64] ;  /* 0x0000000402bf7981 */ /* 0x000122000c1e1900 */
[----:B------:R-:W-:Y:S01]  /*07a0*/  SHF.L.U32 R188, R113, 0x4, RZ ;  /* 0x0000000471bc7819 */ /* 0x000fe200000006ff */
[C---:B-1----:R-:W-:Y:S01]  /*07b0*/  IMAD.WIDE.U32 R64, R111.reuse, 0x10, R100 ;  /* 0x000000106f407825 */ /* 0x042fe200078e0064 */
[----:B------:R-:W-:Y:S01]  /*07c0*/  SHF.R.U32.HI R187, RZ, 0x1c, R113 ;  /* 0x0000001cffbb7819 */ /* 0x000fe20000011671 */
[----:B------:R-:W4:Y:S01]  /*07d0*/  LDG.E.128 R104, desc[UR4][R104.64] ;  /* 0x0000000468687981 */ /* 0x000f22000c1e1d00 */
[----:B------:R-:W-:Y:S01]  /*07e0*/  IADD3 R68, P2, R188, UR14, RZ ;  /* 0x0000000ebc447c10 */ /* 0x000fe2000ff5e0ff */
[----:B------:R-:W0:Y:S01]  /*07f0*/  LDC.64 R108, c[0x0][0x2c8] ;  /* 0x0000b200ff6c7b82 */ /* 0x000e220000000a00 */
[----:B------:R-:W-:Y:S01]  /*0800*/  IADD3 R115, R111, 0x100, RZ ;  /* 0x000001006f737810 */ /* 0x000fe20007ffe0ff */
[----:B------:R-:W4:Y:S01]  /*0810*/  LDG.E.128 R64, desc[UR4][R64.64] ;  /* 0x0000000440407981 */ /* 0x000f22000c1e1d00 */
[----:B--2---:R-:W-:Y:S01]  /*0820*/  IMAD.WIDE R76, R179, 0x4, R76 ;  /* 0x00000004b34c7825 */ /* 0x004fe200078e024c */
[----:B------:R-:W-:-:S04]  /*0830*/  IADD3.X R69, R187, UR15, RZ, P2, !PT ;  /* 0x0000000fbb457c10 */ /* 0x000fc800097fe4ff */
[----:B------:R-:W2:Y:S01]  /*0840*/  LDG.E R186, desc[UR4][R76.64] ;  /* 0x000000044cba7981 */ /* 0x000ea2000c1e1900 */
[----:B---3--:R-:W-:Y:S01]  /*0850*/  IMAD.WIDE.U32 R60, R111, 0x10, R96 ;  /* 0x000000106f3c7825 */ /* 0x008fe200078e0060 */
[----:B------:R-:W-:Y:S02]  /*0860*/  SHF.L.U32 R184, R115, 0x4, RZ ;  /* 0x0000000473b87819 */ /* 0x000fe400000006ff */
[----:B------:R-:W3:Y:S01]  /*0870*/  LDG.E.128 R68, desc[UR4][R68.64] ;  /* 0x0000000444447981 */ /* 0x000ee2000c1e1d00 */
[----:B------:R-:W-:-:S03]  /*0880*/  IMAD.WIDE.U32 R78, R113, 0x10, R100 ;  /* 0x00000010714e7825 */ /* 0x000fc600078e0064 */
[----:B------:R-:W3:Y:S01]  /*0890*/  LDG.E.128 R60, desc[UR4][R60.64] ;  /* 0x000000043c3c7981 */ /* 0x000ee2000c1e1d00 */
[----:B------:R-:W-:Y:S01]  /*08a0*/  SHF.R.U32.HI R185, RZ, 0x1c, R115 ;  /* 0x0000001cffb97819 */ /* 0x000fe20000011673 */
[----:B------:R-:W-:Y:S01]  /*08b0*/  IMAD.WIDE.U32 R72, R113, 0x10, R96 ;  /* 0x0000001071487825 */ /* 0x000fe200078e0060 */
[----:B------:R-:W-:Y:S01]  /*08c0*/  IADD3 R80, P2, R184, UR14, RZ ;  /* 0x0000000eb8507c10 */ /* 0x000fe2000ff5e0ff */
[----:B------:R-:W3:Y:S01]  /*08d0*/  LDG.E.128 R76, desc[UR4][R78.64] ;  /* 0x000000044e4c7981 */ /* 0x000ee2000c1e1d00 */
[----:B------:R-:W-:Y:S02]  /*08e0*/  IADD3 R193, R111, 0x180, RZ ;  /* 0x000001806fc17810 */ /* 0x000fe40007ffe0ff */
[----:B------:R-:W-:Y:S01]  /*08f0*/  IADD3.X R81, R185, UR15, RZ, P2, !PT ;  /* 0x0000000fb9517c10 */ /* 0x000fe200097fe4ff */
[----:B------:R-:W3:Y:S01]  /*0900*/  LDG.E.128 R72, desc[UR4][R72.64] ;  /* 0x0000000448487981 */ /* 0x000ee2000c1e1d00 */
[----:B------:R-:W-:Y:S01]  /*0910*/  SHF.L.U32 R182, R193, 0x4, RZ ;  /* 0x00000004c1b67819 */ /* 0x000fe200000006ff */
[----:B------:R-:W-:Y:S01]  /*0920*/  IMAD.WIDE.U32 R88, R115, 0x10, R100 ;  /* 0x0000001073587825 */ /* 0x000fe200078e0064 */
[----:B------:R-:W-:-:S02]  /*0930*/  SHF.R.U32.HI R183, RZ, 0x1c, R193 ;  /* 0x0000001cffb77819 */ /* 0x000fc400000116c1 */
[----:B------:R-:W3:Y:S01]  /*0940*/  LDG.E.128 R80, desc[UR4][R80.64] ;  /* 0x0000000450507981 */ /* 0x000ee2000c1e1d00 */
[----:B------:R-:W-:Y:S01]  /*0950*/  IADD3 R92, P2, R182, UR14, RZ ;  /* 0x0000000eb65c7c10 */ /* 0x000fe2000ff5e0ff */
[----:B------:R-:W-:Y:S02]  /*0960*/  IMAD.WIDE.U32 R84, R115, 0x10, R96 ;  /* 0x0000001073547825 */ /* 0x000fe400078e0060 */
[----:B------:R-:W3:Y:S01]  /*0970*/  LDG.E.128 R88, desc[UR4][R88.64] ;  /* 0x0000000458587981 */ /* 0x000ee2000c1e1d00 */
[----:B------:R-:W-:-:S03]  /*0980*/  IADD3.X R93, R183, UR15, RZ, P2, !PT ;  /* 0x0000000fb75d7c10 */ /* 0x000fc600097fe4ff */
[----:B------:R-:W3:Y:S04]  /*0990*/  LDG.E.128 R84, desc[UR4][R84.64] ;  /* 0x0000000454547981 */ /* 0x000ee8000c1e1d00 */
[----:B------:R-:W3:Y:S01]  /*09a0*/  LDG.E.128 R92, desc[UR4][R92.64] ;  /* 0x000000045c5c7981 */ /* 0x000ee2000c1e1d00 */
[----:B------:R-:W-:-:S04]  /*09b0*/  IMAD.WIDE.U32 R100, R193, 0x10, R100 ;  /* 0x00000010c1647825 */ /* 0x000fc800078e0064 */
[----:B------:R-:W-:Y:S02]  /*09c0*/  IMAD.WIDE.U32 R96, R193, 0x10, R96 ;  /* 0x00000010c1607825 */ /* 0x000fe400078e0060 */
[----:B------:R-:W3:Y:S04]  /*09d0*/  LDG.E.128 R100, desc[UR4][R100.64] ;  /* 0x0000000464647981 */ /* 0x000ee8000c1e1d00 */
[----:B------:R-:W3:Y:S01]  /*09e0*/  LDG.E.128 R96, desc[UR4][R96.64] ;  /* 0x0000000460607981 */ /* 0x000ee2000c1e1d00 */
[-C--:B0-----:R-:W-:Y:S02]  /*09f0*/  @P0 LEA R2, P2, R111, R108.reuse, 0x4 ;  /* 0x0000006c6f020211 */ /* 0x081fe400078420ff */
[----:B------:R-:W-:Y:S02]  /*0a00*/  @P0 LEA R112, P3, R115, R108, 0x4 ;  /* 0x0000006c73700211 */ /* 0x000fe400078620ff */
[----:B------:R-:W-:-:S02]  /*0a10*/  @P0 LEA.HI.X R3, R111, R109, RZ, 0x4, P2 ;  /* 0x0000006d6f030211 */ /* 0x000fc400010f24ff */
[-C--:B------:R-:W-:Y:S02]  /*0a20*/  @P0 LEA R110, P2, R113, R108.reuse, 0x4 ;  /* 0x0000006c716e0211 */ /* 0x080fe400078420ff */
[----:B------:R-:W-:Y:S01]  /*0a30*/  @P0 LEA R114, P4, R193, R108, 0x4 ;  /* 0x0000006cc1720211 */ /* 0x000fe200078820ff */
[----:B-----5:R-:W5:Y:S01]  /*0a40*/  @P0 LDG.E.128 R36, desc[UR4][R2.64] ;  /* 0x0000000402240981 */ /* 0x020f62000c1e1d00 */
[-C--:B------:R-:W-:Y:S02]  /*0a50*/  @P0 LEA.HI.X R111, R113, R109.reuse, RZ, 0x4, P2 ;  /* 0x0000006d716f0211 */ /* 0x080fe400010f24ff */
[-C--:B------:R-:W-:Y:S02]  /*0a60*/  @P0 LEA.HI.X R113, R115, R109.reuse, RZ, 0x4, P3 ;  /* 0x0000006d73710211 */ /* 0x080fe400018f24ff */
[----:B------:R-:W-:Y:S01]  /*0a70*/  @P0 LEA.HI.X R115, R193, R109, RZ, 0x4, P4 ;  /* 0x0000006dc1730211 */ /* 0x000fe200020f24ff */
[----:B------:R-:W5:Y:S04]  /*0a80*/  @P0 LDG.E.128 R40, desc[UR4][R110.64] ;  /* 0x000000046e280981 */ /* 0x000f68000c1e1d00 */
[----:B------:R0:W5:Y:S04]  /*0a90*/  @P0 LDG.E.128 R44, desc[UR4][R112.64] ;  /* 0x00000004702c0981 */ /* 0x000168000c1e1d00 */
[----:B------:R1:W5:Y:S01]  /*0aa0*/  @P0 LDG.E.128 R48, desc[UR4][R114.64] ;  /* 0x0000000472300981 */ /* 0x000362000c1e1d00 */
[----:B------:R-:W-:Y:S01]  /*0ab0*/  LOP3.LUT P4, RZ, R190, 0xff, RZ, 0xc0, !PT ;  /* 0x000000ffbeff7812 */ /* 0x000fe2000788c0ff */
[----:B------:R-:W-:Y:S01]  /*0ac0*/  VIADD R179, R179, UR12 ;  /* 0x0000000cb3b37c36 */ /* 0x000fe20008000000 */
[----:B------:R-:W-:Y:S01]  /*0ad0*/  UMOV UR6, 0xffffffff ;  /* 0xffffffff00067882 */ /* 0x000fe20000000000 */
[----:B------:R-:W-:-:S02]  /*0ae0*/  LOP3.LUT P2, RZ, R162, 0x1f, RZ, 0xc0, !PT ;  /* 0x0000001fa2ff7812 */ /* 0x000fc4000784c0ff */
[----:B----4-:R-:W-:-:S05]  /*0af0*/  FSEL R194, R191, RZ, !P1 ;  /* 0x000000ffbfc27208 */ /* 0x010fca0004800000 */
[C---:B------:R-:W-:Y:S01]  /*0b00*/  FADD.FTZ R193, -R194.reuse, R105 ;  /* 0x00000069c2c17221 */ /* 0x040fe20000010100 */
[C---:B------:R-:W-:Y:S01]  /*0b10*/  FADD.FTZ R195, -R194.reuse, R106 ;  /* 0x0000006ac2c37221 */ /* 0x040fe20000010100 */
[----:B------:R-:W-:Y:S01]  /*0b20*/  FADD.FTZ R107, -R194, R107 ;  /* 0x0000006bc26b7221 */ /* 0x000fe20000010100 */
[----:B------:R-:W-:Y:S01]  /*0b30*/  FMUL.FTZ R105, R16, R64 ;  /* 0x0000004010697220 */ /* 0x000fe20000410000 */
[----:B------:R-:W-:Y:S01]  /*0b40*/  FMUL.FTZ R106, R17, R65 ;  /* 0x00000041116a7220 */ /* 0x000fe20000410000 */
[----:B------:R-:W-:Y:S01]  /*0b50*/  FADD.FTZ R191, -R194, R104 ;  /* 0x00000068c2bf7221 */ /* 0x000fe20000010100 */
[----:B0-----:R-:W-:Y:S01]  /*0b60*/  FMUL.FTZ R112, R19, R67 ;  /* 0x0000004313707220 */ /* 0x001fe20000410000 */
[C---:B--2---:R-:W-:Y:S01]  /*0b70*/  FMUL.FTZ R2, R186.reuse, R193 ;  /* 0x000000c1ba027220 */ /* 0x044fe20000410000 */
[C---:B------:R-:W-:Y:S01]  /*0b80*/  FMUL.FTZ R107, R186.reuse, R107 ;  /* 0x0000006bba6b7220 */ /* 0x040fe20000410000 */
[----:B------:R-:W-:Y:S01]  /*0b90*/  FMUL.FTZ R3, R186, R191 ;  /* 0x000000bfba037220 */ /* 0x000fe20000410000 */
[----:B---3--:R-:W-:Y:S01]  /*0ba0*/  FFMA.FTZ R104, R32, R60, R105 ;  /* 0x0000003c20687223 */ /* 0x008fe20000010069 */
[C---:B------:R-:W-:Y:S01]  /*0bb0*/  FADD.FTZ R178, R61.reuse, R178 ;  /* 0x000000b23db27221 */ /* 0x040fe20000010000 */
[----:B------:R-:W-:Y:S01]  /*0bc0*/  FFMA.FTZ R176, R61, R2, R176 ;  /* 0x000000023db07223 */ /* 0x000fe200000100b0 */
[----:B------:R-:W-:Y:S01]  /*0bd0*/  FFMA.FTZ R105, R33, R61, R106 ;  /* 0x0000003d21697223 */ /* 0x000fe2000001006a */
[C---:B------:R-:W-:Y:S01]  /*0be0*/  FADD.FTZ R61, -R194.reuse, R68 ;  /* 0x00000044c23d7221 */ /* 0x040fe20000010100 */
[C---:B------:R-:W-:Y:S01]  /*0bf0*/  FADD.FTZ R170, R63.reuse, R170 ;  /* 0x000000aa3faa7221 */ /* 0x040fe20000010000 */
[----:B------:R-:W-:Y:S01]  /*0c00*/  FFMA.FTZ R168, R63, R107, R168 ;  /* 0x0000006b3fa87223 */ /* 0x000fe200000100a8 */
[----:B------:R-:W-:Y:S01]  /*0c10*/  FFMA.FTZ R112, R35, R63, R112 ;  /* 0x0000003f23707223 */ /* 0x000fe20000010070 */
[----:B------:R-:W-:Y:S01]  /*0c20*/  FADD.FTZ R63, -R194, R71 ;  /* 0x00000047c23f7221 */ /* 0x000fe20000010100 */
[----:B------:R-:W-:Y:S01]  /*0c30*/  FMUL.FTZ R71, R186, R61 ;  /* 0x0000003dba477220 */ /* 0x000fe20000410000 */
[C---:B------:R-:W-:Y:S01]  /*0c40*/  FADD.FTZ R177, R60.reuse, R177 ;  /* 0x000000b13cb17221 */ /* 0x040fe20000010000 */
[----:B------:R-:W-:Y:S01]  /*0c50*/  FFMA.FTZ R181, R60, R3, R181 ;  /* 0x000000033cb57223 */ /* 0x000fe200000100b5 */
[----:B------:R-:W-:Y:S01]  /*0c60*/  FMUL.FTZ R61, R12, R76 ;  /* 0x0000004c0c3d7220 */ /* 0x000fe20000410000 */
[----:B------:R-:W-:Y:S01]  /*0c70*/  FMUL.FTZ R60, R13, R77 ;  /* 0x0000004d0d3c7220 */ /* 0x000fe20000410000 */
[----:B-1----:R-:W-:-:S02]  /*0c80*/  FMUL.FTZ R114, R186, R63 ;  /* 0x0000003fba727220 */ /* 0x002fc40000410000 */
[----:B------:R-:W-:Y:S01]  /*0c90*/  FFMA.FTZ R110, R28, R72, R61 ;  /* 0x000000481c6e7223 */ /* 0x000fe2000001003d */
[----:B------:R-:W-:Y:S01]  /*0ca0*/  FFMA.FTZ R111, R29, R73, R60 ;  /* 0x000000491d6f7223 */ /* 0x000fe2000001003c */
[----:B------:R-:W-:Y:S01]  /*0cb0*/  FMUL.FTZ R61, R14, R78 ;  /* 0x0000004e0e3d7220 */ /* 0x000fe20000410000 */
[----:B------:R-:W-:Y:S01]  /*0cc0*/  FMUL.FTZ R60, R15, R79 ;  /* 0x0000004f0f3c7220 */ /* 0x000fe20000410000 */
[C---:B------:R-:W-:Y:S01]  /*0cd0*/  FADD.FTZ R152, R79.reuse, R152 ;  /* 0x000000984f987221 */ /* 0x040fe20000010000 */
[----:B------:R-:W-:Y:S01]  /*0ce0*/  FFMA.FTZ R140, R79, R114, R140 ;  /* 0x000000724f8c7223 */ /* 0x000fe2000001008c */
[C---:B------:R-:W-:Y:S01]  /*0cf0*/  FADD.FTZ R79, -R194.reuse, R81 ;  /* 0x00000051c24f7221 */ /* 0x040fe20000010100 */
[----:B------:R-:W-:Y:S01]  /*0d00*/  FADD.FTZ R115, -R194, R70 ;  /* 0x00000046c2737221 */ /* 0x000fe20000010100 */
[----:B------:R-:W-:Y:S01]  /*0d10*/  FFMA.FTZ R190, R30, R74, R61 ;  /* 0x0000004a1ebe7223 */ /* 0x000fe2000001003d */
[----:B------:R-:W-:Y:S01]  /*0d20*/  FADD.FTZ R61, -R194, R80 ;  /* 0x00000050c23d7221 */ /* 0x000fe20000010100 */
[----:B------:R-:W-:Y:S01]  /*0d30*/  FMUL.FTZ R80, R9, R89 ;  /* 0x0000005909507220 */ /* 0x000fe20000410000 */
[C---:B------:R-:W-:Y:S01]  /*0d40*/  FMUL.FTZ R79, R186.reuse, R79 ;  /* 0x0000004fba4f7220 */ /* 0x040fe20000410000 */
[----:B------:R-:W-:Y:S01]  /*0d50*/  FMUL.FTZ R115, R186, R115 ;  /* 0x00000073ba737220 */ /* 0x000fe20000410000 */
[----:B------:R-:W-:Y:S01]  /*0d60*/  FADD.FTZ R63, -R194, R82 ;  /* 0x00000052c23f7221 */ /* 0x000fe20000010100 */
[C---:B------:R-:W-:Y:S01]  /*0d70*/  FADD.FTZ R130, R85.reuse, R130 ;  /* 0x0000008255827221 */ /* 0x040fe20000010000 */
[----:B------:R-:W-:Y:S01]  /*0d80*/  FFMA.FTZ R118, R85, R79, R118 ;  /* 0x0000004f55767223 */ /* 0x000fe20000010076 */
[----:B------:R-:W-:Y:S01]  /*0d90*/  FFMA.FTZ R80, R25, R85, R80 ;  /* 0x0000005519507223 */ /* 0x000fe20000010050 */
[----:B------:R-:W-:Y:S01]  /*0da0*/  FFMA.FTZ R191, R31, R75, R60 ;  /* 0x0000004b1fbf7223 */ /* 0x000fe2000001003c */
[C---:B------:R-:W-:Y:S01]  /*0db0*/  FADD.FTZ R155, R78.reuse, R155 ;  /* 0x0000009b4e9b7221 */ /* 0x040fe20000010000 */
[----:B------:R-:W-:Y:S01]  /*0dc0*/  FFMA.FTZ R143, R78, R115, R143 ;  /* 0x000000734e8f7223 */ /* 0x000fe2000001008f */
[----:B------:R-:W-:Y:S01]  /*0dd0*/  FMUL.FTZ R82, R186, R63 ;  /* 0x0000003fba527220 */ /* 0x000fe20000410000 */
[----:B------:R-:W-:Y:S01]  /*0de0*/  FMUL.FTZ R85, R10, R90 ;  /* 0x0000005a0a557220 */ /* 0x000fe20000410000 */
[----:B------:R-:W-:Y:S01]  /*0df0*/  FMUL.FTZ R78, R186, R61 ;  /* 0x0000003dba4e7220 */ /* 0x000fe20000410000 */
[----:B------:R-:W-:Y:S01]  /*0e00*/  FMUL.FTZ R81, R8, R88 ;  /* 0x0000005808517220 */ /* 0x000fe20000410000 */
[----:B------:R-:W-:Y:S01]  /*0e10*/  FMUL.FTZ R60, R11, R91 ;  /* 0x0000005b0b3c7220 */ /* 0x000fe20000410000 */
[----:B------:R-:W-:Y:S01]  /*0e20*/  FADD.FTZ R61, -R194, R92 ;  /* 0x0000005cc23d7221 */ /* 0x000fe20000010100 */
[C---:B------:R-:W-:Y:S01]  /*0e30*/  FADD.FTZ R135, R86.reuse, R135 ;  /* 0x0000008756877221 */ /* 0x040fe20000010000 */
[----:B------:R-:W-:Y:S01]  /*0e40*/  FFMA.FTZ R123, R86, R82, R123 ;  /* 0x00000052567b7223 */ /* 0x000fe2000001007b */
[----:B------:R-:W-:Y:S01]  /*0e50*/  FFMA.FTZ R85, R26, R86, R85 ;  /* 0x000000561a557223 */ /* 0x000fe20000010055 */
[C---:B------:R-:W-:Y:S01]  /*0e60*/  FADD.FTZ R133, R84.reuse, R133 ;  /* 0x0000008554857221 */ /* 0x040fe20000010000 */
[----:B------:R-:W-:Y:S01]  /*0e70*/  FFMA.FTZ R121, R84, R78, R121 ;  /* 0x0000004e54797223 */ /* 0x000fe20000010079 */
[----:B------:R-:W-:Y:S01]  /*0e80*/  FFMA.FTZ R81, R24, R84, R81 ;  /* 0x0000005418517223 */ /* 0x000fe20000010051 */
[----:B------:R-:W-:Y:S01]  /*0e90*/  FFMA.FTZ R86, R27, R87, R60 ;  /* 0x000000571b567223 */ /* 0x000fe2000001003c */
[----:B------:R-:W-:Y:S01]  /*0ea0*/  FMUL.FTZ R113, R18, R66 ;  /* 0x0000004212717220 */ /* 0x000fe20000410000 */
[C---:B------:R-:W-:Y:S01]  /*0eb0*/  FMUL.FTZ R84, R186.reuse, R61 ;  /* 0x0000003dba547220 */ /* 0x040fe20000410000 */
[----:B------:R-:W-:Y:S01]  /*0ec0*/  FADD.FTZ R60, RZ, R104 ;  /* 0x00000068ff3c7221 */ /* 0x000fe20000010000 */
[----:B------:R-:W-:Y:S01]  /*0ed0*/  FFMA.FTZ R61, R3, R104, RZ ;  /* 0x00000068033d7223 */ /* 0x000fe200000100ff */
[----:B------:R-:W-:Y:S01]  /*0ee0*/  FMUL.FTZ R106, R186, R195 ;  /* 0x000000c3ba6a7220 */ /* 0x000fe20000410000 */
[----:B------:R-:W-:Y:S01]  /*0ef0*/  FADD.FTZ R93, -R194, R93 ;  /* 0x0000005dc25d7221 */ /* 0x000fe20000010100 */
[----:B------:R-:W-:Y:S01]  /*0f00*/  FFMA.FTZ R113, R34, R62, R113 ;  /* 0x0000003e22717223 */ /* 0x000fe20000010071 */
        /* <DEDUP_REMOVED lines=12> */
[----:B------:R-:W-:Y:S01]  /*0fd0*/  FFMA.FTZ R97, R21, R97, R62 ;  /* 0x0000006115617223 */ /* 0x000fe2000001003e */
[----:B------:R-:W-:Y:S01]  /*0fe0*/  FADD.FTZ R63, R112, R63 ;  /* 0x0000003f703f7221 */ /* 0x000fe20000010000 */
[----:B------:R-:W-:Y:S01]  /*0ff0*/  FADD.FTZ R69, -R194, R69 ;  /* 0x00000045c2457221 */ /* 0x000fe20000010100 */
[----:B------:R-:W-:-:S02]  /*1000*/  FFMA.FTZ R62, R107, R112, R60 ;  /* 0x000000706b3e7223 */ /* 0x000fc4000001003c */
[----:B------:R-:W-:Y:S01]  /*1010*/  FADD.FTZ R60, R110, R63 ;  /* 0x0000003f6e3c7221 */ /* 0x000fe20000010000 */
[----:B------:R-:W-:Y:S01]  /*1020*/  FMUL.FTZ R70, R186, R69 ;  /* 0x00000045ba467220 */ /* 0x000fe20000410000 */
[----:B------:R-:W-:Y:S02]  /*1030*/  FFMA.FTZ R61, R71, R110, R62 ;  /* 0x0000006e473d7223 */ /* 0x000fe4000001003e */
[----:B------:R-:W-:Y:S02]  /*1040*/  FADD.FTZ R63, R111, R60 ;  /* 0x0000003c6f3f7221 */ /* 0x000fe40000010000 */
[----:B------:R-:W-:Y:S01]  /*1050*/  FFMA.FTZ R60, R70, R111, R61 ;  /* 0x0000006f463c7223 */ /* 0x000fe2000001003d */
[----:B------:R-:W-:Y:S01]  /*1060*/  FADD.FTZ R95, -R194, R95 ;  /* 0x0000005fc25f7221 */ /* 0x000fe20000010100 */
[----:B------:R-:W-:Y:S01]  /*1070*/  FADD.FTZ R62, R190, R63 ;  /* 0x0000003fbe3e7221 */ /* 0x000fe20000010000 */
[C---:B------:R-:W-:Y:S01]  /*1080*/  FADD.FTZ R159, R90.reuse, R159 ;  /* 0x0000009f5a9f7221 */ /* 0x040fe20000010000 */
[----:B------:R-:W-:Y:S01]  /*1090*/  FFMA.FTZ R61, R115, R190, R60 ;  /* 0x000000be733d7223 */ /* 0x000fe2000001003c */
[----:B------:R-:W-:Y:S01]  /*10a0*/  FFMA.FTZ R147, R90, R82, R147 ;  /* 0x000000525a937223 */ /* 0x000fe20000010093 */
[----:B------:R-:W-:Y:S01]  /*10b0*/  FMUL.FTZ R90, R186, R95 ;  /* 0x0000005fba5a7220 */ /* 0x000fe20000410000 */
[----:B------:R-:W-:Y:S01]  /*10c0*/  FMUL.FTZ R60, R7, R103 ;  /* 0x00000067073c7220 */ /* 0x000fe20000410000 */
[----:B------:R-:W-:Y:S01]  /*10d0*/  FADD.FTZ R62, R191, R62 ;  /* 0x0000003ebf3e7221 */ /* 0x000fe20000010000 */
[----:B------:R-:W-:Y:S01]  /*10e0*/  FFMA.FTZ R63, R114, R191, R61 ;  /* 0x000000bf723f7223 */ /* 0x000fe2000001003d */
[C---:B------:R-:W-:Y:S01]  /*10f0*/  FADD.FTZ R136, R99.reuse, R136 ;  /* 0x0000008863887221 */ /* 0x040fe20000010000 */
[----:B------:R-:W-:Y:S01]  /*1100*/  FFMA.FTZ R124, R99, R90, R124 ;  /* 0x0000005a637c7223 */ /* 0x000fe2000001007c */
[----:B------:R-:W-:Y:S01]  /*1110*/  FADD.FTZ R83, -R194, R83 ;  /* 0x00000053c2537221 */ /* 0x000fe20000010100 */
[----:B------:R-:W-:Y:S01]  /*1120*/  FFMA.FTZ R99, R23, R99, R60 ;  /* 0x0000006317637223 */ /* 0x000fe2000001003c */
[----:B------:R-:W-:Y:S01]  /*1130*/  FADD.FTZ R61, R81, R62 ;  /* 0x0000003e513d7221 */ /* 0x000fe20000010000 */
[----:B------:R-:W-:Y:S01]  /*1140*/  FFMA.FTZ R60, R78, R81, R63 ;  /* 0x000000514e3c7223 */ /* 0x000fe2000001003f */
[----:B------:R-:W-:-:S02]  /*1150*/  FMUL.FTZ R83, R186, R83 ;  /* 0x00000053ba537220 */ /* 0x000fc40000410000 */
[----:B------:R-:W-:Y:S01]  /*1160*/  FADD.FTZ R62, R80, R61 ;  /* 0x0000003d503e7221 */ /* 0x000fe20000010000 */
        /* <DEDUP_REMOVED lines=22> */
[----:B------:R-:W-:Y:S01]  /*12d0*/  FFMA.FTZ R98, R22, R98, R65 ;  /* 0x0000006216627223 */ /* 0x000fe20000010041 */
[----:B------:R-:W-:Y:S01]  /*12e0*/  SHF.R.U32.HI R64, RZ, 0x5, R162 ;  /* 0x00000005ff407819 */ /* 0x000fe200000116a2 */
[----:B------:R-:W-:Y:S01]  /*12f0*/  FADD.FTZ R63, R62, R97 ;  /* 0x000000613e3f7221 */ /* 0x000fe20000010000 */
[----:B------:R-:W-:Y:S01]  /*1300*/  FFMA.FTZ R60, R88, R97, R61 ;  /* 0x00000061583c7223 */ /* 0x000fe2000001003d */
[----:B------:R-:W-:-:S02]  /*1310*/  ISETP.GE.AND P1, PT, R179, UR13, PT ;  /* 0x0000000db3007c0c */ /* 0x000fc4000bf26270 */
[----:B------:R-:W-:Y:S01]  /*1320*/  LOP3.LUT R65, R64, 0x7fffffc, RZ, 0xc0, !PT ;  /* 0x07fffffc40417812 */ /* 0x000fe200078ec0ff */
        /* <DEDUP_REMOVED lines=21> */
[-C--:B------:R-:W-:Y:S01]  /*1480*/  FFMA.FTZ R125, R96, R84.reuse, R125 ;  /* 0x00000054607d7223 */ /* 0x080fe2000001007d */
        /* <DEDUP_REMOVED lines=31> */
.L_x_2648:
[----:B------:R-:W3:Y:S01]  /*1680*/  S2R R67, SR_CgaCtaId ;  /* 0x0000000000437919 */ /* 0x000ee20000008800 */
[----:B------:R-:W-:Y:S01]  /*1690*/  MOV R66, 0x400 ;  /* 0x0000040000427802 */ /* 0x000fe20000000f00 */
[----:B------:R-:W-:Y:S01]  /*16a0*/  UISETP.NE.AND UP0, UPT, UR22, URZ, UPT ;  /* 0x0000003f1600728c */ /* 0x000fe2000bf05270 */
[----:B------:R-:W-:Y:S01]  /*16b0*/  @!P2 LOP3.LUT R64, R64, 0x3, RZ, 0xc0, !PT ;  /* 0x000000034040a812 */ /* 0x000fe200078ec0ff */
[----:B-1----:R-:W-:Y:S01]  /*16c0*/  FADD.FTZ R68, R62, R63 ;  /* 0x0000003f3e447221 */ /* 0x002fe20000010000 */
[----:B--2---:R-:W-:Y:S01]  /*16d0*/  FADD.FTZ R69, R61, R60 ;  /* 0x0000003c3d457221 */ /* 0x004fe20000010000 */
[----:B------:R-:W-:Y:S02]  /*16e0*/  ISETP.NE.U32.AND P5, PT, RZ, UR16, PT ;  /* 0x00000010ff007c0c */ /* 0x000fe4000bfa5070 */
[----:B------:R-:W-:Y:S02]  /*16f0*/  @!P2 IADD3 R64, R65, R64, RZ ;  /* 0x000000404140a210 */ /* 0x000fe40007ffe0ff */
[----:B------:R-:W-:Y:S01]  /*1700*/  PLOP3.LUT P1, PT, PT, PT, UP0, 0x80, 0x0 ;  /* 0x000000000000781c */ /* 0x000fe20003f2f008 */
[----:B------:R-:W-:Y:S05]  /*1710*/  WARPSYNC.ALL ;  /* 0x0000000000007948 */ /* 0x000fea0003800000 */
[----:B------:R-:W-:-:S02]  /*1720*/  ISETP.NE.AND.EX P6, PT, RZ, UR17, PT, P5 ;  /* 0x00000011ff007c0c */ /* 0x000fc4000bfc5350 */
[----:B------:R-:W-:Y:S02]  /*1730*/  SEL R92, RZ, 0x1, P4 ;  /* 0x00000001ff5c7807 */ /* 0x000fe40002000000 */
[----:B------:R-:W-:Y:S02]  /*1740*/  ISETP.NE.U32.AND P3, PT, RZ, UR18, PT ;  /* 0x00000012ff007c0c */ /* 0x000fe4000bf65070 */
[----:B------:R-:W-:Y:S02]  /*1750*/  P2R R95, PR, RZ, 0x40 ;  /* 0x00000040ff5f7803 */ /* 0x000fe40000000000 */
[----:B------:R-:W-:Y:S02]  /*1760*/  ISETP.NE.AND.EX P3, PT, RZ, UR19, PT, P3 ;  /* 0x00000013ff007c0c */ /* 0x000fe4000bf65330 */
[----:B---3--:R-:W-:-:S04]  /*1770*/  LEA R66, R67, R66, 0x18 ;  /* 0x0000004243427211 */ /* 0x008fc800078ec0ff */
[-C--:B------:R-:W-:Y:S02]  /*1780*/  @!P2 LEA R72, R64, R66.reuse, 0x3 ;  /* 0x000000424048a211 */ /* 0x080fe400078e18ff */
[----:B------:R-:W-:-:S03]  /*1790*/  LEA R73, R65, R66, 0x3 ;  /* 0x0000004241497211 */ /* 0x000fc600078e18ff */
[----:B------:R1:W-:Y:S01]  /*17a0*/  @!P2 STS.64 [R72+0x2000], R68 ;  /* 0x002000444800a388 */ /* 0x0003e20000000a00 */
[----:B------:R-:W-:Y:S01]  /*17b0*/  BAR.SYNC.DEFER_BLOCKING 0x0 ;  /* 0x0000000000007b1d */ /* 0x000fe20000010000 */
[----:B------:R-:W-:-:S04]  /*17c0*/  ISETP.NE.U32.AND P2, PT, R108, RZ, PT ;  /* 0x000000ff6c00720c */ /* 0x000fc80003f45070 */
[----:B------:R-:W-:Y:S02]  /*17d0*/  ISETP.NE.AND.EX P2, PT, R109, RZ, PT, P2 ;  /* 0x000000ff6d00720c */ /* 0x000fe40003f45320 */
[----:B-1----:R-:W-:Y:S01]  /*17e0*/  IADD3 R72, P4, R189, UR20, RZ ;  /* 0x00000014bd487c10 */ /* 0x002fe2000ff9e0ff */
[----:B0-----:R-:W0:Y:S04]  /*17f0*/  LDS.128 R60, [R73+0x2000] ;  /* 0x00200000493c7984 */ /* 0x001e280000000c00 */
[----:B------:R1:W2:Y:S02]  /*1800*/  LDS.128 R64, [R73+0x2010] ;  /* 0x0020100049407984 */ /* 0x0002a40000000c00 */
[----:B-1----:R-:W-:Y:S01]  /*1810*/  IADD3.X R73, R192, UR21, RZ, P4, !PT ;  /* 0x00000015c0497c10 */ /* 0x002fe2000a7fe4ff */
[----:B0-----:R-:W-:Y:S01]  /*1820*/  FADD.FTZ R75, RZ, R60 ;  /* 0x0000003cff4b7221 */ /* 0x001fe20000010000 */
[----:B------:R-:W-:-:S03]  /*1830*/  FADD.FTZ R60, RZ, R61 ;  /* 0x0000003dff3c7221 */ /* 0x000fc60000010000 */
[----:B------:R-:W-:Y:S01]  /*1840*/  FADD.FTZ R75, R62, R75 ;  /* 0x0000004b3e4b7221 */ /* 0x000fe20000010000 */
[----:B------:R-:W-:-:S03]  /*1850*/  FADD.FTZ R60, R63, R60 ;  /* 0x0000003c3f3c7221 */ /* 0x000fc60000010000 */
[----:B--2---:R-:W-:Y:S01]  /*1860*/  FADD.FTZ R75, R75, R64 ;  /* 0x000000404b4b7221 */ /* 0x004fe20000010000 */
        /* <DEDUP_REMOVED lines=18> */
[----:B-----5:R-:W-:Y:S01]  /*1990*/  @P2 FADD.FTZ R64, R36, R64 ;  /* 0x0000004024402221 */ /* 0x020fe20000010000 */
[----:B------:R-:W-:Y:S01]  /*19a0*/  @P2 FADD.FTZ R65, R37, R65 ;  /* 0x0000004125412221 */ /* 0x000fe20000010000 */
[----:B------:R-:W-:Y:S01]  /*19b0*/  @P2 FADD.FTZ R66, R38, R66 ;  /* 0x0000004226422221 */ /* 0x000fe20000010000 */
[----:B------:R-:W-:Y:S01]  /*19c0*/  @P2 FADD.FTZ R67, R39, R67 ;  /* 0x0000004327432221 */ /* 0x000fe20000010000 */
[----:B------:R-:W-:Y:S06]  /*19d0*/  @!P6 BRA `(.L_x_2634) ;  /* 0x000000000024e947 */ /* 0x000fec0003800000 */
[----:B------:R-:W-:-:S04]  /*19e0*/  IADD3 R2, P4, R189, UR16, RZ ;  /* 0x00000010bd027c10 */ /* 0x000fc8000ff9e0ff */
[----:B------:R-:W-:Y:S02]  /*19f0*/  IADD3.X R3, R192, UR17, RZ, P4, !PT ;  /* 0x00000011c0037c10 */ /* 0x000fe4000a7fe4ff */
[----:B------:R-:W-:-:S04]  /*1a00*/  ISETP.NE.U32.AND P4, PT, RZ, UR16, PT ;  /* 0x00000010ff007c0c */ /* 0x000fc8000bf85070 */
[----:B------:R-:W-:-:S04]  /*1a10*/  ISETP.NE.AND.EX P4, PT, RZ, UR17, PT, P4 ;  /* 0x00000011ff007c0c */ /* 0x000fc8000bf85340 */
[----:B------:R-:W-:Y:S02]  /*1a20*/  SEL R63, R67, R55, P4 ;  /* 0x00000037433f7207 */ /* 0x000fe40002000000 */
[----:B------:R-:W-:Y:S02]  /*1a30*/  SEL R62, R66, R54, P4 ;  /* 0x00000036423e7207 */ /* 0x000fe40002000000 */
[----:B------:R-:W-:Y:S02]  /*1a40*/  SEL R61, R65, R53, P4 ;  /* 0x00000035413d7207 */ /* 0x000fe40002000000 */
[----:B------:R-:W-:-:S05]  /*1a50*/  SEL R60, R64, R52, P4 ;  /* 0x00000034403c7207 */ /* 0x000fca0002000000 */
[----:B------:R0:W-:Y:S02]  /*1a60*/  STG.E.128 desc[UR4][R2.64], R60 ;  /* 0x0000003c02007986 */ /* 0x0001e4000c101d04 */
.L_x_2634:
[----:B------:R-:W-:Y:S01]  /*1a70*/  @P3 IADD3 R76, P4, R189, UR18, RZ ;  /* 0x00000012bd4c3c10 */ /* 0x000fe2000ff9e0ff */
[-CC-:B------:R-:W-:Y:S01]  /*1a80*/  FFMA.FTZ R71, R71, R93.reuse, R94.reuse ;  /* 0x0000005d47477223 */ /* 0x180fe2000001005e */
[-C--:B------:R-:W-:Y:S01]  /*1a90*/  FFMA.FTZ R70, R70, R93.reuse, R94 ;  /* 0x0000005d46467223 */ /* 0x080fe2000001005e */
[----:B------:R1:W-:Y:S01]  /*1aa0*/  STG.E.128 desc[UR4][R72.64], R64 ;  /* 0x0000004048007986 */ /* 0x0003e2000c101d04 */
[----:B------:R-:W-:Y:S01]  /*1ab0*/  @P3 IADD3.X R77, R192, UR19, RZ, P4, !PT ;  /* 0x00000013c04d3c10 */ /* 0x000fe2000a7fe4ff */
[----:B------:R-:W-:Y:S01]  /*1ac0*/  FADD.FTZ R71, R110, -R71 ;  /* 0x800000476e477221 */ /* 0x000fe20000010000 */
[----:B0-----:R-:W-:Y:S01]  /*1ad0*/  IADD3 R2, P4, R188, UR20, RZ ;  /* 0x00000014bc027c10 */ /* 0x001fe2000ff9e0ff */
[----:B------:R-:W-:Y:S01]  /*1ae0*/  FADD.FTZ R61, R111, -R70 ;  /* 0x800000466f3d7221 */ /* 0x000fe20000010000 */
[--C-:B------:R-:W-:Y:S01]  /*1af0*/  FFMA.FTZ R115, R115, R93, R94.reuse ;  /* 0x0000005d73737223 */ /* 0x100fe2000001005e */
[----:B------:R-:W-:Y:S01]  /*1b00*/  FMUL.FTZ R60, R186, R71 ;  /* 0x00000047ba3c7220 */ /* 0x000fe20000410000 */
[----:B------:R-:W-:Y:S01]  /*1b10*/  IADD3.X R3, R187, UR21, RZ, P4, !PT ;  /* 0x00000015bb037c10 */ /* 0x000fe2000a7fe4ff */
[----:B------:R-:W-:Y:S01]  /*1b20*/  FFMA.FTZ R114, R114, R93, R94 ;  /* 0x0000005d72727223 */ /* 0x000fe2000001005e */
[----:B------:R-:W-:Y:S01]  /*1b30*/  @P3 IADD3 R74, P4, R188, UR18, RZ ;  /* 0x00000012bc4a3c10 */ /* 0x000fe2000ff9e0ff */
[----:B------:R-:W-:Y:S01]  /*1b40*/  FADD.FTZ R115, R190, -R115 ;  /* 0x80000073be737221 */ /* 0x000fe20000010000 */
[C---:B------:R-:W-:Y:S01]  /*1b50*/  FMUL.FTZ R61, R186.reuse, R61 ;  /* 0x0000003dba3d7220 */ /* 0x040fe20000410000 */
[----:B------:R-:W-:Y:S01]  /*1b60*/  FADD.FTZ R63, R191, -R114 ;  /* 0x80000072bf3f7221 */ /* 0x000fe20000010000 */
[----:B------:R-:W-:Y:S01]  /*1b70*/  @P3 IADD3.X R75, R187, UR19, RZ, P4, !PT ;  /* 0x00000013bb4b3c10 */ /* 0x000fe2000a7fe4ff */
[C---:B------:R-:W-:Y:S01]  /*1b80*/  FMUL.FTZ R62, R186.reuse, R115 ;  /* 0x00000073ba3e7220 */ /* 0x040fe20000410000 */
[----:B------:R-:W-:Y:S01]  /*1b90*/  ISETP.NE.U32.AND P4, PT, RZ, UR18, PT ;  /* 0x00000012ff007c0c */ /* 0x000fe2000bf85070 */
[----:B------:R-:W-:Y:S01]  /*1ba0*/  FMUL.FTZ R63, R186, R63 ;  /* 0x0000003fba3f7220 */ /* 0x000fe20000410000 */
[----:B------:R-:W-:Y:S01]  /*1bb0*/  @P2 FADD.FTZ R61, R41, R61 ;  /* 0x0000003d293d2221 */ /* 0x000fe20000010000 */
[----:B------:R-:W-:Y:S01]  /*1bc0*/  @P2 FADD.FTZ R62, R42, R62 ;  /* 0x0000003e2a3e2221 */ /* 0x000fe20000010000 */
[----:B------:R-:W-:Y:S01]  /*1bd0*/  ISETP.NE.AND.EX P4, PT, RZ, UR19, PT, P4 ;  /* 0x00000013ff007c0c */ /* 0x000fe2000bf85340 */
[----:B------:R-:W-:Y:S01]  /*1be0*/  @P2 FADD.FTZ R63, R43, R63 ;  /* 0x0000003f2b3f2221 */ /* 0x000fe20000010000 */
[----:B------:R-:W-:Y:S01]  /*1bf0*/  @P2 FADD.FTZ R60, R40, R60 ;  /* 0x0000003c283c2221 */ /* 0x000fe20000010000 */
[----:B------:R-:W-:-:S02]  /*1c00*/  ISETP.NE.U32.AND P5, PT, RZ, UR16, PT ;  /* 0x00000010ff007c0c */ /* 0x000fc4000bfa5070 */
[----:B------:R-:W-:Y:S02]  /*1c10*/  SEL R68, R64, R56, P4 ;  /* 0x0000003840447207 */ /* 0x000fe40002000000 */
[----:B------:R-:W-:Y:S02]  /*1c20*/  SEL R69, R65, R57, P4 ;  /* 0x0000003941457207 */ /* 0x000fe40002000000 */
[-C--:B------:R-:W-:Y:S02]  /*1c30*/  SEL R70, R66, R58.reuse, P4 ;  /* 0x0000003a42467207 */ /* 0x080fe40002000000 */
[-C--:B------:R-:W-:Y:S02]  /*1c40*/  @P3 SEL R71, R67, R59.reuse, P4 ;  /* 0x0000003b43473207 */ /* 0x080fe40002000000 */
[----:B-1----:R-:W-:Y:S02]  /*1c50*/  SEL R67, R63, R59, P4 ;  /* 0x0000003b3f437207 */ /* 0x002fe40002000000 */
[----:B------:R-:W-:Y:S01]  /*1c60*/  SEL R66, R62, R58, P4 ;  /* 0x0000003a3e427207 */ /* 0x000fe20002000000 */
[----:B------:R0:W-:Y:S01]  /*1c70*/  @P3 STG.E.128 desc[UR4][R76.64], R68 ;  /* 0x000000444c003986 */ /* 0x0001e2000c101d04 */
[----:B------:R-:W-:-:S02]  /*1c80*/  SEL R65, R61, R57, P4 ;  /* 0x000000393d417207 */ /* 0x000fc40002000000 */
[----:B------:R-:W-:Y:S02]  /*1c90*/  SEL R64, R60, R56, P4 ;  /* 0x000000383c407207 */ /* 0x000fe40002000000 */
[----:B------:R-:W-:Y:S01]  /*1ca0*/  ISETP.NE.AND.EX P5, PT, RZ, UR17, PT, P5 ;  /* 0x00000011ff007c0c */ /* 0x000fe2000bfa5350 */
[----:B------:R-:W-:-:S12]  /*1cb0*/  @!P6 BRA `(.L_x_2635) ;  /* 0x00000000001ce947 */ /* 0x000fd80003800000 */
[----:B------:R-:W-:Y:S02]  /*1cc0*/  IADD3 R188, P6, R188, UR16, RZ ;  /* 0x00000010bcbc7c10 */ /* 0x000fe4000ffde0ff */
[----:B0-----:R-:W-:Y:S02]  /*1cd0*/  SEL R71, R63, R55, P5 ;  /* 0x000000373f477207 */ /* 0x001fe40002800000 */
[----:B------:R-:W-:Y:S02]  /*1ce0*/  IADD3.X R189, R187, UR17, RZ, P6, !PT ;  /* 0x00000011bbbd7c10 */ /* 0x000fe4000b7fe4ff */
[----:B------:R-:W-:Y:S02]  /*1cf0*/  SEL R70, R62, R54, P5 ;  /* 0x000000363e467207 */ /* 0x000fe40002800000 */
[----:B------:R-:W-:Y:S02]  /*1d00*/  SEL R69, R61, R53, P5 ;  /* 0x000000353d457207 */ /* 0x000fe40002800000 */
[----:B------:R-:W-:-:S05]  /*1d10*/  SEL R68, R60, R52, P5 ;  /* 0x000000343c447207 */ /* 0x000fca0002800000 */
[----:B------:R1:W-:Y:S02]  /*1d20*/  STG.E.128 desc[UR4][R188.64], R68 ;  /* 0x00000044bc007986 */ /* 0x0003e4000c101d04 */
.L_x_2635:
[----:B------:R2:W-:Y:S01]  /*1d30*/  STG.E.128 desc[UR4][R2.64], R60 ;  /* 0x0000003c02007986 */ /* 0x0005e2000c101d04 */
[----:B------:R-:W-:Y:S01]  /*1d40*/  ISETP.NE.AND P6, PT, R95, RZ, PT ;  /* 0x000000ff5f00720c */ /* 0x000fe20003fc5270 */
[-CC-:B------:R-:W-:Y:S01]  /*1d50*/  FFMA.FTZ R78, R78, R93.reuse, R94.reuse ;  /* 0x0000005d4e4e7223 */ /* 0x180fe2000001005e */
[-CC-:B------:R-:W-:Y:S01]  /*1d60*/  FFMA.FTZ R79, R79, R93.reuse, R94.reuse ;  /* 0x0000005d4f4f7223 */ /* 0x180fe2000001005e */
[----:B------:R3:W-:Y:S01]  /*1d70*/  @P3 STG.E.128 desc[UR4][R74.64], R64 ;  /* 0x000000404a003986 */ /* 0x0007e2000c101d04 */
[-CC-:B------:R-:W-:Y:S01]  /*1d80*/  FFMA.FTZ R82, R82, R93.reuse, R94.reuse ;  /* 0x0000005d52527223 */ /* 0x180fe2000001005e */
[----:B------:R-:W-:Y:S01]  /*1d90*/  FFMA.FTZ R83, R83, R93, R94 ;  /* 0x0000005d53537223 */ /* 0x000fe2000001005e */
[----:B------:R-:W-:Y:S01]  /*1da0*/  FADD.FTZ R81, R81, -R78 ;  /* 0x8000004e51517221 */ /* 0x000fe20000010000 */
[----:B------:R-:W-:Y:S01]  /*1db0*/  FADD.FTZ R79, R80, -R79 ;  /* 0x8000004f504f7221 */ /* 0x000fe20000010000 */
[----:B------:R-:W-:Y:S01]  /*1dc0*/  FADD.FTZ R85, R85, -R82 ;  /* 0x8000005255557221 */ /* 0x000fe20000010000 */
[----:B------:R-:W-:Y:S01]  /*1dd0*/  FADD.FTZ R83, R86, -R83 ;  /* 0x8000005356537221 */ /* 0x000fe20000010000 */
[----:B------:R-:W-:Y:S01]  /*1de0*/  PRMT R190, R92, 0x7610, R190 ;  /* 0x000076105cbe7816 */ /* 0x000fe200000000be */
[C---:B--2---:R-:W-:Y:S01]  /*1df0*/  FMUL.FTZ R60, R186.reuse, R81 ;  /* 0x00000051ba3c7220 */ /* 0x044fe20000410000 */
[C---:B------:R-:W-:Y:S01]  /*1e00*/  FMUL.FTZ R61, R186.reuse, R79 ;  /* 0x0000004fba3d7220 */ /* 0x040fe20000410000 */
[C---:B------:R-:W-:Y:S01]  /*1e10*/  FMUL.FTZ R62, R186.reuse, R85 ;  /* 0x00000055ba3e7220 */ /* 0x040fe20000410000 */
[----:B------:R-:W-:Y:S01]  /*1e20*/  FMUL.FTZ R63, R186, R83 ;  /* 0x00000053ba3f7220 */ /* 0x000fe20000410000 */
[----:B------:R-:W-:Y:S01]  /*1e30*/  @P2 FADD.FTZ R60, R44, R60 ;  /* 0x0000003c2c3c2221 */ /* 0x000fe20000010000 */
[----:B------:R-:W-:Y:S01]  /*1e40*/  @P2 FADD.FTZ R61, R45, R61 ;  /* 0x0000003d2d3d2221 */ /* 0x000fe20000010000 */
[----:B------:R-:W-:Y:S01]  /*1e50*/  @P2 FADD.FTZ R62, R46, R62 ;  /* 0x0000003e2e3e2221 */ /* 0x000fe20000010000 */
[----:B------:R-:W-:Y:S01]  /*1e60*/  @P2 FADD.FTZ R63, R47, R63 ;  /* 0x0000003f2f3f2221 */ /* 0x000fe20000010000 */
[----:B---3--:R-:W-:Y:S06]  /*1e70*/  @!P6 BRA `(.L_x_2636) ;  /* 0x00000000001ce947 */ /* 0x008fec0003800000 */
[----:B------:R-:W-:Y:S02]  /*1e80*/  IADD3 R2, P6, R184, UR16, RZ ;  /* 0x00000010b8027c10 */ /* 0x000fe4000ffde0ff */
[----:B------:R-:W-:Y:S02]  /*1e90*/  SEL R67, R63, R55, P5 ;  /* 0x000000373f437207 */ /* 0x000fe40002800000 */
[----:B------:R-:W-:Y:S02]  /*1ea0*/  IADD3.X R3, R185, UR17, RZ, P6, !PT ;  /* 0x00000011b9037c10 */ /* 0x000fe4000b7fe4ff */
[----:B------:R-:W-:Y:S02]  /*1eb0*/  SEL R66, R62, R54, P5 ;  /* 0x000000363e427207 */ /* 0x000fe40002800000 */
[----:B------:R-:W-:Y:S02]  /*1ec0*/  SEL R65, R61, R53, P5 ;  /* 0x000000353d417207 */ /* 0x000fe40002800000 */
[----:B------:R-:W-:-:S05]  /*1ed0*/  SEL R64, R60, R52, P5 ;  /* 0x000000343c407207 */ /* 0x000fca0002800000 */
[----:B------:R2:W-:Y:S02]  /*1ee0*/  STG.E.128 desc[UR4][R2.64], R64 ;  /* 0x0000004002007986 */ /* 0x0005e4000c101d04 */
.L_x_2636:
[-CC-:B------:R-:W-:Y:S01]  /*1ef0*/  FFMA.FTZ R84, R84, R93.reuse, R94.reuse ;  /* 0x0000005d54547223 */ /* 0x180fe2000001005e */
[-CC-:B------:R-:W-:Y:S01]  /*1f00*/  FFMA.FTZ R88, R88, R93.reuse, R94.reuse ;  /* 0x0000005d58587223 */ /* 0x180fe2000001005e */
[-CC-:B------:R-:W-:Y:S01]  /*1f10*/  FFMA.FTZ R89, R89, R93.reuse, R94.reuse ;  /* 0x0000005d59597223 */ /* 0x180fe2000001005e */
[----:B------:R-:W-:Y:S01]  /*1f20*/  FFMA.FTZ R90, R90, R93, R94 ;  /* 0x0000005d5a5a7223 */ /* 0x000fe2000001005e */
[----:B------:R-:W-:Y:S01]  /*1f30*/  FADD.FTZ R87, R87, -R84 ;  /* 0x8000005457577221 */ /* 0x000fe20000010000 */
[----:B--2---:R-:W-:Y:S01]  /*1f40*/  FADD.FTZ R65, R97, -R88 ;  /* 0x8000005861417221 */ /* 0x004fe20000010000 */
        /* <DEDUP_REMOVED lines=10> */
[----:B------:R-:W-:-:S02]  /*1ff0*/  IADD3 R2, P6, R184, UR20, RZ ;  /* 0x00000014b8027c10 */ /* 0x000fc4000ffde0ff */
[----:B------:R-:W-:Y:S02]  /*2000*/  SEL R52, R64, R52, P5 ;  /* 0x0000003440347207 */ /* 0x000fe40002800000 */
[----:B------:R-:W-:Y:S02]  /*2010*/  SEL R53, R65, R53, P5 ;  /* 0x0000003541357207 */ /* 0x000fe40002800000 */
[----:B------:R-:W-:Y:S02]  /*2020*/  SEL R54, R66, R54, P5 ;  /* 0x0000003642367207 */ /* 0x000fe40002800000 */
[----:B------:R-:W-:Y:S02]  /*2030*/  SEL R55, R67, R55, P5 ;  /* 0x0000003743377207 */ /* 0x000fe40002800000 */
[----:B------:R-:W-:Y:S02]  /*2040*/  ISETP.NE.AND P5, PT, R95, RZ, PT ;  /* 0x000000ff5f00720c */ /* 0x000fe40003fa5270 */
[----:B------:R-:W-:-:S02]  /*2050*/  @P3 IADD3 R184, P2, R184, UR18, RZ ;  /* 0x00000012b8b83c10 */ /* 0x000fc4000ff5e0ff */
[C---:B------:R-:W-:Y:S02]  /*2060*/  IADD3.X R3, R185.reuse, UR21, RZ, P6, !PT ;  /* 0x00000015b9037c10 */ /* 0x040fe4000b7fe4ff */
[----:B------:R-:W-:Y:S02]  /*2070*/  @P3 IADD3.X R185, R185, UR19, RZ, P2, !PT ;  /* 0x00000013b9b93c10 */ /* 0x000fe400097fe4ff */
[----:B01----:R-:W-:Y:S01]  /*2080*/  SEL R71, R63, R59, P4 ;  /* 0x0000003b3f477207 */ /* 0x003fe20002000000 */
[----:B------:R0:W-:Y:S01]  /*2090*/  STG.E.128 desc[UR4][R2.64], R60 ;  /* 0x0000003c02007986 */ /* 0x0001e2000c101d04 */
[----:B------:R-:W-:Y:S02]  /*20a0*/  SEL R70, R62, R58, P4 ;  /* 0x0000003a3e467207 */ /* 0x000fe40002000000 */
[----:B------:R-:W-:Y:S02]  /*20b0*/  SEL R69, R61, R57, P4 ;  /* 0x000000393d457207 */ /* 0x000fe40002000000 */
[----:B------:R-:W-:-:S02]  /*20c0*/  @P5 IADD3 R72, P2, R182, UR16, RZ ;  /* 0x00000010b6485c10 */ /* 0x000fc4000ff5e0ff */
[-C--:B------:R-:W-:Y:S02]  /*20d0*/  SEL R68, R60, R56.reuse, P4 ;  /* 0x000000383c447207 */ /* 0x080fe40002000000 */
[C---:B------:R-:W-:Y:S02]  /*20e0*/  @P5 IADD3.X R73, R183.reuse, UR17, RZ, P2, !PT ;  /* 0x00000011b7495c10 */ /* 0x040fe400097fe4ff */
[----:B------:R-:W-:Y:S01]  /*20f0*/  IADD3 R74, P2, R182, UR20, RZ ;  /* 0x00000014b64a7c10 */ /* 0x000fe2000ff5e0ff */
[----:B------:R0:W-:Y:S01]  /*2100*/  @P3 STG.E.128 desc[UR4][R184.64], R68 ;  /* 0x00000044b8003986 */ /* 0x0001e2000c101d04 */
[----:B------:R-:W-:Y:S02]  /*2110*/  SEL R56, R64, R56, P4 ;  /* 0x0000003840387207 */ /* 0x000fe40002000000 */
[----:B------:R-:W-:Y:S01]  /*2120*/  IADD3.X R75, R183, UR21, RZ, P2, !PT ;  /* 0x00000015b74b7c10 */ /* 0x000fe200097fe4ff */
[----:B------:R0:W-:Y:S01]  /*2130*/  @P5 STG.E.128 desc[UR4][R72.64], R52 ;  /* 0x0000003448005986 */ /* 0x0001e2000c101d04 */
[----:B------:R-:W-:-:S02]  /*2140*/  @P3 IADD3 R182, P2, R182, UR18, RZ ;  /* 0x00000012b6b63c10 */ /* 0x000fc4000ff5e0ff */
[----:B------:R-:W-:Y:S01]  /*2150*/  SEL R57, R65, R57, P4 ;  /* 0x0000003941397207 */ /* 0x000fe20002000000 */
[----:B------:R0:W-:Y:S01]  /*2160*/  STG.E.128 desc[UR4][R74.64], R64 ;  /* 0x000000404a007986 */ /* 0x0001e2000c101d04 */
[----:B------:R-:W-:Y:S02]  /*2170*/  @P3 IADD3.X R183, R183, UR19, RZ, P2, !PT ;  /* 0x00000013b7b73c10 */ /* 0x000fe400097fe4ff */
[----:B------:R-:W-:Y:S02]  /*2180*/  SEL R58, R66, R58, P4 ;  /* 0x0000003a423a7207 */ /* 0x000fe40002000000 */
[----:B------:R-:W-:Y:S02]  /*2190*/  SEL R59, R67, R59, P4 ;  /* 0x0000003b433b7207 */ /* 0x000fe40002000000 */
[----:B------:R-:W-:-:S03]  /*21a0*/  ISETP.NE.AND P6, PT, R91, RZ, PT ;  /* 0x000000ff5b00720c */ /* 0x000fc60003fc5270 */
[----:B------:R0:W-:Y:S10]  /*21b0*/  @P3 STG.E.128 desc[UR4][R182.64], R56 ;  /* 0x00000038b6003986 */ /* 0x0001f4000c101d04 */
        /* <DEDUP_REMOVED lines=65> */
.L_x_2632:
        /* <DEDUP_REMOVED lines=31> */
.L_x_2633:
[----:B------:R-:W-:Y:S01]  /*27c0*/  HFMA2.MMA R74, -RZ, RZ, 0, 9.5367431640625e-07 ;  /* 0x00000010ff4a7435 */ /* 0x000fe200000001ff */
[----:B------:R-:W-:Y:S01]  /*27d0*/  MOV R75, R62 ;  /* 0x0000003e004b7202 */ /* 0x000fe20000000f00 */
[----:B------:R-:W-:Y:S01]  /*27e0*/  IMAD.MOV.U32 R72, RZ, RZ, -0x1 ;  /* 0xffffffffff487424 */ /* 0x000fe200078e00ff */
[----:B------:R-:W-:-:S08]  /*27f0*/  MOV R77, 0x1f ;  /* 0x0000001f004d7802 */ /* 0x000fd00000000f00 */
[----:B-----5:R-:W-:Y:S05]  /*2800*/  WARPSYNC.COLLECTIVE R72, `(.L_x_2638) ;  /* 0x0000000048087348 */ /* 0x020fea0003c00000 */
[----:B------:R0:W1:Y:S02]  /*2810*/  SHFL.DOWN P1, R73, R75, R74, R77 ;  /* 0x0800004a4b497389 */ /* 0x000064000002004d */
[----:B01---5:R-:W-:Y:S01]  /*2820*/  ENDCOLLECTIVE ;  /* 0x000000000000791b */ /* 0x023fe20003800000 */
.L_x_2638:
[----:B------:R-:W-:Y:S02]  /*2830*/  MOV R75, R61 ;  /* 0x0000003d004b7202 */ /* 0x000fe40000000f00 */
[----:B------:R-:W-:-:S07]  /*2840*/  MOV R63, R73 ;  /* 0x00000049003f7202 */ /* 0x000fce0000000f00 */
[----:B------:R-:W-:Y:S05]  /*2850*/  WARPSYNC.COLLECTIVE R72, `(.L_x_2639) ;  /* 0x0000000048087348 */ /* 0x000fea0003c00000 */
[----:B------:R0:W1:Y:S02]  /*2860*/  SHFL.DOWN P1, R73, R75, R74, R77 ;  /* 0x0800004a4b497389 */ /* 0x000064000002004d */
[----:B01----:R-:W-:Y:S01]  /*2870*/  ENDCOLLECTIVE ;  /* 0x000000000000791b */ /* 0x003fe20003800000 */
.L_x_2639:
[----:B------:R-:W-:Y:S01]  /*2880*/  FADD.FTZ R63, R62, R63 ;  /* 0x0000003f3e3f7221 */ /* 0x000fe20000010000 */
[----:B------:R-:W-:-:S04]  /*2890*/  HFMA2.MMA R74, -RZ, RZ, 0, 4.76837158203125e-07 ;  /* 0x00000008ff4a7435 */ /* 0x000fc800000001ff */
[----:B------:R-:W-:Y:S02]  /*28a0*/  MOV R75, R63 ;  /* 0x0000003f004b7202 */ /* 0x000fe40000000f00 */
[----:B------:R-:W-:-:S07]  /*28b0*/  MOV R60, R73 ;  /* 0x00000049003c7202 */ /* 0x000fce0000000f00 */
[----:B------:R-:W-:Y:S05]  /*28c0*/  WARPSYNC.COLLECTIVE R72, `(.L_x_2640) ;  /* 0x0000000048087348 */ /* 0x000fea0003c00000 */
[----:B------:R0:W1:Y:S02]  /*28d0*/  SHFL.DOWN P1, R73, R75, R74, R77 ;  /* 0x0800004a4b497389 */ /* 0x000064000002004d */
[----:B01----:R-:W-:Y:S01]  /*28e0*/  ENDCOLLECTIVE ;  /* 0x000000000000791b */ /* 0x003fe20003800000 */
.L_x_2640:
[----:B------:R-:W-:-:S05]  /*28f0*/  FADD.FTZ R60, R61, R60 ;  /* 0x0000003c3d3c7221 */ /* 0x000fca0000010000 */
[----:B------:R-:W-:Y:S02]  /*2900*/  MOV R75, R60 ;  /* 0x0000003c004b7202 */ /* 0x000fe40000000f00 */
[----:B------:R-:W-:-:S07]  /*2910*/  MOV R66, R73 ;  /* 0x0000004900427202 */ /* 0x000fce0000000f00 */
[----:B------:R-:W-:Y:S05]  /*2920*/  WARPSYNC.COLLECTIVE R72, `(.L_x_2641) ;  /* 0x0000000048087348 */ /* 0x000fea0003c00000 */
[----:B------:R0:W1:Y:S02]  /*2930*/  SHFL.DOWN P1, R73, R75, R74, R77 ;  /* 0x0800004a4b497389 */ /* 0x000064000002004d */
[----:B01----:R-:W-:Y:S01]  /*2940*/  ENDCOLLECTIVE ;  /* 0x000000000000791b */ /* 0x003fe20003800000 */
.L_x_2641:
[----:B------:R-:W-:Y:S01]  /*2950*/  FADD.FTZ R66, R63, R66 ;  /* 0x000000423f427221 */ /* 0x000fe20000010000 */
[----:B------:R-:W-:-:S04]  /*2960*/  HFMA2.MMA R74, -RZ, RZ, 0, 2.384185791015625e-07 ;  /* 0x00000004ff4a7435 */ /* 0x000fc800000001ff */
[----:B------:R-:W-:Y:S01]  /*2970*/  MOV R75, R66 ;  /* 0x00000042004b7202 */ /* 0x000fe20000000f00 */
[----:B------:R-:W-:-:S07]  /*2980*/  IMAD.MOV.U32 R67, RZ, RZ, R73 ;  /* 0x000000ffff437224 */ /* 0x000fce00078e0049 */
[----:B------:R-:W-:Y:S05]  /*2990*/  WARPSYNC.COLLECTIVE R72, `(.L_x_2642) ;  /* 0x0000000048087348 */ /* 0x000fea0003c00000 */
[----:B------:R0:W1:Y:S02]  /*29a0*/  SHFL.DOWN P1, R73, R75, R74, R77 ;  /* 0x0800004a4b497389 */ /* 0x000064000002004d */
[----:B01----:R-:W-:Y:S01]  /*29b0*/  ENDCOLLECTIVE ;  /* 0x000000000000791b */ /* 0x003fe20003800000 */
.L_x_2642:
[----:B------:R-:W-:-:S05]  /*29c0*/  FADD.FTZ R67, R60, R67 ;  /* 0x000000433c437221 */ /* 0x000fca0000010000 */
[----:B------:R-:W-:Y:S02]  /*29d0*/  MOV R75, R67 ;  /* 0x00000043004b7202 */ /* 0x000fe40000000f00 */
[----:B------:R-:W-:-:S07]  /*29e0*/  MOV R69, R73 ;  /* 0x0000004900457202 */ /* 0x000fce0000000f00 */
[----:B------:R-:W-:Y:S05]  /*29f0*/  WARPSYNC.COLLECTIVE R72, `(.L_x_2643) ;  /* 0x0000000048087348 */ /* 0x000fea0003c00000 */
[----:B------:R0:W1:Y:S02]  /*2a00*/  SHFL.DOWN P1, R73, R75, R74, R77 ;  /* 0x0800004a4b497389 */ /* 0x000064000002004d */
[----:B01----:R-:W-:Y:S01]  /*2a10*/  ENDCOLLECTIVE ;  /* 0x000000000000791b */ /* 0x003fe20003800000 */
.L_x_2643:
[----:B------:R-:W-:Y:S01]  /*2a20*/  FADD.FTZ R69, R66, R69 ;  /* 0x0000004542457221 */ /* 0x000fe20000010000 */
[----:B------:R-:W-:-:S04]  /*2a30*/  HFMA2.MMA R74, -RZ, RZ, 0, 1.1920928955078125e-07 ;  /* 0x00000002ff4a7435 */ /* 0x000fc800000001ff */
[----:B------:R-:W-:Y:S02]  /*2a40*/  MOV R75, R69 ;  /* 0x00000045004b7202 */ /* 0x000fe40000000f00 */
[----:B------:R-:W-:-:S07]  /*2a50*/  MOV R68, R73 ;  /* 0x0000004900447202 */ /* 0x000fce0000000f00 */
[----:B------:R-:W-:Y:S05]  /*2a60*/  WARPSYNC.COLLECTIVE R72, `(.L_x_2644) ;  /* 0x0000000048087348 */ /* 0x000fea0003c00000 */
[----:B------:R0:W1:Y:S02]  /*2a70*/  SHFL.DOWN P1, R73, R75, R74, R77 ;  /* 0x0800004a4b497389 */ /* 0x000064000002004d */
[----:B01----:R-:W-:Y:S01]  /*2a80*/  ENDCOLLECTIVE ;  /* 0x000000000000791b */ /* 0x003fe20003800000 */
.L_x_2644:
[----:B------:R-:W-:-:S05]  /*2a90*/  FADD.FTZ R68, R67, R68 ;  /* 0x0000004443447221 */ /* 0x000fca0000010000 */
[----:B------:R-:W-:Y:S01]  /*2aa0*/  MOV R75, R68 ;  /* 0x00000044004b7202 */ /* 0x000fe20000000f00 */
[----:B------:R-:W-:-:S07]  /*2ab0*/  IMAD.MOV.U32 R62, RZ, RZ, R73 ;  /* 0x000000ffff3e7224 */ /* 0x000fce00078e0049 */
[----:B------:R-:W-:Y:S05]  /*2ac0*/  WARPSYNC.COLLECTIVE R72, `(.L_x_2645) ;  /* 0x0000000048087348 */ /* 0x000fea0003c00000 */
[----:B------:R0:W1:Y:S02]  /*2ad0*/  SHFL.DOWN P1, R73, R75, R74, R77 ;  /* 0x0800004a4b497389 */ /* 0x000064000002004d */
[----:B01----:R-:W-:Y:S01]  /*2ae0*/  ENDCOLLECTIVE ;  /* 0x000000000000791b */ /* 0x003fe20003800000 */
.L_x_2645:
[----:B------:R-:W-:Y:S01]  /*2af0*/  FADD.FTZ R62, R69, R62 ;  /* 0x0000003e453e7221 */ /* 0x000fe20000010000 */
[----:B------:R-:W-:-:S04]  /*2b00*/  HFMA2.MMA R74, -RZ, RZ, 0, 5.9604644775390625e-08 ;  /* 0x00000001ff4a7435 */ /* 0x000fc800000001ff */
[----:B------:R-:W-:Y:S02]  /*2b10*/  MOV R75, R62 ;  /* 0x0000003e004b7202 */ /* 0x000fe40000000f00 */
[----:B------:R-:W-:-:S07]  /*2b20*/  MOV R61, R73 ;  /* 0x00000049003d7202 */ /* 0x000fce0000000f00 */
[----:B------:R-:W-:Y:S05]  /*2b30*/  WARPSYNC.COLLECTIVE R72, `(.L_x_2646) ;  /* 0x0000000048087348 */ /* 0x000fea0003c00000 */
[----:B------:R0:W1:Y:S02]  /*2b40*/  SHFL.DOWN P1, R73, R75, R74, R77 ;  /* 0x0800004a4b497389 */ /* 0x000064000002004d */
[----:B01----:R-:W-:Y:S01]  /*2b50*/  ENDCOLLECTIVE ;  /* 0x000000000000791b */ /* 0x003fe20003800000 */
.L_x_2646:
[----:B------:R-:W-:-:S05]  /*2b60*/  FADD.FTZ R61, R68, R61 ;  /* 0x0000003d443d7221 */ /* 0x000fca0000010000 */
[----:B------:R-:W-:Y:S02]  /*2b70*/  MOV R75, R61 ;  /* 0x0000003d004b7202 */ /* 0x000fe40000000f00 */
[----:B------:R-:W-:-:S07]  /*2b80*/  MOV R63, R73 ;  /* 0x00000049003f7202 */ /* 0x000fce0000000f00 */
[----:B------:R-:W-:Y:S05]  /*2b90*/  WARPSYNC.COLLECTIVE R72, `(.L_x_2647) ;  /* 0x0000000048087348 */ /* 0x000fea0003c00000 */
[----:B------:R0:W1:Y:S02]  /*2ba0*/  SHFL.DOWN P1, R73, R75, R74, R77 ;  /* 0x0800004a4b497389 */ /* 0x000064000002004d */
[----:B01----:R-:W-:Y:S01]  /*2bb0*/  ENDCOLLECTIVE ;  /* 0x000000000000791b */ /* 0x003fe20003800000 */
.L_x_2647:
[----:B------:R-:W-:Y:S01]  /*2bc0*/  MOV R60, R73 ;  /* 0x00000049003c7202 */ /* 0x000fe20000000f00 */
[----:B------:R-:W-:Y:S06]  /*2bd0*/  BRA `(.L_x_2648) ;  /* 0xffffffe800a87947 */ /* 0x000fec000383ffff */
.L_x_2649:
        /* <DEDUP_REMOVED lines=10> */
.L_x_3033:


//--------------------- .text._ZN10layer_norm31ln_parallel_residual_bwd_kernelINS_13Kernel_traitsIfffffjLj2048ELj1ELj1ELj4ELj16ENS_18Kernel_traits_baseILj2048EfffffjLj128EEEEELb0ELb1ELb0EEEvNS_9BwdParamsE --------------------------
	.section	.text._ZN10layer_norm31ln_parallel_residual_bwd_kernelINS_13Kernel_traitsIfffffjLj2048ELj1ELj1ELj4ELj16ENS_18Kernel_traits_baseILj2048EfffffjLj128EEEEELb0ELb1ELb0EEEvNS_9BwdParamsE,"ax",@progbits
	.align	128
        .global         _ZN10layer_norm31ln_parallel_residual_bwd_kernelINS_13Kernel_traitsIfffffjLj2048ELj1ELj1ELj4ELj16ENS_18Kernel_traits_baseILj2048EfffffjLj128EEEEELb0ELb1ELb0EEEvNS_9BwdParamsE
        .type           _ZN10layer_norm31ln_parallel_residual_bwd_kernelINS_13Kernel_traitsIfffffjLj2048ELj1ELj1ELj4ELj16ENS_18Kernel_traits_baseILj2048EfffffjLj128EEEEELb0ELb1ELb0EEEvNS_9BwdParamsE,@function
        .size           _ZN10layer_norm31ln_parallel_residual_bwd_kernelINS_13Kernel_traitsIfffffjLj2048ELj1ELj1ELj4ELj16ENS_18Kernel_traits_baseILj2048EfffffjLj128EEEEELb0ELb1ELb0EEEvNS_9BwdParamsE,(.L_x_3034 - _ZN10layer_norm31ln_parallel_residual_bwd_kernelINS_13Kernel_traitsIfffffjLj2048ELj1ELj1ELj4ELj16ENS_18Kernel_traits_baseILj2048EfffffjLj128EEEEELb0ELb1ELb0EEEvNS_9BwdParamsE)
        .other          _ZN10layer_norm31ln_parallel_residual_bwd_kernelINS_13Kernel_traitsIfffffjLj2048ELj1ELj1ELj4ELj16ENS_18Kernel_traits_baseILj2048EfffffjLj128EEEEELb0ELb1ELb0EEEvNS_9BwdParamsE,@"STO_CUDA_ENTRY STV_DEFAULT"
_ZN10layer_norm31ln_parallel_residual_bwd_kernelINS_13Kernel_traitsIfffffjLj2048ELj1ELj1ELj4ELj16ENS_18Kernel_traits_baseILj2048EfffffjLj128EEEEELb0ELb1ELb0EEEvNS_9BwdParamsE:
.text._ZN10layer_norm31ln_parallel_residual_bwd_kernelINS_13Kernel_traitsIfffffjLj2048ELj1ELj1ELj4ELj16ENS_18Kernel_traits_baseILj2048EfffffjLj128EEEEELb0ELb1ELb0EEEvNS_9BwdParamsE:
        /* <DEDUP_REMOVED lines=23> */
[----:B------:R-:W-:-:S04]  /*0170*/  ISETP.GE.U32.AND P0, PT, R0, 0x200, PT ;  /* 0x000002000000780c */ /* 0x000fc80003f06070 */
[----:B------:R-:W-:-:S03]  /*0180*/  P2R R6, PR, RZ, 0x1 ;  /* 0x00000001ff067803 */ /* 0x000fc60000000000 */
[----:B------:R-:W0:Y:S08]  /*0190*/  @P1 LDC.64 R4, c[0x0][0x260] ;  /* 0x00009800ff041b82 */ /* 0x000e300000000a00 */
[----:B------:R-:W2:Y:S08]  /*01a0*/  @P2 LDC.64 R8, c[0x0][0x260] ;  /* 0x00009800ff082b82 */ /* 0x000eb00000000a00 */
[----:B------:R-:W3:Y:S01]  /*01b0*/  @P3 LDC.64 R12, c[0x0][0x260] ;  /* 0x00009800ff0c3b82 */ /* 0x000ee20000000a00 */
[C---:B0-----:R-:W-:Y:S01]  /*01c0*/  @P1 IMAD.WIDE.U32 R4, R7.reuse, 0x10, R4 ;  /* 0x0000001007041825 */ /* 0x041fe200078e0004 */
[----:B------:R-:W-:-:S06]  /*01d0*/  @P1 LOP3.LUT R7, R7, 0x80, RZ, 0xfc, !PT ;  /* 0x0000008007071812 */ /* 0x000fcc00078efcff */
[----:B------:R-:W0:Y:S01]  /*01e0*/  @P0 LDC.64 R14, c[0x0][0x260] ;  /* 0x00009800ff0e0b82 */ /* 0x000e220000000a00 */
[----:B------:R1:W5:Y:S01]  /*01f0*/  @P1 LDG.E.128 R16, desc[UR4][R4.64] ;  /* 0x0000000404101981 */ /* 0x000362000c1e1d00 */
[C---:B--2---:R-:W-:Y:S01]  /*0200*/  @P2 IMAD.WIDE.U32 R10, R7.reuse, 0x10, R8 ;  /* 0x00000010070a2825 */ /* 0x044fe200078e0008 */
[----:B------:R-:W-:-:S04]  /*0210*/  @P2 IADD3 R7, R7, 0x80, RZ ;  /* 0x0000008007072810 */ /* 0x000fc80007ffe0ff */
[----:B------:R2:W5:Y:S01]  /*0220*/  @P2 LDG.E.128 R20, desc[UR4][R10.64] ;  /* 0x000000040a142981 */ /* 0x000562000c1e1d00 */
[C---:B---3--:R-:W-:Y:S01]  /*0230*/  @P3 IMAD.WIDE.U32 R12, R7.reuse, 0x10, R12 ;  /* 0x00000010070c3825 */ /* 0x048fe200078e000c */
[----:B------:R-:W-:-:S04]  /*0240*/  @P3 IADD3 R7, R7, 0x80, RZ ;  /* 0x0000008007073810 */ /* 0x000fc80007ffe0ff */
[----:B------:R2:W5:Y:S01]  /*0250*/  @P3 LDG.E.128 R24, desc[UR4][R12.64] ;  /* 0x000000040c183981 */ /* 0x000562000c1e1d00 */
[----:B-1----:R-:W-:Y:S01]  /*0260*/  LEA.HI R4, R2, UR6, RZ, 0x19 ;  /* 0x0000000602047c11 */ /* 0x002fe2000f8fc8ff */
[----:B0-----:R-:W-:-:S05]  /*0270*/  @P0 IMAD.WIDE.U32 R8, R7, 0x10, R14 ;  /* 0x0000001007080825 */ /* 0x001fca00078e000e */
        /* <DEDUP_REMOVED lines=18> */
[----:B--2---:R-:W-:Y:S06]  /*03a0*/  @P0 BRA `(.L_x_2650) ;  /* 0x0000001800b40947 */ /* 0x004fec0003800000 */
[----:B------:R-:W-:Y:S01]  /*03b0*/  ULDC.U8 UR6, c[0x0][0x2a0] ;  /* 0x0000a80000067ab9 */ /* 0x000fe20000000000 */
[----:B------:R-:W-:Y:S01]  /*03c0*/  HFMA2.MMA R7, -RZ, RZ, 0, 5.9604644775390625e-08 ;  /* 0x00000001ff077435 */ /* 0x000fe200000001ff */
[----:B------:R-:W-:Y:S01]  /*03d0*/  UISETP.NE.AND UP0, UPT, UR6, URZ, UPT ;  /* 0x0000003f0600728c */ /* 0x000fe2000bf05270 */
[----:B------:R-:W-:-:S05]  /*03e0*/  MOV R33, RZ ;  /* 0x000000ff00217202 */ /* 0x000fca0000000f00 */
[----:B------:R-:W-:-:S13]  /*03f0*/  PLOP3.LUT P4, PT, PT, PT, UP0, 0x80, 0x0 ;  /* 0x000000000000781c */ /* 0x000fda0003f8f008 */
.L_x_2668:
[----:B0123--:R-:W0:Y:S02]  /*0400*/  LDC.64 R84, c[0x0][0x250] ;  /* 0x00009400ff547b82 */ /* 0x00fe240000000a00 */
        /* <DEDUP_REMOVED lines=12> */
[----:B------:R-:W-:Y:S02]  /*04d0*/  LEA.HI R87, R87, R86, RZ, 0x2 ;  /* 0x0000005657577211 */ /* 0x000fe400078f10ff */
[----:B------:R-:W-:-:S04]  /*04e0*/  LOP3.LUT R86, R2, 0x7f, RZ, 0xc0, !PT ;  /* 0x0000007f02567812 */ /* 0x000fc800078ec0ff */
        /* <DEDUP_REMOVED lines=23> */
[----:B------:R-:W-:Y:S01]  /*0660*/  IADD3 R120, R7, 0x80, RZ ;  /* 0x0000008007787810 */ /* 0x000fe20007ffe0ff */
        /* <DEDUP_REMOVED lines=20> */
.L_x_2652:
[----:B------:R-:W-:Y:S05]  /*07b0*/  BSYNC B0 ;  /* 0x0000000000007941 */ /* 0x000fea0003800000 */
.L_x_2651:
        /* <DEDUP_REMOVED lines=42> */
.L_x_2654:
[----:B------:R-:W-:Y:S05]  /*0a60*/  BSYNC B0 ;  /* 0x0000000000007941 */ /* 0x000fea0003800000 */
.L_x_2653:
        /* <DEDUP_REMOVED lines=42> */
.L_x_2656:
[----:B------:R-:W-:Y:S05]  /*0d10*/  BSYNC B0 ;  /* 0x0000000000007941 */ /* 0x000fea0003800000 */
.L_x_2655:
        /* <DEDUP_REMOVED lines=42> */
.L_x_2658:
[----:B------:R-:W-:Y:S05]  /*0fc0*/  BSYNC B0 ;  /* 0x0000000000007941 */ /* 0x000fea0003800000 */
.L_x_2657:
        /* <DEDUP_REMOVED lines=24> */
.L_x_2679:
        /* <DEDUP_REMOVED lines=35> */
[----:B------:R-:W-:Y:S01]  /*1380*/  FFMA.FTZ R85, R105, R88, R89 ;  /* 0x0000005869557223 */ /* 0x000fe20000010059 */
[----:B------:R-:W-:Y:S01]  /*1390*/  FADD.FTZ R86, R106, -R87 ;  /* 0x800000576a567221 */ /* 0x000fe20000010000 */
[----:B------:R-:W-:Y:S01]  /*13a0*/  FADD.FTZ R120, R114, -R91 ;  /* 0x8000005b72787221 */ /* 0x000fe20000010000 */
[C---:B-----5:R-:W-:Y:S01]  /*13b0*/  FMUL.FTZ R84, R5.reuse, R84 ;  /* 0x0000005405547220 */ /* 0x060fe20000410000 */
[----:B------:R-:W-:Y:S01]  /*13c0*/  FADD.FTZ R90, R116, -R85 ;  /* 0x80000055745a7221 */ /* 0x000fe20000010000 */
[C---:B------:R-:W-:Y:S01]  /*13d0*/  FMUL.FTZ R85, R5.reuse, R86 ;  /* 0x0000005605557220 */ /* 0x040fe20000410000 */
[----:B------:R-:W-:-:S02]  /*13e0*/  FMUL.FTZ R87, R5, R120 ;  /* 0x0000007805577220 */ /* 0x000fc40000410000 */
        /* <DEDUP_REMOVED lines=29> */
.L_x_2661:
[----:B------:R-:W-:Y:S05]  /*15c0*/  BSYNC B0 ;  /* 0x0000000000007941 */ /* 0x000fea0003800000 */
.L_x_2660:
        /* <DEDUP_REMOVED lines=44> */
.L_x_2663:
[----:B------:R-:W-:Y:S05]  /*1890*/  BSYNC B0 ;  /* 0x0000000000007941 */ /* 0x000fea0003800000 */
.L_x_2662:
        /* <DEDUP_REMOVED lines=44> */
.L_x_2665:
[----:B------:R-:W-:Y:S05]  /*1b60*/  BSYNC B0 ;  /* 0x0000000000007941 */ /* 0x000fea0003800000 */
.L_x_2664:
        /* <DEDUP_REMOVED lines=44> */
.L_x_2667:
[----:B------:R-:W-:Y:S05]  /*1e30*/  BSYNC B0 ;  /* 0x0000000000007941 */ /* 0x000fea0003800000 */
.L_x_2666:
[----:B------:R-:W-:Y:S02]  /*1e40*/  IADD3 R4, R4, UR18, RZ ;  /* 0x0000001204047c10 */ /* 0x000fe4000fffe0ff */
[----:B------:R-:W-:Y:S02]  /*1e50*/  SEL R7, RZ, 0x1, P5 ;  /* 0x00000001ff077807 */ /* 0x000fe40002800000 */
[----:B------:R-:W-:-:S13]  /*1e60*/  ISETP.GE.AND P0, PT, R4, UR19, PT ;  /* 0x0000001304007c0c */ /* 0x000fda000bf06270 */
[----:B------:R-:W-:Y:S05]  /*1e70*/  @!P0 BRA `(.L_x_2668) ;  /* 0xffffffe400608947 */ /* 0x000fea000383ffff */
.L_x_2650:
[----:B------:R-:W4:Y:S01]  /*1e80*/  S2R R0, SR_TID.X ;  /* 0x0000000000007919 */ /* 0x000f220000002100 */
[----:B------:R-:W4:Y:S01]  /*1e90*/  S2UR UR6, SR_CTAID.X ;  /* 0x00000000000679c3 */ /* 0x000f220000002500 */
[----:B------:R-:W-:-:S07]  /*1ea0*/  ISETP.NE.AND P0, PT, R6, RZ, PT ;  /* 0x000000ff0600720c */ /* 0x000fce0003f05270 */
[----:B-----5:R-:W0:Y:S08]  /*1eb0*/  @P1 LDC.64 R4, c[0x0][0x2d0] ;  /* 0x0000b400ff041b82 */ /* 0x020e300000000a00 */
[----:B------:R-:W1:Y:S08]  /*1ec0*/  @P1 LDC.64 R6, c[0x0][0x2d8] ;  /* 0x0000b600ff061b82 */ /* 0x000e700000000a00 */
[----:B------:R-:W2:Y:S01]  /*1ed0*/  @P2 LDC.64 R8, c[0x0][0x2d0] ;  /* 0x0000b400ff082b82 */ /* 0x000ea20000000a00 */
        /* <DEDUP_REMOVED lines=9> */
[----:B------:R-:W-:Y:S01]  /*1f70*/  @P1 IADD3 R17, R17, 0x80, RZ ;  /* 0x0000008011111810 */ /* 0x000fe20007ffe0ff */
[----:B------:R1:W-:Y:S04]  /*1f80*/  @P1 STG.E.128 desc[UR4][R2.64], R48 ;  /* 0x0000003002001986 */ /* 0x0003e8000c101d04 */
[C---:B--2---:R-:W-:Y:S01]  /*1f90*/  @P2 IMAD.WIDE.U32 R8, R17.reuse, 0x10, R8 ;  /* 0x0000001011082825 */ /* 0x044fe200078e0008 */
[----:B------:R1:W-:Y:S03]  /*1fa0*/  @P1 STG.E.128 desc[UR4][R4.64], R32 ;  /* 0x0000002004001986 */ /* 0x0003e6000c101d04 */
[C---:B----4-:R-:W-:Y:S01]  /*1fb0*/  @P2 IMAD.WIDE.U32 R10, R17.reuse, 0x10, R10 ;  /* 0x00000010110a2825 */ /* 0x050fe200078e000a */
[----:B------:R-:W-:Y:S01]  /*1fc0*/  @P2 IADD3 R17, R17, 0x80, RZ ;  /* 0x0000008011112810 */ /* 0x000fe20007ffe0ff */
[----:B------:R1:W-:Y:S04]  /*1fd0*/  @P2 STG.E.128 desc[UR4][R8.64], R68 ;  /* 0x0000004408002986 */ /* 0x0003e8000c101d04 */
[C---:B---3--:R-:W-:Y:S01]  /*1fe0*/  @P3 IMAD.WIDE.U32 R12, R17.reuse, 0x10, R12 ;  /* 0x00000010110c3825 */ /* 0x048fe200078e000c */
[----:B------:R1:W-:Y:S04]  /*1ff0*/  @P2 STG.E.128 desc[UR4][R10.64], R64 ;  /* 0x000000400a002986 */ /* 0x0003e8000c101d04 */
[----:B------:R1:W-:Y:S01]  /*2000*/  @P3 STG.E.128 desc[UR4][R12.64], R52 ;  /* 0x000000340c003986 */ /* 0x0003e2000c101d04 */
[----:B0-----:R-:W-:-:S05]  /*2010*/  @P3 IMAD.WIDE.U32 R14, R17, 0x10, R14 ;  /* 0x00000010110e3825 */ /* 0x001fca00078e000e */
        /* <DEDUP_REMOVED lines=10> */
.L_x_2659:
[----:B------:R-:W-:Y:S01]  /*20c0*/  HFMA2.MMA R86, -RZ, RZ, 0, 9.5367431640625e-07 ;  /* 0x00000010ff567435 */ /* 0x000fe200000001ff */
[----:B------:R-:W-:Y:S02]  /*20d0*/  MOV R89, R122 ;  /* 0x0000007a00597202 */ /* 0x000fe40000000f00 */
[----:B------:R-:W-:Y:S02]  /*20e0*/  MOV R87, 0x1f ;  /* 0x0000001f00577802 */ /* 0x000fe40000000f00 */
[----:B------:R-:W-:-:S07]  /*20f0*/  MOV R88, 0xffffffff ;  /* 0xffffffff00587802 */ /* 0x000fce0000000f00 */
[----:B-----5:R-:W-:Y:S05]  /*2100*/  WARPSYNC.COLLECTIVE R88, `(.L_x_2669) ;  /* 0x0000000058087348 */ /* 0x020fea0003c00000 */
[----:B------:R0:W1:Y:S02]  /*2110*/  SHFL.DOWN P4, R86, R89, R86, R87 ;  /* 0x0800005659567389 */ /* 0x0000640000080057 */
[----:B01---5:R-:W-:Y:S01]  /*2120*/  ENDCOLLECTIVE ;  /* 0x000000000000791b */ /* 0x023fe20003800000 */
.L_x_2669:
[----:B------:R-:W-:Y:S02]  /*2130*/  MOV R89, R121 ;  /* 0x0000007900597202 */ /* 0x000fe40000000f00 */
[----:B------:R-:W-:Y:S01]  /*2140*/  MOV R91, R86 ;  /* 0x00000056005b7202 */ /* 0x000fe20000000f00 */
[----:B------:R-:W-:-:S04]  /*2150*/  HFMA2.MMA R86, -RZ, RZ, 0, 9.5367431640625e-07 ;  /* 0x00000010ff567435 */ /* 0x000fc800000001ff */
[----:B------:R-:W-:-:S07]  /*2160*/  FADD.FTZ R91, R91, R122 ;  /* 0x0000007a5b5b7221 */ /* 0x000fce0000010000 */
[----:B------:R-:W-:Y:S05]  /*2170*/  WARPSYNC.COLLECTIVE R88, `(.L_x_2670) ;  /* 0x0000000058087348 */ /* 0x000fea0003c00000 */
[----:B------:R0:W1:Y:S02]  /*2180*/  SHFL.DOWN P4, R86, R89, R86, R87 ;  /* 0x0800005659567389 */ /* 0x0000640000080057 */
[----:B01----:R-:W-:Y:S01]  /*2190*/  ENDCOLLECTIVE ;  /* 0x000000000000791b */ /* 0x003fe20003800000 */
.L_x_2670:
[----:B------:R-:W-:Y:S02]  /*21a0*/  MOV R89, R91 ;  /* 0x0000005b00597202 */ /* 0x000fe40000000f00 */
[----:B------:R-:W-:Y:S01]  /*21b0*/  MOV R90, R86 ;  /* 0x00000056005a7202 */ /* 0x000fe20000000f00 */
[----:B------:R-:W-:-:S04]  /*21c0*/  HFMA2.MMA R86, -RZ, RZ, 0, 4.76837158203125e-07 ;  /* 0x00000008ff567435 */ /* 0x000fc800000001ff */
[----:B------:R-:W-:-:S07]  /*21d0*/  FADD.FTZ R119, R90, R121 ;  /* 0x000000795a777221 */ /* 0x000fce0000010000 */
[----:B------:R-:W-:Y:S05]  /*21e0*/  WARPSYNC.COLLECTIVE R88, `(.L_x_2671) ;  /* 0x0000000058087348 */ /* 0x000fea0003c00000 */
[----:B------:R0:W1:Y:S02]  /*21f0*/  SHFL.DOWN P4, R86, R89, R86, R87 ;  /* 0x0800005659567389 */ /* 0x0000640000080057 */
[----:B01----:R-:W-:Y:S01]  /*2200*/  ENDCOLLECTIVE ;  /* 0x000000000000791b */ /* 0x003fe20003800000 */
.L_x_2671:
[----:B------:R-:W-:Y:S02]  /*2210*/  MOV R89, R119 ;  /* 0x0000007700597202 */ /* 0x000fe40000000f00 */
[----:B------:R-:W-:Y:S01]  /*2220*/  MOV R90, R86 ;  /* 0x00000056005a7202 */ /* 0x000fe20000000f00 */
[----:B------:R-:W-:-:S04]  /*2230*/  HFMA2.MMA R86, -RZ, RZ, 0, 4.76837158203125e-07 ;  /* 0x00000008ff567435 */ /* 0x000fc800000001ff */
[----:B------:R-:W-:-:S07]  /*2240*/  FADD.FTZ R123, R91, R90 ;  /* 0x0000005a5b7b7221 */ /* 0x000fce0000010000 */
[----:B------:R-:W-:Y:S05]  /*2250*/  WARPSYNC.COLLECTIVE R88, `(.L_x_2672) ;  /* 0x0000000058087348 */ /* 0x000fea0003c00000 */
[----:B------:R0:W1:Y:S02]  /*2260*/  SHFL.DOWN P4, R86, R89, R86, R87 ;  /* 0x0800005659567389 */ /* 0x0000640000080057 */
[----:B01----:R-:W-:Y:S01]  /*2270*/  ENDCOLLECTIVE ;  /* 0x000000000000791b */ /* 0x003fe20003800000 */
.L_x_2672:
[----:B------:R-:W-:Y:S02]  /*2280*/  MOV R89, R123 ;  /* 0x0000007b00597202 */ /* 0x000fe40000000f00 */
[----:B------:R-:W-:Y:S01]  /*2290*/  MOV R120, R86 ;  /* 0x0000005600787202 */ /* 0x000fe20000000f00 */
[----:B------:R-:W-:-:S04]  /*22a0*/  HFMA2.MMA R86, -RZ, RZ, 0, 2.384185791015625e-07 ;  /* 0x00000004ff567435 */ /* 0x000fc800000001ff */
[----:B------:R-:W-:-:S07]  /*22b0*/  FADD.FTZ R120, R119, R120 ;  /* 0x0000007877787221 */ /* 0x000fce0000010000 */
[----:B------:R-:W-:Y:S05]  /*22c0*/  WARPSYNC.COLLECTIVE R88, `(.L_x_2673) ;  /* 0x0000000058087348 */ /* 0x000fea0003c00000 */
[----:B------:R0:W1:Y:S02]  /*22d0*/  SHFL.DOWN P4, R86, R89, R86, R87 ;  /* 0x0800005659567389 */ /* 0x0000640000080057 */
[----:B01----:R-:W-:Y:S01]  /*22e0*/  ENDCOLLECTIVE ;  /* 0x000000000000791b */ /* 0x003fe20003800000 */
.L_x_2673:
[----:B------:R-:W-:Y:S02]  /*22f0*/  MOV R89, R120 ;  /* 0x0000007800597202 */ /* 0x000fe40000000f00 */
[----:B------:R-:W-:Y:S01]  /*2300*/  MOV R90, R86 ;  /* 0x00000056005a7202 */ /* 0x000fe20000000f00 */
[----:B------:R-:W-:-:S04]  /*2310*/  HFMA2.MMA R86, -RZ, RZ, 0, 2.384185791015625e-07 ;  /* 0x00000004ff567435 */ /* 0x000fc800000001ff */
[----:B------:R-:W-:-:S07]  /*2320*/  FADD.FTZ R124, R123, R90 ;  /* 0x0000005a7b7c7221 */ /* 0x000fce0000010000 */
[----:B------:R-:W-:Y:S05]  /*2330*/  WARPSYNC.COLLECTIVE R88, `(.L_x_2674) ;  /* 0x0000000058087348 */ /* 0x000fea0003c00000 */
[----:B------:R0:W1:Y:S02]  /*2340*/  SHFL.DOWN P4, R86, R89, R86, R87 ;  /* 0x0800005659567389 */ /* 0x0000640000080057 */
[----:B01----:R-:W-:Y:S01]  /*2350*/  ENDCOLLECTIVE ;  /* 0x000000000000791b */ /* 0x003fe20003800000 */
.L_x_2674:
[----:B------:R-:W-:Y:S02]  /*2360*/  MOV R89, R124 ;  /* 0x0000007c00597202 */ /* 0x000fe40000000f00 */
[----:B------:R-:W-:Y:S01]  /*2370*/  MOV R125, R86 ;  /* 0x00000056007d7202 */ /* 0x000fe20000000f00 */
[----:B------:R-:W-:-:S04]  /*2380*/  HFMA2.MMA R86, -RZ, RZ, 0, 1.1920928955078125e-07 ;  /* 0x00000002ff567435 */ /* 0x000fc800000001ff */
[----:B------:R-:W-:-:S07]  /*2390*/  FADD.FTZ R125, R120, R125 ;  /* 0x0000007d787d7221 */ /* 0x000fce0000010000 */
[----:B------:R-:W-:Y:S05]  /*23a0*/  WARPSYNC.COLLECTIVE R88, `(.L_x_2675) ;  /* 0x0000000058087348 */ /* 0x000fea0003c00000 */
[----:B------:R0:W1:Y:S02]  /*23b0*/  SHFL.DOWN P4, R86, R89, R86, R87 ;  /* 0x0800005659567389 */ /* 0x0000640000080057 */
[----:B01----:R-:W-:Y:S01]  /*23c0*/  ENDCOLLECTIVE ;  /* 0x000000000000791b */ /* 0x003fe20003800000 */
.L_x_2675:
[----:B------:R-:W-:Y:S02]  /*23d0*/  MOV R89, R125 ;  /* 0x0000007d00597202 */ /* 0x000fe40000000f00 */
[----:B------:R-:W-:Y:S01]  /*23e0*/  MOV R121, R86 ;  /* 0x0000005600797202 */ /* 0x000fe20000000f00 */
[----:B------:R-:W-:-:S04]  /*23f0*/  HFMA2.MMA R86, -RZ, RZ, 0, 1.1920928955078125e-07 ;  /* 0x00000002ff567435 */ /* 0x000fc800000001ff */
[----:B------:R-:W-:-:S07]  /*2400*/  FADD.FTZ R90, R124, R121 ;  /* 0x000000797c5a7221 */ /* 0x000fce0000010000 */
[----:B------:R-:W-:Y:S05]  /*2410*/  WARPSYNC.COLLECTIVE R88, `(.L_x_2676) ;  /* 0x0000000058087348 */ /* 0x000fea0003c00000 */
[----:B------:R0:W1:Y:S02]  /*2420*/  SHFL.DOWN P4, R86, R89, R86, R87 ;  /* 0x0800005659567389 */ /* 0x0000640000080057 */
[----:B01----:R-:W-:Y:S01]  /*2430*/  ENDCOLLECTIVE ;  /* 0x000000000000791b */ /* 0x003fe20003800000 */
.L_x_2676:
[----:B------:R-:W-:Y:S02]  /*2440*/  MOV R89, R90 ;  /* 0x0000005a00597202 */ /* 0x000fe40000000f00 */
[----:B------:R-:W-:Y:S01]  /*2450*/  MOV R122, R86 ;  /* 0x00000056007a7202 */ /* 0x000fe20000000f00 */
[----:B------:R-:W-:-:S04]  /*2460*/  HFMA2.MMA R86, -RZ, RZ, 0, 5.9604644775390625e-08 ;  /* 0x00000001ff567435 */ /* 0x000fc800000001ff */
[----:B------:R-:W-:-:S07]  /*2470*/  FADD.FTZ R91, R125, R122 ;  /* 0x0000007a7d5b7221 */ /* 0x000fce0000010000 */
[----:B------:R-:W-:Y:S05]  /*2480*/  WARPSYNC.COLLECTIVE R88, `(.L_x_2677) ;  /* 0x0000000058087348 */ /* 0x000fea0003c00000 */
[----:B------:R0:W1:Y:S02]  /*2490*/  SHFL.DOWN P4, R86, R89, R86, R87 ;  /* 0x0800005659567389 */ /* 0x0000640000080057 */
[----:B01----:R-:W-:Y:S01]  /*24a0*/  ENDCOLLECTIVE ;  /* 0x000000000000791b */ /* 0x003fe20003800000 */
.L_x_2677:
[----:B------:R-:W-:Y:S02]  /*24b0*/  MOV R89, R91 ;  /* 0x0000005b00597202 */ /* 0x000fe40000000f00 */
[----:B------:R-:W-:Y:S01]  /*24c0*/  MOV R119, R86 ;  /* 0x0000005600777202 */ /* 0x000fe20000000f00 */
[----:B------:R-:W-:-:S11]  /*24d0*/  HFMA2.MMA R86, -RZ, RZ, 0, 5.9604644775390625e-08 ;  /* 0x00000001ff567435 */ /* 0x000fd600000001ff */
[----:B------:R-:W-:Y:S05]  /*24e0*/  WARPSYNC.COLLECTIVE R88, `(.L_x_2678) ;  /* 0x0000000058087348 */ /* 0x000fea0003c00000 */
[----:B------:R0:W1:Y:S02]  /*24f0*/  SHFL.DOWN P4, R86, R89, R86, R87 ;  /* 0x0800005659567389 */ /* 0x0000640000080057 */
[----:B01----:R-:W-:Y:S01]  /*2500*/  ENDCOLLECTIVE ;  /* 0x000000000000791b */ /* 0x003fe20003800000 */
.L_x_2678:
[----:B------:R-:W-:Y:S01]  /*2510*/  MOV R122, R86 ;  /* 0x00000056007a7202 */ /* 0x000fe20000000f00 */
[----:B------:R-:W-:Y:S06]  /*2520*/  BRA `(.L_x_2679) ;  /* 0xffffffec00087947 */ /* 0x000fec000383ffff */
.L_x_2680:
        /* <DEDUP_REMOVED lines=13> */
.L_x_3034:


//--------------------- .text._ZN10layer_norm31ln_parallel_residual_bwd_kernelINS_13Kernel_traitsIfffffjLj2048ELj1ELj1ELj4ELj16ENS_18Kernel_traits_baseILj2048EfffffjLj128EEEEELb0ELb1ELb1EEEvNS_9BwdParamsE --------------------------
	.section	.text._ZN10layer_norm31ln_parallel_residual_bwd_kernelINS_13Kernel_traitsIfffffjLj2048ELj1ELj1ELj4ELj16ENS_18Kernel_traits_baseILj2048EfffffjLj128EEEEELb0ELb1ELb1EEEvNS_9BwdParamsE,"ax",@progbits
	.align	128
        .global         _ZN10layer_norm31ln_parallel_residual_bwd_kernelINS_13Kernel_traitsIfffffjLj2048ELj1ELj1ELj4ELj16ENS_18Kernel_traits_baseILj2048EfffffjLj128EEEEELb0ELb1ELb1EEEvNS_9BwdParamsE
        .type           _ZN10layer_norm31ln_parallel_residual_bwd_kernelINS_13Kernel_traitsIfffffjLj2048ELj1ELj1ELj4ELj16ENS_18Kernel_traits_baseILj2048EfffffjLj128EEEEELb0ELb1ELb1EEEvNS_9BwdParamsE,@function
        .size           _ZN10layer_norm31ln_parallel_residual_bwd_kernelINS_13Kernel_traitsIfffffjLj2048ELj1ELj1ELj4ELj16ENS_18Kernel_traits_baseILj2048EfffffjLj128EEEEELb0ELb1ELb1EEEvNS_9BwdParamsE,(.L_x_3035 - _ZN10layer_norm31ln_parallel_residual_bwd_kernelINS_13Kernel_traitsIfffffjLj2048ELj1ELj1ELj4ELj16ENS_18Kernel_traits_baseILj2048EfffffjLj128EEEEELb0ELb1ELb1EEEvNS_9BwdParamsE)
        .other          _ZN10layer_norm31ln_parallel_residual_bwd_kernelINS_13Kernel_traitsIfffffjLj2048ELj1ELj1ELj4ELj16ENS_18Kernel_traits_baseILj2048EfffffjLj128EEEEELb0ELb1ELb1EEEvNS_9BwdParamsE,@"STO_CUDA_ENTRY STV_DEFAULT"
_ZN10layer_norm31ln_parallel_residual_bwd_kernelINS_13Kernel_traitsIfffffjLj2048ELj1ELj1ELj4ELj16ENS_18Kernel_traits_baseILj2048EfffffjLj128EEEEELb0ELb1ELb1EEEvNS_9BwdParamsE:
.text._ZN10layer_norm31ln_parallel_residual_bwd_kernelINS_13Kernel_traitsIfffffjLj2048ELj1ELj1ELj4ELj16ENS_18Kernel_traits_baseILj2048EfffffjLj128EEEEELb0ELb1ELb1EEEvNS_9BwdParamsE:
        /* <DEDUP_REMOVED lines=32> */
.L_x_2681:
        /* <DEDUP_REMOVED lines=11> */
[----:B------:R-:W5:Y:S04]  /*02b0*/  LDG.E.128 R28, desc[UR6][R2.64] ;  /* 0x00000006021c7981 */ /* 0x000f68000c1e1d00 */
[----:B------:R-:W-:Y:S01]  /*02c0*/  PLOP3.LUT P1, PT, PT, PT, UP0, 0x80, 0x0 ;  /* 0x000000000000781c */ /* 0x000fe20003f2f008 */
[----:B------:R-:W5:Y:S01]  /*02d0*/  LDG.E.128 R24, desc[UR6][R2.64+0x800] ;  /* 0x0008000602187981 */ /* 0x000f62000c1e1d00 */
[----:B------:R-:W-:-:S02]  /*02e0*/  ISETP.NE.AND.EX P0, PT, RZ, UR5, PT, P0 ;  /* 0x00000005ff007c0c */ /* 0x000fc4000bf05300 */
[----:B------:R-:W-:Y:S02]  /*02f0*/  CS2R R98, SRZ ;  /* 0x0000000000627805 */ /* 0x000fe4000001ff00 */
[----:B------:R-:W-:Y:S01]  /*0300*/  CS2R R100, SRZ ;  /* 0x0000000000647805 */ /* 0x000fe2000001ff00 */
[----:B------:R-:W5:Y:S01]  /*0310*/  LDG.E.128 R20, desc[UR6][R2.64+0x1000] ;  /* 0x0010000602147981 */ /* 0x000f62000c1e1d00 */
[----:B------:R-:W-:Y:S02]  /*0320*/  CS2R R96, SRZ ;  /* 0x0000000000607805 */ /* 0x000fe4000001ff00 */
[----:B------:R-:W-:Y:S02]  /*0330*/  CS2R R94, SRZ ;  /* 0x00000000005e7805 */ /* 0x000fe4000001ff00 */
[----:B------:R-:W-:Y:S01]  /*0340*/  CS2R R92, SRZ ;  /* 0x00000000005c7805 */ /* 0x000fe2000001ff00 */
[----:B------:R0:W5:Y:S01]  /*0350*/  LDG.E.128 R16, desc[UR6][R2.64+0x1800] ;  /* 0x0018000602107981 */ /* 0x000162000c1e1d00 */
        /* <DEDUP_REMOVED lines=9> */
[----:B0-----:R-:W-:Y:S02]  /*03f0*/  CS2R R2, SRZ ;  /* 0x0000000000027805 */ /* 0x001fe4000001ff00 */
[----:B------:R-:W-:Y:S02]  /*0400*/  P2R R68, PR, RZ, 0x2 ;  /* 0x00000002ff447803 */ /* 0x000fe40000000000 */
[----:B------:R-:W-:Y:S02]  /*0410*/  MOV R107, RZ ;  /* 0x000000ff006b7202 */ /* 0x000fe40000000f00 */
[----:B------:R-:W-:-:S07]  /*0420*/  LOP3.LUT R105, R0, 0x7f, RZ, 0xc0, !PT ;  /* 0x0000007f00697812 */ /* 0x000fce00078ec0ff */
.L_x_2689:
        /* <DEDUP_REMOVED lines=38> */
[----:B-----5:R-:W5:Y:S02]  /*0690*/  @P0 LDG.E.128 R32, desc[UR6][R122.64] ;  /* 0x000000067a200981 */ /* 0x020f64000c1e1d00 */
        /* <DEDUP_REMOVED lines=22> */
[----:B------:R-:W-:Y:S01]  /*0800*/  FADD.FTZ R59, -R125, R72 ;  /* 0x000000487d3b7221 */ /* 0x000fe20000010100 */
[----:B-1----:R-:W-:Y:S01]  /*0810*/  FMUL.FTZ R121, R29, R61 ;  /* 0x0000003d1d797220 */ /* 0x002fe20000410000 */
[C---:B------:R-:W-:Y:S01]  /*0820*/  FADD.FTZ R61, -R125.reuse, R73 ;  /* 0x000000497d3d7221 */ /* 0x040fe20000010100 */
[----:B------:R-:W-:Y:S01]  /*0830*/  FADD.FTZ R56, RZ, R116 ;  /* 0x00000074ff387221 */ /* 0x000fe20000010000 */
[C---:B------:R-:W-:Y:S01]  /*0840*/  FMUL.FTZ R73, R110.reuse, R59 ;  /* 0x0000003b6e497220 */ /* 0x040fe20000410000 */
[----:B------:R-:W-:Y:S01]  /*0850*/  FADD.FTZ R115, -R125, R58 ;  /* 0x0000003a7d737221 */ /* 0x000fe20000010100 */
[C---:B------:R-:W-:Y:S01]  /*0860*/  FADD.FTZ R4, R63.reuse, R4 ;  /* 0x000000043f047221 */ /* 0x040fe20000010000 */
[----:B------:R-:W-:Y:S01]  /*0870*/  FFMA.FTZ R90, R63, R119, R90 ;  /* 0x000000773f5a7223 */ /* 0x000fe2000001005a */
[----:B------:R-:W-:Y:S01]  /*0880*/  FMUL.FTZ R124, R31, R63 ;  /* 0x0000003f1f7c7220 */ /* 0x000fe20000410000 */
[----:B------:R-:W-:Y:S01]  /*0890*/  FFMA.FTZ R59, R113, R116, RZ ;  /* 0x00000074713b7223 */ /* 0x000fe200000100ff */
[C---:B------:R-:W-:Y:S01]  /*08a0*/  FADD.FTZ R63, -R125.reuse, R74 ;  /* 0x0000004a7d3f7221 */ /* 0x040fe20000010100 */
        /* <DEDUP_REMOVED lines=110> */
.L_x_2700:
        /* <DEDUP_REMOVED lines=12> */
.L_x_2684:
        /* <DEDUP_REMOVED lines=56> */
.L_x_2685:
        /* <DEDUP_REMOVED lines=24> */
.L_x_2686:
        /* <DEDUP_REMOVED lines=18> */
.L_x_2687:
        /* <DEDUP_REMOVED lines=34> */
.L_x_2688:
        /* <DEDUP_REMOVED lines=77> */
.L_x_2682:
[----:B------:R-:W0:Y:S01]  /*1d60*/  S2UR UR4, SR_CTAID.X ;  /* 0x00000000000479c3 */ /* 0x000e220000002500 */
[----:B------:R-:W-:-:S07]  /*1d70*/  LOP3.LUT R7, R0, 0x7f, RZ, 0xc0, !PT ;  /* 0x0000007f00077812 */ /* 0x000fce00078ec0ff */
[----:B------:R-:W1:Y:S08]  /*1d80*/  LDC.64 R2, c[0x0][0x2d0] ;  /* 0x0000b400ff027b82 */ /* 0x000e700000000a00 */
[----:B------:R-:W3:Y:S01]  /*1d90*/  LDC.64 R4, c[0x0][0x2d8] ;  /* 0x0000b600ff047b82 */ /* 0x000ee20000000a00 */
[----:B0-----:R-:W-:Y:S01]  /*1da0*/  LEA.HI R6, R0, UR4, RZ, 0x19 ;  /* 0x0000000400067c11 */ /* 0x001fe2000f8fc8ff */
[----:B------:R-:W-:-:S04]  /*1db0*/  ULDC UR4, c[0x0][0x218] ;  /* 0x0000860000047ab9 */ /* 0x000fc80000000800 */
[----:B------:R-:W-:-:S05]  /*1dc0*/  IMAD R6, R6, UR4, RZ ;  /* 0x0000000406067c24 */ /* 0x000fca000f8e02ff */
[----:B------:R-:W-:-:S05]  /*1dd0*/  LEA.HI R7, R6, R7, RZ, 0x1e ;  /* 0x0000000706077211 */ /* 0x000fca00078ff0ff */
[----:B-1----:R-:W-:-:S04]  /*1de0*/  IMAD.WIDE.U32 R2, R7, 0x10, R2 ;  /* 0x0000001007027825 */ /* 0x002fc800078e0002 */
        /* <DEDUP_REMOVED lines=10> */
.L_x_2683:
[----:B------:R-:W-:Y:S01]  /*1e90*/  HFMA2.MMA R60, -RZ, RZ, 0, 9.5367431640625e-07 ;  /* 0x00000010ff3c7435 */ /* 0x000fe200000001ff */
[----:B------:R-:W-:Y:S02]  /*1ea0*/  MOV R61, 0x1f ;  /* 0x0000001f003d7802 */ /* 0x000fe40000000f00 */
[----:B------:R-:W-:-:S08]  /*1eb0*/  MOV R62, 0xffffffff ;  /* 0xffffffff003e7802 */ /* 0x000fd00000000f00 */
[----:B-----5:R-:W-:Y:S05]  /*1ec0*/  WARPSYNC.COLLECTIVE R62, `(.L_x_2690) ;  /* 0x000000003e087348 */ /* 0x020fea0003c00000 */
[----:B------:R0:W1:Y:S02]  /*1ed0*/  SHFL.DOWN P3, R60, R63, R60, R61 ;  /* 0x0800003c3f3c7389 */ /* 0x000064000006003d */
[----:B01---5:R-:W-:Y:S01]  /*1ee0*/  ENDCOLLECTIVE ;  /* 0x000000000000791b */ /* 0x023fe20003800000 */
.L_x_2690:
[----:B------:R-:W-:Y:S01]  /*1ef0*/  MOV R56, R60 ;  /* 0x0000003c00387202 */ /* 0x000fe20000000f00 */
[----:B------:R-:W-:-:S04]  /*1f00*/  HFMA2.MMA R60, -RZ, RZ, 0, 9.5367431640625e-07 ;  /* 0x00000010ff3c7435 */ /* 0x000fc800000001ff */
[----:B------:R-:W-:Y:S01]  /*1f10*/  FADD.FTZ R59, R63, R56 ;  /* 0x000000383f3b7221 */ /* 0x000fe20000010000 */
[----:B------:R-:W-:-:S07]  /*1f20*/  MOV R63, R57 ;  /* 0x00000039003f7202 */ /* 0x000fce0000000f00 */
[----:B------:R-:W-:Y:S05]  /*1f30*/  WARPSYNC.COLLECTIVE R62, `(.L_x_2691) ;  /* 0x000000003e087348 */ /* 0x000fea0003c00000 */
[----:B------:R0:W1:Y:S02]  /*1f40*/  SHFL.DOWN P3, R60, R63, R60, R61 ;  /* 0x0800003c3f3c7389 */ /* 0x000064000006003d */
[----:B01----:R-:W-:Y:S01]  /*1f50*/  ENDCOLLECTIVE ;  /* 0x000000000000791b */ /* 0x003fe20003800000 */
.L_x_2691:
[----:B------:R-:W-:Y:S02]  /*1f60*/  MOV R63, R59 ;  /* 0x0000003b003f7202 */ /* 0x000fe40000000f00 */
[----:B------:R-:W-:Y:S01]  /*1f70*/  MOV R58, R60 ;  /* 0x0000003c003a7202 */ /* 0x000fe20000000f00 */
[----:B------:R-:W-:-:S04]  /*1f80*/  HFMA2.MMA R60, -RZ, RZ, 0, 4.76837158203125e-07 ;  /* 0x00000008ff3c7435 */ /* 0x000fc800000001ff */
[----:B------:R-:W-:-:S07]  /*1f90*/  FADD.FTZ R58, R57, R58 ;  /* 0x0000003a393a7221 */ /* 0x000fce0000010000 */
[----:B------:R-:W-:Y:S05]  /*1fa0*/  WARPSYNC.COLLECTIVE R62, `(.L_x_2692) ;  /* 0x000000003e087348 */ /* 0x000fea0003c00000 */
[----:B------:R0:W1:Y:S02]  /*1fb0*/  SHFL.DOWN P3, R60, R63, R60, R61 ;  /* 0x0800003c3f3c7389 */ /* 0x000064000006003d */
[----:B01----:R-:W-:Y:S01]  /*1fc0*/  ENDCOLLECTIVE ;  /* 0x000000000000791b */ /* 0x003fe20003800000 */
.L_x_2692:
[----:B------:R-:W-:Y:S02]  /*1fd0*/  MOV R63, R58 ;  /* 0x0000003a003f7202 */ /* 0x000fe40000000f00 */
[----:B------:R-:W-:Y:S01]  /*1fe0*/  MOV R56, R60 ;  /* 0x0000003c00387202 */ /* 0x000fe20000000f00 */
[----:B------:R-:W-:-:S04]  /*1ff0*/  HFMA2.MMA R60, -RZ, RZ, 0, 4.76837158203125e-07 ;  /* 0x00000008ff3c7435 */ /* 0x000fc800000001ff */
[----:B------:R-:W-:-:S07]  /*2000*/  FADD.FTZ R68, R59, R56 ;  /* 0x000000383b447221 */ /* 0x000fce0000010000 */
[----:B------:R-:W-:Y:S05]  /*2010*/  WARPSYNC.COLLECTIVE R62, `(.L_x_2693) ;  /* 0x000000003e087348 */ /* 0x000fea0003c00000 */
[----:B------:R0:W1:Y:S02]  /*2020*/  SHFL.DOWN P3, R60, R63, R60, R61 ;  /* 0x0800003c3f3c7389 */ /* 0x000064000006003d */
[----:B01----:R-:W-:Y:S01]  /*2030*/  ENDCOLLECTIVE ;  /* 0x000000000000791b */ /* 0x003fe20003800000 */
.L_x_2693:
[----:B------:R-:W-:Y:S02]  /*2040*/  MOV R63, R68 ;  /* 0x00000044003f7202 */ /* 0x000fe40000000f00 */
[----:B------:R-:W-:Y:S01]  /*2050*/  MOV R83, R60 ;  /* 0x0000003c00537202 */ /* 0x000fe20000000f00 */
[----:B------:R-:W-:-:S04]  /*2060*/  HFMA2.MMA R60, -RZ, RZ, 0, 2.384185791015625e-07 ;  /* 0x00000004ff3c7435 */ /* 0x000fc800000001ff */
[----:B------:R-:W-:-:S07]  /*2070*/  FADD.FTZ R83, R58, R83 ;  /* 0x000000533a537221 */ /* 0x000fce0000010000 */
[----:B------:R-:W-:Y:S05]  /*2080*/  WARPSYNC.COLLECTIVE R62, `(.L_x_2694) ;  /* 0x000000003e087348 */ /* 0x000fea0003c00000 */
[----:B------:R0:W1:Y:S02]  /*2090*/  SHFL.DOWN P3, R60, R63, R60, R61 ;  /* 0x0800003c3f3c7389 */ /* 0x000064000006003d */
[----:B01----:R-:W-:Y:S01]  /*20a0*/  ENDCOLLECTIVE ;  /* 0x000000000000791b */ /* 0x003fe20003800000 */
.L_x_2694:
[----:B------:R-:W-:Y:S02]  /*20b0*/  MOV R63, R83 ;  /* 0x00000053003f7202 */ /* 0x000fe40000000f00 */
[----:B------:R-:W-:Y:S01]  /*20c0*/  MOV R125, R60 ;  /* 0x0000003c007d7202 */ /* 0x000fe20000000f00 */
[----:B------:R-:W-:-:S04]  /*20d0*/  HFMA2.MMA R60, -RZ, RZ, 0, 2.384185791015625e-07 ;  /* 0x00000004ff3c7435 */ /* 0x000fc800000001ff */
[----:B------:R-:W-:-:S07]  /*20e0*/  FADD.FTZ R125, R68, R125 ;  /* 0x0000007d447d7221 */ /* 0x000fce0000010000 */
[----:B------:R-:W-:Y:S05]  /*20f0*/  WARPSYNC.COLLECTIVE R62, `(.L_x_2695) ;  /* 0x000000003e087348 */ /* 0x000fea0003c00000 */
[----:B------:R0:W1:Y:S02]  /*2100*/  SHFL.DOWN P3, R60, R63, R60, R61 ;  /* 0x0800003c3f3c7389 */ /* 0x000064000006003d */
[----:B01----:R-:W-:Y:S01]  /*2110*/  ENDCOLLECTIVE ;  /* 0x000000000000791b */ /* 0x003fe20003800000 */
.L_x_2695:
[----:B------:R-:W-:Y:S02]  /*2120*/  MOV R63, R125 ;  /* 0x0000007d003f7202 */ /* 0x000fe40000000f00 */
[----:B------:R-:W-:Y:S01]  /*2130*/  MOV R56, R60 ;  /* 0x0000003c00387202 */ /* 0x000fe20000000f00 */
[----:B------:R-:W-:-:S04]  /*2140*/  HFMA2.MMA R60, -RZ, RZ, 0, 1.1920928955078125e-07 ;  /* 0x00000002ff3c7435 */ /* 0x000fc800000001ff */
[----:B------:R-:W-:-:S07]  /*2150*/  FADD.FTZ R82, R83, R56 ;  /* 0x0000003853527221 */ /* 0x000fce0000010000 */
[----:B------:R-:W-:Y:S05]  /*2160*/  WARPSYNC.COLLECTIVE R62, `(.L_x_2696) ;  /* 0x000000003e087348 */ /* 0x000fea0003c00000 */
[----:B------:R0:W1:Y:S02]  /*2170*/  SHFL.DOWN P3, R60, R63, R60, R61 ;  /* 0x0800003c3f3c7389 */ /* 0x000064000006003d */
[----:B01----:R-:W-:Y:S01]  /*2180*/  ENDCOLLECTIVE ;  /* 0x000000000000791b */ /* 0x003fe20003800000 */
.L_x_2696:
[----:B------:R-:W-:Y:S02]  /*2190*/  MOV R63, R82 ;  /* 0x00000052003f7202 */ /* 0x000fe40000000f00 */
[----:B------:R-:W-:Y:S01]  /*21a0*/  MOV R56, R60 ;  /* 0x0000003c00387202 */ /* 0x000fe20000000f00 */
[----:B------:R-:W-:-:S04]  /*21b0*/  HFMA2.MMA R60, -RZ, RZ, 0, 1.1920928955078125e-07 ;  /* 0x00000002ff3c7435 */ /* 0x000fc800000001ff */
[----:B------:R-:W-:-:S07]  /*21c0*/  FADD.FTZ R56, R125, R56 ;  /* 0x000000387d387221 */ /* 0x000fce0000010000 */
[----:B------:R-:W-:Y:S05]  /*21d0*/  WARPSYNC.COLLECTIVE R62, `(.L_x_2697) ;  /* 0x000000003e087348 */ /* 0x000fea0003c00000 */
[----:B------:R0:W1:Y:S02]  /*21e0*/  SHFL.DOWN P3, R60, R63, R60, R61 ;  /* 0x0800003c3f3c7389 */ /* 0x000064000006003d */
[----:B01----:R-:W-:Y:S01]  /*21f0*/  ENDCOLLECTIVE ;  /* 0x000000000000791b */ /* 0x003fe20003800000 */
.L_x_2697:
[----:B------:R-:W-:Y:S02]  /*2200*/  MOV R63, R56 ;  /* 0x00000038003f7202 */ /* 0x000fe40000000f00 */
[----:B------:R-:W-:Y:S01]  /*2210*/  MOV R57, R60 ;  /* 0x0000003c00397202 */ /* 0x000fe20000000f00 */
[----:B------:R-:W-:-:S04]  /*2220*/  HFMA2.MMA R60, -RZ, RZ, 0, 5.9604644775390625e-08 ;  /* 0x00000001ff3c7435 */ /* 0x000fc800000001ff */
[----:B------:R-:W-:-:S07]  /*2230*/  FADD.FTZ R57, R82, R57 ;  /* 0x0000003952397221 */ /* 0x000fce0000010000 */
[----:B------:R-:W-:Y:S05]  /*2240*/  WARPSYNC.COLLECTIVE R62, `(.L_x_2698) ;  /* 0x000000003e087348 */ /* 0x000fea0003c00000 */
[----:B------:R0:W1:Y:S02]  /*2250*/  SHFL.DOWN P3, R60, R63, R60, R61 ;  /* 0x0800003c3f3c7389 */ /* 0x000064000006003d */
[----:B01----:R-:W-:Y:S01]  /*2260*/  ENDCOLLECTIVE ;  /* 0x000000000000791b */ /* 0x003fe20003800000 */
.L_x_2698:
[----:B------:R-:W-:Y:S02]  /*2270*/  MOV R63, R57 ;  /* 0x00000039003f7202 */ /* 0x000fe40000000f00 */
[----:B------:R-:W-:Y:S01]  /*2280*/  MOV R59, R60 ;  /* 0x0000003c003b7202 */ /* 0x000fe20000000f00 */
[----:B------:R-:W-:-:S11]  /*2290*/  HFMA2.MMA R60, -RZ, RZ, 0, 5.9604644775390625e-08 ;  /* 0x00000001ff3c7435 */ /* 0x000fd600000001ff */
[----:B------:R-:W-:Y:S05]  /*22a0*/  WARPSYNC.COLLECTIVE R62, `(.L_x_2699) ;  /* 0x000000003e087348 */ /* 0x000fea0003c00000 */
[----:B------:R0:W1:Y:S02]  /*22b0*/  SHFL.DOWN P3, R60, R63, R60, R61 ;  /* 0x0800003c3f3c7389 */ /* 0x000064000006003d */
[----:B01----:R-:W-:Y:S01]  /*22c0*/  ENDCOLLECTIVE ;  /* 0x000000000000791b */ /* 0x003fe20003800000 */
.L_x_2699:
[----:B------:R-:W-:Y:S01]  /*22d0*/  MOV R58, R60 ;  /* 0x0000003c003a7202 */ /* 0x000fe20000000f00 */
[----:B------:R-:W-:Y:S06]  /*22e0*/  BRA `(.L_x_2700) ;  /* 0xffffffec00287947 */ /* 0x000fec000383ffff */
.L_x_2701:
        /* <DEDUP_REMOVED lines=9> */
.L_x_3035:


//--------------------- .text._ZN10layer_norm31ln_parallel_residual_bwd_kernelINS_13Kernel_traitsIfffffjLj2048ELj1ELj1ELj4ELj16ENS_18Kernel_traits_baseILj2048EfffffjLj128EEEEELb1ELb0ELb0EEEvNS_9BwdParamsE --------------------------
	.section	.text._ZN10layer_norm31ln_parallel_residual_bwd_kernelINS_13Kernel_traitsIfffffjLj2048ELj1ELj1ELj4ELj16ENS_18Kernel_traits_baseILj2048EfffffjLj128EEEEELb1ELb0ELb0EEEvNS_9BwdParamsE,"ax",@progbits
	.align	128
        .global         _ZN10layer_norm31ln_parallel_residual_bwd_kernelINS_13Kernel_traitsIfffffjLj2048ELj1ELj1ELj4ELj16ENS_18Kernel_traits_baseILj2048EfffffjLj128EEEEELb1ELb0ELb0EEEvNS_9BwdParamsE
        .type           _ZN10layer_norm31ln_parallel_residual_bwd_kernelINS_13Kernel_traitsIfffffjLj2048ELj1ELj1ELj4ELj16ENS_18Kernel_traits_baseILj2048EfffffjLj128EEEEELb1ELb0ELb0EEEvNS_9BwdParamsE,@function
        .size           _ZN10layer_norm31ln_parallel_residual_bwd_kernelINS_13Kernel_traitsIfffffjLj2048ELj1ELj1ELj4ELj16ENS_18Kernel_traits_baseILj2048EfffffjLj128EEEEELb1ELb0ELb0EEEvNS_9BwdParamsE,(.L_x_3036 - _ZN10layer_norm31ln_parallel_residual_bwd_kernelINS_13Kernel_traitsIfffffjLj2048ELj1ELj1ELj4ELj16ENS_18Kernel_traits_baseILj2048EfffffjLj128EEEEELb1ELb0ELb0EEEvNS_9BwdParamsE)
        .other          _ZN10layer_norm31ln_parallel_residual_bwd_kernelINS_13Kernel_traitsIfffffjLj2048ELj1ELj1ELj4ELj16ENS_18Kernel_traits_baseILj2048EfffffjLj128EEEEELb1ELb0ELb0EEEvNS_9BwdParamsE,@"STO_CUDA_ENTRY STV_DEFAULT"
_ZN10layer_norm31ln_parallel_residual_bwd_kernelINS_13Kernel_traitsIfffffjLj2048ELj1ELj1ELj4ELj16ENS_18Kernel_traits_baseILj2048EfffffjLj128EEEEELb1ELb0ELb0EEEvNS_9BwdParamsE:
.text._ZN10layer_norm31ln_parallel_residual_bwd_kernelINS_13Kernel_traitsIfffffjLj2048ELj1ELj1ELj4ELj16ENS_18Kernel_traits_baseILj2048EfffffjLj128EEEEELb1ELb0ELb0EEEvNS_9BwdParamsE:
        /* <DEDUP_REMOVED lines=23> */
[----:B------:R-:W-:-:S04]  /*0170*/  LOP3.LUT R2, R183, 0x7f, RZ, 0xc0, !PT ;  /* 0x0000007fb7027812 */ /* 0x000fc800078ec0ff */
[----:B------:R-:W-:Y:S01]  /*0180*/  MOV R3, R2 ;  /* 0x0000000200037202 */ /* 0x000fe20000000f00 */
[----:B------:R-:W0:Y:S08]  /*0190*/  @P2 LDC.64 R4, c[0x0][0x260] ;  /* 0x00009800ff042b82 */ /* 0x000e300000000a00 */
[----:B------:R-:W2:Y:S08]  /*01a0*/  @P2 LDC.64 R6, c[0x0][0x268] ;  /* 0x00009a00ff062b82 */ /* 0x000eb00000000a00 */
[----:B------:R-:W3:Y:S08]  /*01b0*/  @P3 LDC.64 R8, c[0x0][0x260] ;  /* 0x00009800ff083b82 */ /* 0x000ef00000000a00 */
[----:B------:R-:W4:Y:S01]  /*01c0*/  @P3 LDC.64 R10, c[0x0][0x268] ;  /* 0x00009a00ff0a3b82 */ /* 0x000f220000000a00 */
[----:B0-----:R-:W-:-:S05]  /*01d0*/  @P2 IMAD.WIDE.U32 R4, R3, 0x10, R4 ;  /* 0x0000001003042825 */ /* 0x001fca00078e0004 */
[----:B------:R-:W5:Y:S02]  /*01e0*/  @P2 LDG.E.128 R108, desc[UR4][R4.64] ;  /* 0x00000004046c2981 */ /* 0x000f64000c1e1d00 */
[----:B------:R-:W0:Y:S01]  /*01f0*/  @P4 LDC.64 R16, c[0x0][0x260] ;  /* 0x00009800ff104b82 */ /* 0x000e220000000a00 */
[C---:B--2---:R-:W-:Y:S01]  /*0200*/  @P2 IMAD.WIDE.U32 R6, R3.reuse, 0x10, R6 ;  /* 0x0000001003062825 */ /* 0x044fe200078e0006 */
[----:B------:R-:W-:-:S04]  /*0210*/  @P2 LOP3.LUT R3, R3, 0x80, RZ, 0xfc, !PT ;  /* 0x0000008003032812 */ /* 0x000fc800078efcff */
[----:B------:R-:W5:Y:S02]  /*0220*/  @P2 LDG.E.128 R104, desc[UR4][R6.64] ;  /* 0x0000000406682981 */ /* 0x000f64000c1e1d00 */
[----:B------:R-:W2:Y:S01]  /*0230*/  @P4 LDC.64 R18, c[0x0][0x268] ;  /* 0x00009a00ff124b82 */ /* 0x000ea20000000a00 */
[----:B---3--:R-:W-:-:S05]  /*0240*/  @P3 IMAD.WIDE.U32 R12, R3, 0x10, R8 ;  /* 0x00000010030c3825 */ /* 0x008fca00078e0008 */
[----:B------:R-:W5:Y:S02]  /*0250*/  @P3 LDG.E.128 R100, desc[UR4][R12.64] ;  /* 0x000000040c643981 */ /* 0x000f64000c1e1d00 */
[----:B------:R-:W3:Y:S01]  /*0260*/  @P5 LDC.64 R20, c[0x0][0x260] ;  /* 0x00009800ff145b82 */ /* 0x000ee20000000a00 */
[C---:B----4-:R-:W-:Y:S01]  /*0270*/  @P3 IMAD.WIDE.U32 R14, R3.reuse, 0x10, R10 ;  /* 0x00000010030e3825 */ /* 0x050fe200078e000a */
[----:B------:R-:W-:-:S04]  /*0280*/  @P3 IADD3 R3, R3, 0x80, RZ ;  /* 0x0000008003033810 */ /* 0x000fc80007ffe0ff */
[----:B------:R-:W5:Y:S02]  /*0290*/  @P3 LDG.E.128 R96, desc[UR4][R14.64] ;  /* 0x000000040e603981 */ /* 0x000f64000c1e1d00 */
[----:B------:R-:W4:Y:S01]  /*02a0*/  @P5 LDC.64 R22, c[0x0][0x268] ;  /* 0x00009a00ff165b82 */ /* 0x000f220000000a00 */
[----:B0-----:R-:W-:Y:S01]  /*02b0*/  @P4 IMAD.WIDE.U32 R16, R3, 0x10, R16 ;  /* 0x0000001003104825 */ /* 0x001fe200078e0010 */
[----:B-1----:R-:W-:-:S03]  /*02c0*/  LEA.HI R137, R183, UR6, RZ, 0x19 ;  /* 0x00000006b7897c11 */ /* 0x002fc6000f8fc8ff */
[C---:B--2---:R-:W-:Y:S01]  /*02d0*/  @P4 IMAD.WIDE.U32 R18, R3.reuse, 0x10, R18 ;  /* 0x0000001003124825 */ /* 0x044fe200078e0012 */
[----:B------:R-:W-:Y:S01]  /*02e0*/  @P4 IADD3 R3, R3, 0x80, RZ ;  /* 0x0000008003034810 */ /* 0x000fe20007ffe0ff */
[----:B------:R0:W5:Y:S01]  /*02f0*/  @P4 LDG.E.128 R92, desc[UR4][R16.64] ;  /* 0x00000004105c4981 */ /* 0x000162000c1e1d00 */
[----:B------:R-:W-:Y:S01]  /*0300*/  ISETP.GE.AND P0, PT, R137, UR7, PT ;  /* 0x0000000789007c0c */ /* 0x000fe2000bf06270 */
[----:B------:R-:W-:Y:S01]  /*0310*/  ULDC.64 UR6, c[0x0][0x308] ;  /* 0x0000c20000067ab9 */ /* 0x000fe20000000a00 */
[----:B------:R-:W-:Y:S01]  /*0320*/  CS2R R76, SRZ ;  /* 0x00000000004c7805 */ /* 0x000fe2000001ff00 */
[----:B------:R1:W5:Y:S01]  /*0330*/  @P4 LDG.E.128 R88, desc[UR4][R18.64] ;  /* 0x0000000412584981 */ /* 0x000362000c1e1d00 */
[----:B---3--:R-:W-:-:S05]  /*0340*/  @P5 IMAD.WIDE.U32 R8, R3, 0x10, R20 ;  /* 0x0000001003085825 */ /* 0x008fca00078e0014 */
[----:B------:R2:W5:Y:S01]  /*0350*/  @P5 LDG.E.128 R84, desc[UR4][R8.64] ;  /* 0x0000000408545981 */ /* 0x000562000c1e1d00 */
[----:B----4-:R-:W-:-:S05]  /*0360*/  @P5 IMAD.WIDE.U32 R10, R3, 0x10, R22 ;  /* 0x00000010030a5825 */ /* 0x010fca00078e0016 */
[----:B------:R2:W5:Y:S01]  /*0370*/  @P5 LDG.E.128 R80, desc[UR4][R10.64] ;  /* 0x000000040a505981 */ /* 0x000562000c1e1d00 */
        /* <DEDUP_REMOVED lines=30> */
[----:B-1----:R-:W-:Y:S01]  /*0560*/  CS2R R18, SRZ ;  /* 0x0000000000127805 */ /* 0x002fe2000001ff00 */
[----:B--2---:R-:W-:Y:S06]  /*0570*/  @P0 BRA `(.L_x_2702) ;  /* 0x00000024009c0947 */ /* 0x004fec0003800000 */
[----:B------:R-:W0:Y:S01]  /*0580*/  LDC.U8 R184, c[0x0][0x2a0] ;  /* 0x0000a800ffb87b82 */ /* 0x000e220000000000 */
[----:B------:R-:W-:Y:S01]  /*0590*/  HFMA2.MMA R128, -RZ, RZ, 0, 5.9604644775390625e-08 ;  /* 0x00000001ff807435 */ /* 0x000fe200000001ff */
[----:B------:R-:W-:-:S10]  /*05a0*/  MOV R77, RZ ;  /* 0x000000ff004d7202 */ /* 0x000fd40000000f00 */
.L_x_2720:
[----:B012---:R-:W1:Y:S08]  /*05b0*/  LDC.64 R124, c[0x0][0x250] ;  /* 0x00009400ff7c7b82 */ /* 0x007e700000000a00 */
        /* <DEDUP_REMOVED lines=9> */
[----:B------:R-:W-:Y:S03]  /*0650*/  BSSY B0, `(.L_x_2703) ;  /* 0x000004b000007945 */ /* 0x000fe60003800000 */
[----:B------:R-:W-:Y:S02]  /*0660*/  LEA.HI.SX32 R144, R129, R2, 0x1e ;  /* 0x0000000281907211 */ /* 0x000fe400078ff2ff */
[----:B------:R-:W-:Y:S02]  /*0670*/  CS2R R180, SRZ ;  /* 0x0000000000b47805 */ /* 0x000fe4000001ff00 */
[----:B------:R-:W-:Y:S02]  /*0680*/  LOP3.LUT P6, RZ, R128, 0xff, RZ, 0xc0, !PT ;  /* 0x000000ff80ff7812 */ /* 0x000fe400078cc0ff */
[----:B------:R-:W-:-:S02]  /*0690*/  SHF.R.U32.HI R179, RZ, 0x5, R183 ;  /* 0x00000005ffb37819 */ /* 0x000fc400000116b7 */
[----:B------:R-:W-:Y:S01]  /*06a0*/  MOV R182, R144 ;  /* 0x0000009000b67202 */ /* 0x000fe20000000f00 */
[----:B-1----:R-:W-:Y:S08]  /*06b0*/  @!P2 BRA `(.L_x_2704) ;  /* 0x000000040010a947 */ /* 0x002ff00003800000 */
[----:B------:R-:W1:Y:S01]  /*06c0*/  LDC.64 R124, c[0x0][0x2c0] ;  /* 0x0000b000ff7c7b82 */ /* 0x000e620000000a00 */
[C---:B------:R-:W-:Y:S02]  /*06d0*/  LEA R132, P1, R144.reuse, UR10, 0x4 ;  /* 0x0000000a90847c11 */ /* 0x040fe4000f8220ff */
[----:B------:R-:W-:Y:S02]  /*06e0*/  ISETP.NE.U32.AND P0, PT, RZ, UR14, PT ;  /* 0x0000000eff007c0c */ /* 0x000fe4000bf05070 */
[C---:B------:R-:W-:Y:S02]  /*06f0*/  LEA.HI.X R133, R144.reuse, UR11, RZ, 0x4, P1 ;  /* 0x0000000b90857c11 */ /* 0x040fe400088f24ff */
[----:B------:R-:W-:Y:S01]  /*0700*/  ISETP.NE.AND.EX P0, PT, RZ, UR15, PT, P0 ;  /* 0x0000000fff007c0c */ /* 0x000fe2000bf05300 */
[----:B------:R-:W2:Y:S03]  /*0710*/  LDC.64 R128, c[0x0][0x2b8] ;  /* 0x0000ae00ff807b82 */ /* 0x000ea60000000a00 */
[----:B------:R-:W3:Y:S09]  /*0720*/  LDG.E.128 R132, desc[UR4][R132.64] ;  /* 0x0000000484847981 */ /* 0x000ef2000c1e1d00 */
[----:B------:R-:W4:Y:S01]  /*0730*/  @P0 LDC.64 R180, c[0x0][0x248] ;  /* 0x00009200ffb40b82 */ /* 0x000f220000000a00 */
[----:B-1----:R-:W-:-:S06]  /*0740*/  IMAD.WIDE.U32 R124, R144, 0x10, R124 ;  /* 0x00000010907c7825 */ /* 0x002fcc00078e007c */
[----:B------:R-:W3:Y:S01]  /*0750*/  LDG.E.128 R124, desc[UR4][R124.64] ;  /* 0x000000047c7c7981 */ /* 0x000ee2000c1e1d00 */
[----:B--2---:R-:W-:-:S06]  /*0760*/  IMAD.WIDE.U32 R128, R144, 0x10, R128 ;  /* 0x0000001090807825 */ /* 0x004fcc00078e0080 */
[----:B------:R-:W2:Y:S01]  /*0770*/  LDG.E.128 R128, desc[UR4][R128.64] ;  /* 0x0000000480807981 */ /* 0x000ea2000c1e1d00 */
[C---:B------:R-:W-:Y:S02]  /*0780*/  SHF.L.U32 R3, R144.reuse, 0x2, RZ ;  /* 0x0000000290037819 */ /* 0x040fe400000006ff */
[----:B------:R-:W-:Y:S02]  /*0790*/  SHF.L.U64.HI R158, R144, 0x2, RZ ;  /* 0x00000002909e7819 */ /* 0x000fe400000102ff */
[----:B------:R-:W-:-:S04]  /*07a0*/  IADD3 R166, P1, R3, UR12, RZ ;  /* 0x0000000c03a67c10 */ /* 0x000fc8000ff3e0ff */
[----:B------:R-:W-:Y:S02]  /*07b0*/  IADD3.X R167, R158, UR13, RZ, P1, !PT ;  /* 0x0000000d9ea77c10 */ /* 0x000fe40008ffe4ff */
[----:B----4-:R-:W-:-:S03]  /*07c0*/  @P0 IADD3 R180, P1, R3, R180, RZ ;  /* 0x000000b403b40210 */ /* 0x010fc60007f3e0ff */
[----:B------:R1:W5:Y:S01]  /*07d0*/  LDG.E R145, desc[UR4][R166.64] ;  /* 0x00000004a6917981 */ /* 0x000362000c1e1900 */
[----:B------:R-:W-:Y:S02]  /*07e0*/  @P0 IADD3.X R181, R158, R181, RZ, P1, !PT ;  /* 0x000000b59eb50210 */ /* 0x000fe40000ffe4ff */
[----:B------:R-:W-:-:S03]  /*07f0*/  ISETP.NE.U32.AND P1, PT, RZ, UR8, PT ;  /* 0x00000008ff007c0c */ /* 0x000fc6000bf25070 */
[----:B------:R-:W5:Y:S01]  /*0800*/  @P0 LDG.E R136, desc[UR4][R180.64] ;  /* 0x00000004b4880981 */ /* 0x000f62000c1e1900 */
[----:B------:R-:W-:-:S13]  /*0810*/  ISETP.NE.AND.EX P1, PT, RZ, UR9, PT, P1 ;  /* 0x00000009ff007c0c */ /* 0x000fda000bf25310 */
[----:B------:R-:W-:-:S04]  /*0820*/  @P1 LEA R158, P0, R144, UR8, 0x4 ;  /* 0x00000008909e1c11 */ /* 0x000fc8000f8020ff */
[----:B------:R-:W-:Y:S02]  /*0830*/  @P1 LEA.HI.X R159, R144, UR9, RZ, 0x4, P0 ;  /* 0x00000009909f1c11 */ /* 0x000fe400080f24ff */
[----:B0-----:R-:W-:-:S03]  /*0840*/  ISETP.NE.AND P0, PT, R184, RZ, PT ;  /* 0x000000ffb800720c */ /* 0x001fc60003f05270 */
[----:B------:R0:W5:Y:S02]  /*0850*/  @P1 LDG.E.128 R12, desc[UR4][R158.64] ;  /* 0x000000049e0c1981 */ /* 0x000164000c1e1d00 */
[----:B-----5:R-:W-:-:S05]  /*0860*/  FSEL R3, R178, RZ, !P0 ;  /* 0x000000ffb2037208 */ /* 0x020fca0004000000 */
[--C-:B---3--:R-:W-:Y:S01]  /*0870*/  FADD.FTZ R160, R133, -R3.reuse ;  /* 0x8000000385a07221 */ /* 0x108fe20000010000 */
[--C-:B------:R-:W-:Y:S01]  /*0880*/  FADD.FTZ R168, R134, -R3.reuse ;  /* 0x8000000386a87221 */ /* 0x100fe20000010000 */
[--C-:B------:R-:W-:Y:S02]  /*0890*/  FADD.FTZ R132, R132, -R3.reuse ;  /* 0x8000000384847221 */ /* 0x100fe40000010000 */
[----:B------:R-:W-:Y:S01]  /*08a0*/  FMUL.FTZ R160, R157, R160 ;  /* 0x000000a09da07220 */ /* 0x000fe20000410000 */
[----:B------:R-:W-:Y:S01]  /*08b0*/  FADD.FTZ R182, R135, -R3 ;  /* 0x8000000387b67221 */ /* 0x000fe20000010000 */
[C---:B------:R-:W-:Y:S01]  /*08c0*/  FMUL.FTZ R3, R157.reuse, R132 ;  /* 0x000000849d037220 */ /* 0x040fe20000410000 */
[----:B-1----:R-:W-:Y:S01]  /*08d0*/  FMUL.FTZ R167, R157, R168 ;  /* 0x000000a89da77220 */ /* 0x002fe20000410000 */
[----:B------:R-:W-:Y:S01]  /*08e0*/  FMUL.FTZ R134, R105, R125 ;  /* 0x0000007d69867220 */ /* 0x000fe20000410000 */
[----:B------:R-:W-:Y:S01]  /*08f0*/  FMUL.FTZ R133, R104, R124 ;  /* 0x0000007c68857220 */ /* 0x000fe20000410000 */
[----:B------:R-:W-:Y:S01]  /*0900*/  FADD.FTZ R28, R28, R124 ;  /* 0x0000007c1c1c7221 */ /* 0x000fe20000010000 */
[----:B------:R-:W-:Y:S01]  /*0910*/  FFMA.FTZ R44, R124, R3, R44 ;  /* 0x000000037c2c7223 */ /* 0x000fe2000001002c */
[----:B--2---:R-:W-:Y:S01]  /*0920*/  FADD.FTZ R61, R61, R129 ;  /* 0x000000813d3d7221 */ /* 0x004fe20000010000 */
[----:B0-----:R-:W-:Y:S01]  /*0930*/  FFMA.FTZ R159, R109, R129, R134 ;  /* 0x000000816d9f7223 */ /* 0x001fe20000010086 */
[----:B------:R-:W-:Y:S01]  /*0940*/  FFMA.FTZ R77, R129, R160, R77 ;  /* 0x000000a0814d7223 */ /* 0x000fe2000001004d */
[----:B------:R-:W-:Y:S01]  /*0950*/  FFMA.FTZ R158, R108, R128, R133 ;  /* 0x000000806c9e7223 */ /* 0x000fe20000010085 */
[----:B------:R-:W-:-:S03]  /*0960*/  FMUL.FTZ R129, R106, R126 ;  /* 0x0000007e6a817220 */ /* 0x000fc60000410000 */
[----:B------:R-:W-:Y:S01]  /*0970*/  FADD.FTZ R124, RZ, R158 ;  /* 0x0000009eff7c7221 */ /* 0x000fe20000010000 */
[----:B------:R-:W-:Y:S01]  /*0980*/  FFMA.FTZ R168, R110, R130, R129 ;  /* 0x000000826ea87223 */ /* 0x000fe20000010081 */
[----:B------:R-:W-:Y:S01]  /*0990*/  FFMA.FTZ R129, R3, R158, RZ ;  /* 0x0000009e03817223 */ /* 0x000fe200000100ff */
[----:B------:R-:W-:Y:S01]  /*09a0*/  FADD.FTZ R29, R29, R125 ;  /* 0x0000007d1d1d7221 */ /* 0x000fe20000010000 */
[----:B------:R-:W-:Y:S01]  /*09b0*/  FFMA.FTZ R45, R125, R160, R45 ;  /* 0x000000a07d2d7223 */ /* 0x000fe2000001002d */
[----:B------:R-:W-:Y:S01]  /*09c0*/  FADD.FTZ R60, R60, R128 ;  /* 0x000000803c3c7221 */ /* 0x000fe20000010000 */
[----:B------:R-:W-:Y:S01]  /*09d0*/  FFMA.FTZ R76, R128, R3, R76 ;  /* 0x00000003804c7223 */ /* 0x000fe2000001004c */
[----:B------:R-:W-:Y:S01]  /*09e0*/  FADD.FTZ R125, R124, R159 ;  /* 0x0000009f7c7d7221 */ /* 0x000fe20000010000 */
        /* <DEDUP_REMOVED lines=14> */
[----:B------:R-:W-:Y:S01]  /*0ad0*/  IADD3 R182, R144, 0x80, RZ ;  /* 0x0000008090b67810 */ /* 0x000fe20007ffe0ff */
[----:B------:R-:W-:Y:S01]  /*0ae0*/  FADD.FTZ R181, R126, R173 ;  /* 0x000000ad7eb57221 */ /* 0x000fe20000010000 */
[----:B------:R-:W-:-:S07]  /*0af0*/  FFMA.FTZ R180, R166, R173, R125 ;  /* 0x000000ada6b47223 */ /* 0x000fce000001007d */
.L_x_2704:
[----:B------:R-:W-:Y:S05]  /*0b00*/  BSYNC B0 ;  /* 0x0000000000007941 */ /* 0x000fea0003800000 */
.L_x_2703:
[----:B------:R-:W-:Y:S04]  /*0b10*/  BSSY B0, `(.L_x_2705) ;  /* 0x0000046000007945 */ /* 0x000fe80003800000 */
[----:B------:R-:W-:Y:S05]  /*0b20*/  @!P3 BRA `(.L_x_2706) ;  /* 0x000000040010b947 */ /* 0x000fea0003800000 */
[----:B------:R-:W1:Y:S01]  /*0b30*/  LDC.64 R124, c[0x0][0x2c0] ;  /* 0x0000b000ff7c7b82 */ /* 0x000e620000000a00 */
[C---:B------:R-:W-:Y:S02]  /*0b40*/  LEA R132, P1, R182.reuse, UR10, 0x4 ;  /* 0x0000000ab6847c11 */ /* 0x040fe4000f8220ff */
[----:B------:R-:W-:Y:S02]  /*0b50*/  ISETP.NE.U32.AND P0, PT, RZ, UR14, PT ;  /* 0x0000000eff007c0c */ /* 0x000fe4000bf05070 */
[----:B------:R-:W-:-:S03]  /*0b60*/  LEA.HI.X R133, R182, UR11, RZ, 0x4, P1 ;  /* 0x0000000bb6857c11 */ /* 0x000fc600088f24ff */
[----:B------:R-:W2:Y:S01]  /*0b70*/  LDC.64 R128, c[0x0][0x2b8] ;  /* 0x0000ae00ff807b82 */ /* 0x000ea20000000a00 */
[C---:B------:R-:W-:Y:S02]  /*0b80*/  SHF.L.U32 R189, R182.reuse, 0x2, RZ ;  /* 0x00000002b6bd7819 */ /* 0x040fe400000006ff */
[----:B------:R-:W3:Y:S01]  /*0b90*/  LDG.E.128 R132, desc[UR4][R132.64] ;  /* 0x0000000484847981 */ /* 0x000ee2000c1e1d00 */
[C---:B------:R-:W-:Y:S02]  /*0ba0*/  SHF.L.U64.HI R162, R182.reuse, 0x2, RZ ;  /* 0x00000002b6a27819 */ /* 0x040fe400000102ff */
[----:B------:R-:W-:Y:S01]  /*0bb0*/  ISETP.NE.AND.EX P0, PT, RZ, UR15, PT, P0 ;  /* 0x0000000fff007c0c */ /* 0x000fe2000bf05300 */
[----:B-1----:R-:W-:-:S04]  /*0bc0*/  IMAD.WIDE.U32 R124, R182, 0x10, R124 ;  /* 0x00000010b67c7825 */ /* 0x002fc800078e007c */
[----:B--2---:R-:W-:Y:S02]  /*0bd0*/  IMAD.WIDE.U32 R128, R182, 0x10, R128 ;  /* 0x00000010b6807825 */ /* 0x004fe400078e0080 */
[----:B------:R-:W2:Y:S01]  /*0be0*/  LDG.E.128 R124, desc[UR4][R124.64] ;  /* 0x000000047c7c7981 */ /* 0x000ea2000c1e1d00 */
[----:B------:R-:W-:-:S05]  /*0bf0*/  IADD3 R186, P1, R189, UR12, RZ ;  /* 0x0000000cbdba7c10 */ /* 0x000fca000ff3e0ff */
[----:B------:R-:W1:Y:S01]  /*0c00*/  @P0 LDC.64 R190, c[0x0][0x248] ;  /* 0x00009200ffbe0b82 */ /* 0x000e620000000a00 */
[----:B------:R-:W4:Y:S01]  /*0c10*/  LDG.E.128 R128, desc[UR4][R128.64] ;  /* 0x0000000480807981 */ /* 0x000f22000c1e1d00 */
[----:B------:R-:W-:-:S05]  /*0c20*/  IADD3.X R187, R162, UR13, RZ, P1, !PT ;  /* 0x0000000da2bb7c10 */ /* 0x000fca0008ffe4ff */
[----:B------:R-:W5:Y:S01]  /*0c30*/  LDG.E R139, desc[UR4][R186.64] ;  /* 0x00000004ba8b7981 */ /* 0x000f62000c1e1900 */
[----:B-1----:R-:W-:-:S04]  /*0c40*/  @P0 IADD3 R188, P1, R189, R190, RZ ;  /* 0x000000bebdbc0210 */ /* 0x002fc80007f3e0ff */
        /* <DEDUP_REMOVED lines=8> */
[----:B-----5:R-:W-:Y:S02]  /*0cd0*/  FSEL R172, R178, RZ, !P0 ;  /* 0x000000ffb2ac7208 */ /* 0x020fe40004000000 */
[----:B------:R-:W-:-:S03]  /*0ce0*/  IADD3 R182, R182, 0x80, RZ ;  /* 0x00000080b6b67810 */ /* 0x000fc60007ffe0ff */
[C---:B---3--:R-:W-:Y:S01]  /*0cf0*/  FADD.FTZ R164, -R172.reuse, R133 ;  /* 0x00000085aca47221 */ /* 0x048fe20000010100 */
[C---:B------:R-:W-:Y:S01]  /*0d00*/  FADD.FTZ R170, -R172.reuse, R134 ;  /* 0x00000086acaa7221 */ /* 0x040fe20000010100 */
[C---:B------:R-:W-:Y:S02]  /*0d10*/  FADD.FTZ R132, -R172.reuse, R132 ;  /* 0x00000084ac847221 */ /* 0x040fe40000010100 */
[C---:B------:R-:W-:Y:S01]  /*0d20*/  FMUL.FTZ R164, R157.reuse, R164 ;  /* 0x000000a49da47220 */ /* 0x040fe20000410000 */
[----:B------:R-:W-:Y:S01]  /*0d30*/  FADD.FTZ R172, -R172, R135 ;  /* 0x00000087acac7221 */ /* 0x000fe20000010100 */
[C---:B------:R-:W-:Y:S01]  /*0d40*/  FMUL.FTZ R161, R157.reuse, R132 ;  /* 0x000000849da17220 */ /* 0x040fe20000410000 */
[C---:B------:R-:W-:Y:S02]  /*0d50*/  FMUL.FTZ R169, R157.reuse, R170 ;  /* 0x000000aa9da97220 */ /* 0x040fe40000410000 */
[----:B------:R-:W-:Y:S01]  /*0d60*/  FMUL.FTZ R170, R157, R172 ;  /* 0x000000ac9daa7220 */ /* 0x000fe20000410000 */
[----:B--2---:R-:W-:Y:S01]  /*0d70*/  FMUL.FTZ R134, R97, R125 ;  /* 0x0000007d61867220 */ /* 0x004fe20000410000 */
[----:B------:R-:W-:Y:S01]  /*0d80*/  FMUL.FTZ R133, R96, R124 ;  /* 0x0000007c60857220 */ /* 0x000fe20000410000 */
[----:B----4-:R-:W-:-:S02]  /*0d90*/  FADD.FTZ R57, R57, R129 ;  /* 0x0000008139397221 */ /* 0x010fc40000010000 */
[----:B0-----:R-:W-:Y:S01]  /*0da0*/  FFMA.FTZ R163, R101, R129, R134 ;  /* 0x0000008165a37223 */ /* 0x001fe20000010086 */
[----:B------:R-:W-:Y:S01]  /*0db0*/  FFMA.FTZ R73, R129, R164, R73 ;  /* 0x000000a481497223 */ /* 0x000fe20000010049 */
[----:B------:R-:W-:Y:S01]  /*0dc0*/  FFMA.FTZ R162, R100, R128, R133 ;  /* 0x0000008064a27223 */ /* 0x000fe20000010085 */
[----:B------:R-:W-:Y:S01]  /*0dd0*/  FMUL.FTZ R129, R98, R126 ;  /* 0x0000007e62817220 */ /* 0x000fe20000410000 */
[----:B------:R-:W-:Y:S01]  /*0de0*/  FADD.FTZ R24, R24, R124 ;  /* 0x0000007c18187221 */ /* 0x000fe20000010000 */
[-C--:B------:R-:W-:Y:S01]  /*0df0*/  FFMA.FTZ R40, R124, R161.reuse, R40 ;  /* 0x000000a17c287223 */ /* 0x080fe20000010028 */
        /* <DEDUP_REMOVED lines=23> */
.L_x_2706:
[----:B------:R-:W-:Y:S05]  /*0f70*/  BSYNC B0 ;  /* 0x0000000000007941 */ /* 0x000fea0003800000 */
.L_x_2705:
[----:B------:R-:W-:Y:S04]  /*0f80*/  BSSY B0, `(.L_x_2707) ;  /* 0x0000046000007945 */ /* 0x000fe80003800000 */
[----:B------:R-:W-:Y:S05]  /*0f90*/  @!P4 BRA `(.L_x_2708) ;  /* 0x000000040010c947 */ /* 0x000fea0003800000 */
        /* <DEDUP_REMOVED lines=8> */
[----:B-1----:R-:W-:-:S04]  /*1020*/  IMAD.WIDE.U32 R126, R182, 0x10, R126 ;  /* 0x00000010b67e7825 */ /* 0x002fc800078e007e */
[C---:B--2---:R-:W-:Y:S02]  /*1030*/  IMAD.WIDE.U32 R128, R182.reuse, 0x10, R124 ;  /* 0x00000010b6807825 */ /* 0x044fe400078e007c */
[----:B------:R-:W2:Y:S04]  /*1040*/  LDG.E.128 R124, desc[UR4][R126.64] ;  /* 0x000000047e7c7981 */ /* 0x000ea8000c1e1d00 */
[----:B------:R-:W2:Y:S01]  /*1050*/  LDG.E.128 R128, desc[UR4][R128.64] ;  /* 0x0000000480807981 */ /* 0x000ea2000c1e1d00 */
[C---:B------:R-:W-:Y:S02]  /*1060*/  SHF.L.U32 R147, R182.reuse, 0x2, RZ ;  /* 0x00000002b6937819 */ /* 0x040fe400000006ff */
[----:B------:R-:W-:Y:S02]  /*1070*/  SHF.L.U64.HI R148, R182, 0x2, RZ ;  /* 0x00000002b6947819 */ /* 0x000fe400000102ff */
[----:B------:R-:W-:-:S04]  /*1080*/  IADD3 R154, P1, R147, UR12, RZ ;  /* 0x0000000c939a7c10 */ /* 0x000fc8000ff3e0ff */
[----:B------:R-:W-:Y:S02]  /*1090*/  IADD3.X R155, R148, UR13, RZ, P1, !PT ;  /* 0x0000000d949b7c10 */ /* 0x000fe40008ffe4ff */
[----:B----4-:R-:W-:-:S03]  /*10a0*/  @P0 IADD3 R146, P1, R147, R186, RZ ;  /* 0x000000ba93920210 */ /* 0x010fc60007f3e0ff */
[----:B------:R-:W5:Y:S01]  /*10b0*/  LDG.E R141, desc[UR4][R154.64] ;  /* 0x000000049a8d7981 */ /* 0x000f62000c1e1900 */
        /* <DEDUP_REMOVED lines=13> */
[C---:B0-----:R-:W-:Y:S02]  /*1190*/  FMUL.FTZ R148, R157.reuse, R156 ;  /* 0x0000009c9d947220 */ /* 0x041fe40000410000 */
[C---:B------:R-:W-:Y:S01]  /*11a0*/  FMUL.FTZ R147, R157.reuse, R132 ;  /* 0x000000849d937220 */ /* 0x040fe20000410000 */
[----:B------:R-:W-:Y:S01]  /*11b0*/  FMUL.FTZ R155, R157, R186 ;  /* 0x000000ba9d9b7220 */ /* 0x000fe20000410000 */
[----:B------:R-:W-:Y:S01]  /*11c0*/  FADD.FTZ R188, -R188, R135 ;  /* 0x00000087bcbc7221 */ /* 0x000fe20000010100 */
[----:B--2---:R-:W-:Y:S01]  /*11d0*/  FMUL.FTZ R134, R89, R125 ;  /* 0x0000007d59867220 */ /* 0x004fe20000410000 */
[----:B------:R-:W-:Y:S01]  /*11e0*/  FMUL.FTZ R133, R88, R124 ;  /* 0x0000007c58857220 */ /* 0x000fe20000410000 */
[----:B------:R-:W-:-:S02]  /*11f0*/  FADD.FTZ R53, R53, R129 ;  /* 0x0000008135357221 */ /* 0x000fc40000010000 */
[----:B------:R-:W-:Y:S01]  /*1200*/  FFMA.FTZ R149, R93, R129, R134 ;  /* 0x000000815d957223 */ /* 0x000fe20000010086 */
        /* <DEDUP_REMOVED lines=29> */
.L_x_2708:
[----:B------:R-:W-:Y:S05]  /*13e0*/  BSYNC B0 ;  /* 0x0000000000007941 */ /* 0x000fea0003800000 */
.L_x_2707:
        /* <DEDUP_REMOVED lines=9> */
[C---:B------:R-:W-:Y:S02]  /*1480*/  IADD3 R150, P0, R177.reuse, UR12, RZ ;  /* 0x0000000cb1967c10 */ /* 0x040fe4000ff1e0ff */
[----:B------:R-:W-:Y:S01]  /*1490*/  P2R R125, PR, RZ, 0x4 ;  /* 0x00000004ff7d7803 */ /* 0x000fe20000000000 */
[----:B------:R-:W2:Y:S01]  /*14a0*/  LDG.E.128 R132, desc[UR4][R132.64] ;  /* 0x0000000484847981 */ /* 0x000ea2000c1e1d00 */
[----:B------:R-:W-:Y:S01]  /*14b0*/  IADD3.X R151, R124, UR13, RZ, P0, !PT ;  /* 0x0000000d7c977c10 */ /* 0x000fe200087fe4ff */
[----:B------:R-:W3:Y:S04]  /*14c0*/  @P1 LDC.64 R126, c[0x0][0x248] ;  /* 0x00009200ff7e1b82 */ /* 0x000ee80000000a00 */
[----:B------:R-:W5:Y:S01]  /*14d0*/  LDG.E R142, desc[UR4][R150.64] ;  /* 0x00000004968e7981 */ /* 0x000f62000c1e1900 */
[----:B---3--:R-:W-:-:S04]  /*14e0*/  @P1 IADD3 R176, P0, R177, R126, RZ ;  /* 0x0000007eb1b01210 */ /* 0x008fc80007f1e0ff */
[----:B------:R-:W-:Y:S02]  /*14f0*/  @P1 IADD3.X R177, R124, R127, RZ, P0, !PT ;  /* 0x0000007f7cb11210 */ /* 0x000fe400007fe4ff */
[----:B------:R-:W-:Y:S01]  /*1500*/  ISETP.NE.U32.AND P0, PT, RZ, UR8, PT ;  /* 0x00000008ff007c0c */ /* 0x000fe2000bf05070 */
[----:B-1----:R-:W-:Y:S02]  /*1510*/  IMAD.WIDE.U32 R128, R182, 0x10, R128 ;  /* 0x00000010b6807825 */ /* 0x002fe400078e0080 */
[----:B------:R-:W5:Y:S01]  /*1520*/  @P1 LDG.E R143, desc[UR4][R176.64] ;  /* 0x00000004b08f1981 */ /* 0x000f62000c1e1900 */
[----:B------:R-:W-:-:S03]  /*1530*/  ISETP.NE.AND.EX P0, PT, RZ, UR9, PT, P0 ;  /* 0x00000009ff007c0c */ /* 0x000fc6000bf05300 */
[----:B------:R-:W3:Y:S10]  /*1540*/  LDG.E.128 R128, desc[UR4][R128.64] ;  /* 0x0000000480807981 */ /* 0x000ef4000c1e1d00 */
[----:B------:R-:W-:-:S04]  /*1550*/  @P0 LEA R152, P2, R182, UR8, 0x4 ;  /* 0x00000008b6980c11 */ /* 0x000fc8000f8420ff */
[C---:B------:R-:W-:Y:S02]  /*1560*/  @P0 LEA.HI.X R153, R182.reuse, UR9, RZ, 0x4, P2 ;  /* 0x00000009b6990c11 */ /* 0x040fe400090f24ff */
[----:B------:R-:W-:Y:S02]  /*1570*/  ISETP.NE.AND P2, PT, R125, RZ, PT ;  /* 0x000000ff7d00720c */ /* 0x000fe40003f45270 */
[----:B------:R-:W1:Y:S01]  /*1580*/  LDC.64 R124, c[0x0][0x2c0] ;  /* 0x0000b000ff7c7b82 */ /* 0x000e620000000a00 */
[----:B------:R4:W5:Y:S01]  /*1590*/  @P0 LDG.E.128 R112, desc[UR4][R152.64] ;  /* 0x0000000498700981 */ /* 0x000962000c1e1d00 */
[----:B-1----:R-:W-:-:S06]  /*15a0*/  IMAD.WIDE.U32 R124, R182, 0x10, R124 ;  /* 0x00000010b67c7825 */ /* 0x002fcc00078e007c */
[----:B------:R-:W3:Y:S01]  /*15b0*/  LDG.E.128 R124, desc[UR4][R124.64] ;  /* 0x000000047c7c7981 */ /* 0x000ee2000c1e1d00 */
[----:B0-----:R-:W-:-:S04]  /*15c0*/  ISETP.NE.AND P0, PT, R184, RZ, PT ;  /* 0x000000ffb800720c */ /* 0x001fc80003f05270 */
[----:B-----5:R-:W-:-:S05]  /*15d0*/  FSEL R182, R178, RZ, !P0 ;  /* 0x000000ffb2b67208 */ /* 0x020fca0004000000 */
[C---:B--2---:R-:W-:Y:S01]  /*15e0*/  FADD.FTZ R178, -R182.reuse, R133 ;  /* 0x00000085b6b27221 */ /* 0x044fe20000010100 */
[----:B------:R-:W-:-:S03]  /*15f0*/  FADD.FTZ R174, -R182, R132 ;  /* 0x00000084b6ae7221 */ /* 0x000fc60000010100 */
[C---:B----4-:R-:W-:Y:S01]  /*1600*/  FMUL.FTZ R152, R157.reuse, R178 ;  /* 0x000000b29d987220 */ /* 0x050fe20000410000 */
[----:B------:R-:W-:Y:S01]  /*1610*/  FMUL.FTZ R151, R157, R174 ;  /* 0x000000ae9d977220 */ /* 0x000fe20000410000 */
[C---:B------:R-:W-:Y:S01]  /*1620*/  FADD.FTZ R134, -R182.reuse, R134 ;  /* 0x00000086b6867221 */ /* 0x040fe20000010100 */
[----:B------:R-:W-:-:S03]  /*1630*/  FADD.FTZ R182, -R182, R135 ;  /* 0x00000087b6b67221 */ /* 0x000fc60000010100 */
[C---:B------:R-:W-:Y:S01]  /*1640*/  FMUL.FTZ R171, R157.reuse, R134 ;  /* 0x000000869dab7220 */ /* 0x040fe20000410000 */
        /* <DEDUP_REMOVED lines=33> */
.L_x_2710:
[----:B------:R-:W-:Y:S05]  /*1860*/  BSYNC B0 ;  /* 0x0000000000007941 */ /* 0x000fea0003800000 */
.L_x_2709:
[----:B------:R-:W-:Y:S01]  /*1870*/  UMOV UR20, 0xffffffff ;  /* 0xffffffff00147882 */ /* 0x000fe20000000000 */
[----:B------:R-:W-:Y:S02]  /*1880*/  LOP3.LUT R124, R179, 0x7fffffc, RZ, 0xc0, !PT ;  /* 0x07fffffcb37c7812 */ /* 0x000fe400078ec0ff */
[----:B------:R-:W-:Y:S02]  /*1890*/  LOP3.LUT P0, RZ, R183, 0x1f, RZ, 0xc0, !PT ;  /* 0x0000001fb7ff7812 */ /* 0x000fe4000780c0ff */
        /* <DEDUP_REMOVED lines=20> */
.L_x_2737:
        /* <DEDUP_REMOVED lines=53> */
[C---:B------:R-:W-:Y:S01]  /*1d30*/  FMUL.FTZ R178, R131.reuse, UR17 ;  /* 0x0000001183b27c20 */ /* 0x040fe20008410000 */
[----:B------:R-:W-:-:S02]  /*1d40*/  SEL R118, R131, R118, P1 ;  /* 0x0000007683767207 */ /* 0x000fc40000800000 */
[C---:B------:R-:W-:Y:S01]  /*1d50*/  SEL R119, R134.reuse, R119, P1 ;  /* 0x0000007786777207 */ /* 0x040fe20000800000 */
        /* <DEDUP_REMOVED lines=34> */
.L_x_2713:
[----:B------:R-:W-:Y:S05]  /*1f80*/  BSYNC B0 ;  /* 0x0000000000007941 */ /* 0x000fea0003800000 */
.L_x_2712:
        /* <DEDUP_REMOVED lines=42> */
[----:B------:R-:W-:Y:S02]  /*2230*/  LOP3.LUT P1, RZ, R138, 0xff0000, RZ, 0xc0, !PT ;  /* 0x00ff00008aff7812 */ /* 0x000fe4000782c0ff */
        /* <DEDUP_REMOVED lines=21> */
.L_x_2715:
[----:B------:R-:W-:Y:S05]  /*2390*/  BSYNC B0 ;  /* 0x0000000000007941 */ /* 0x000fea0003800000 */
.L_x_2714:
        /* <DEDUP_REMOVED lines=64> */
.L_x_2717:
[----:B------:R-:W-:Y:S05]  /*27a0*/  BSYNC B0 ;  /* 0x0000000000007941 */ /* 0x000fea0003800000 */
.L_x_2716:
        /* <DEDUP_REMOVED lines=38> */
[----:B------:R-:W-:Y:S02]  /*2a10*/  LOP3.LUT P1, RZ, R143, 0xff00, RZ, 0xc0, !PT ;  /* 0x0000ff008fff7812 */ /* 0x000fe4000782c0ff */
        /* <DEDUP_REMOVED lines=13> */
[C---:B------:R-:W-:Y:S02]  /*2af0*/  LOP3.LUT P1, RZ, R142.reuse, 0xff00, RZ, 0xc0, !PT ;  /* 0x0000ff008eff7812 */ /* 0x040fe4000782c0ff */
        /* <DEDUP_REMOVED lines=10> */
.L_x_2719:
[----:B------:R-:W-:Y:S05]  /*2ba0*/  BSYNC B0 ;  /* 0x0000000000007941 */ /* 0x000fea0003800000 */
.L_x_2718:
[----:B------:R-:W-:Y:S02]  /*2bb0*/  IADD3 R137, R137, UR18, RZ ;  /* 0x0000001289897c10 */ /* 0x000fe4000fffe0ff */
[----:B---3--:R-:W-:Y:S02]  /*2bc0*/  SEL R128, RZ, 0x1, P6 ;  /* 0x00000001ff807807 */ /* 0x008fe40003000000 */
[----:B------:R-:W-:-:S13]  /*2bd0*/  ISETP.GE.AND P0, PT, R137, UR19, PT ;  /* 0x0000001389007c0c */ /* 0x000fda000bf06270 */
[----:B------:R-:W-:Y:S05]  /*2be0*/  @!P0 BRA `(.L_x_2720) ;  /* 0xffffffd800708947 */ /* 0x000fea000383ffff */
.L_x_2702:
[----:B------:R-:W3:Y:S01]  /*2bf0*/  S2R R2, SR_TID.X ;  /* 0x0000000000027919 */ /* 0x000ee20000002100 */
[----:B------:R-:W3:Y:S01]  /*2c00*/  S2UR UR20, SR_CTAID.X ;  /* 0x00000000001479c3 */ /* 0x000ee20000002500 */
[----:B------:R-:W-:Y:S01]  /*2c10*/  BSSY B0, `(.L_x_2721) ;  /* 0x0000013000007945 */ /* 0x000fe20003800000 */
[C---:B---3--:R-:W-:Y:S02]  /*2c20*/  LEA.HI R3, R2.reuse, UR20, RZ, 0x19 ;  /* 0x0000001402037c11 */ /* 0x048fe4000f8fc8ff */
[----:B------:R-:W-:-:S03]  /*2c30*/  LOP3.LUT R11, R2, 0x7f, RZ, 0xc0, !PT ;  /* 0x0000007f020b7812 */ /* 0x000fc600078ec0ff */
[----:B------:R-:W-:-:S05]  /*2c40*/  IMAD R0, R3, R0, RZ ;  /* 0x0000000003007224 */ /* 0x000fca00078e02ff */
[----:B------:R-:W-:Y:S01]  /*2c50*/  LEA.HI R11, R0, R11, RZ, 0x1e ;  /* 0x0000000b000b7211 */ /* 0x000fe200078ff0ff */
[----:B------:R-:W-:Y:S06]  /*2c60*/  @!P2 BRA `(.L_x_2722) ;  /* 0x000000000034a947 */ /* 0x000fec0003800000 */
[----:B------:R-:W3:Y:S08]  /*2c70*/  LDC.64 R2, c[0x0][0x2d0] ;  /* 0x0000b400ff027b82 */ /* 0x000ef00000000a00 */
[----:B------:R-:W4:Y:S08]  /*2c80*/  LDC.64 R4, c[0x0][0x2d8] ;  /* 0x0000b600ff047b82 */ /* 0x000f300000000a00 */
[----:B------:R-:W0:Y:S08]  /*2c90*/  LDC.64 R6, c[0x0][0x2e0] ;  /* 0x0000b800ff067b82 */ /* 0x000e300000000a00 */
[----:B------:R-:W1:Y:S01]  /*2ca0*/  LDC.64 R8, c[0x0][0x2e8] ;  /* 0x0000ba00ff087b82 */ /* 0x000e620000000a00 */
[----:B---3--:R-:W-:-:S05]  /*2cb0*/  IMAD.WIDE.U32 R2, R11, 0x10, R2 ;  /* 0x000000100b027825 */ /* 0x008fca00078e0002 */
[----:B------:R3:W-:Y:S01]  /*2cc0*/  STG.E.128 desc[UR4][R2.64], R60 ;  /* 0x0000003c02007986 */ /* 0x0007e2000c101d04 */
[----:B----4-:R-:W-:-:S05]  /*2cd0*/  IMAD.WIDE.U32 R4, R11, 0x10, R4 ;  /* 0x000000100b047825 */ /* 0x010fca00078e0004 */
[----:B------:R3:W-:Y:S01]  /*2ce0*/  STG.E.128 desc[UR4][R4.64], R76 ;  /* 0x0000004c04007986 */ /* 0x0007e2000c101d04 */
[----:B0-----:R-:W-:-:S05]  /*2cf0*/  IMAD.WIDE.U32 R6, R11, 0x10, R6 ;  /* 0x000000100b067825 */ /* 0x001fca00078e0006 */
[----:B------:R3:W-:Y:S01]  /*2d00*/  STG.E.128 desc[UR4][R6.64], R28 ;  /* 0x0000001c06007986 */ /* 0x0007e2000c101d04 */
[C---:B-1----:R-:W-:Y:S01]  /*2d10*/  IMAD.WIDE.U32 R8, R11.reuse, 0x10, R8 ;  /* 0x000000100b087825 */ /* 0x042fe200078e0008 */
[----:B------:R-:W-:-:S04]  /*2d20*/  IADD3 R11, R11, 0x80, RZ ;  /* 0x000000800b0b7810 */ /* 0x000fc80007ffe0ff */
[----:B------:R3:W-:Y:S03]  /*2d30*/  STG.E.128 desc[UR4][R8.64], R44 ;  /* 0x0000002c08007986 */ /* 0x0007e6000c101d04 */
.L_x_2722:
[----:B------:R-:W-:Y:S05]  /*2d40*/  BSYNC B0 ;  /* 0x0000000000007941 */ /* 0x000fea0003800000 */
.L_x_2721:
[----:B------:R-:W-:Y:S04]  /*2d50*/  BSSY B0, `(.L_x_2723) ;  /* 0x000000f000007945 */ /* 0x000fe80003800000 */
[----:B------:R-:W-:Y:S05]  /*2d60*/  @!P3 BRA `(.L_x_2724) ;  /* 0x000000000034b947 */ /* 0x000fea0003800000 */
[----:B---3--:R-:W3:Y:S08]  /*2d70*/  LDC.64 R2, c[0x0][0x2d0] ;  /* 0x0000b400ff027b82 */ /* 0x008ef00000000a00 */
        /* <DEDUP_REMOVED lines=12> */
.L_x_2724:
[----:B------:R-:W-:Y:S05]  /*2e40*/  BSYNC B0 ;  /* 0x0000000000007941 */ /* 0x000fea0003800000 */
.L_x_2723:
        /* <DEDUP_REMOVED lines=15> */
.L_x_2726:
[----:B------:R-:W-:Y:S05]  /*2f40*/  BSYNC B0 ;  /* 0x0000000000007941 */ /* 0x000fea0003800000 */
.L_x_2725:
[----:B------:R-:W-:Y:S05]  /*2f50*/  @!P5 EXIT ;  /* 0x000000000000d94d */ /* 0x000fea0003800000 */
[----:B---3--:R-:W3:Y:S08]  /*2f60*/  LDC.64 R2, c[0x0][0x2d0] ;  /* 0x0000b400ff027b82 */ /* 0x008ef00000000a00 */
[----:B------:R-:W4:Y:S08]  /*2f70*/  LDC.64 R4, c[0x0][0x2d8] ;  /* 0x0000b600ff047b82 */ /* 0x000f300000000a00 */
[----:B------:R-:W0:Y:S08]  /*2f80*/  LDC.64 R6, c[0x0][0x2e0] ;  /* 0x0000b800ff067b82 */ /* 0x000e300000000a00 */
[----:B------:R-:W1:Y:S01]  /*2f90*/  LDC.64 R8, c[0x0][0x2e8] ;  /* 0x0000ba00ff087b82 */ /* 0x000e620000000a00 */
[----:B---3--:R-:W-:-:S05]  /*2fa0*/  IMAD.WIDE.U32 R2, R11, 0x10, R2 ;  /* 0x000000100b027825 */ /* 0x008fca00078e0002 */
[----:B------:R-:W-:Y:S01]  /*2fb0*/  STG.E.128 desc[UR4][R2.64], R48 ;  /* 0x0000003002007986 */ /* 0x000fe2000c101d04 */
[----:B----4-:R-:W-:-:S05]  /*2fc0*/  IMAD.WIDE.U32 R4, R11, 0x10, R4 ;  /* 0x000000100b047825 */ /* 0x010fca00078e0004 */
[----:B------:R-:W-:Y:S01]  /*2fd0*/  STG.E.128 desc[UR4][R4.64], R64 ;  /* 0x0000004004007986 */ /* 0x000fe2000c101d04 */
[----:B0-----:R-:W-:-:S05]  /*2fe0*/  IMAD.WIDE.U32 R6, R11, 0x10, R6 ;  /* 0x000000100b067825 */ /* 0x001fca00078e0006 */
[----:B------:R-:W-:Y:S01]  /*2ff0*/  STG.E.128 desc[UR4][R6.64], R16 ;  /* 0x0000001006007986 */ /* 0x000fe2000c101d04 */
[----:B-1----:R-:W-:-:S05]  /*3000*/  IMAD.WIDE.U32 R8, R11, 0x10, R8 ;  /* 0x000000100b087825 */ /* 0x002fca00078e0008 */
[----:B------:R-:W-:Y:S01]  /*3010*/  STG.E.128 desc[UR4][R8.64], R32 ;  /* 0x0000002008007986 */ /* 0x000fe2000c101d04 */
[----:B------:R-:W-:Y:S05]  /*3020*/  EXIT ;  /* 0x000000000000794d */ /* 0x000fea0003800000 */
.L_x_2711:
[----:B------:R-:W-:Y:S01]  /*3030*/  HFMA2.MMA R135, -RZ, RZ, 0, 9.5367431640625e-07 ;  /* 0x00000010ff877435 */ /* 0x000fe200000001ff */
[----:B-----5:R-:W-:Y:S02]  /*3040*/  MOV R178, R181 ;  /* 0x000000b500b27202 */ /* 0x020fe40000000f00 */
[----:B------:R-:W-:Y:S02]  /*3050*/  MOV R182, 0x1f ;  /* 0x0000001f00b67802 */ /* 0x000fe40000000f00 */
[----:B------:R-:W-:-:S07]  /*3060*/  MOV R133, 0xffffffff ;  /* 0xffffffff00857802 */ /* 0x000fce0000000f00 */
[----:B0-----:R-:W-:Y:S05]  /*3070*/  WARPSYNC.COLLECTIVE R133, `(.L_x_2727) ;  /* 0x0000000085087348 */ /* 0x001fea0003c00000 */
[----:B------:R1:W2:Y:S02]  /*3080*/  SHFL.DOWN P1, R134, R178, R135, R182 ;  /* 0x08000087b2867389 */ /* 0x0002a400000200b6 */
[----:B012---:R-:W-:Y:S01]  /*3090*/  ENDCOLLECTIVE ;  /* 0x000000000000791b */ /* 0x007fe20003800000 */
.L_x_2727:
[----:B------:R-:W-:Y:S02]  /*30a0*/  MOV R178, R180 ;  /* 0x000000b400b27202 */ /* 0x000fe40000000f00 */
[----:B------:R-:W-:-:S07]  /*30b0*/  MOV R126, R134 ;  /* 0x00000086007e7202 */ /* 0x000fce0000000f00 */
[----:B------:R-:W-:Y:S05]  /*30c0*/  WARPSYNC.COLLECTIVE R133, `(.L_x_2728) ;  /* 0x0000000085087348 */ /* 0x000fea0003c00000 */
[----:B------:R0:W1:Y:S02]  /*30d0*/  SHFL.DOWN P1, R134, R178, R135, R182 ;  /* 0x08000087b2867389 */ /* 0x00006400000200b6 */
[----:B01----:R-:W-:Y:S01]  /*30e0*/  ENDCOLLECTIVE ;  /* 0x000000000000791b */ /* 0x003fe20003800000 */
.L_x_2728:
[----:B------:R-:W-:Y:S01]  /*30f0*/  FADD.FTZ R126, R126, R181 ;  /* 0x000000b57e7e7221 */ /* 0x000fe20000010000 */
[----:B------:R-:W-:-:S04]  /*3100*/  HFMA2.MMA R135, -RZ, RZ, 0, 4.76837158203125e-07 ;  /* 0x00000008ff877435 */ /* 0x000fc800000001ff */
[----:B------:R-:W-:Y:S02]  /*3110*/  MOV R178, R126 ;  /* 0x0000007e00b27202 */ /* 0x000fe40000000f00 */
[----:B------:R-:W-:-:S07]  /*3120*/  MOV R125, R134 ;  /* 0x00000086007d7202 */ /* 0x000fce0000000f00 */
[----:B------:R-:W-:Y:S05]  /*3130*/  WARPSYNC.COLLECTIVE R133, `(.L_x_2729) ;  /* 0x0000000085087348 */ /* 0x000fea0003c00000 */
[----:B------:R0:W1:Y:S02]  /*3140*/  SHFL.DOWN P1, R134, R178, R135, R182 ;  /* 0x08000087b2867389 */ /* 0x00006400000200b6 */
[----:B01----:R-:W-:Y:S01]  /*3150*/  ENDCOLLECTIVE ;  /* 0x000000000000791b */ /* 0x003fe20003800000 */
.L_x_2729:
[----:B------:R-:W-:-:S05]  /*3160*/  FADD.FTZ R125, R125, R180 ;  /* 0x000000b47d7d7221 */ /* 0x000fca0000010000 */
[----:B------:R-:W-:Y:S02]  /*3170*/  MOV R178, R125 ;  /* 0x0000007d00b27202 */ /* 0x000fe40000000f00 */
[----:B------:R-:W-:-:S07]  /*3180*/  MOV R127, R134 ;  /* 0x00000086007f7202 */ /* 0x000fce0000000f00 */
[----:B------:R-:W-:Y:S05]  /*3190*/  WARPSYNC.COLLECTIVE R133, `(.L_x_2730) ;  /* 0x0000000085087348 */ /* 0x000fea0003c00000 */
[----:B------:R0:W1:Y:S02]  /*31a0*/  SHFL.DOWN P1, R134, R178, R135, R182 ;  /* 0x08000087b2867389 */ /* 0x00006400000200b6 */
[----:B01----:R-:W-:Y:S01]  /*31b0*/  ENDCOLLECTIVE ;  /* 0x000000000000791b */ /* 0x003fe20003800000 */
.L_x_2730:
[----:B------:R-:W-:Y:S01]  /*31c0*/  FADD.FTZ R127, R126, R127 ;  /* 0x0000007f7e7f7221 */ /* 0x000fe20000010000 */
[----:B------:R-:W-:-:S04]  /*31d0*/  HFMA2.MMA R135, -RZ, RZ, 0, 2.384185791015625e-07 ;  /* 0x00000004ff877435 */ /* 0x000fc800000001ff */
[----:B------:R-:W-:Y:S02]  /*31e0*/  MOV R178, R127 ;  /* 0x0000007f00b27202 */ /* 0x000fe40000000f00 */
[----:B------:R-:W-:-:S07]  /*31f0*/  MOV R128, R134 ;  /* 0x0000008600807202 */ /* 0x000fce0000000f00 */
[----:B------:R-:W-:Y:S05]  /*3200*/  WARPSYNC.COLLECTIVE R133, `(.L_x_2731) ;  /* 0x0000000085087348 */ /* 0x000fea0003c00000 */
[----:B------:R0:W1:Y:S02]  /*3210*/  SHFL.DOWN P1, R134, R178, R135, R182 ;  /* 0x08000087b2867389 */ /* 0x00006400000200b6 */
[----:B01----:R-:W-:Y:S01]  /*3220*/  ENDCOLLECTIVE ;  /* 0x000000000000791b */ /* 0x003fe20003800000 */
.L_x_2731:
[----:B------:R-:W-:-:S05]  /*3230*/  FADD.FTZ R128, R125, R128 ;  /* 0x000000807d807221 */ /* 0x000fca0000010000 */
[----:B------:R-:W-:Y:S02]  /*3240*/  MOV R178, R128 ;  /* 0x0000008000b27202 */ /* 0x000fe40000000f00 */
[----:B------:R-:W-:-:S07]  /*3250*/  MOV R130, R134 ;  /* 0x0000008600827202 */ /* 0x000fce0000000f00 */
[----:B------:R-:W-:Y:S05]  /*3260*/  WARPSYNC.COLLECTIVE R133, `(.L_x_2732) ;  /* 0x0000000085087348 */ /* 0x000fea0003c00000 */
[----:B------:R0:W1:Y:S02]  /*3270*/  SHFL.DOWN P1, R134, R178, R135, R182 ;  /* 0x08000087b2867389 */ /* 0x00006400000200b6 */
[----:B01----:R-:W-:Y:S01]  /*3280*/  ENDCOLLECTIVE ;  /* 0x000000000000791b */ /* 0x003fe20003800000 */
.L_x_2732:
[----:B------:R-:W-:Y:S01]  /*3290*/  FADD.FTZ R130, R127, R130 ;  /* 0x000000827f827221 */ /* 0x000fe20000010000 */
[----:B------:R-:W-:-:S04]  /*32a0*/  HFMA2.MMA R135, -RZ, RZ, 0, 1.1920928955078125e-07 ;  /* 0x00000002ff877435 */ /* 0x000fc800000001ff */
[----:B------:R-:W-:Y:S02]  /*32b0*/  MOV R178, R130 ;  /* 0x0000008200b27202 */ /* 0x000fe40000000f00 */
[----:B------:R-:W-:-:S07]  /*32c0*/  MOV R129, R134 ;  /* 0x0000008600817202 */ /* 0x000fce0000000f00 */
[----:B------:R-:W-:Y:S05]  /*32d0*/  WARPSYNC.COLLECTIVE R133, `(.L_x_2733) ;  /* 0x0000000085087348 */ /* 0x000fea0003c00000 */
[----:B------:R0:W1:Y:S02]  /*32e0*/  SHFL.DOWN P1, R134, R178, R135, R182 ;  /* 0x08000087b2867389 */ /* 0x00006400000200b6 */
[----:B01----:R-:W-:Y:S01]  /*32f0*/  ENDCOLLECTIVE ;  /* 0x000000000000791b */ /* 0x003fe20003800000 */
.L_x_2733:
[----:B------:R-:W-:-:S05]  /*3300*/  FADD.FTZ R129, R128, R129 ;  /* 0x0000008180817221 */ /* 0x000fca0000010000 */
[----:B------:R-:W-:Y:S02]  /*3310*/  MOV R178, R129 ;  /* 0x0000008100b27202 */ /* 0x000fe40000000f00 */
[----:B------:R-:W-:-:S07]  /*3320*/  MOV R131, R134 ;  /* 0x0000008600837202 */ /* 0x000fce0000000f00 */
[----:B------:R-:W-:Y:S05]  /*3330*/  WARPSYNC.COLLECTIVE R133, `(.L_x_2734) ;  /* 0x0000000085087348 */ /* 0x000fea0003c00000 */
[----:B------:R0:W1:Y:S02]  /*3340*/  SHFL.DOWN P1, R134, R178, R135, R182 ;  /* 0x08000087b2867389 */ /* 0x00006400000200b6 */
[----:B01----:R-:W-:Y:S01]  /*3350*/  ENDCOLLECTIVE ;  /* 0x000000000000791b */ /* 0x003fe20003800000 */
.L_x_2734:
[----:B------:R-:W-:Y:S01]  /*3360*/  FADD.FTZ R131, R130, R131 ;  /* 0x0000008382837221 */ /* 0x000fe20000010000 */
[----:B------:R-:W-:-:S04]  /*3370*/  HFMA2.MMA R135, -RZ, RZ, 0, 5.9604644775390625e-08 ;  /* 0x00000001ff877435 */ /* 0x000fc800000001ff */
[----:B------:R-:W-:Y:S02]  /*3380*/  MOV R178, R131 ;  /* 0x0000008300b27202 */ /* 0x000fe40000000f00 */
[----:B------:R-:W-:-:S07]  /*3390*/  MOV R132, R134 ;  /* 0x0000008600847202 */ /* 0x000fce0000000f00 */
[----:B------:R-:W-:Y:S05]  /*33a0*/  WARPSYNC.COLLECTIVE R133, `(.L_x_2735) ;  /* 0x0000000085087348 */ /* 0x000fea0003c00000 */
[----:B------:R0:W1:Y:S02]  /*33b0*/  SHFL.DOWN P1, R134, R178, R135, R182 ;  /* 0x08000087b2867389 */ /* 0x00006400000200b6 */
[----:B01----:R-:W-:Y:S01]  /*33c0*/  ENDCOLLECTIVE ;  /* 0x000000000000791b */ /* 0x003fe20003800000 */
.L_x_2735:
[----:B------:R-:W-:-:S05]  /*33d0*/  FADD.FTZ R132, R129, R132 ;  /* 0x0000008481847221 */ /* 0x000fca0000010000 */
[----:B------:R-:W-:Y:S02]  /*33e0*/  MOV R178, R132 ;  /* 0x0000008400b27202 */ /* 0x000fe40000000f00 */
[----:B------:R-:W-:-:S07]  /*33f0*/  MOV R126, R134 ;  /* 0x00000086007e7202 */ /* 0x000fce0000000f00 */
[----:B------:R-:W-:Y:S05]  /*3400*/  WARPSYNC.COLLECTIVE R133, `(.L_x_2736) ;  /* 0x0000000085087348 */ /* 0x000fea0003c00000 */
[----:B------:R0:W1:Y:S02]  /*3410*/  SHFL.DOWN P1, R134, R178, R135, R182 ;  /* 0x08000087b2867389 */ /* 0x00006400000200b6 */
[----:B01----:R-:W-:Y:S01]  /*3420*/  ENDCOLLECTIVE ;  /* 0x000000000000791b */ /* 0x003fe20003800000 */
.L_x_2736:
[----:B------:R-:W-:Y:S01]  /*3430*/  MOV R125, R134 ;  /* 0x00000086007d7202 */ /* 0x000fe20000000f00 */
[----:B------:R-:W-:Y:S06]  /*3440*/  BRA `(.L_x_2737) ;  /* 0xffffffe400647947 */ /* 0x000fec000383ffff */
.L_x_2738:
        /* <DEDUP_REMOVED lines=11> */
.L_x_3036:


//--------------------- .text._ZN10layer_norm31ln_parallel_residual_bwd_kernelINS_13Kernel_traitsIfffffjLj2048ELj1ELj1ELj4ELj16ENS_18Kernel_traits_baseILj2048EfffffjLj128EEEEELb1ELb0ELb1EEEvNS_9BwdParamsE --------------------------
	.section	.text._ZN10layer_norm31ln_parallel_residual_bwd_kernelINS_13Kernel_traitsIfffffjLj2048ELj1ELj1ELj4ELj16ENS_18Kernel_traits_baseILj2048EfffffjLj128EEEEELb1ELb0ELb1EEEvNS_9BwdParamsE,"ax",@progbits
	.align	128
        .global         _ZN10layer_norm31ln_parallel_residual_bwd_kernelINS_13Kernel_traitsIfffffjLj2048ELj1ELj1ELj4ELj16ENS_18Kernel_traits_baseILj2048EfffffjLj128EEEEELb1ELb0ELb1EEEvNS_9BwdParamsE
        .type           _ZN10layer_norm31ln_parallel_residual_bwd_kernelINS_13Kernel_traitsIfffffjLj2048ELj1ELj1ELj4ELj16ENS_18Kernel_traits_baseILj2048EfffffjLj128EEEEELb1ELb0ELb1EEEvNS_9BwdParamsE,@function
        .size           _ZN10layer_norm31ln_parallel_residual_bwd_kernelINS_13Kernel_traitsIfffffjLj2048ELj1ELj1ELj4ELj16ENS_18Kernel_traits_baseILj2048EfffffjLj128EEEEELb1ELb0ELb1EEEvNS_9BwdParamsE,(.L_x_3037 - _ZN10layer_norm31ln_parallel_residual_bwd_kernelINS_13Kernel_traitsIfffffjLj2048ELj1ELj1ELj4ELj16ENS_18Kernel_traits_baseILj2048EfffffjLj128EEEEELb1ELb0ELb1EEEvNS_9BwdParamsE)
        .other          _ZN10layer_norm31ln_parallel_residual_bwd_kernelINS_13Kernel_traitsIfffffjLj2048ELj1ELj1ELj4ELj16ENS_18Kernel_traits_baseILj2048EfffffjLj128EEEEELb1ELb0ELb1EEEvNS_9BwdParamsE,@"STO_CUDA_ENTRY STV_DEFAULT"
_ZN10layer_norm31ln_parallel_residual_bwd_kernelINS_13Kernel_traitsIfffffjLj2048ELj1ELj1ELj4ELj16ENS_18Kernel_traits_baseILj2048EfffffjLj128EEEEELb1ELb0ELb1EEEvNS_9BwdParamsE:
.text._ZN10layer_norm31ln_parallel_residual_bwd_kernelINS_13Kernel_traitsIfffffjLj2048ELj1ELj1ELj4ELj16ENS_18Kernel_traits_baseILj2048EfffffjLj128EEEEELb1ELb0ELb1EEEvNS_9BwdParamsE:
        /* <DEDUP_REMOVED lines=50> */
.L_x_2739:
        /* <DEDUP_REMOVED lines=8> */
[----:B------:R-:W-:Y:S02]  /*03a0*/  IADD3.X R5, RZ, UR9, RZ, P1, !PT ;  /* 0x00000009ff057c10 */ /* 0x000fe40008ffe4ff */
[----:B------:R-:W-:Y:S01]  /*03b0*/  ISETP.NE.U32.AND P0, PT, RZ, UR6, PT ;  /* 0x00000006ff007c0c */ /* 0x000fe2000bf05070 */
[----:B------:R-:W-:Y:S01]  /*03c0*/  HFMA2.MMA R208, -RZ, RZ, 0, 5.9604644775390625e-08 ;  /* 0x00000001ffd07435 */ /* 0x000fe200000001ff */
[----:B------:R-:W5:Y:S01]  /*03d0*/  LDG.E.128 R68, desc[UR4][R2.64] ;  /* 0x0000000402447981 */ /* 0x000f62000c1e1d00 */
[----:B------:R-:W-:Y:S01]  /*03e0*/  HFMA2.MMA R170, -RZ, RZ, 0, 0 ;  /* 0x00000000ffaa7435 */ /* 0x000fe200000001ff */
[----:B------:R-:W-:-:S02]  /*03f0*/  ISETP.NE.AND.EX P0, PT, RZ, UR7, PT, P0 ;  /* 0x00000007ff007c0c */ /* 0x000fc4000bf05300 */
        /* <DEDUP_REMOVED lines=8> */
[----:B------:R-:W-:Y:S01]  /*0480*/  CS2R R24, SRZ ;  /* 0x0000000000187805 */ /* 0x000fe2000001ff00 */
[----:B------:R0:W5:Y:S01]  /*0490*/  LDG.E.128 R56, desc[UR4][R2.64+0x1800] ;  /* 0x0018000402387981 */ /* 0x000162000c1e1d00 */
[----:B------:R-:W-:Y:S02]  /*04a0*/  CS2R R16, SRZ ;  /* 0x0000000000107805 */ /* 0x000fe4000001ff00 */
[----:B------:R-:W-:Y:S02]  /*04b0*/  CS2R R156, SRZ ;  /* 0x00000000009c7805 */ /* 0x000fe4000001ff00 */
[----:B------:R-:W-:Y:S01]  /*04c0*/  CS2R R158, SRZ ;  /* 0x00000000009e7805 */ /* 0x000fe2000001ff00 */
[----:B------:R-:W5:Y:S01]  /*04d0*/  LDG.E.128 R52, desc[UR4][R4.64] ;  /* 0x0000000404347981 */ /* 0x000f62000c1e1d00 */
[----:B------:R-:W-:Y:S02]  /*04e0*/  CS2R R164, SRZ ;  /* 0x0000000000a47805 */ /* 0x000fe4000001ff00 */
[----:B------:R-:W-:-:S02]  /*04f0*/  CS2R R150, SRZ ;  /* 0x0000000000967805 */ /* 0x000fc4000001ff00 */
[----:B------:R-:W-:Y:S01]  /*0500*/  CS2R R146, SRZ ;  /* 0x0000000000927805 */ /* 0x000fe2000001ff00 */
[----:B------:R-:W5:Y:S01]  /*0510*/  LDG.E.128 R48, desc[UR4][R4.64+0x800] ;  /* 0x0008000404307981 */ /* 0x000f62000c1e1d00 */
[----:B------:R-:W-:Y:S02]  /*0520*/  CS2R R6, SRZ ;  /* 0x0000000000067805 */ /* 0x000fe4000001ff00 */
[----:B0-----:R-:W-:Y:S02]  /*0530*/  CS2R R2, SRZ ;  /* 0x0000000000027805 */ /* 0x001fe4000001ff00 */
        /* <DEDUP_REMOVED lines=18> */
[----:B------:R-:W-:Y:S02]  /*0660*/  MOV R199, RZ ;  /* 0x000000ff00c77202 */ /* 0x000fe40000000f00 */
[----:B------:R-:W-:-:S07]  /*0670*/  LOP3.LUT R171, R0, 0x7f, RZ, 0xc0, !PT ;  /* 0x0000007f00ab7812 */ /* 0x000fce00078ec0ff */
.L_x_2745:
        /* <DEDUP_REMOVED lines=11> */
[C---:B-1----:R-:W-:Y:S01]  /*0730*/  IMAD.WIDE.U32 R96, R211.reuse, 0x10, R120 ;  /* 0x00000010d3607825 */ /* 0x042fe200078e0078 */
[----:B------:R-:W-:-:S05]  /*0740*/  IADD3 R209, R211, 0x80, RZ ;  /* 0x00000080d3d17810 */ /* 0x000fca0007ffe0ff */
[----:B------:R-:W4:Y:S01]  /*0750*/  LDG.E.128 R96, desc[UR4][R96.64] ;  /* 0x0000000460607981 */ /* 0x000f22000c1e1d00 */
[C---:B--2---:R-:W-:Y:S01]  /*0760*/  IMAD.WIDE.U32 R104, R211.reuse, 0x10, R140 ;  /* 0x00000010d3687825 */ /* 0x044fe200078e008c */
[C---:B------:R-:W-:Y:S01]  /*0770*/  IADD3 R205, R211.reuse, 0x100, RZ ;  /* 0x00000100d3cd7810 */ /* 0x040fe20007ffe0ff */
[----:B------:R-:W1:Y:S04]  /*0780*/  LDC.64 R154, c[0x0][0x300] ;  /* 0x0000c000ff9a7b82 */ /* 0x000e680000000a00 */
[----:B------:R-:W2:Y:S01]  /*0790*/  LDG.E.128 R104, desc[UR4][R104.64] ;  /* 0x0000000468687981 */ /* 0x000ea2000c1e1d00 */
[----:B---3--:R-:W-:-:S03]  /*07a0*/  IMAD.WIDE.U32 R100, R211, 0x10, R136 ;  /* 0x00000010d3647825 */ /* 0x008fc600078e0088 */
[----:B------:R-:W3:Y:S01]  /*07b0*/  LDC.64 R176, c[0x0][0x240] ;  /* 0x00009000ffb07b82 */ /* 0x000ee20000000a00 */
[----:B------:R-:W-:Y:S02]  /*07c0*/  IMAD.WIDE.U32 R110, R209, 0x10, R120 ;  /* 0x00000010d16e7825 */ /* 0x000fe400078e0078 */
[----:B------:R-:W2:Y:S02]  /*07d0*/  LDG.E.128 R100, desc[UR4][R100.64] ;  /* 0x0000000464647981 */ /* 0x000ea4000c1e1d00 */
[----:B0-----:R-:W-:Y:S02]  /*07e0*/  IMAD.WIDE R122, R198, 0x4, R122 ;  /* 0x00000004c67a7825 */ /* 0x001fe400078e027a */
[----:B------:R-:W2:Y:S01]  /*07f0*/  LDG.E.128 R108, desc[UR4][R110.64] ;  /* 0x000000046e6c7981 */ /* 0x000ea2000c1e1d00 */
[----:B------:R-:W0:Y:S01]  /*0800*/  LDC.64 R172, c[0x0][0x2c8] ;  /* 0x0000b200ffac7b82 */ /* 0x000e220000000a00 */
[----:B------:R-:W-:Y:S02]  /*0810*/  IMAD.WIDE.U32 R120, R205, 0x10, R120 ;  /* 0x00000010cd787825 */ /* 0x000fe400078e0078 */
[----:B------:R-:W2:Y:S01]  /*0820*/  LDG.E R204, desc[UR4][R122.64] ;  /* 0x000000047acc7981 */ /* 0x000ea2000c1e1900 */
[----:B------:R-:W-:Y:S01]  /*0830*/  IADD3 R213, R211, 0x180, RZ ;  /* 0x00000180d3d57810 */ /* 0x000fe20007ffe0ff */
[----:B------:R-:W-:-:S03]  /*0840*/  IMAD.WIDE.U32 R128, R205, 0x10, R140 ;  /* 0x00000010cd807825 */ /* 0x000fc600078e008c */
[----:B------:R-:W-:Y:S01]  /*0850*/  SHF.L.U32 R201, R213, 0x4, RZ ;  /* 0x00000004d5c97819 */ /* 0x000fe200000006ff */
[----:B------:R-:W-:Y:S01]  /*0860*/  IMAD.WIDE.U32 R124, R205, 0x10, R136 ;  /* 0x00000010cd7c7825 */ /* 0x000fe200078e0088 */
[----:B------:R-:W0:Y:S01]  /*0870*/  @P0 LDC.64 R182, c[0x0][0x2c8] ;  /* 0x0000b200ffb60b82 */ /* 0x000e220000000a00 */
[----:B------:R-:W2:Y:S04]  /*0880*/  LDG.E.128 R128, desc[UR4][R128.64] ;  /* 0x0000000480807981 */ /* 0x000ea8000c1e1d00 */
[----:B------:R-:W2:Y:S01]  /*0890*/  LDG.E.128 R120, desc[UR4][R120.64] ;  /* 0x0000000478787981 */ /* 0x000ea2000c1e1d00 */
[----:B------:R-:W-:Y:S02]  /*08a0*/  SHF.R.U32.HI R200, RZ, 0x1c, R213 ;  /* 0x0000001cffc87819 */ /* 0x000fe400000116d5 */
[----:B------:R-:W-:Y:S01]  /*08b0*/  IADD3 R132, P1, R201, UR14, RZ ;  /* 0x0000000ec9847c10 */ /* 0x000fe2000ff3e0ff */
[----:B------:R-:W2:Y:S01]  /*08c0*/  LDG.E.128 R124, desc[UR4][R124.64] ;  /* 0x000000047c7c7981 */ /* 0x000ea2000c1e1d00 */
[----:B------:R-:W0:Y:S02]  /*08d0*/  @P0 LDC.64 R184, c[0x0][0x2c8] ;  /* 0x0000b200ffb80b82 */ /* 0x000e240000000a00 */
[----:B------:R-:W-:Y:S01]  /*08e0*/  IADD3.X R133, R200, UR15, RZ, P1, !PT ;  /* 0x0000000fc8857c10 */ /* 0x000fe20008ffe4ff */
[----:B------:R-:W-:-:S05]  /*08f0*/  IMAD.WIDE.U32 R116, R209, 0x10, R140 ;  /* 0x00000010d1747825 */ /* 0x000fca00078e008c */
[----:B------:R-:W2:Y:S01]  /*0900*/  LDG.E.128 R132, desc[UR4][R132.64] ;  /* 0x0000000484847981 */ /* 0x000ea2000c1e1d00 */
[----:B------:R-:W-:Y:S01]  /*0910*/  IMAD.WIDE.U32 R140, R213, 0x10, R140 ;  /* 0x00000010d58c7825 */ /* 0x000fe200078e008c */
[----:B------:R-:W0:Y:S02]  /*0920*/  @P0 LDC.64 R186, c[0x0][0x2c8] ;  /* 0x0000b200ffba0b82 */ /* 0x000e240000000a00 */
[----:B------:R-:W2:Y:S01]  /*0930*/  LDG.E.128 R116, desc[UR4][R116.64] ;  /* 0x0000000474747981 */ /* 0x000ea2000c1e1d00 */
[----:B------:R-:W-:-:S03]  /*0940*/  IMAD.WIDE.U32 R112, R209, 0x10, R136 ;  /* 0x00000010d1707825 */ /* 0x000fc600078e0088 */
[----:B------:R-:W2:Y:S01]  /*0950*/  LDG.E.128 R140, desc[UR4][R140.64] ;  /* 0x000000048c8c7981 */ /* 0x000ea2000c1e1d00 */
[----:B------:R-:W-:Y:S01]  /*0960*/  IMAD.WIDE.U32 R136, R213, 0x10, R136 ;  /* 0x00000010d5887825 */ /* 0x000fe200078e0088 */
[----:B-1----:R-:W-:Y:S02]  /*0970*/  ISETP.NE.U32.AND P1, PT, R154, RZ, PT ;  /* 0x000000ff9a00720c */ /* 0x002fe40003f25070 */
[----:B------:R-:W2:Y:S04]  /*0980*/  LDG.E.128 R112, desc[UR4][R112.64] ;  /* 0x0000000470707981 */ /* 0x000ea8000c1e1d00 */
[----:B------:R-:W2:Y:S01]  /*0990*/  LDG.E.128 R136, desc[UR4][R136.64] ;  /* 0x0000000488887981 */ /* 0x000ea2000c1e1d00 */
[----:B------:R-:W-:-:S13]  /*09a0*/  ISETP.NE.AND.EX P1, PT, R155, RZ, PT, P1 ;  /* 0x000000ff9b00720c */ /* 0x000fda0003f25310 */
[----:B------:R-:W1:Y:S08]  /*09b0*/  @P1 LDC.64 R174, c[0x0][0x248] ;  /* 0x00009200ffae1b82 */ /* 0x000e700000000a00 */
[----:B------:R-:W0:Y:S01]  /*09c0*/  @P1 LDC.64 R178, c[0x0][0x248] ;  /* 0x00009200ffb21b82 */ /* 0x000e220000000a00 */
[----:B------:R-:W-:Y:S01]  /*09d0*/  IMAD.SHL.U32 R189, R213, 0x4, RZ ;  /* 0x00000004d5bd7824 */ /* 0x000fe200078e00ff */
[----:B------:R-:W-:-:S04]  /*09e0*/  SHF.R.U32.HI R192, RZ, 0x1e, R213 ;  /* 0x0000001effc07819 */ /* 0x000fc800000116d5 */
[----:B------:R-:W-:Y:S01]  /*09f0*/  IADD3 R188, P2, R189, UR16, RZ ;  /* 0x00000010bdbc7c10 */ /* 0x000fe2000ff5e0ff */
[----:B---3--:R-:W-:Y:S01]  /*0a00*/  IMAD.WIDE.U32 R202, R209, 0x4, R176 ;  /* 0x00000004d1ca7825 */ /* 0x008fe200078e00b0 */
[----:B------:R-:W3:Y:S05]  /*0a10*/  @P1 LDC.64 R180, c[0x0][0x248] ;  /* 0x00009200ffb41b82 */ /* 0x000eea0000000a00 */
[----:B-----5:R-:W5:Y:S01]  /*0a20*/  LDG.E R202, desc[UR4][R202.64] ;  /* 0x00000004caca7981 */ /* 0x020f62000c1e1900 */
[----:B-1----:R-:W-:Y:S02]  /*0a30*/  @P1 IADD3 R174, P3, R189, R174, RZ ;  /* 0x000000aebdae1210 */ /* 0x002fe40007f7e0ff */
[----:B------:R-:W1:Y:S01]  /*0a40*/  @P1 LDC.64 R190, c[0x0][0x248] ;  /* 0x00009200ffbe1b82 */ /* 0x000e620000000a00 */
[----:B------:R-:W-:-:S02]  /*0a50*/  IADD3.X R189, R192, UR17, RZ, P2, !PT ;  /* 0x00000011c0bd7c10 */ /* 0x000fc400097fe4ff */
[----:B------:R-:W-:Y:S01]  /*0a60*/  @P1 IADD3.X R175, R192, R175, RZ, P3, !PT ;  /* 0x000000afc0af1210 */ /* 0x000fe20001ffe4ff */
[----:B------:R-:W-:Y:S02]  /*0a70*/  IMAD.WIDE.U32 R192, R211, 0x4, R176 ;  /* 0x00000004d3c07825 */ /* 0x000fe400078e00b0 */
[----:B------:R-:W5:Y:S02]  /*0a80*/  LDG.E R188, desc[UR4][R188.64] ;  /* 0x00000004bcbc7981 */ /* 0x000f64000c1e1900 */
[----:B0-----:R-:W-:Y:S02]  /*0a90*/  @P1 IMAD.WIDE.U32 R206, R209, 0x4, R178 ;  /* 0x00000004d1ce1825 */ /* 0x001fe400078e00b2 */
[----:B------:R-:W5:Y:S04]  /*0aa0*/  LDG.E R192, desc[UR4][R192.64] ;  /* 0x00000004c0c07981 */ /* 0x000f68000c1e1900 */
[----:B------:R-:W5:Y:S01]  /*0ab0*/  @P1 LDG.E R196, desc[UR4][R206.64] ;  /* 0x00000004cec41981 */ /* 0x000f62000c1e1900 */
[----:B------:R-:W-:Y:S01]  /*0ac0*/  @P0 LEA R178, P2, R213, R172, 0x4 ;  /* 0x000000acd5b20211 */ /* 0x000fe200078420ff */
[----:B---3--:R-:W-:-:S02]  /*0ad0*/  @P1 IMAD.WIDE.U32 R180, R205, 0x4, R180 ;  /* 0x00000004cdb41825 */ /* 0x008fc400078e00b4 */
[----:B------:R-:W5:Y:S01]  /*0ae0*/  @P1 LDG.E R194, desc[UR4][R174.64] ;  /* 0x00000004aec21981 */ /* 0x000f62000c1e1900 */
[----:B------:R-:W-:Y:S02]  /*0af0*/  @P0 LEA.HI.X R179, R213, R173, RZ, 0x4, P2 ;  /* 0x000000add5b30211 */ /* 0x000fe400010f24ff */
[----:B------:R-:W-:Y:S01]  /*0b00*/  ISETP.NE.AND P2, PT, RZ, UR11, PT ;  /* 0x0000000bff007c0c */ /* 0x000fe2000bf45270 */
[C---:B------:R-:W-:Y:S01]  /*0b10*/  IMAD.WIDE.U32 R176, R205.reuse, 0x4, R176 ;  /* 0x00000004cdb07825 */ /* 0x040fe200078e00b0 */
[----:B------:R0:W5:Y:S03]  /*0b20*/  @P1 LDG.E R197, desc[UR4][R180.64] ;  /* 0x00000004b4c51981 */ /* 0x000166000c1e1900 */
[----:B------:R-:W-:Y:S01]  /*0b30*/  @P0 IMAD.WIDE.U32 R182, R205, 0x10, R182 ;  /* 0x00000010cdb60825 */ /* 0x000fe200078e00b6 */
[----:B------:R-:W5:Y:S03]  /*0b40*/  @P0 LDG.E.128 R72, desc[UR4][R178.64] ;  /* 0x00000004b2480981 */ /* 0x000f66000c1e1d00 */
[----:B-1----:R-:W-:Y:S01]  /*0b50*/  @P1 IMAD.WIDE.U32 R190, R211, 0x4, R190 ;  /* 0x00000004d3be1825 */ /* 0x002fe200078e00be */
[----:B------:R-:W5:Y:S03]  /*0b60*/  @P0 LDG.E.128 R84, desc[UR4][R182.64] ;  /* 0x00000004b6540981 */ /* 0x000f66000c1e1d00 */
[----:B------:R-:W-:Y:S01]  /*0b70*/  @P0 IMAD.WIDE.U32 R184, R209, 0x10, R184 ;  /* 0x00000010d1b80825 */ /* 0x000fe200078e00b8 */
[----:B------:R1:W5:Y:S04]  /*0b80*/  LDG.E R176, desc[UR4][R176.64] ;  /* 0x00000004b0b07981 */ /* 0x000368000c1e1900 */
[----:B------:R3:W5:Y:S04]  /*0b90*/  @P1 LDG.E R195, desc[UR4][R190.64] ;  /* 0x00000004bec31981 */ /* 0x000768000c1e1900 */
[----:B------:R3:W5:Y:S01]  /*0ba0*/  @P0 LDG.E.128 R80, desc[UR4][R184.64] ;  /* 0x00000004b8500981 */ /* 0x000762000c1e1d00 */
[----:B------:R-:W-:-:S05]  /*0bb0*/  @P0 IMAD.WIDE.U32 R186, R211, 0x10, R186 ;  /* 0x00000010d3ba0825 */ /* 0x000fca00078e00ba */
[----:B------:R3:W5:Y:S01]  /*0bc0*/  @P0 LDG.E.128 R76, desc[UR4][R186.64] ;  /* 0x00000004ba4c0981 */ /* 0x000762000c1e1d00 */
[----:B------:R-:W-:Y:S02]  /*0bd0*/  LOP3.LUT P3, RZ, R208, 0xff, RZ, 0xc0, !PT ;  /* 0x000000ffd0ff7812 */ /* 0x000fe4000786c0ff */
[----:B------:R-:W-:Y:S01]  /*0be0*/  IADD3 R198, R198, UR12, RZ ;  /* 0x0000000cc6c67c10 */ /* 0x000fe2000fffe0ff */
[----:B------:R-:W-:-:S03]  /*0bf0*/  UMOV UR6, 0xffffffff ;  /* 0xffffffff00067882 */ /* 0x000fc60000000000 */
[----:B------:R-:W-:Y:S02]  /*0c00*/  ISETP.GE.AND P5, PT, R198, UR13, PT ;  /* 0x0000000dc6007c0c */ /* 0x000fe4000bfa6270 */
[----:B------:R-:W-:Y:S02]  /*0c10*/  LOP3.LUT P4, RZ, R0, 0x1f, RZ, 0xc0, !PT ;  /* 0x0000001f00ff7812 */ /* 0x000fe4000788c0ff */
[----:B----4-:R-:W-:-:S05]  /*0c20*/  FSEL R210, R210, RZ, !P2 ;  /* 0x000000ffd2d27208 */ /* 0x010fca0005000000 */
[--C-:B0-----:R-:W-:Y:S01]  /*0c30*/  FADD.FTZ R181, R97, -R210.reuse ;  /* 0x800000d261b57221 */ /* 0x101fe20000010000 */
[----:B-1----:R-:W-:Y:S01]  /*0c40*/  FADD.FTZ R177, R98, -R210 ;  /* 0x800000d262b17221 */ /* 0x002fe20000010000 */
[----:B--2---:R-:W-:-:S04]  /*0c50*/  FMUL.FTZ R97, R52, R104 ;  /* 0x0000006834617220 */ /* 0x004fc80000410000 */
[----:B------:R-:W-:Y:S01]  /*0c60*/  FFMA.FTZ R183, R68, R100, R97 ;  /* 0x0000006444b77223 */ /* 0x000fe20000010061 */
[----:B------:R-:W-:-:S04]  /*0c70*/  FMUL.FTZ R97, R54, R106 ;  /* 0x0000006a36617220 */ /* 0x000fc80000410000 */
[----:B---3--:R-:W-:Y:S01]  /*0c80*/  FFMA.FTZ R190, R70, R102, R97 ;  /* 0x0000006646be7223 */ /* 0x008fe20000010061 */
[----:B------:R-:W-:Y:S01]  /*0c90*/  FADD.FTZ R97, -R210, R108 ;  /* 0x0000006cd2617221 */ /* 0x000fe20000010100 */
[----:B------:R-:W-:Y:S01]  /*0ca0*/  FMUL.FTZ R185, R204, R177 ;  /* 0x000000b1ccb97220 */ /* 0x000fe20000410000 */
[----:B------:R-:W-:Y:S01]  /*0cb0*/  FADD.FTZ R175, R96, -R210 ;  /* 0x800000d260af7221 */ /* 0x000fe20000010000 */
[C---:B------:R-:W-:Y:S02]  /*0cc0*/  FADD.FTZ R157, R106.reuse, R157 ;  /* 0x0000009d6a9d7221 */ /* 0x040fe40000010000 */
[----:B------:R-:W-:Y:S01]  /*0cd0*/  FFMA.FTZ R159, R106, R185, R159 ;  /* 0x000000b96a9f7223 */ /* 0x000fe2000001009f */
[C---:B------:R-:W-:Y:S01]  /*0ce0*/  FMUL.FTZ R106, R204.reuse, R97 ;  /* 0x00000061cc6a7220 */ /* 0x040fe20000410000 */
[----:B------:R-:W-:Y:S01]  /*0cf0*/  FMUL.FTZ R174, R204, R175 ;  /* 0x000000afccae7220 */ /* 0x000fe20000410000 */
[C---:B------:R-:W-:Y:S01]  /*0d00*/  FADD.FTZ R97, -R210.reuse, R120 ;  /* 0x00000078d2617221 */ /* 0x040fe20000010100 */
[----:B------:R-:W-:-:S03]  /*0d10*/  FADD.FTZ R175, -R210, R123 ;  /* 0x0000007bd2af7221 */ /* 0x000fc60000010100 */
[----:B------:R-:W-:Y:S01]  /*0d20*/  FMUL.FTZ R123, R204, R97 ;  /* 0x00000061cc7b7220 */ /* 0x000fe20000410000 */
[----:B------:R-:W-:Y:S01]  /*0d30*/  FMUL.FTZ R97, R44, R128 ;  /* 0x000000802c617220 */ /* 0x000fe20000410000 */
[----:B------:R-:W-:-:S03]  /*0d40*/  FMUL.FTZ R96, R55, R107 ;  /* 0x0000006b37607220 */ /* 0x000fc60000410000 */
[----:B------:R-:W-:Y:S01]  /*0d50*/  FFMA.FTZ R178, R60, R124, R97 ;  /* 0x0000007c3cb27223 */ /* 0x000fe20000010061 */
[----:B------:R-:W-:Y:S01]  /*0d60*/  FMUL.FTZ R97, R46, R130 ;  /* 0x000000822e617220 */ /* 0x000fe20000410000 */
[----:B------:R-:W-:Y:S01]  /*0d70*/  FFMA.FTZ R187, R71, R103, R96 ;  /* 0x0000006747bb7223 */ /* 0x000fe20000010060 */
[----:B------:R-:W-:Y:S01]  /*0d80*/  FADD.FTZ R99, R99, -R210 ;  /* 0x800000d263637221 */ /* 0x000fe20000010000 */
[----:B------:R-:W-:Y:S01]  /*0d90*/  FMUL.FTZ R96, R45, R129 ;  /* 0x000000812d607220 */ /* 0x000fe20000410000 */
[----:B------:R-:W-:Y:S01]  /*0da0*/  FFMA.FTZ R180, R62, R126, R97 ;  /* 0x0000007e3eb47223 */ /* 0x000fe20000010061 */
[----:B------:R-:W-:Y:S01]  /*0db0*/  FMUL.FTZ R184, R53, R105 ;  /* 0x0000006935b87220 */ /* 0x000fe20000410000 */
[C---:B------:R-:W-:Y:S01]  /*0dc0*/  FADD.FTZ R97, -R210.reuse, R132 ;  /* 0x00000084d2617221 */ /* 0x040fe20000010100 */
[----:B------:R-:W-:Y:S01]  /*0dd0*/  FADD.FTZ R177, -R210, R122 ;  /* 0x0000007ad2b17221 */ /* 0x000fe20000010100 */
[----:B------:R-:W-:Y:S01]  /*0de0*/  FMUL.FTZ R186, R204, R99 ;  /* 0x00000063ccba7220 */ /* 0x000fe20000410000 */
[C---:B------:R-:W-:Y:S01]  /*0df0*/  FADD.FTZ R15, R124.reuse, R15 ;  /* 0x0000000f7c0f7221 */ /* 0x040fe20000010000 */
[----:B------:R-:W-:Y:S01]  /*0e00*/  FFMA.FTZ R27, R124, R123, R27 ;  /* 0x0000007b7c1b7223 */ /* 0x000fe2000001001b */
[----:B------:R-:W-:Y:S01]  /*0e10*/  FFMA.FTZ R179, R61, R125, R96 ;  /* 0x0000007d3db37223 */ /* 0x000fe20000010060 */
[----:B------:R-:W-:Y:S01]  /*0e20*/  FMUL.FTZ R181, R204, R181 ;  /* 0x000000b5ccb57220 */ /* 0x000fe20000410000 */
[----:B------:R-:W-:Y:S01]  /*0e30*/  FFMA.FTZ R184, R69, R101, R184 ;  /* 0x0000006545b87223 */ /* 0x000fe200000100b8 */
[----:B------:R-:W-:Y:S01]  /*0e40*/  FADD.FTZ R99, -R210, R110 ;  /* 0x0000006ed2637221 */ /* 0x000fe20000010100 */
[----:B------:R-:W-:Y:S01]  /*0e50*/  FMUL.FTZ R124, R204, R97 ;  /* 0x00000061cc7c7220 */ /* 0x000fe20000410000 */
[----:B------:R-:W-:Y:S01]  /*0e60*/  FFMA.FTZ R96, R174, R183, RZ ;  /* 0x000000b7ae607223 */ /* 0x000fe200000100ff */
[----:B------:R-:W-:Y:S01]  /*0e70*/  FADD.FTZ R97, RZ, R183 ;  /* 0x000000b7ff617221 */ /* 0x000fe20000010000 */
[----:B------:R-:W-:Y:S01]  /*0e80*/  FMUL.FTZ R177, R204, R177 ;  /* 0x000000b1ccb17220 */ /* 0x000fe20000410000 */
[----:B------:R-:W-:Y:S01]  /*0e90*/  FADD.FTZ R133, -R210, R133 ;  /* 0x00000085d2857221 */ /* 0x000fe20000010100 */
[----:B------:R-:W-:Y:S01]  /*0ea0*/  FMUL.FTZ R110, R204, R99 ;  /* 0x00000063cc6e7220 */ /* 0x000fe20000410000 */
[----:B------:R-:W-:Y:S01]  /*0eb0*/  FFMA.FTZ R96, R181, R184, R96 ;  /* 0x000000b8b5607223 */ /* 0x000fe20000010060 */
[----:B------:R-:W-:Y:S01]  /*0ec0*/  FADD.FTZ R99, R184, R97 ;  /* 0x00000061b8637221 */ /* 0x000fe20000010000 */
[C---:B------:R-:W-:Y:S01]  /*0ed0*/  FADD.FTZ R158, R107.reuse, R158 ;  /* 0x0000009e6b9e7221 */ /* 0x040fe20000010000 */
[----:B------:R-:W-:Y:S01]  /*0ee0*/  FFMA.FTZ R156, R107, R186, R156 ;  /* 0x000000ba6b9c7223 */ /* 0x000fe2000001009c */
[C---:B------:R-:W-:Y:S01]  /*0ef0*/  FADD.FTZ R29, R126.reuse, R29 ;  /* 0x0000001d7e1d7221 */ /* 0x040fe20000010000 */
[----:B------:R-:W-:Y:S01]  /*0f00*/  FFMA.FTZ R31, R126, R177, R31 ;  /* 0x000000b17e1f7223 */ /* 0x000fe2000001001f */
[----:B------:R-:W-:Y:S01]  /*0f10*/  FADD.FTZ R107, -R210, R109 ;  /* 0x0000006dd26b7221 */ /* 0x000fe20000010100 */
[----:B------:R-:W-:Y:S01]  /*0f20*/  FMUL.FTZ R126, R204, R133 ;  /* 0x00000085cc7e7220 */ /* 0x000fe20000410000 */
[----:B------:R-:W-:Y:S01]  /*0f30*/  FMUL.FTZ R109, R48, R116 ;  /* 0x00000074306d7220 */ /* 0x000fe20000410000 */
[----:B------:R-:W-:Y:S01]  /*0f40*/  FMUL.FTZ R98, R41, R141 ;  /* 0x0000008d29627220 */ /* 0x000fe20000410000 */
[----:B------:R-:W-:Y:S01]  /*0f50*/  FFMA.FTZ R97, R185, R190, R96 ;  /* 0x000000beb9617223 */ /* 0x000fe20000010060 */
[----:B------:R-:W-:Y:S01]  /*0f60*/  FADD.FTZ R96, R190, R99 ;  /* 0x00000063be607221 */ /* 0x000fe20000010000 */
[----:B------:R-:W-:Y:S01]  /*0f70*/  FMUL.FTZ R108, R49, R117 ;  /* 0x00000075316c7220 */ /* 0x000fe20000410000 */
[----:B------:R-:W-:Y:S01]  /*0f80*/  FMUL.FTZ R107, R204, R107 ;  /* 0x0000006bcc6b7220 */ /* 0x000fe20000410000 */
[----:B------:R-:W-:Y:S01]  /*0f90*/  FADD.FTZ R121, -R210, R121 ;  /* 0x00000079d2797221 */ /* 0x000fe20000010100 */
[C---:B------:R-:W-:Y:S01]  /*0fa0*/  FADD.FTZ R34, R137.reuse, R34 ;  /* 0x0000002289227221 */ /* 0x040fe20000010000 */
[----:B------:R-:W-:Y:S01]  /*0fb0*/  FFMA.FTZ R36, R137, R126, R36 ;  /* 0x0000007e89247223 */ /* 0x000fe20000010024 */
[----:B------:R-:W-:Y:S01]  /*0fc0*/  FFMA.FTZ R109, R64, R112, R109 ;  /* 0x00000070406d7223 */ /* 0x000fe2000001006d */
[----:B------:R-:W-:Y:S01]  /*0fd0*/  FFMA.FTZ R137, R57, R137, R98 ;  /* 0x0000008939897223 */ /* 0x000fe20000010062 */
[----:B------:R-:W-:Y:S01]  /*0fe0*/  FFMA.FTZ R97, R186, R187, R97 ;  /* 0x000000bbba617223 */ /* 0x000fe20000010061 */
[----:B------:R-:W-:Y:S01]  /*0ff0*/  FADD.FTZ R98, R187, R96 ;  /* 0x00000060bb627221 */ /* 0x000fe20000010000 */
[C---:B------:R-:W-:Y:S01]  /*1000*/  FADD.FTZ R26, R113.reuse, R26 ;  /* 0x0000001a711a7221 */ /* 0x040fe20000010000 */
[----:B------:R-:W-:Y:S01]  /*1010*/  FFMA.FTZ R24, R113, R107, R24 ;  /* 0x0000006b71187223 */ /* 0x000fe20000010018 */
[----:B------:R-:W-:Y:S01]  /*1020*/  FFMA.FTZ R108, R65, R113, R108 ;  /* 0x00000071416c7223 */ /* 0x000fe2000001006c */
[----:B------:R-:W-:Y:S01]  /*1030*/  FMUL.FTZ R122, R204, R121 ;  /* 0x00000079cc7a7220 */ /* 0x000fe20000410000 */
[----:B------:R-:W-:Y:S01]  /*1040*/  FMUL.FTZ R113, R50, R118 ;  /* 0x0000007632717220 */ /* 0x000fe20000410000 */
        /* <DEDUP_REMOVED lines=8> */
[----:B------:R-:W-:Y:S01]  /*10d0*/  FADD.FTZ R100, R138, R37 ;  /* 0x000000258a647221 */ /* 0x000fe20000010000 */
[----:B------:R-:W-:Y:S01]  /*10e0*/  FADD.FTZ R111, -R210, R111 ;  /* 0x0000006fd26f7221 */ /* 0x000fe20000010100 */
[----:B------:R-:W-:Y:S01]  /*10f0*/  FMUL.FTZ R112, R51, R119 ;  /* 0x0000007733707220 */ /* 0x000fe20000410000 */
[----:B------:R-:W-:Y:S01]  /*1100*/  FFMA.FTZ R113, R66, R114, R113 ;  /* 0x0000007242717223 */ /* 0x000fe20000010071 */
[----:B------:R-:W-:Y:S01]  /*1110*/  FADD.FTZ R129, -R210, R134 ;  /* 0x00000086d2817221 */ /* 0x000fe20000010100 */
[----:B------:R-:W-:Y:S01]  /*1120*/  FFMA.FTZ R37, R107, R108, R96 ;  /* 0x0000006c6b257223 */ /* 0x000fe20000010060 */
[----:B------:R-:W-:Y:S01]  /*1130*/  FADD.FTZ R96, R108, R97 ;  /* 0x000000616c607221 */ /* 0x000fe20000010000 */
[----:B------:R-:W-:Y:S01]  /*1140*/  FADD.FTZ R97, R139, R38 ;  /* 0x000000268b617221 */ /* 0x000fe20000010000 */
[C---:B------:R-:W-:Y:S01]  /*1150*/  FMUL.FTZ R111, R204.reuse, R111 ;  /* 0x0000006fcc6f7220 */ /* 0x040fe20000410000 */
[----:B------:R-:W-:Y:S01]  /*1160*/  FFMA.FTZ R112, R67, R115, R112 ;  /* 0x0000007343707223 */ /* 0x000fe20000010070 */
[----:B------:R-:W-:Y:S01]  /*1170*/  FMUL.FTZ R129, R204, R129 ;  /* 0x00000081cc817220 */ /* 0x000fe20000410000 */
[----:B------:R-:W-:Y:S01]  /*1180*/  FFMA.FTZ R38, R110, R113, R37 ;  /* 0x000000716e267223 */ /* 0x000fe20000010025 */
[----:B------:R-:W-:-:S02]  /*1190*/  FADD.FTZ R37, R113, R96 ;  /* 0x0000006071257221 */ /* 0x000fc40000010000 */
[----:B------:R-:W-:Y:S01]  /*11a0*/  FFMA.FTZ R98, R138, R129, R39 ;  /* 0x000000818a627223 */ /* 0x000fe20000010027 */
[----:B------:R-:W-:Y:S01]  /*11b0*/  FFMA.FTZ R38, R111, R112, R38 ;  /* 0x000000706f267223 */ /* 0x000fe20000010026 */
[----:B------:R-:W-:-:S03]  /*11c0*/  FADD.FTZ R39, R112, R37 ;  /* 0x0000002570277221 */ /* 0x000fc60000010000 */
[----:B------:R-:W-:Y:S01]  /*11d0*/  FFMA.FTZ R37, R123, R178, R38 ;  /* 0x000000b27b257223 */ /* 0x000fe20000010026 */
[----:B------:R-:W-:Y:S01]  /*11e0*/  FADD.FTZ R96, R178, R39 ;  /* 0x00000027b2607221 */ /* 0x000fe20000010000 */
[----:B------:R-:W-:Y:S02]  /*11f0*/  FMUL.FTZ R182, R47, R131 ;  /* 0x000000832fb67220 */ /* 0x000fe40000410000 */
[----:B------:R-:W-:Y:S01]  /*1200*/  FFMA.FTZ R38, R122, R179, R37 ;  /* 0x000000b37a267223 */ /* 0x000fe20000010025 */
[----:B------:R-:W-:Y:S01]  /*1210*/  FADD.FTZ R37, R179, R96 ;  /* 0x00000060b3257221 */ /* 0x000fe20000010000 */
[C---:B------:R-:W-:Y:S01]  /*1220*/  FADD.FTZ R30, R125.reuse, R30 ;  /* 0x0000001e7d1e7221 */ /* 0x040fe20000010000 */
[----:B------:R-:W-:Y:S01]  /*1230*/  FFMA.FTZ R20, R125, R122, R20 ;  /* 0x0000007a7d147223 */ /* 0x000fe20000010014 */
[----:B------:R-:W-:Y:S01]  /*1240*/  FMUL.FTZ R175, R204, R175 ;  /* 0x000000afccaf7220 */ /* 0x000fe20000410000 */
[----:B------:R-:W-:Y:S01]  /*1250*/  FFMA.FTZ R182, R63, R127, R182 ;  /* 0x0000007f3fb67223 */ /* 0x000fe200000100b6 */
[----:B------:R-:W-:Y:S01]  /*1260*/  FMUL.FTZ R125, R40, R140 ;  /* 0x0000008c287d7220 */ /* 0x000fe20000410000 */
[----:B------:R-:W-:Y:S01]  /*1270*/  FFMA.FTZ R38, R177, R180, R38 ;  /* 0x000000b4b1267223 */ /* 0x000fe20000010026 */
[----:B------:R-:W-:-:S02]  /*1280*/  FADD.FTZ R37, R180, R37 ;  /* 0x00000025b4257221 */ /* 0x000fc40000010000 */
[----:B------:R-:W-:Y:S01]  /*1290*/  FFMA.FTZ R125, R56, R136, R125 ;  /* 0x00000088387d7223 */ /* 0x000fe2000001007d */
[----:B------:R-:W-:Y:S01]  /*12a0*/  FFMA.FTZ R39, R175, R182, R38 ;  /* 0x000000b6af277223 */ /* 0x000fe20000010026 */
[----:B------:R-:W-:Y:S01]  /*12b0*/  FADD.FTZ R38, R182, R37 ;  /* 0x00000025b6267221 */ /* 0x000fe20000010000 */
[----:B------:R-:W-:Y:S02]  /*12c0*/  FMUL.FTZ R99, R42, R142 ;  /* 0x0000008e2a637220 */ /* 0x000fe40000410000 */
[----:B------:R-:W-:Y:S01]  /*12d0*/  FFMA.FTZ R37, R124, R125, R39 ;  /* 0x0000007d7c257223 */ /* 0x000fe20000010027 */
[----:B------:R-:W-:Y:S01]  /*12e0*/  FADD.FTZ R38, R125, R38 ;  /* 0x000000267d267221 */ /* 0x000fe20000010000 */
[C---:B------:R-:W-:Y:S01]  /*12f0*/  FADD.FTZ R32, R127.reuse, R32 ;  /* 0x000000207f207221 */ /* 0x040fe20000010000 */
[----:B------:R-:W-:Y:S01]  /*1300*/  FFMA.FTZ R18, R127, R175, R18 ;  /* 0x000000af7f127223 */ /* 0x000fe20000010012 */
[C---:B------:R-:W-:Y:S01]  /*1310*/  FADD.FTZ R33, R128.reuse, R33 ;  /* 0x0000002180217221 */ /* 0x040fe20000010000 */
[----:B------:R-:W-:Y:S01]  /*1320*/  FFMA.FTZ R5, R128, R123, R5 ;  /* 0x0000007b80057223 */ /* 0x000fe20000010005 */
[----:B------:R-:W-:Y:S01]  /*1330*/  FFMA.FTZ R138, R58, R138, R99 ;  /* 0x0000008a3a8a7223 */ /* 0x000fe20000010063 */
[----:B------:R-:W-:Y:S01]  /*1340*/  FFMA.FTZ R96, R126, R137, R37 ;  /* 0x000000897e607223 */ /* 0x000fe20000010025 */
[----:B------:R-:W-:Y:S01]  /*1350*/  FADD.FTZ R127, -R210, R135 ;  /* 0x00000087d27f7221 */ /* 0x000fe20000010100 */
[----:B------:R-:W-:Y:S01]  /*1360*/  FMUL.FTZ R128, R43, R143 ;  /* 0x0000008f2b807220 */ /* 0x000fe20000410000 */
[----:B------:R-:W-:Y:S01]  /*1370*/  SHF.R.U32.HI R99, RZ, 0x5, R0 ;  /* 0x00000005ff637819 */ /* 0x000fe20000011600 */
[----:B------:R-:W-:Y:S01]  /*1380*/  FADD.FTZ R37, R38, R137 ;  /* 0x0000008926257221 */ /* 0x000fe20000010000 */
[C---:B------:R-:W-:Y:S01]  /*1390*/  FADD.FTZ R168, R101.reuse, R168 ;  /* 0x000000a865a87221 */ /* 0x040fe20000010000 */
[----:B------:R-:W-:Y:S01]  /*13a0*/  FFMA.FTZ R170, R101, R181, R170 ;  /* 0x000000b565aa7223 */ /* 0x000fe200000100aa */
[----:B------:R-:W-:Y:S01]  /*13b0*/  FMUL.FTZ R127, R204, R127 ;  /* 0x0000007fcc7f7220 */ /* 0x000fe20000410000 */
        /* <DEDUP_REMOVED lines=54> */
[----:B------:R-:W-:-:S03]  /*1720*/  MOV R39, R98 ;  /* 0x0000006200277202 */ /* 0x000fc60000000f00 */
        /* <DEDUP_REMOVED lines=8> */
[----:B------:R0:W1:Y:S04]  /*17b0*/  SHFL.DOWN PT, R115, R114, 0x1, 0x1f ;  /* 0x08201f0072737f89 */ /* 0x00006800000e0000 */
[----:B------:R0:W2:Y:S02]  /*17c0*/  SHFL.DOWN PT, R117, R96, 0x1, 0x1f ;  /* 0x08201f0060757f89 */ /* 0x0000a400000e0000 */
.L_x_2756:
[----:B------:R-:W3:Y:S01]  /*17d0*/  S2R R100, SR_CgaCtaId ;  /* 0x0000000000647919 */ /* 0x000ee20000008800 */
[----:B------:R-:W-:Y:S01]  /*17e0*/  MOV R97, 0x400 ;  /* 0x0000040000617802 */ /* 0x000fe20000000f00 */
[----:B-1----:R-:W-:Y:S01]  /*17f0*/  FADD.FTZ R104, R114, R115 ;  /* 0x0000007372687221 */ /* 0x002fe20000010000 */
[----:B------:R-:W-:Y:S01]  /*1800*/  @!P4 LOP3.LUT R98, R99, 0x3, RZ, 0xc0, !PT ;  /* 0x000000036362c812 */ /* 0x000fe200078ec0ff */
[----:B--2---:R-:W-:Y:S01]  /*1810*/  FADD.FTZ R105, R96, R117 ;  /* 0x0000007560697221 */ /* 0x004fe20000010000 */
[----:B------:R-:W-:Y:S05]  /*1820*/  WARPSYNC.ALL ;  /* 0x0000000000007948 */ /* 0x000fea0003800000 */
[----:B------:R-:W-:-:S02]  /*1830*/  @!P4 IADD3 R98, R101, R98, RZ ;  /* 0x000000626562c210 */ /* 0x000fc40007ffe0ff */
[----:B------:R-:W-:Y:S02]  /*1840*/  ISETP.NE.U32.AND P5, PT, R172, RZ, PT ;  /* 0x000000ffac00720c */ /* 0x000fe40003fa5070 */
[----:B------:R-:W-:Y:S02]  /*1850*/  SEL R208, RZ, 0x1, P3 ;  /* 0x00000001ffd07807 */ /* 0x000fe40001800000 */
[----:B------:R-:W-:Y:S02]  /*1860*/  ISETP.NE.AND.EX P5, PT, R173, RZ, PT, P5 ;  /* 0x000000ffad00720c */ /* 0x000fe40003fa5350 */
        /* <DEDUP_REMOVED lines=30> */
[C---:B------:R-:W-:Y:S01]  /*1a50*/  FMUL.FTZ R104, R204.reuse, R181 ;  /* 0x000000b5cc687220 */ /* 0x040fe20000410000 */
[----:B------:R-:W-:Y:S01]  /*1a60*/  FADD.FTZ R109, R109, -R106 ;  /* 0x8000006a6d6d7221 */ /* 0x000fe20000010000 */
[----:B------:R-:W-:Y:S01]  /*1a70*/  FMUL.FTZ R106, R204, R187 ;  /* 0x000000bbcc6a7220 */ /* 0x000fe20000410000 */
[----:B------:R-:W-:Y:S01]  /*1a80*/  @P5 FADD.FTZ R183, R76, R183 ;  /* 0x000000b74cb75221 */ /* 0x000fe20000010000 */
[----:B------:R-:W-:Y:S01]  /*1a90*/  @P5 FADD.FTZ R104, R77, R104 ;  /* 0x000000684d685221 */ /* 0x000fe20000010000 */
[----:B------:R-:W-:Y:S01]  /*1aa0*/  FADD.FTZ R185, R190, -R185 ;  /* 0x800000b9beb97221 */ /* 0x000fe20000010000 */
[----:B------:R-:W-:Y:S01]  /*1ab0*/  FFMA.FTZ R110, R110, R131, R130 ;  /* 0x000000836e6e7223 */ /* 0x000fe20000010082 */
[----:B------:R-:W-:Y:S01]  /*1ac0*/  FMUL.FTZ R96, R183, UR19 ;  /* 0x00000013b7607c20 */ /* 0x000fe20008410000 */
[----:B------:R-:W-:Y:S01]  /*1ad0*/  FMUL.FTZ R97, R104, UR19 ;  /* 0x0000001368617c20 */ /* 0x000fe20008410000 */
[----:B------:R-:W-:Y:S01]  /*1ae0*/  @P5 FADD.FTZ R106, R79, R106 ;  /* 0x0000006a4f6a5221 */ /* 0x000fe20000010000 */
[----:B------:R-:W-:Y:S01]  /*1af0*/  FMUL.FTZ R185, R204, R185 ;  /* 0x000000b9ccb97220 */ /* 0x000fe20000410000 */
[----:B------:R-:W-:Y:S01]  /*1b00*/  FADD.FTZ R113, R113, -R110 ;  /* 0x8000006e71717221 */ /* 0x000fe20000010000 */
[--C-:B------:R-:W-:Y:S01]  /*1b10*/  FFMA.FTZ R111, R111, R131, R130.reuse ;  /* 0x000000836f6f7223 */ /* 0x100fe20000010082 */
[----:B------:R-:W-:Y:S01]  /*1b20*/  SEL R100, R96, RZ, P4 ;  /* 0x000000ff60647207 */ /* 0x000fe20002000000 */
[----:B------:R-:W-:Y:S01]  /*1b30*/  FMUL.FTZ R99, R106, UR19 ;  /* 0x000000136a637c20 */ /* 0x000fe20008410000 */
[----:B------:R-:W-:Y:S01]  /*1b40*/  SEL R101, R97, RZ, P2 ;  /* 0x000000ff61657207 */ /* 0x000fe20001000000 */
[----:B------:R-:W-:Y:S01]  /*1b50*/  @P5 FADD.FTZ R185, R78, R185 ;  /* 0x000000b94eb95221 */ /* 0x000fe20000010000 */
[----:B------:R-:W-:Y:S01]  /*1b60*/  LOP3.LUT P4, RZ, R192, 0xff000000, RZ, 0xc0, !PT ;  /* 0xff000000c0ff7812 */ /* 0x000fe2000788c0ff */
[C---:B------:R-:W-:Y:S01]  /*1b70*/  FMUL.FTZ R139, R204.reuse, R109 ;  /* 0x0000006dcc8b7220 */ /* 0x040fe20000410000 */
[----:B------:R-:W-:Y:S01]  /*1b80*/  LOP3.LUT P2, RZ, R195, 0xff000000, RZ, 0xc0, !PT ;  /* 0xff000000c3ff7812 */ /* 0x000fe2000784c0ff */
[----:B------:R-:W-:Y:S01]  /*1b90*/  FMUL.FTZ R141, R204, R113 ;  /* 0x00000071cc8d7220 */ /* 0x000fe20000410000 */
[----:B------:R-:W-:Y:S01]  /*1ba0*/  FFMA.FTZ R107, R107, R131, R130 ;  /* 0x000000836b6b7223 */ /* 0x000fe20000010082 */
[----:B------:R-:W-:Y:S01]  /*1bb0*/  FADD.FTZ R111, R112, -R111 ;  /* 0x8000006f706f7221 */ /* 0x000fe20000010000 */
[----:B------:R-:W-:Y:S01]  /*1bc0*/  FMUL.FTZ R98, R185, UR19 ;  /* 0x00000013b9627c20 */ /* 0x000fe20008410000 */
[C---:B------:R-:W-:Y:S01]  /*1bd0*/  SEL R103, R99.reuse, RZ, P4 ;  /* 0x000000ff63677207 */ /* 0x040fe20002000000 */
[----:B------:R-:W-:Y:S01]  /*1be0*/  @P5 FADD.FTZ R139, R80, R139 ;  /* 0x0000008b508b5221 */ /* 0x000fe20000010000 */
[----:B------:R-:W-:Y:S01]  /*1bf0*/  SEL R134, R99, RZ, P2 ;  /* 0x000000ff63867207 */ /* 0x000fe20001000000 */
[----:B------:R-:W-:Y:S01]  /*1c00*/  @P5 FADD.FTZ R141, R82, R141 ;  /* 0x0000008d528d5221 */ /* 0x000fe20000010000 */
[C---:B------:R-:W-:Y:S01]  /*1c10*/  LOP3.LUT P4, RZ, R195.reuse, 0xff0000, RZ, 0xc0, !PT ;  /* 0x00ff0000c3ff7812 */ /* 0x040fe2000788c0ff */
[----:B------:R-:W-:Y:S01]  /*1c20*/  FADD.FTZ R107, R108, -R107 ;  /* 0x8000006b6c6b7221 */ /* 0x000fe20000010000 */
[----:B------:R-:W-:Y:S01]  /*1c30*/  LOP3.LUT P2, RZ, R195, 0xff, RZ, 0xc0, !PT ;  /* 0x000000ffc3ff7812 */ /* 0x000fe2000784c0ff */
[----:B------:R-:W-:Y:S01]  /*1c40*/  FMUL.FTZ R142, R204, R111 ;  /* 0x0000006fcc8e7220 */ /* 0x000fe20000410000 */
[----:B------:R-:W-:Y:S01]  /*1c50*/  SEL R133, R98, RZ, P4 ;  /* 0x000000ff62857207 */ /* 0x000fe20002000000 */
[----:B------:R-:W-:Y:S01]  /*1c60*/  FMUL.FTZ R105, R139, UR19 ;  /* 0x000000138b697c20 */ /* 0x000fe20008410000 */
[----:B------:R-:W-:Y:S01]  /*1c70*/  SEL R135, R96, RZ, P2 ;  /* 0x000000ff60877207 */ /* 0x000fe20001000000 */
[----:B------:R-:W-:Y:S01]  /*1c80*/  FMUL.FTZ R114, R141, UR19 ;  /* 0x000000138d727c20 */ /* 0x000fe20008410000 */
[----:B------:R-:W-:Y:S01]  /*1c90*/  LOP3.LUT P4, RZ, R202, 0xff, RZ, 0xc0, !PT ;  /* 0x000000ffcaff7812 */ /* 0x000fe2000788c0ff */
[----:B------:R-:W-:Y:S01]  /*1ca0*/  FMUL.FTZ R140, R204, R107 ;  /* 0x0000006bcc8c7220 */ /* 0x000fe20000410000 */
[----:B------:R-:W-:Y:S01]  /*1cb0*/  LOP3.LUT P2, RZ, R202, 0xff0000, RZ, 0xc0, !PT ;  /* 0x00ff0000caff7812 */ /* 0x000fe2000784c0ff */
[----:B------:R-:W-:Y:S01]  /*1cc0*/  @P5 FADD.FTZ R142, R83, R142 ;  /* 0x0000008e538e5221 */ /* 0x000fe20000010000 */
[----:B------:R-:W0:Y:S01]  /*1cd0*/  LDC.64 R112, c[0x0][0x2f8] ;  /* 0x0000be00ff707b82 */ /* 0x000e220000000a00 */
[----:B------:R-:W-:Y:S01]  /*1ce0*/  SEL R102, R98, RZ, P3 ;  /* 0x000000ff62667207 */ /* 0x000fe20001800000 */
[----:B------:R-:W-:Y:S01]  /*1cf0*/  @P5 FADD.FTZ R140, R81, R140 ;  /* 0x0000008c518c5221 */ /* 0x000fe20000010000 */
[----:B------:R-:W-:Y:S01]  /*1d00*/  LOP3.LUT P3, RZ, R195, 0xff00, RZ, 0xc0, !PT ;  /* 0x0000ff00c3ff7812 */ /* 0x000fe2000786c0ff */
[----:B------:R-:W-:Y:S01]  /*1d10*/  FMUL.FTZ R115, R142, UR19 ;  /* 0x000000138e737c20 */ /* 0x000fe20008410000 */
[----:B------:R-:W-:Y:S01]  /*1d20*/  SEL R96, R105, RZ, P4 ;  /* 0x000000ff69607207 */ /* 0x000fe20002000000 */
[----:B------:R-:W-:Y:S01]  /*1d30*/  FMUL.FTZ R107, R140, UR19 ;  /* 0x000000138c6b7c20 */ /* 0x000fe20008410000 */
[----:B------:R-:W-:Y:S01]  /*1d40*/  SEL R98, R114, RZ, P2 ;  /* 0x000000ff72627207 */ /* 0x000fe20001000000 */
[----:B------:R-:W1:Y:S01]  /*1d50*/  @P1 LDC.64 R110, c[0x0][0x300] ;  /* 0x0000c000ff6e1b82 */ /* 0x000e620000000a00 */
[----:B------:R-:W-:-:S02]  /*1d60*/  LOP3.LUT P4, RZ, R202, 0xff000000, RZ, 0xc0, !PT ;  /* 0xff000000caff7812 */ /* 0x000fc4000788c0ff */
[----:B------:R-:W-:Y:S02]  /*1d70*/  ISETP.NE.U32.AND P2, PT, RZ, UR20, PT ;  /* 0x00000014ff007c0c */ /* 0x000fe4000bf45070 */
[----:B------:R-:W-:Y:S02]  /*1d80*/  SEL R136, R97, RZ, P3 ;  /* 0x000000ff61887207 */ /* 0x000fe40001800000 */
[----:B------:R-:W-:Y:S01]  /*1d90*/  LOP3.LUT P3, RZ, R202, 0xff00, RZ, 0xc0, !PT ;  /* 0x0000ff00caff7812 */ /* 0x000fe2000786c0ff */
[----:B------:R-:W2:Y:S01]  /*1da0*/  @P1 LDC.64 R108, c[0x0][0x300] ;  /* 0x0000c000ff6c1b82 */ /* 0x000ea20000000a00 */
[----:B------:R-:W-:Y:S02]  /*1db0*/  SEL R99, R115, RZ, P4 ;  /* 0x000000ff73637207 */ /* 0x000fe40002000000 */
[----:B------:R-:W-:Y:S02]  /*1dc0*/  ISETP.NE.AND.EX P2, PT, RZ, UR21, PT, P2 ;  /* 0x00000015ff007c0c */ /* 0x000fe4000bf45320 */
[----:B------:R-:W-:-:S02]  /*1dd0*/  LOP3.LUT P4, RZ, R196, 0xff0000, RZ, 0xc0, !PT ;  /* 0x00ff0000c4ff7812 */ /* 0x000fc4000788c0ff */
[----:B------:R-:W-:Y:S01]  /*1de0*/  SEL R97, R107, RZ, P3 ;  /* 0x000000ff6b617207 */ /* 0x000fe20001800000 */
[----:B0-----:R-:W-:Y:S01]  /*1df0*/  IMAD.WIDE.U32 R118, R211, 0x10, R112 ;  /* 0x00000010d3767825 */ /* 0x001fe200078e0070 */
[----:B------:R-:W-:Y:S02]  /*1e00*/  LOP3.LUT P3, RZ, R196, 0xff000000, RZ, 0xc0, !PT ;  /* 0xff000000c4ff7812 */ /* 0x000fe4000786c0ff */
[----:B------:R-:W-:Y:S02]  /*1e10*/  SEL R143, R114, RZ, P4 ;  /* 0x000000ff728f7207 */ /* 0x000fe40002000000 */
[C---:B------:R-:W-:Y:S02]  /*1e20*/  LOP3.LUT P4, RZ, R196.reuse, 0xff, RZ, 0xc0, !PT ;  /* 0x000000ffc4ff7812 */ /* 0x040fe4000788c0ff */
[----:B------:R-:W-:Y:S02]  /*1e30*/  SEL R172, R115, RZ, P3 ;  /* 0x000000ff73ac7207 */ /* 0x000fe40001800000 */
[----:B------:R-:W-:-:S02]  /*1e40*/  LOP3.LUT P3, RZ, R196, 0xff00, RZ, 0xc0, !PT ;  /* 0x0000ff00c4ff7812 */ /* 0x000fc4000786c0ff */
[----:B------:R-:W-:Y:S02]  /*1e50*/  SEL R173, R105, RZ, P4 ;  /* 0x000000ff69ad7207 */ /* 0x000fe40002000000 */
[----:B------:R-:W-:Y:S02]  /*1e60*/  ISETP.NE.U32.AND P4, PT, RZ, UR20, PT ;  /* 0x00000014ff007c0c */ /* 0x000fe4000bf85070 */
[----:B------:R-:W-:Y:S02]  /*1e70*/  SEL R174, R107, RZ, P3 ;  /* 0x000000ff6bae7207 */ /* 0x000fe40001800000 */
[----:B------:R-:W-:Y:S02]  /*1e80*/  ISETP.NE.U32.AND P3, PT, R154, RZ, PT ;  /* 0x000000ff9a00720c */ /* 0x000fe40003f65070 */
        /* <DEDUP_REMOVED lines=9> */
.L_x_2742:
[----:B------:R-:W-:Y:S01]  /*1f20*/  ISETP.NE.AND.EX P3, PT, R155, RZ, PT, P3 ;  /* 0x000000ff9b00720c */ /* 0x000fe20003f65330 */
[----:B------:R-:W-:Y:S01]  /*1f30*/  @P1 IMAD.WIDE.U32 R120, R211, 0x10, R110 ;  /* 0x00000010d3781825 */ /* 0x000fe200078e006e */
[----:B------:R1:W-:Y:S02]  /*1f40*/  STG.E.128 desc[UR4][R118.64], R100 ;  /* 0x0000006476007986 */ /* 0x0003e4000c101d04 */
[----:B------:R-:W-:Y:S01]  /*1f50*/  SEL R111, R134, R95, P3 ;  /* 0x0000005f866f7207 */ /* 0x000fe20001800000 */
[----:B------:R-:W-:Y:S01]  /*1f60*/  @P1 IMAD.WIDE.U32 R116, R209, 0x10, R108 ;  /* 0x00000010d1741825 */ /* 0x000fe200078e006c */
[----:B------:R-:W-:Y:S02]  /*1f70*/  SEL R110, R133, R94, P3 ;  /* 0x0000005e856e7207 */ /* 0x000fe40001800000 */
[----:B------:R-:W-:Y:S01]  /*1f80*/  SEL R109, R136, R93, P3 ;  /* 0x0000005d886d7207 */ /* 0x000fe20001800000 */
[----:B0-----:R-:W-:Y:S01]  /*1f90*/  IMAD.WIDE.U32 R114, R209, 0x10, R112 ;  /* 0x00000010d1727825 */ /* 0x001fe200078e0070 */
[----:B------:R-:W-:-:S02]  /*1fa0*/  SEL R108, R135, R92, P3 ;  /* 0x0000005c876c7207 */ /* 0x000fc40001800000 */
[----:B------:R-:W-:Y:S02]  /*1fb0*/  SEL R107, R172, R95, P3 ;  /* 0x0000005fac6b7207 */ /* 0x000fe40001800000 */
[----:B------:R-:W-:Y:S01]  /*1fc0*/  SEL R106, R143, R94, P3 ;  /* 0x0000005e8f6a7207 */ /* 0x000fe20001800000 */
[----:B------:R1:W-:Y:S01]  /*1fd0*/  @P1 STG.E.128 desc[UR4][R120.64], R108 ;  /* 0x0000006c78001986 */ /* 0x0003e2000c101d04 */
[----:B------:R-:W-:Y:S02]  /*1fe0*/  SEL R105, R174, R93, P3 ;  /* 0x0000005dae697207 */ /* 0x000fe40001800000 */
        /* <DEDUP_REMOVED lines=9> */
.L_x_2743:
        /* <DEDUP_REMOVED lines=26> */
.L_x_2744:
        /* <DEDUP_REMOVED lines=20> */
[----:B------:R-:W-:Y:S01]  /*2360*/  FFMA.FTZ R127, R127, R131, R130 ;  /* 0x000000837f7f7223 */ /* 0x000fe20000010082 */
[----:B------:R-:W0:Y:S01]  /*2370*/  @P1 LDC.64 R100, c[0x0][0x300] ;  /* 0x0000c000ff641b82 */ /* 0x000e220000000a00 */
[----:B------:R-:W-:Y:S01]  /*2380*/  FMUL.FTZ R104, R125, UR19 ;  /* 0x000000137d687c20 */ /* 0x000fe20008410000 */
[----:B------:R-:W-:Y:S01]  /*2390*/  SEL R115, R96, RZ, P6 ;  /* 0x000000ff60737207 */ /* 0x000fe20003000000 */
[----:B------:R-:W-:Y:S01]  /*23a0*/  @P5 FADD.FTZ R102, R73, R102 ;  /* 0x0000006649665221 */ /* 0x000fe20000010000 */
[----:B------:R-:W-:Y:S01]  /*23b0*/  LOP3.LUT P6, RZ, R176, 0xff00, RZ, 0xc0, !PT ;  /* 0x0000ff00b0ff7812 */ /* 0x000fe200078cc0ff */
[----:B------:R-:W-:Y:S01]  /*23c0*/  FMUL.FTZ R129, R204, R129 ;  /* 0x00000081cc817220 */ /* 0x000fe20000410000 */
[----:B------:R-:W-:Y:S01]  /*23d0*/  FADD.FTZ R127, R128, -R127 ;  /* 0x8000007f807f7221 */ /* 0x000fe20000010000 */
[----:B------:R-:W-:Y:S01]  /*23e0*/  FMUL.FTZ R105, R102, UR19 ;  /* 0x0000001366697c20 */ /* 0x000fe20008410000 */
[----:B------:R-:W-:Y:S01]  /*23f0*/  SEL R97, R97, RZ, P6 ;  /* 0x000000ff61617207 */ /* 0x000fe20003000000 */
[----:B------:R-:W-:Y:S01]  /*2400*/  @P5 FADD.FTZ R129, R74, R129 ;  /* 0x000000814a815221 */ /* 0x000fe20000010000 */
[----:B------:R-:W-:Y:S01]  /*2410*/  LOP3.LUT P6, RZ, R176, 0xff000000, RZ, 0xc0, !PT ;  /* 0xff000000b0ff7812 */ /* 0x000fe200078cc0ff */
[----:B------:R-:W-:Y:S01]  /*2420*/  FMUL.FTZ R204, R204, R127 ;  /* 0x0000007fcccc7220 */ /* 0x000fe20000410000 */
[----:B------:R-:W-:Y:S01]  /*2430*/  SEL R88, R125, R88, P4 ;  /* 0x000000587d587207 */ /* 0x000fe20002000000 */
[----:B------:R-:W-:Y:S01]  /*2440*/  FMUL.FTZ R106, R129, UR19 ;  /* 0x00000013816a7c20 */ /* 0x000fe20008410000 */
[----:B------:R-:W-:Y:S01]  /*2450*/  SEL R99, R99, RZ, P6 ;  /* 0x000000ff63637207 */ /* 0x000fe20003000000 */
[----:B------:R-:W-:Y:S01]  /*2460*/  @P5 FADD.FTZ R204, R75, R204 ;  /* 0x000000cc4bcc5221 */ /* 0x000fe20000010000 */
[----:B------:R-:W-:Y:S01]  /*2470*/  LOP3.LUT P6, RZ, R176, 0xff0000, RZ, 0xc0, !PT ;  /* 0x00ff0000b0ff7812 */ /* 0x000fe200078cc0ff */
[----:B------:R-:W-:Y:S01]  /*2480*/  IMAD.WIDE.U32 R112, R205, 0x10, R112 ;  /* 0x00000010cd707825 */ /* 0x000fe200078e0070 */
[----:B------:R-:W-:-:S02]  /*2490*/  LOP3.LUT P5, RZ, R188, 0xff0000, RZ, 0xc0, !PT ;  /* 0x00ff0000bcff7812 */ /* 0x000fc400078ac0ff */
[----:B------:R-:W-:Y:S02]  /*24a0*/  SEL R98, R98, RZ, P6 ;  /* 0x000000ff62627207 */ /* 0x000fe40003000000 */
[----:B------:R-:W-:Y:S02]  /*24b0*/  LOP3.LUT P6, RZ, R176, 0xff, RZ, 0xc0, !PT ;  /* 0x000000ffb0ff7812 */ /* 0x000fe400078cc0ff */
[C---:B------:R-:W-:Y:S01]  /*24c0*/  SEL R91, R204.reuse, R91, P4 ;  /* 0x0000005bcc5b7207 */ /* 0x040fe20002000000 */
[----:B------:R-:W-:Y:S01]  /*24d0*/  FMUL.FTZ R204, R204, UR19 ;  /* 0x00000013cccc7c20 */ /* 0x000fe20008410000 */
[----:B------:R-:W-:Y:S01]  /*24e0*/  SEL R96, R96, RZ, P6 ;  /* 0x000000ff60607207 */ /* 0x000fe20003000000 */
[----:B0-----:R-:W-:Y:S01]  /*24f0*/  @P1 IMAD.WIDE.U32 R110, R205, 0x10, R100 ;  /* 0x00000010cd6e1825 */ /* 0x001fe200078e0064 */
[----:B------:R-:W-:Y:S02]  /*2500*/  LOP3.LUT P6, RZ, R194, 0xff, RZ, 0xc0, !PT ;  /* 0x000000ffc2ff7812 */ /* 0x000fe400078cc0ff */
[----:B------:R-:W-:Y:S01]  /*2510*/  SEL R89, R102, R89, P4 ;  /* 0x0000005966597207 */ /* 0x000fe20002000000 */
[----:B------:R0:W-:Y:S01]  /*2520*/  STG.E.128 desc[UR4][R112.64], R96 ;  /* 0x0000006070007986 */ /* 0x0001e2000c101d04 */
[----:B------:R-:W-:-:S02]  /*2530*/  SEL R117, R104, RZ, P6 ;  /* 0x000000ff68757207 */ /* 0x000fc40003000000 */
[C---:B------:R-:W-:Y:S02]  /*2540*/  LOP3.LUT P6, RZ, R194.reuse, 0xff00, RZ, 0xc0, !PT ;  /* 0x0000ff00c2ff7812 */ /* 0x040fe400078cc0ff */
[----:B------:R-:W-:Y:S02]  /*2550*/  SEL R90, R129, R90, P4 ;  /* 0x0000005a815a7207 */ /* 0x000fe40002000000 */
[----:B------:R-:W-:Y:S02]  /*2560*/  SEL R120, R105, RZ, P6 ;  /* 0x000000ff69787207 */ /* 0x000fe40003000000 */
[C---:B------:R-:W-:Y:S02]  /*2570*/  LOP3.LUT P6, RZ, R194.reuse, 0xff0000, RZ, 0xc0, !PT ;  /* 0x00ff0000c2ff7812 */ /* 0x040fe400078cc0ff */
[----:B------:R-:W-:Y:S02]  /*2580*/  LOP3.LUT P4, RZ, R194, 0xff000000, RZ, 0xc0, !PT ;  /* 0xff000000c2ff7812 */ /* 0x000fe4000788c0ff */
[----:B------:R-:W-:-:S02]  /*2590*/  SEL R119, R106, RZ, P6 ;  /* 0x000000ff6a777207 */ /* 0x000fc40003000000 */
[----:B------:R-:W-:Y:S02]  /*25a0*/  SEL R106, R106, RZ, P5 ;  /* 0x000000ff6a6a7207 */ /* 0x000fe40002800000 */
[C---:B------:R-:W-:Y:S02]  /*25b0*/  @P2 IADD3 R108, P5, R201.reuse, UR20, RZ ;  /* 0x00000014c96c2c10 */ /* 0x040fe4000ffbe0ff */
[----:B------:R-:W-:Y:S02]  /*25c0*/  LOP3.LUT P6, RZ, R188, 0xff, RZ, 0xc0, !PT ;  /* 0x000000ffbcff7812 */ /* 0x000fe400078cc0ff */
[----:B------:R-:W-:Y:S02]  /*25d0*/  @P2 IADD3.X R109, R200, UR21, RZ, P5, !PT ;  /* 0x00000015c86d2c10 */ /* 0x000fe4000affe4ff */
[----:B------:R-:W-:Y:S02]  /*25e0*/  IADD3 R114, P5, R201, UR22, RZ ;  /* 0x00000016c9727c10 */ /* 0x000fe4000ffbe0ff */
[----:B------:R-:W-:-:S02]  /*25f0*/  SEL R100, R115, R92, P3 ;  /* 0x0000005c73647207 */ /* 0x000fc40001800000 */
[----:B------:R-:W-:Y:S02]  /*2600*/  SEL R104, R104, RZ, P6 ;  /* 0x000000ff68687207 */ /* 0x000fe40003000000 */
[----:B------:R-:W-:Y:S02]  /*2610*/  SEL R122, R204, RZ, P4 ;  /* 0x000000ffcc7a7207 */ /* 0x000fe40002000000 */
[----:B------:R-:W-:Y:S02]  /*2620*/  IADD3.X R115, R200, UR23, RZ, P5, !PT ;  /* 0x00000017c8737c10 */ /* 0x000fe4000affe4ff */
[C---:B------:R-:W-:Y:S02]  /*2630*/  LOP3.LUT P6, RZ, R188.reuse, 0xff00, RZ, 0xc0, !PT ;  /* 0x0000ff00bcff7812 */ /* 0x040fe400078cc0ff */
[----:B------:R-:W-:Y:S02]  /*2640*/  @P1 IADD3 R154, P4, R201, R154, RZ ;  /* 0x0000009ac99a1210 */ /* 0x000fe40007f9e0ff */
[----:B------:R-:W-:-:S02]  /*2650*/  LOP3.LUT P5, RZ, R188, 0xff000000, RZ, 0xc0, !PT ;  /* 0xff000000bcff7812 */ /* 0x000fc400078ac0ff */
[----:B------:R-:W-:Y:S01]  /*2660*/  SEL R103, R116, R95, P3 ;  /* 0x0000005f74677207 */ /* 0x000fe20001800000 */
[----:B------:R-:W-:Y:S01]  /*2670*/  @P1 IMAD.X R155, R200, 0x1, R155, P4 ;  /* 0x00000001c89b1824 */ /* 0x000fe200020e069b */
[----:B------:R-:W-:Y:S02]  /*2680*/  SEL R102, R107, R94, P3 ;  /* 0x0000005e6b667207 */ /* 0x000fe40001800000 */
[----:B------:R-:W-:Y:S02]  /*2690*/  SEL R101, R118, R93, P3 ;  /* 0x0000005d76657207 */ /* 0x000fe40001800000 */
[----:B------:R-:W-:Y:S02]  /*26a0*/  SEL R105, R105, RZ, P6 ;  /* 0x000000ff69697207 */ /* 0x000fe40003000000 */
[----:B------:R-:W-:Y:S01]  /*26b0*/  SEL R107, R204, RZ, P5 ;  /* 0x000000ffcc6b7207 */ /* 0x000fe20002800000 */
[----:B------:R0:W-:Y:S01]  /*26c0*/  @P1 STG.E.128 desc[UR4][R110.64], R100 ;  /* 0x000000646e001986 */ /* 0x0001e2000c101d04 */
[----:B------:R-:W-:-:S02]  /*26d0*/  SEL R92, R117, R92, P3 ;  /* 0x0000005c755c7207 */ /* 0x000fc40001800000 */
        /* <DEDUP_REMOVED lines=16> */
[----:B------:R-:W-:Y:S02]  /*27e0*/  MOV R60, R17 ;  /* 0x00000011003c7202 */ /* 0x000fe40000000f00 */
[----:B------:R-:W-:Y:S01]  /*27f0*/  MOV R69, R16 ;  /* 0x0000001000457202 */ /* 0x000fe20000000f00 */
[----:B------:R-:W-:Y:S01]  /*2800*/  IMAD.MOV.U32 R16, RZ, RZ, R145 ;  /* 0x000000ffff107224 */ /* 0x000fe200078e0091 */
[----:B------:R-:W-:-:S02]  /*2810*/  MOV R58, R23 ;  /* 0x00000017003a7202 */ /* 0x000fc40000000f00 */
[----:B------:R-:W-:Y:S02]  /*2820*/  MOV R62, R21 ;  /* 0x00000015003e7202 */ /* 0x000fe40000000f00 */
[----:B------:R-:W-:Y:S02]  /*2830*/  MOV R70, R13 ;  /* 0x0000000d00467202 */ /* 0x000fe40000000f00 */
[----:B------:R-:W-:Y:S02]  /*2840*/  MOV R59, R22 ;  /* 0x00000016003b7202 */ /* 0x000fe40000000f00 */
        /* <DEDUP_REMOVED lines=49> */
.L_x_2740:
[----:B------:R-:W1:Y:S01]  /*2b60*/  S2UR UR6, SR_CTAID.X ;  /* 0x00000000000679c3 */ /* 0x000e620000002500 */
[----:B------:R-:W-:-:S07]  /*2b70*/  LOP3.LUT R11, R0, 0x7f, RZ, 0xc0, !PT ;  /* 0x0000007f000b7812 */ /* 0x000fce00078ec0ff */
[----:B------:R-:W2:Y:S08]  /*2b80*/  LDC.64 R2, c[0x0][0x2d0] ;  /* 0x0000b400ff027b82 */ /* 0x000eb00000000a00 */
[----:B------:R-:W3:Y:S08]  /*2b90*/  LDC.64 R4, c[0x0][0x2d8] ;  /* 0x0000b600ff047b82 */ /* 0x000ef00000000a00 */
[----:B------:R-:W4:Y:S01]  /*2ba0*/  LDC.64 R6, c[0x0][0x2e0] ;  /* 0x0000b800ff067b82 */ /* 0x000f220000000a00 */
[----:B-1----:R-:W-:Y:S01]  /*2bb0*/  LEA.HI R10, R0, UR6, RZ, 0x19 ;  /* 0x00000006000a7c11 */ /* 0x002fe2000f8fc8ff */
[----:B------:R-:W-:-:S04]  /*2bc0*/  ULDC UR6, c[0x0][0x218] ;  /* 0x0000860000067ab9 */ /* 0x000fc80000000800 */
[----:B------:R-:W-:Y:S02]  /*2bd0*/  IMAD R10, R10, UR6, RZ ;  /* 0x000000060a0a7c24 */ /* 0x000fe4000f8e02ff */
[----:B------:R-:W1:Y:S03]  /*2be0*/  LDC.64 R8, c[0x0][0x2e8] ;  /* 0x0000ba00ff087b82 */ /* 0x000e660000000a00 */
[----:B------:R-:W-:-:S05]  /*2bf0*/  LEA.HI R11, R10, R11, RZ, 0x1e ;  /* 0x0000000b0a0b7211 */ /* 0x000fca00078ff0ff */
[----:B--2---:R-:W-:-:S04]  /*2c00*/  IMAD.WIDE.U32 R2, R11, 0x10, R2 ;  /* 0x000000100b027825 */ /* 0x004fc800078e0002 */
[C---:B---3--:R-:W-:Y:S01]  /*2c10*/  IMAD.WIDE.U32 R4, R11.reuse, 0x10, R4 ;  /* 0x000000100b047825 */ /* 0x048fe200078e0004 */
[----:B------:R-:W-:Y:S03]  /*2c20*/  STG.E.128 desc[UR4][R2.64], R44 ;  /* 0x0000002c02007986 */ /* 0x000fe6000c101d04 */
[C---:B----4-:R-:W-:Y:S01]  /*2c30*/  IMAD.WIDE.U32 R6, R11.reuse, 0x10, R6 ;  /* 0x000000100b067825 */ /* 0x050fe200078e0006 */
[----:B------:R-:W-:Y:S04]  /*2c40*/  STG.E.128 desc[UR4][R4.64], R40 ;  /* 0x0000002804007986 */ /* 0x000fe8000c101d04 */
[----:B------:R-:W-:Y:S01]  /*2c50*/  STG.E.128 desc[UR4][R6.64], R52 ;  /* 0x0000003406007986 */ /* 0x000fe2000c101d04 */
[----:B-1----:R-:W-:-:S05]  /*2c60*/  IMAD.WIDE.U32 R8, R11, 0x10, R8 ;  /* 0x000000100b087825 */ /* 0x002fca00078e0008 */
        /* <DEDUP_REMOVED lines=14> */
.L_x_2741:
[----:B------:R-:W-:Y:S01]  /*2d50*/  HFMA2.MMA R118, -RZ, RZ, 0, 9.5367431640625e-07 ;  /* 0x00000010ff767435 */ /* 0x000fe200000001ff */
[----:B------:R-:W-:Y:S02]  /*2d60*/  MOV R119, R37 ;  /* 0x0000002500777202 */ /* 0x000fe40000000f00 */
[----:B------:R-:W-:Y:S02]  /*2d70*/  MOV R121, 0x1f ;  /* 0x0000001f00797802 */ /* 0x000fe40000000f00 */
[----:B------:R-:W-:-:S07]  /*2d80*/  MOV R116, 0xffffffff ;  /* 0xffffffff00747802 */ /* 0x000fce0000000f00 */
[----:B-----5:R-:W-:Y:S05]  /*2d90*/  WARPSYNC.COLLECTIVE R116, `(.L_x_2746) ;  /* 0x0000000074087348 */ /* 0x020fea0003c00000 */
[----:B------:R0:W1:Y:S02]  /*2da0*/  SHFL.DOWN P5, R117, R119, R118, R121 ;  /* 0x0800007677757389 */ /* 0x00006400000a0079 */
[----:B01---5:R-:W-:Y:S01]  /*2db0*/  ENDCOLLECTIVE ;  /* 0x000000000000791b */ /* 0x023fe20003800000 */
.L_x_2746:
[----:B------:R-:W-:Y:S02]  /*2dc0*/  MOV R119, R96 ;  /* 0x0000006000777202 */ /* 0x000fe40000000f00 */
[----:B------:R-:W-:-:S07]  /*2dd0*/  MOV R38, R117 ;  /* 0x0000007500267202 */ /* 0x000fce0000000f00 */
[----:B------:R-:W-:Y:S05]  /*2de0*/  WARPSYNC.COLLECTIVE R116, `(.L_x_2747) ;  /* 0x0000000074087348 */ /* 0x000fea0003c00000 */
[----:B------:R0:W1:Y:S02]  /*2df0*/  SHFL.DOWN P5, R117, R119, R118, R121 ;  /* 0x0800007677757389 */ /* 0x00006400000a0079 */
[----:B01----:R-:W-:Y:S01]  /*2e00*/  ENDCOLLECTIVE ;  /* 0x000000000000791b */ /* 0x003fe20003800000 */
.L_x_2747:
[----:B------:R-:W-:Y:S01]  /*2e10*/  FADD.FTZ R38, R37, R38 ;  /* 0x0000002625267221 */ /* 0x000fe20000010000 */
[----:B------:R-:W-:-:S03]  /*2e20*/  HFMA2.MMA R118, -RZ, RZ, 0, 4.76837158203125e-07 ;  /* 0x00000008ff767435 */ /* 0x000fc600000001ff */
[----:B------:R-:W-:Y:S01]  /*2e30*/  IMAD.MOV.U32 R119, RZ, RZ, R38 ;  /* 0x000000ffff777224 */ /* 0x000fe200078e0026 */
[----:B------:R-:W-:-:S07]  /*2e40*/  MOV R39, R117 ;  /* 0x0000007500277202 */ /* 0x000fce0000000f00 */
[----:B------:R-:W-:Y:S05]  /*2e50*/  WARPSYNC.COLLECTIVE R116, `(.L_x_2748) ;  /* 0x0000000074087348 */ /* 0x000fea0003c00000 */
[----:B------:R0:W1:Y:S02]  /*2e60*/  SHFL.DOWN P5, R117, R119, R118, R121 ;  /* 0x0800007677757389 */ /* 0x00006400000a0079 */
[----:B01----:R-:W-:Y:S01]  /*2e70*/  ENDCOLLECTIVE ;  /* 0x000000000000791b */ /* 0x003fe20003800000 */
.L_x_2748:
[----:B------:R-:W-:-:S05]  /*2e80*/  FADD.FTZ R39, R96, R39 ;  /* 0x0000002760277221 */ /* 0x000fca0000010000 */
[----:B------:R-:W-:Y:S02]  /*2e90*/  MOV R119, R39 ;  /* 0x0000002700777202 */ /* 0x000fe40000000f00 */
[----:B------:R-:W-:-:S07]  /*2ea0*/  MOV R103, R117 ;  /* 0x0000007500677202 */ /* 0x000fce0000000f00 */
[----:B------:R-:W-:Y:S05]  /*2eb0*/  WARPSYNC.COLLECTIVE R116, `(.L_x_2749) ;  /* 0x0000000074087348 */ /* 0x000fea0003c00000 */
[----:B------:R0:W1:Y:S02]  /*2ec0*/  SHFL.DOWN P5, R117, R119, R118, R121 ;  /* 0x0800007677757389 */ /* 0x00006400000a0079 */
[----:B01----:R-:W-:Y:S01]  /*2ed0*/  ENDCOLLECTIVE ;  /* 0x000000000000791b */ /* 0x003fe20003800000 */
.L_x_2749:
        /* <DEDUP_REMOVED lines=8> */
.L_x_2750:
[----:B------:R-:W-:Y:S01]  /*2f60*/  FADD.FTZ R102, R39, R102 ;  /* 0x0000006627667221 */ /* 0x000fe20000010000 */
[----:B------:R-:W-:-:S04]  /*2f70*/  MOV R39, R98 ;  /* 0x0000006200277202 */ /* 0x000fc80000000f00 */
[----:B------:R-:W-:Y:S02]  /*2f80*/  MOV R119, R102 ;  /* 0x0000006600777202 */ /* 0x000fe40000000f00 */
[----:B------:R-:W-:-:S07]  /*2f90*/  MOV R104, R117 ;  /* 0x0000007500687202 */ /* 0x000fce0000000f00 */
[----:B------:R-:W-:Y:S05]  /*2fa0*/  WARPSYNC.COLLECTIVE R116, `(.L_x_2751) ;  /* 0x0000000074087348 */ /* 0x000fea0003c00000 */
[----:B------:R0:W1:Y:S02]  /*2fb0*/  SHFL.DOWN P5, R117, R119, R118, R121 ;  /* 0x0800007677757389 */ /* 0x00006400000a0079 */
[----:B01----:R-:W-:Y:S01]  /*2fc0*/  ENDCOLLECTIVE ;  /* 0x000000000000791b */ /* 0x003fe20003800000 */
.L_x_2751:
[----:B------:R-:W-:-:S05]  /*2fd0*/  FADD.FTZ R104, R103, R104 ;  /* 0x0000006867687221 */ /* 0x000fca0000010000 */
[----:B------:R-:W-:Y:S01]  /*2fe0*/  MOV R119, R104 ;  /* 0x0000006800777202 */ /* 0x000fe20000000f00 */
[----:B------:R-:W-:Y:S01]  /*2ff0*/  IMAD.MOV.U32 R118, RZ, RZ, 0x2 ;  /* 0x00000002ff767424 */ /* 0x000fe200078e00ff */
[----:B------:R-:W-:-:S07]  /*3000*/  MOV R105, R117 ;  /* 0x0000007500697202 */ /* 0x000fce0000000f00 */
[----:B------:R-:W-:Y:S05]  /*3010*/  WARPSYNC.COLLECTIVE R116, `(.L_x_2752) ;  /* 0x0000000074087348 */ /* 0x000fea0003c00000 */
[----:B------:R0:W1:Y:S02]  /*3020*/  SHFL.DOWN P5, R117, R119, R118, R121 ;  /* 0x0800007677757389 */ /* 0x00006400000a0079 */
[----:B01----:R-:W-:Y:S01]  /*3030*/  ENDCOLLECTIVE ;  /* 0x000000000000791b */ /* 0x003fe20003800000 */
.L_x_2752:
[----:B------:R-:W-:-:S05]  /*3040*/  FADD.FTZ R105, R102, R105 ;  /* 0x0000006966697221 */ /* 0x000fca0000010000 */
[----:B------:R-:W-:Y:S02]  /*3050*/  MOV R119, R105 ;  /* 0x0000006900777202 */ /* 0x000fe40000000f00 */
[----:B------:R-:W-:-:S07]  /*3060*/  MOV R37, R117 ;  /* 0x0000007500257202 */ /* 0x000fce0000000f00 */
[----:B------:R-:W-:Y:S05]  /*3070*/  WARPSYNC.COLLECTIVE R116, `(.L_x_2753) ;  /* 0x0000000074087348 */ /* 0x000fea0003c00000 */
[----:B------:R0:W1:Y:S02]  /*3080*/  SHFL.DOWN P5, R117, R119, R118, R121 ;  /* 0x0800007677757389 */ /* 0x00006400000a0079 */
[----:B01----:R-:W-:Y:S01]  /*3090*/  ENDCOLLECTIVE ;  /* 0x000000000000791b */ /* 0x003fe20003800000 */
.L_x_2753:
        /* <DEDUP_REMOVED lines=8> */
.L_x_2754:
[----:B------:R-:W-:-:S05]  /*3120*/  FADD.FTZ R96, R105, R96 ;  /* 0x0000006069607221 */ /* 0x000fca0000010000 */
[----:B------:R-:W-:Y:S02]  /*3130*/  MOV R119, R96 ;  /* 0x0000006000777202 */ /* 0x000fe40000000f00 */
[----:B------:R-:W-:-:S07]  /*3140*/  MOV R115, R117 ;  /* 0x0000007500737202 */ /* 0x000fce0000000f00 */
[----:B------:R-:W-:Y:S05]  /*3150*/  WARPSYNC.COLLECTIVE R116, `(.L_x_2755) ;  /* 0x0000000074087348 */ /* 0x000fea0003c00000 */
[----:B------:R0:W1:Y:S02]  /*3160*/  SHFL.DOWN P5, R117, R119, R118, R121 ;  /* 0x0800007677757389 */ /* 0x00006400000a0079 */
[----:B01----:R-:W-:Y:S01]  /*3170*/  ENDCOLLECTIVE ;  /* 0x000000000000791b */ /* 0x003fe20003800000 */
.L_x_2755:
[----:B------:R-:W-:Y:S05]  /*3180*/  BRA `(.L_x_2756) ;  /* 0xffffffe400907947 */ /* 0x000fea000383ffff */
.L_x_2757:
        /* <DEDUP_REMOVED lines=15> */
.L_x_3037:


//--------------------- .text._ZN10layer_norm22ln_bwd_finalize_kernelINS_22Kernel_traits_finalizeILj2048EfffffjLb0ELj1024ELj4ENS_18Kernel_traits_baseILj2048EfffffjLj1024EEEEELb0ELb0EEEvNS_9BwdParamsE --------------------------
	.section	.text._ZN10layer_norm22ln_bwd_finalize_kernelINS_22Kernel_traits_finalizeILj2048EfffffjLb0ELj1024ELj4ENS_18Kernel_traits_baseILj2048EfffffjLj1024EEEEELb0ELb0EEEvNS_9BwdParamsE,"ax",@progbits
	.align	128
        .global         _ZN10layer_norm22ln_bwd_finalize_kernelINS_22Kernel_traits_finalizeILj2048EfffffjLb0ELj1024ELj4ENS_18Kernel_traits_baseILj2048EfffffjLj1024EEEEELb0ELb0EEEvNS_9BwdParamsE
        .type           _ZN10layer_norm22ln_bwd_finalize_kernelINS_22Kernel_traits_finalizeILj2048EfffffjLb0ELj1024ELj4ENS_18Kernel_traits_baseILj2048EfffffjLj1024EEEEELb0ELb0EEEvNS_9BwdParamsE,@function
        .size           _ZN10layer_norm22ln_bwd_finalize_kernelINS_22Kernel_traits_finalizeILj2048EfffffjLb0ELj1024ELj4ENS_18Kernel_traits_baseILj2048EfffffjLj1024EEEEELb0ELb0EEEvNS_9BwdParamsE,(.L_x_3038 - _ZN10layer_norm22ln_bwd_finalize_kernelINS_22Kernel_traits_finalizeILj2048EfffffjLb0ELj1024ELj4ENS_18Kernel_traits_baseILj2048EfffffjLj1024EEEEELb0ELb0EEEvNS_9BwdParamsE)
        .other          _ZN10layer_norm22ln_bwd_finalize_kernelINS_22Kernel_traits_finalizeILj2048EfffffjLb0ELj1024ELj4ENS_18Kernel_traits_baseILj2048EfffffjLj1024EEEEELb0ELb0EEEvNS_9BwdParamsE,@"STO_CUDA_ENTRY STV_DEFAULT"
_ZN10layer_norm22ln_bwd_finalize_kernelINS_22Kernel_traits_finalizeILj2048EfffffjLb0ELj1024ELj4ENS_18Kernel_traits_baseILj2048EfffffjLj1024EEEEELb0ELb0EEEvNS_9BwdParamsE:
.text._ZN10layer_norm22ln_bwd_finalize_kernelINS_22Kernel_traits_finalizeILj2048EfffffjLb0ELj1024ELj4ENS_18Kernel_traits_baseILj2048EfffffjLj1024EEEEELb0ELb0EEEvNS_9BwdParamsE:
        /* <DEDUP_REMOVED lines=25> */
.L_x_2770:
        /* <DEDUP_REMOVED lines=30> */
.L_x_2762:
        /* <DEDUP_REMOVED lines=36> */
.L_x_2761:
[----:B------:R-:W-:Y:S05]  /*05b0*/  BSYNC B1 ;  /* 0x0000000000017941 */ /* 0x000fea0003800000 */
.L_x_2760:
        /* <DEDUP_REMOVED lines=24> */
.L_x_2764:
[----:B------:R-:W-:Y:S05]  /*0740*/  BSYNC B1 ;  /* 0x0000000000017941 */ /* 0x000fea0003800000 */
.L_x_2763:
        /* <DEDUP_REMOVED lines=12> */
.L_x_2765:
[----:B------:R-:W-:Y:S05]  /*0810*/  BSYNC B1 ;  /* 0x0000000000017941 */ /* 0x000fea0003800000 */
.L_x_2759:
[----:B------:R-:W-:Y:S05]  /*0820*/  BSYNC B0 ;  /* 0x0000000000007941 */ /* 0x000fea0003800000 */
.L_x_2758:
        /* <DEDUP_REMOVED lines=29> */
.L_x_2781:
[----:B---3--:R-:W-:Y:S01]  /*0a00*/  FADD.FTZ R9, R18, R9 ;  /* 0x0000000912097221 */ /* 0x008fe20000010000 */
[----:B--2---:R-:W-:-:S04]  /*0a10*/  FADD.FTZ R11, R10, R11 ;  /* 0x0000000b0a0b7221 */ /* 0x004fc80000010000 */
[----:B------:R2:W-:Y:S04]  /*0a20*/  @!P1 STS [R6+0x2000], R9 ;  /* 0x0020000906009388 */ /* 0x0005e80000000800 */
[----:B------:R2:W-:Y:S02]  /*0a30*/  @!P1 STS [R6+0x2080], R11 ;  /* 0x0020800b06009388 */ /* 0x0005e40000000800 */
.L_x_2766:
        /* <DEDUP_REMOVED lines=16> */
.L_x_2769:
[----:B------:R-:W-:Y:S05]  /*0b40*/  BSYNC B0 ;  /* 0x0000000000007941 */ /* 0x000fea0003800000 */
.L_x_2768:
[C---:B------:R-:W-:Y:S01]  /*0b50*/  ISETP.GT.U32.AND P1, PT, R3.reuse, -0x801, PT ;  /* 0xfffff7ff0300780c */ /* 0x040fe20003f24070 */
[----:B------:R-:W-:Y:S01]  /*0b60*/  VIADD R4, R4, 0x400 ;  /* 0x0000040004047836 */ /* 0x000fe20000000000 */
[----:B------:R-:W-:-:S11]  /*0b70*/  IADD3 R3, R3, 0x800, RZ ;  /* 0x0000080003037810 */ /* 0x000fd60007ffe0ff */
[----:B------:R-:W-:Y:S05]  /*0b80*/  @P1 BRA `(.L_x_2770) ;  /* 0xfffffff400801947 */ /* 0x000fea000383ffff */
[----:B------:R-:W-:Y:S05]  /*0b90*/  EXIT ;  /* 0x000000000000794d */ /* 0x000fea0003800000 */
.L_x_2767:
[----:B------:R-:W-:Y:S01]  /*0ba0*/  HFMA2.MMA R21, -RZ, RZ, 0, 5.9604644775390625e-08 ;  /* 0x00000001ff157435 */ /* 0x000fe200000001ff */
[----:B0--3--:R-:W-:Y:S01]  /*0bb0*/  MOV R22, R10 ;  /* 0x0000000a00167202 */ /* 0x009fe20000000f00 */
[----:B------:R-:W-:Y:S01]  /*0bc0*/  IMAD.MOV.U32 R19, RZ, RZ, -0x1 ;  /* 0xffffffffff137424 */ /* 0x000fe200078e00ff */
[----:B------:R-:W-:-:S08]  /*0bd0*/  MOV R24, 0x1f ;  /* 0x0000001f00187802 */ /* 0x000fd00000000f00 */
[----:B-12---:R-:W-:Y:S05]  /*0be0*/  WARPSYNC.COLLECTIVE R19, `(.L_x_2771) ;  /* 0x0000000013087348 */ /* 0x006fea0003c00000 */
[----:B------:R0:W3:Y:S02]  /*0bf0*/  SHFL.BFLY P2, R20, R22, R21, R24 ;  /* 0x0c00001516147389 */ /* 0x0000e40000040018 */
[----:B0123--:R-:W-:Y:S01]  /*0c00*/  ENDCOLLECTIVE ;  /* 0x000000000000791b */ /* 0x00ffe20003800000 */
.L_x_2771:
[----:B------:R-:W-:Y:S01]  /*0c10*/  HFMA2.MMA R21, -RZ, RZ, 0, 1.1920928955078125e-07 ;  /* 0x00000002ff157435 */ /* 0x000fe200000001ff */
[----:B------:R-:W-:-:S05]  /*0c20*/  MOV R11, R20 ;  /* 0x00000014000b7202 */ /* 0x000fca0000000f00 */
[----:B------:R-:W-:-:S05]  /*0c30*/  FADD.FTZ R11, R10, R11 ;  /* 0x0000000b0a0b7221 */ /* 0x000fca0000010000 */
[----:B------:R-:W-:-:S07]  /*0c40*/  MOV R22, R11 ;  /* 0x0000000b00167202 */ /* 0x000fce0000000f00 */
[----:B------:R-:W-:Y:S05]  /*0c50*/  WARPSYNC.COLLECTIVE R19, `(.L_x_2772) ;  /* 0x0000000013087348 */ /* 0x000fea0003c00000 */
[----:B------:R0:W1:Y:S02]  /*0c60*/  SHFL.BFLY P2, R20, R22, R21, R24 ;  /* 0x0c00001516147389 */ /* 0x0000640000040018 */
[----:B01----:R-:W-:Y:S01]  /*0c70*/  ENDCOLLECTIVE ;  /* 0x000000000000791b */ /* 0x003fe20003800000 */
.L_x_2772:
[----:B------:R-:W-:Y:S01]  /*0c80*/  HFMA2.MMA R21, -RZ, RZ, 0, 2.384185791015625e-07 ;  /* 0x00000004ff157435 */ /* 0x000fe200000001ff */
[----:B------:R-:W-:-:S04]  /*0c90*/  IMAD.MOV.U32 R14, RZ, RZ, R20 ;  /* 0x000000ffff0e7224 */ /* 0x000fc800078e0014 */
[----:B------:R-:W-:-:S05]  /*0ca0*/  FADD.FTZ R14, R11, R14 ;  /* 0x0000000e0b0e7221 */ /* 0x000fca0000010000 */
[----:B------:R-:W-:-:S07]  /*0cb0*/  MOV R22, R14 ;  /* 0x0000000e00167202 */ /* 0x000fce0000000f00 */
[----:B------:R-:W-:Y:S05]  /*0cc0*/  WARPSYNC.COLLECTIVE R19, `(.L_x_2773) ;  /* 0x0000000013087348 */ /* 0x000fea0003c00000 */
[----:B------:R0:W1:Y:S02]  /*0cd0*/  SHFL.BFLY P2, R20, R22, R21, R24 ;  /* 0x0c00001516147389 */ /* 0x0000640000040018 */
[----:B01----:R-:W-:Y:S01]  /*0ce0*/  ENDCOLLECTIVE ;  /* 0x000000000000791b */ /* 0x003fe20003800000 */
.L_x_2773:
[----:B------:R-:W-:Y:S01]  /*0cf0*/  IMAD.MOV.U32 R21, RZ, RZ, 0x8 ;  /* 0x00000008ff157424 */ /* 0x000fe200078e00ff */
[----:B------:R-:W-:-:S05]  /*0d00*/  MOV R13, R20 ;  /* 0x00000014000d7202 */ /* 0x000fca0000000f00 */
[----:B------:R-:W-:-:S05]  /*0d10*/  FADD.FTZ R13, R14, R13 ;  /* 0x0000000d0e0d7221 */ /* 0x000fca0000010000 */
[----:B------:R-:W-:-:S07]  /*0d20*/  MOV R22, R13 ;  /* 0x0000000d00167202 */ /* 0x000fce0000000f00 */
[----:B------:R-:W-:Y:S05]  /*0d30*/  WARPSYNC.COLLECTIVE R19, `(.L_x_2774) ;  /* 0x0000000013087348 */ /* 0x000fea0003c00000 */
[----:B------:R0:W1:Y:S02]  /*0d40*/  SHFL.BFLY P2, R20, R22, R21, R24 ;  /* 0x0c00001516147389 */ /* 0x0000640000040018 */
[----:B01----:R-:W-:Y:S01]  /*0d50*/  ENDCOLLECTIVE ;  /* 0x000000000000791b */ /* 0x003fe20003800000 */
.L_x_2774:
[----:B------:R-:W-:Y:S01]  /*0d60*/  HFMA2.MMA R21, -RZ, RZ, 0, 9.5367431640625e-07 ;  /* 0x00000010ff157435 */ /* 0x000fe200000001ff */
[----:B------:R-:W-:-:S05]  /*0d70*/  MOV R10, R20 ;  /* 0x00000014000a7202 */ /* 0x000fca0000000f00 */
[----:B------:R-:W-:-:S05]  /*0d80*/  FADD.FTZ R10, R13, R10 ;  /* 0x0000000a0d0a7221 */ /* 0x000fca0000010000 */
[----:B------:R-:W-:-:S07]  /*0d90*/  MOV R22, R10 ;  /* 0x0000000a00167202 */ /* 0x000fce0000000f00 */
[----:B------:R-:W-:Y:S05]  /*0da0*/  WARPSYNC.COLLECTIVE R19, `(.L_x_2775) ;  /* 0x0000000013087348 */ /* 0x000fea0003c00000 */
[----:B------:R0:W1:Y:S02]  /*0db0*/  SHFL.BFLY P2, R20, R22, R21, R24 ;  /* 0x0c00001516147389 */ /* 0x0000640000040018 */
[----:B01----:R-:W-:Y:S01]  /*0dc0*/  ENDCOLLECTIVE ;  /* 0x000000000000791b */ /* 0x003fe20003800000 */
.L_x_2775:
[----:B------:R-:W-:Y:S01]  /*0dd0*/  HFMA2.MMA R21, -RZ, RZ, 0, 5.9604644775390625e-08 ;  /* 0x00000001ff157435 */ /* 0x000fe200000001ff */
[----:B------:R-:W-:Y:S01]  /*0de0*/  IMAD.MOV.U32 R22, RZ, RZ, R9 ;  /* 0x000000ffff167224 */ /* 0x000fe200078e0009 */
[----:B------:R-:W-:-:S09]  /*0df0*/  MOV R11, R20 ;  /* 0x00000014000b7202 */ /* 0x000fd20000000f00 */
[----:B------:R-:W-:Y:S05]  /*0e00*/  WARPSYNC.COLLECTIVE R19, `(.L_x_2776) ;  /* 0x0000000013087348 */ /* 0x000fea0003c00000 */
[----:B------:R0:W1:Y:S02]  /*0e10*/  SHFL.BFLY P2, R20, R22, R21, R24 ;  /* 0x0c00001516147389 */ /* 0x0000640000040018 */
[----:B01----:R-:W-:Y:S01]  /*0e20*/  ENDCOLLECTIVE ;  /* 0x000000000000791b */ /* 0x003fe20003800000 */
.L_x_2776:
[----:B------:R-:W-:Y:S01]  /*0e30*/  HFMA2.MMA R21, -RZ, RZ, 0, 1.1920928955078125e-07 ;  /* 0x00000002ff157435 */ /* 0x000fe200000001ff */
[----:B------:R-:W-:-:S05]  /*0e40*/  MOV R14, R20 ;  /* 0x00000014000e7202 */ /* 0x000fca0000000f00 */
[----:B------:R-:W-:-:S05]  /*0e50*/  FADD.FTZ R15, R9, R14 ;  /* 0x0000000e090f7221 */ /* 0x000fca0000010000 */
[----:B------:R-:W-:-:S07]  /*0e60*/  MOV R22, R15 ;  /* 0x0000000f00167202 */ /* 0x000fce0000000f00 */
[----:B------:R-:W-:Y:S05]  /*0e70*/  WARPSYNC.COLLECTIVE R19, `(.L_x_2777) ;  /* 0x0000000013087348 */ /* 0x000fea0003c00000 */
[----:B------:R0:W1:Y:S02]  /*0e80*/  SHFL.BFLY P2, R20, R22, R21, R24 ;  /* 0x0c00001516147389 */ /* 0x0000640000040018 */
[----:B01----:R-:W-:Y:S01]  /*0e90*/  ENDCOLLECTIVE ;  /* 0x000000000000791b */ /* 0x003fe20003800000 */
.L_x_2777:
[----:B------:R-:W-:Y:S01]  /*0ea0*/  HFMA2.MMA R21, -RZ, RZ, 0, 2.384185791015625e-07 ;  /* 0x00000004ff157435 */ /* 0x000fe200000001ff */
[----:B------:R-:W-:-:S04]  /*0eb0*/  IMAD.MOV.U32 R16, RZ, RZ, R20 ;  /* 0x000000ffff107224 */ /* 0x000fc800078e0014 */
[----:B------:R-:W-:-:S05]  /*0ec0*/  FADD.FTZ R16, R15, R16 ;  /* 0x000000100f107221 */ /* 0x000fca0000010000 */
[----:B------:R-:W-:-:S07]  /*0ed0*/  MOV R22, R16 ;  /* 0x0000001000167202 */ /* 0x000fce0000000f00 */
[----:B------:R-:W-:Y:S05]  /*0ee0*/  WARPSYNC.COLLECTIVE R19, `(.L_x_2778) ;  /* 0x0000000013087348 */ /* 0x000fea0003c00000 */
[----:B------:R0:W1:Y:S02]  /*0ef0*/  SHFL.BFLY P2, R20, R22, R21, R24 ;  /* 0x0c00001516147389 */ /* 0x0000640000040018 */
[----:B01----:R-:W-:Y:S01]  /*0f00*/  ENDCOLLECTIVE ;  /* 0x000000000000791b */ /* 0x003fe20003800000 */
.L_x_2778:
[----:B------:R-:W-:Y:S01]  /*0f10*/  IMAD.MOV.U32 R21, RZ, RZ, 0x8 ;  /* 0x00000008ff157424 */ /* 0x000fe200078e00ff */
[----:B------:R-:W-:-:S05]  /*0f20*/  MOV R17, R20 ;  /* 0x0000001400117202 */ /* 0x000fca0000000f00 */
[----:B------:R-:W-:-:S05]  /*0f30*/  FADD.FTZ R17, R16, R17 ;  /* 0x0000001110117221 */ /* 0x000fca0000010000 */
[----:B------:R-:W-:-:S07]  /*0f40*/  MOV R22, R17 ;  /* 0x0000001100167202 */ /* 0x000fce0000000f00 */
[----:B------:R-:W-:Y:S05]  /*0f50*/  WARPSYNC.COLLECTIVE R19, `(.L_x_2779) ;  /* 0x0000000013087348 */ /* 0x000fea0003c00000 */
[----:B------:R0:W1:Y:S02]  /*0f60*/  SHFL.BFLY P2, R20, R22, R21, R24 ;  /* 0x0c00001516147389 */ /* 0x0000640000040018 */
[----:B01----:R-:W-:Y:S01]  /*0f70*/  ENDCOLLECTIVE ;  /* 0x000000000000791b */ /* 0x003fe20003800000 */
.L_x_2779:
[----:B------:R-:W-:Y:S01]  /*0f80*/  HFMA2.MMA R21, -RZ, RZ, 0, 9.5367431640625e-07 ;  /* 0x00000010ff157435 */ /* 0x000fe200000001ff */
[----:B------:R-:W-:-:S05]  /*0f90*/  MOV R18, R20 ;  /* 0x0000001400127202 */ /* 0x000fca0000000f00 */
[----:B------:R-:W-:-:S05]  /*0fa0*/  FADD.FTZ R18, R17, R18 ;  /* 0x0000001211127221 */ /* 0x000fca0000010000 */
[----:B------:R-:W-:-:S07]  /*0fb0*/  MOV R22, R18 ;  /* 0x0000001200167202 */ /* 0x000fce0000000f00 */
[----:B------:R-:W-:Y:S05]  /*0fc0*/  WARPSYNC.COLLECTIVE R19, `(.L_x_2780) ;  /* 0x0000000013087348 */ /* 0x000fea0003c00000 */
[----:B------:R0:W1:Y:S02]  /*0fd0*/  SHFL.BFLY P2, R20, R22, R21, R24 ;  /* 0x0c00001516147389 */ /* 0x0000640000040018 */
[----:B01----:R-:W-:Y:S01]  /*0fe0*/  ENDCOLLECTIVE ;  /* 0x000000000000791b */ /* 0x003fe20003800000 */
.L_x_2780:
[----:B------:R-:W-:Y:S01]  /*0ff0*/  MOV R9, R20 ;  /* 0x0000001400097202 */ /* 0x000fe20000000f00 */
[----:B------:R-:W-:Y:S06]  /*1000*/  BRA `(.L_x_2781) ;  /* 0xfffffff8007c7947 */ /* 0x000fec000383ffff */
.L_x_2782:
        /* <DEDUP_REMOVED lines=15> */
.L_x_3038:


//--------------------- .text._ZN10layer_norm40ln_parallel_residual_bwd_finalize_kernelINS_22Kernel_traits_finalizeILj2048EfffffjLb0ELj1024ELj4ENS_18Kernel_traits_baseILj2048EfffffjLj1024EEEEELb0EEEvNS_9BwdParamsE --------------------------
	.section	.text._ZN10layer_norm40ln_parallel_residual_bwd_finalize_kernelINS_22Kernel_traits_finalizeILj2048EfffffjLb0ELj1024ELj4ENS_18Kernel_traits_baseILj2048EfffffjLj1024EEEEELb0EEEvNS_9BwdParamsE,"ax",@progbits
	.align	128
        .global         _ZN10layer_norm40ln_parallel_residual_bwd_finalize_kernelINS_22Kernel_traits_finalizeILj2048EfffffjLb0ELj1024ELj4ENS_18Kernel_traits_baseILj2048EfffffjLj1024EEEEELb0EEEvNS_9BwdParamsE
        .type           _ZN10layer_norm40ln_parallel_residual_bwd_finalize_kernelINS_22Kernel_traits_finalizeILj2048EfffffjLb0ELj1024ELj4ENS_18Kernel_traits_baseILj2048EfffffjLj1024EEEEELb0EEEvNS_9BwdParamsE,@function
        .size           _ZN10layer_norm40ln_parallel_residual_bwd_finalize_kernelINS_22Kernel_traits_finalizeILj2048EfffffjLb0ELj1024ELj4ENS_18Kernel_traits_baseILj2048EfffffjLj1024EEEEELb0EEEvNS_9BwdParamsE,(.L_x_3039 - _ZN10layer_norm40ln_parallel_residual_bwd_finalize_kernelINS_22Kernel_traits_finalizeILj2048EfffffjLb0ELj1024ELj4ENS_18Kernel_traits_baseILj2048EfffffjLj1024EEEEELb0EEEvNS_9BwdParamsE)
        .other          _ZN10layer_norm40ln_parallel_residual_bwd_finalize_kernelINS_22Kernel_traits_finalizeILj2048EfffffjLb0ELj1024ELj4ENS_18Kernel_traits_baseILj2048EfffffjLj1024EEEEELb0EEEvNS_9BwdParamsE,@"STO_CUDA_ENTRY STV_DEFAULT"
_ZN10layer_norm40ln_parallel_residual_bwd_finalize_kernelINS_22Kernel_traits_finalizeILj2048EfffffjLb0ELj1024ELj4ENS_18Kernel_traits_baseILj2048EfffffjLj1024EEEEELb0EEEvNS_9BwdParamsE:
.text._ZN10layer_norm40ln_parallel_residual_bwd_finalize_kernelINS_22Kernel_traits_finalizeILj2048EfffffjLb0ELj1024ELj4ENS_18Kernel_traits_baseILj2048EfffffjLj1024EEEEELb0EEEvNS_9BwdParamsE:
        /* <DEDUP_REMOVED lines=22> */
.L_x_2795:
        /* <DEDUP_REMOVED lines=42> */
.L_x_2787:
        /* <DEDUP_REMOVED lines=62> */
.L_x_2786:
[----:B------:R-:W-:Y:S05]  /*07e0*/  BSYNC B1 ;  /* 0x0000000000017941 */ /* 0x000fea0003800000 */
.L_x_2785:
        /* <DEDUP_REMOVED lines=38> */
.L_x_2789:
[----:B------:R-:W-:Y:S05]  /*0a50*/  BSYNC B1 ;  /* 0x0000000000017941 */ /* 0x000fea0003800000 */
.L_x_2788:
        /* <DEDUP_REMOVED lines=20> */
.L_x_2790:
[----:B------:R-:W-:Y:S05]  /*0ba0*/  BSYNC B1 ;  /* 0x0000000000017941 */ /* 0x000fea0003800000 */
.L_x_2784:
[----:B------:R-:W-:Y:S05]  /*0bb0*/  BSYNC B0 ;  /* 0x0000000000007941 */ /* 0x000fea0003800000 */
.L_x_2783:
        /* <DEDUP_REMOVED lines=54> */
.L_x_2816:
        /* <DEDUP_REMOVED lines=10> */
.L_x_2791:
        /* <DEDUP_REMOVED lines=24> */
.L_x_2794:
[----:B------:R-:W-:Y:S05]  /*1140*/  BSYNC B0 ;  /* 0x0000000000007941 */ /* 0x000fea0003800000 */
.L_x_2793:
[C---:B------:R-:W-:Y:S02]  /*1150*/  ISETP.GT.U32.AND P1, PT, R4.reuse, -0x801, PT ;  /* 0xfffff7ff0400780c */ /* 0x040fe40003f24070 */
[----:B------:R-:W-:Y:S02]  /*1160*/  IADD3 R4, R4, 0x800, RZ ;  /* 0x0000080004047810 */ /* 0x000fe40007ffe0ff */
[----:B------:R-:W-:-:S09]  /*1170*/  IADD3 R5, R5, 0x400, RZ ;  /* 0x0000040005057810 */ /* 0x000fd20007ffe0ff */
[----:B------:R-:W-:Y:S05]  /*1180*/  @P1 BRA `(.L_x_2795) ;  /* 0xffffffec00f41947 */ /* 0x000fea000383ffff */
[----:B------:R-:W-:Y:S05]  /*1190*/  EXIT ;  /* 0x000000000000794d */ /* 0x000fea0003800000 */
.L_x_2792:
[----:B------:R-:W-:Y:S01]  /*11a0*/  HFMA2.MMA R14, -RZ, RZ, 0, 5.9604644775390625e-08 ;  /* 0x00000001ff0e7435 */ /* 0x000fe200000001ff */
[----:B----4-:R-:W-:Y:S02]  /*11b0*/  MOV R27, R10 ;  /* 0x0000000a001b7202 */ /* 0x010fe40000000f00 */
[----:B------:R-:W-:Y:S02]  /*11c0*/  MOV R13, 0x1f ;  /* 0x0000001f000d7802 */ /* 0x000fe40000000f00 */
[----:B------:R-:W-:-:S07]  /*11d0*/  MOV R12, 0xffffffff ;  /* 0xffffffff000c7802 */ /* 0x000fce0000000f00 */
[----:B0123--:R-:W-:Y:S05]  /*11e0*/  WARPSYNC.COLLECTIVE R12, `(.L_x_2796) ;  /* 0x000000000c087348 */ /* 0x00ffea0003c00000 */
[----:B------:R4:W0:Y:S02]  /*11f0*/  SHFL.BFLY P2, R17, R27, R14, R13 ;  /* 0x0c00000e1b117389 */ /* 0x000824000004000d */
[----:B01234-:R-:W-:Y:S01]  /*1200*/  ENDCOLLECTIVE ;  /* 0x000000000000791b */ /* 0x01ffe20003800000 */
.L_x_2796:
[----:B------:R-:W-:Y:S01]  /*1210*/  HFMA2.MMA R14, -RZ, RZ, 0, 1.1920928955078125e-07 ;  /* 0x00000002ff0e7435 */ /* 0x000fe200000001ff */
[----:B------:R-:W-:-:S05]  /*1220*/  FADD.FTZ R11, R10, R17 ;  /* 0x000000110a0b7221 */ /* 0x000fca0000010000 */
[----:B------:R-:W-:-:S07]  /*1230*/  MOV R27, R11 ;  /* 0x0000000b001b7202 */ /* 0x000fce0000000f00 */
[----:B------:R-:W-:Y:S05]  /*1240*/  WARPSYNC.COLLECTIVE R12, `(.L_x_2797) ;  /* 0x000000000c087348 */ /* 0x000fea0003c00000 */
[----:B------:R0:W1:Y:S02]  /*1250*/  SHFL.BFLY P2, R17, R27, R14, R13 ;  /* 0x0c00000e1b117389 */ /* 0x000064000004000d */
[----:B01----:R-:W-:Y:S01]  /*1260*/  ENDCOLLECTIVE ;  /* 0x000000000000791b */ /* 0x003fe20003800000 */
.L_x_2797:
[----:B------:R-:W-:Y:S01]  /*1270*/  HFMA2.MMA R14, -RZ, RZ, 0, 2.384185791015625e-07 ;  /* 0x00000004ff0e7435 */ /* 0x000fe200000001ff */
[----:B------:R-:W-:-:S05]  /*1280*/  FADD.FTZ R10, R11, R17 ;  /* 0x000000110b0a7221 */ /* 0x000fca0000010000 */
[----:B------:R-:W-:-:S07]  /*1290*/  MOV R27, R10 ;  /* 0x0000000a001b7202 */ /* 0x000fce0000000f00 */
[----:B------:R-:W-:Y:S05]  /*12a0*/  WARPSYNC.COLLECTIVE R12, `(.L_x_2798) ;  /* 0x000000000c087348 */ /* 0x000fea0003c00000 */
[----:B------:R0:W1:Y:S02]  /*12b0*/  SHFL.BFLY P2, R17, R27, R14, R13 ;  /* 0x0c00000e1b117389 */ /* 0x000064000004000d */
[----:B01----:R-:W-:Y:S01]  /*12c0*/  ENDCOLLECTIVE ;  /* 0x000000000000791b */ /* 0x003fe20003800000 */
.L_x_2798:
[----:B------:R-:W-:Y:S01]  /*12d0*/  HFMA2.MMA R14, -RZ, RZ, 0, 4.76837158203125e-07 ;  /* 0x00000008ff0e7435 */ /* 0x000fe200000001ff */
[----:B------:R-:W-:-:S05]  /*12e0*/  FADD.FTZ R19, R10, R17 ;  /* 0x000000110a137221 */ /* 0x000fca0000010000 */
[----:B------:R-:W-:-:S07]  /*12f0*/  MOV R27, R19 ;  /* 0x00000013001b7202 */ /* 0x000fce0000000f00 */
[----:B------:R-:W-:Y:S05]  /*1300*/  WARPSYNC.COLLECTIVE R12, `(.L_x_2799) ;  /* 0x000000000c087348 */ /* 0x000fea0003c00000 */
[----:B------:R0:W1:Y:S02]  /*1310*/  SHFL.BFLY P2, R17, R27, R14, R13 ;  /* 0x0c00000e1b117389 */ /* 0x000064000004000d */
[----:B01----:R-:W-:Y:S01]  /*1320*/  ENDCOLLECTIVE ;  /* 0x000000000000791b */ /* 0x003fe20003800000 */
.L_x_2799:
[----:B------:R-:W-:Y:S01]  /*1330*/  HFMA2.MMA R14, -RZ, RZ, 0, 9.5367431640625e-07 ;  /* 0x00000010ff0e7435 */ /* 0x000fe200000001ff */
[----:B------:R-:W-:-:S05]  /*1340*/  FADD.FTZ R11, R19, R17 ;  /* 0x00000011130b7221 */ /* 0x000fca0000010000 */
[----:B------:R-:W-:-:S07]  /*1350*/  MOV R27, R11 ;  /* 0x0000000b001b7202 */ /* 0x000fce0000000f00 */
[----:B------:R-:W-:Y:S05]  /*1360*/  WARPSYNC.COLLECTIVE R12, `(.L_x_2800) ;  /* 0x000000000c087348 */ /* 0x000fea0003c00000 */
[----:B------:R0:W1:Y:S02]  /*1370*/  SHFL.BFLY P2, R17, R27, R14, R13 ;  /* 0x0c00000e1b117389 */ /* 0x000064000004000d */
[----:B01----:R-:W-:Y:S01]  /*1380*/  ENDCOLLECTIVE ;  /* 0x000000000000791b */ /* 0x003fe20003800000 */
.L_x_2800:
[----:B------:R-:W-:Y:S01]  /*1390*/  HFMA2.MMA R14, -RZ, RZ, 0, 5.9604644775390625e-08 ;  /* 0x00000001ff0e7435 */ /* 0x000fe200000001ff */
[----:B------:R-:W-:Y:S01]  /*13a0*/  IMAD.MOV.U32 R27, RZ, RZ, R15 ;  /* 0x000000ffff1b7224 */ /* 0x000fe200078e000f */
[----:B------:R-:W-:-:S09]  /*13b0*/  MOV R10, R17 ;  /* 0x00000011000a7202 */ /* 0x000fd20000000f00 */
[----:B------:R-:W-:Y:S05]  /*13c0*/  WARPSYNC.COLLECTIVE R12, `(.L_x_2801) ;  /* 0x000000000c087348 */ /* 0x000fea0003c00000 */
[----:B------:R0:W1:Y:S02]  /*13d0*/  SHFL.BFLY P2, R17, R27, R14, R13 ;  /* 0x0c00000e1b117389 */ /* 0x000064000004000d */
[----:B01----:R-:W-:Y:S01]  /*13e0*/  ENDCOLLECTIVE ;  /* 0x000000000000791b */ /* 0x003fe20003800000 */
.L_x_2801:
[----:B------:R-:W-:Y:S01]  /*13f0*/  HFMA2.MMA R14, -RZ, RZ, 0, 1.1920928955078125e-07 ;  /* 0x00000002ff0e7435 */ /* 0x000fe200000001ff */
[----:B------:R-:W-:-:S05]  /*1400*/  MOV R16, R17 ;  /* 0x0000001100107202 */ /* 0x000fca0000000f00 */
[----:B------:R-:W-:-:S05]  /*1410*/  FADD.FTZ R16, R15, R16 ;  /* 0x000000100f107221 */ /* 0x000fca0000010000 */
[----:B------:R-:W-:-:S07]  /*1420*/  MOV R27, R16 ;  /* 0x00000010001b7202 */ /* 0x000fce0000000f00 */
[----:B------:R-:W-:Y:S05]  /*1430*/  WARPSYNC.COLLECTIVE R12, `(.L_x_2802) ;  /* 0x000000000c087348 */ /* 0x000fea0003c00000 */
[----:B------:R0:W1:Y:S02]  /*1440*/  SHFL.BFLY P2, R17, R27, R14, R13 ;  /* 0x0c00000e1b117389 */ /* 0x000064000004000d */
[----:B01----:R-:W-:Y:S01]  /*1450*/  ENDCOLLECTIVE ;  /* 0x000000000000791b */ /* 0x003fe20003800000 */
.L_x_2802:
[----:B------:R-:W-:Y:S01]  /*1460*/  HFMA2.MMA R14, -RZ, RZ, 0, 2.384185791015625e-07 ;  /* 0x00000004ff0e7435 */ /* 0x000fe200000001ff */
[----:B------:R-:W-:-:S05]  /*1470*/  MOV R19, R17 ;  /* 0x0000001100137202 */ /* 0x000fca0000000f00 */
[----:B------:R-:W-:-:S05]  /*1480*/  FADD.FTZ R15, R16, R19 ;  /* 0x00000013100f7221 */ /* 0x000fca0000010000 */
[----:B------:R-:W-:-:S07]  /*1490*/  MOV R27, R15 ;  /* 0x0000000f001b7202 */ /* 0x000fce0000000f00 */
[----:B------:R-:W-:Y:S05]  /*14a0*/  WARPSYNC.COLLECTIVE R12, `(.L_x_2803) ;  /* 0x000000000c087348 */ /* 0x000fea0003c00000 */
[----:B------:R0:W1:Y:S02]  /*14b0*/  SHFL.BFLY P2, R17, R27, R14, R13 ;  /* 0x0c00000e1b117389 */ /* 0x000064000004000d */
[----:B01----:R-:W-:Y:S01]  /*14c0*/  ENDCOLLECTIVE ;  /* 0x000000000000791b */ /* 0x003fe20003800000 */
.L_x_2803:
[----:B------:R-:W-:Y:S01]  /*14d0*/  HFMA2.MMA R14, -RZ, RZ, 0, 4.76837158203125e-07 ;  /* 0x00000008ff0e7435 */ /* 0x000fe200000001ff */
[----:B------:R-:W-:-:S05]  /*14e0*/  MOV R18, R17 ;  /* 0x0000001100127202 */ /* 0x000fca0000000f00 */
[----:B------:R-:W-:-:S05]  /*14f0*/  FADD.FTZ R20, R15, R18 ;  /* 0x000000120f147221 */ /* 0x000fca0000010000 */
[----:B------:R-:W-:-:S07]  /*1500*/  MOV R27, R20 ;  /* 0x00000014001b7202 */ /* 0x000fce0000000f00 */
[----:B------:R-:W-:Y:S05]  /*1510*/  WARPSYNC.COLLECTIVE R12, `(.L_x_2804) ;  /* 0x000000000c087348 */ /* 0x000fea0003c00000 */
[----:B------:R0:W1:Y:S02]  /*1520*/  SHFL.BFLY P2, R17, R27, R14, R13 ;  /* 0x0c00000e1b117389 */ /* 0x000064000004000d */
[----:B01----:R-:W-:Y:S01]  /*1530*/  ENDCOLLECTIVE ;  /* 0x000000000000791b */ /* 0x003fe20003800000 */
.L_x_2804:
[----:B------:R-:W-:Y:S01]  /*1540*/  HFMA2.MMA R14, -RZ, RZ, 0, 9.5367431640625e-07 ;  /* 0x00000010ff0e7435 */ /* 0x000fe200000001ff */
[----:B------:R-:W-:-:S05]  /*1550*/  MOV R21, R17 ;  /* 0x0000001100157202 */ /* 0x000fca0000000f00 */
[----:B------:R-:W-:-:S05]  /*1560*/  FADD.FTZ R16, R20, R21 ;  /* 0x0000001514107221 */ /* 0x000fca0000010000 */
[----:B------:R-:W-:-:S07]  /*1570*/  MOV R27, R16 ;  /* 0x00000010001b7202 */ /* 0x000fce0000000f00 */
[----:B------:R-:W-:Y:S05]  /*1580*/  WARPSYNC.COLLECTIVE R12, `(.L_x_2805) ;  /* 0x000000000c087348 */ /* 0x000fea0003c00000 */
[----:B------:R0:W1:Y:S02]  /*1590*/  SHFL.BFLY P2, R17, R27, R14, R13 ;  /* 0x0c00000e1b117389 */ /* 0x000064000004000d */
[----:B01----:R-:W-:Y:S01]  /*15a0*/  ENDCOLLECTIVE ;  /* 0x000000000000791b */ /* 0x003fe20003800000 */
.L_x_2805:
[----:B------:R-:W-:Y:S01]  /*15b0*/  HFMA2.MMA R14, -RZ, RZ, 0, 5.9604644775390625e-08 ;  /* 0x00000001ff0e7435 */ /* 0x000fe200000001ff */
[----:B------:R-:W-:Y:S02]  /*15c0*/  MOV R27, R9 ;  /* 0x00000009001b7202 */ /* 0x000fe40000000f00 */
[----:B------:R-:W-:-:S08]  /*15d0*/  MOV R15, R17 ;  /* 0x00000011000f7202 */ /* 0x000fd00000000f00 */
[----:B------:R-:W-:Y:S05]  /*15e0*/  WARPSYNC.COLLECTIVE R12, `(.L_x_2806) ;  /* 0x000000000c087348 */ /* 0x000fea0003c00000 */
[----:B------:R0:W1:Y:S02]  /*15f0*/  SHFL.BFLY P2, R17, R27, R14, R13 ;  /* 0x0c00000e1b117389 */ /* 0x000064000004000d */
[----:B01----:R-:W-:Y:S01]  /*1600*/  ENDCOLLECTIVE ;  /* 0x000000000000791b */ /* 0x003fe20003800000 */
.L_x_2806:
[----:B------:R-:W-:Y:S01]  /*1610*/  HFMA2.MMA R14, -RZ, RZ, 0, 1.1920928955078125e-07 ;  /* 0x00000002ff0e7435 */ /* 0x000fe200000001ff */
[----:B------:R-:W-:-:S05]  /*1620*/  MOV R18, R17 ;  /* 0x0000001100127202 */ /* 0x000fca0000000f00 */
[----:B------:R-:W-:-:S05]  /*1630*/  FADD.FTZ R20, R9, R18 ;  /* 0x0000001209147221 */ /* 0x000fca0000010000 */
[----:B------:R-:W-:-:S07]  /*1640*/  MOV R27, R20 ;  /* 0x00000014001b7202 */ /* 0x000fce0000000f00 */
[----:B------:R-:W-:Y:S05]  /*1650*/  WARPSYNC.COLLECTIVE R12, `(.L_x_2807) ;  /* 0x000000000c087348 */ /* 0x000fea0003c00000 */
[----:B------:R0:W1:Y:S02]  /*1660*/  SHFL.BFLY P2, R17, R27, R14, R13 ;  /* 0x0c00000e1b117389 */ /* 0x000064000004000d */
[----:B01----:R-:W-:Y:S01]  /*1670*/  ENDCOLLECTIVE ;  /* 0x000000000000791b */ /* 0x003fe20003800000 */
.L_x_2807:
[----:B------:R-:W-:Y:S01]  /*1680*/  IMAD.MOV.U32 R14, RZ, RZ, 0x4 ;  /* 0x00000004ff0e7424 */ /* 0x000fe200078e00ff */
[----:B------:R-:W-:-:S05]  /*1690*/  MOV R21, R17 ;  /* 0x0000001100157202 */ /* 0x000fca0000000f00 */
[----:B------:R-:W-:-:S05]  /*16a0*/  FADD.FTZ R9, R20, R21 ;  /* 0x0000001514097221 */ /* 0x000fca0000010000 */
[----:B------:R-:W-:-:S07]  /*16b0*/  MOV R27, R9 ;  /* 0x00000009001b7202 */ /* 0x000fce0000000f00 */
[----:B------:R-:W-:Y:S05]  /*16c0*/  WARPSYNC.COLLECTIVE R12, `(.L_x_2808) ;  /* 0x000000000c087348 */ /* 0x000fea0003c00000 */
[----:B------:R0:W1:Y:S02]  /*16d0*/  SHFL.BFLY P2, R17, R27, R14, R13 ;  /* 0x0c00000e1b117389 */ /* 0x000064000004000d */
[----:B01----:R-:W-:Y:S01]  /*16e0*/  ENDCOLLECTIVE ;  /* 0x000000000000791b */ /* 0x003fe20003800000 */
.L_x_2808:
[----:B------:R-:W-:Y:S01]  /*16f0*/  HFMA2.MMA R14, -RZ, RZ, 0, 4.76837158203125e-07 ;  /* 0x00000008ff0e7435 */ /* 0x000fe200000001ff */
[----:B------:R-:W-:-:S05]  /*1700*/  MOV R22, R17 ;  /* 0x0000001100167202 */ /* 0x000fca0000000f00 */
[----:B------:R-:W-:-:S05]  /*1710*/  FADD.FTZ R22, R9, R22 ;  /* 0x0000001609167221 */ /* 0x000fca0000010000 */
[----:B------:R-:W-:-:S07]  /*1720*/  MOV R27, R22 ;  /* 0x00000016001b7202 */ /* 0x000fce0000000f00 */
[----:B------:R-:W-:Y:S05]  /*1730*/  WARPSYNC.COLLECTIVE R12, `(.L_x_2809) ;  /* 0x000000000c087348 */ /* 0x000fea0003c00000 */
[----:B------:R0:W1:Y:S02]  /*1740*/  SHFL.BFLY P2, R17, R27, R14, R13 ;  /* 0x0c00000e1b117389 */ /* 0x000064000004000d */
[----:B01----:R-:W-:Y:S01]  /*1750*/  ENDCOLLECTIVE ;  /* 0x000000000000791b */ /* 0x003fe20003800000 */
.L_x_2809:
[----:B------:R-:W-:Y:S01]  /*1760*/  HFMA2.MMA R14, -RZ, RZ, 0, 9.5367431640625e-07 ;  /* 0x00000010ff0e7435 */ /* 0x000fe200000001ff */
[----:B------:R-:W-:-:S05]  /*1770*/  MOV R23, R17 ;  /* 0x0000001100177202 */ /* 0x000fca0000000f00 */
[----:B------:R-:W-:-:S05]  /*1780*/  FADD.FTZ R18, R22, R23 ;  /* 0x0000001716127221 */ /* 0x000fca0000010000 */
[----:B------:R-:W-:-:S07]  /*1790*/  MOV R27, R18 ;  /* 0x00000012001b7202 */ /* 0x000fce0000000f00 */
[----:B------:R-:W-:Y:S05]  /*17a0*/  WARPSYNC.COLLECTIVE R12, `(.L_x_2810) ;  /* 0x000000000c087348 */ /* 0x000fea0003c00000 */
[----:B------:R0:W1:Y:S02]  /*17b0*/  SHFL.BFLY P2, R17, R27, R14, R13 ;  /* 0x0c00000e1b117389 */ /* 0x000064000004000d */
[----:B01----:R-:W-:Y:S01]  /*17c0*/  ENDCOLLECTIVE ;  /* 0x000000000000791b */ /* 0x003fe20003800000 */
.L_x_2810:
[----:B------:R-:W-:Y:S01]  /*17d0*/  HFMA2.MMA R14, -RZ, RZ, 0, 5.9604644775390625e-08 ;  /* 0x00000001ff0e7435 */ /* 0x000fe200000001ff */
[----:B------:R-:W-:Y:S02]  /*17e0*/  MOV R27, R8 ;  /* 0x00000008001b7202 */ /* 0x000fe40000000f00 */
[----:B------:R-:W-:-:S08]  /*17f0*/  MOV R9, R17 ;  /* 0x0000001100097202 */ /* 0x000fd00000000f00 */
[----:B------:R-:W-:Y:S05]  /*1800*/  WARPSYNC.COLLECTIVE R12, `(.L_x_2811) ;  /* 0x000000000c087348 */ /* 0x000fea0003c00000 */
[----:B------:R0:W1:Y:S02]  /*1810*/  SHFL.BFLY P2, R17, R27, R14, R13 ;  /* 0x0c00000e1b117389 */ /* 0x000064000004000d */
[----:B01----:R-:W-:Y:S01]  /*1820*/  ENDCOLLECTIVE ;  /* 0x000000000000791b */ /* 0x003fe20003800000 */
.L_x_2811:
[----:B------:R-:W-:Y:S01]  /*1830*/  HFMA2.MMA R14, -RZ, RZ, 0, 1.1920928955078125e-07 ;  /* 0x00000002ff0e7435 */ /* 0x000fe200000001ff */
[----:B------:R-:W-:-:S05]  /*1840*/  MOV R19, R17 ;  /* 0x0000001100137202 */ /* 0x000fca0000000f00 */
[----:B------:R-:W-:-:S05]  /*1850*/  FADD.FTZ R23, R8, R19 ;  /* 0x0000001308177221 */ /* 0x000fca0000010000 */
[----:B------:R-:W-:-:S07]  /*1860*/  MOV R27, R23 ;  /* 0x00000017001b7202 */ /* 0x000fce0000000f00 */
[----:B------:R-:W-:Y:S05]  /*1870*/  WARPSYNC.COLLECTIVE R12, `(.L_x_2812) ;  /* 0x000000000c087348 */ /* 0x000fea0003c00000 */
[----:B------:R0:W1:Y:S02]  /*1880*/  SHFL.BFLY P2, R17, R27, R14, R13 ;  /* 0x0c00000e1b117389 */ /* 0x000064000004000d */
[----:B01----:R-:W-:Y:S01]  /*1890*/  ENDCOLLECTIVE ;  /* 0x000000000000791b */ /* 0x003fe20003800000 */
.L_x_2812:
[----:B------:R-:W-:Y:S01]  /*18a0*/  HFMA2.MMA R14, -RZ, RZ, 0, 2.384185791015625e-07 ;  /* 0x00000004ff0e7435 */ /* 0x000fe200000001ff */
[----:B------:R-:W-:-:S05]  /*18b0*/  MOV R22, R17 ;  /* 0x0000001100167202 */ /* 0x000fca0000000f00 */
[----:B------:R-:W-:-:S05]  /*18c0*/  FADD.FTZ R8, R23, R22 ;  /* 0x0000001617087221 */ /* 0x000fca0000010000 */
[----:B------:R-:W-:-:S07]  /*18d0*/  MOV R27, R8 ;  /* 0x00000008001b7202 */ /* 0x000fce0000000f00 */
[----:B------:R-:W-:Y:S05]  /*18e0*/  WARPSYNC.COLLECTIVE R12, `(.L_x_2813) ;  /* 0x000000000c087348 */ /* 0x000fea0003c00000 */
[----:B------:R0:W1:Y:S02]  /*18f0*/  SHFL.BFLY P2, R17, R27, R14, R13 ;  /* 0x0c00000e1b117389 */ /* 0x000064000004000d */
[----:B01----:R-:W-:Y:S01]  /*1900*/  ENDCOLLECTIVE ;  /* 0x000000000000791b */ /* 0x003fe20003800000 */
.L_x_2813:
[----:B------:R-:W-:Y:S01]  /*1910*/  HFMA2.MMA R14, -RZ, RZ, 0, 4.76837158203125e-07 ;  /* 0x00000008ff0e7435 */ /* 0x000fe200000001ff */
[----:B------:R-:W-:-:S05]  /*1920*/  MOV R21, R17 ;  /* 0x0000001100157202 */ /* 0x000fca0000000f00 */
[----:B------:R-:W-:-:S05]  /*1930*/  FADD.FTZ R24, R8, R21 ;  /* 0x0000001508187221 */ /* 0x000fca0000010000 */
[----:B------:R-:W-:-:S07]  /*1940*/  MOV R27, R24 ;  /* 0x00000018001b7202 */ /* 0x000fce0000000f00 */
[----:B------:R-:W-:Y:S05]  /*1950*/  WARPSYNC.COLLECTIVE R12, `(.L_x_2814) ;  /* 0x000000000c087348 */ /* 0x000fea0003c00000 */
[----:B------:R0:W1:Y:S02]  /*1960*/  SHFL.BFLY P2, R17, R27, R14, R13 ;  /* 0x0c00000e1b117389 */ /* 0x000064000004000d */
[----:B01----:R-:W-:Y:S01]  /*1970*/  ENDCOLLECTIVE ;  /* 0x000000000000791b */ /* 0x003fe20003800000 */
.L_x_2814:
[----:B------:R-:W-:Y:S01]  /*1980*/  HFMA2.MMA R14, -RZ, RZ, 0, 9.5367431640625e-07 ;  /* 0x00000010ff0e7435 */ /* 0x000fe200000001ff */
[----:B------:R-:W-:-:S05]  /*1990*/  MOV R25, R17 ;  /* 0x0000001100197202 */ /* 0x000fca0000000f00 */
[----:B------:R-:W-:-:S05]  /*19a0*/  FADD.FTZ R25, R24, R25 ;  /* 0x0000001918197221 */ /* 0x000fca0000010000 */
[----:B------:R-:W-:-:S07]  /*19b0*/  MOV R27, R25 ;  /* 0x00000019001b7202 */ /* 0x000fce0000000f00 */
[----:B------:R-:W-:Y:S05]  /*19c0*/  WARPSYNC.COLLECTIVE R12, `(.L_x_2815) ;  /* 0x000000000c087348 */ /* 0x000fea0003c00000 */
[----:B------:R0:W1:Y:S02]  /*19d0*/  SHFL.BFLY P2, R17, R27, R14, R13 ;  /* 0x0c00000e1b117389 */ /* 0x000064000004000d */
[----:B01----:R-:W-:Y:S01]  /*19e0*/  ENDCOLLECTIVE ;  /* 0x000000000000791b */ /* 0x003fe20003800000 */
.L_x_2815:
[----:B------:R-:W-:Y:S05]  /*19f0*/  BRA `(.L_x_2816) ;  /* 0xfffffff400487947 */ /* 0x000fea000383ffff */
.L_x_2817:
        /* <DEDUP_REMOVED lines=16> */
.L_x_3039:


//--------------------- .text._ZN10layer_norm31ln_parallel_residual_bwd_kernelINS_13Kernel_traitsIfffffjLj2048ELj1ELj1ELj4ELj16ENS_18Kernel_traits_baseILj2048EfffffjLj128EEEEELb1ELb1ELb0EEEvNS_9BwdParamsE --------------------------
	.section	.text._ZN10layer_norm31ln_parallel_residual_bwd_kernelINS_13Kernel_traitsIfffffjLj2048ELj1ELj1ELj4ELj16ENS_18Kernel_traits_baseILj2048EfffffjLj128EEEEELb1ELb1ELb0EEEvNS_9BwdParamsE,"ax",@progbits
	.align	128
        .global         _ZN10layer_norm31ln_parallel_residual_bwd_kernelINS_13Kernel_traitsIfffffjLj2048ELj1ELj1ELj4ELj16ENS_18Kernel_traits_baseILj2048EfffffjLj128EEEEELb1ELb1ELb0EEEvNS_9BwdParamsE
        .type           _ZN10layer_norm31ln_parallel_residual_bwd_kernelINS_13Kernel_traitsIfffffjLj2048ELj1ELj1ELj4ELj16ENS_18Kernel_traits_baseILj2048EfffffjLj128EEEEELb1ELb1ELb0EEEvNS_9BwdParamsE,@function
        .size           _ZN10layer_norm31ln_parallel_residual_bwd_kernelINS_13Kernel_traitsIfffffjLj2048ELj1ELj1ELj4ELj16ENS_18Kernel_traits_baseILj2048EfffffjLj128EEEEELb1ELb1ELb0EEEvNS_9BwdParamsE,(.L_x_3040 - _ZN10layer_norm31ln_parallel_residual_bwd_kernelINS_13Kernel_traitsIfffffjLj2048ELj1ELj1ELj4ELj16ENS_18Kernel_traits_baseILj2048EfffffjLj128EEEEELb1ELb1ELb0EEEvNS_9BwdParamsE)
        .other          _ZN10layer_norm31ln_parallel_residual_bwd_kernelINS_13Kernel_traitsIfffffjLj2048ELj1ELj1ELj4ELj16ENS_18Kernel_traits_baseILj2048EfffffjLj128EEEEELb1ELb1ELb0EEEvNS_9BwdParamsE,@"STO_CUDA_ENTRY STV_DEFAULT"
_ZN10layer_norm31ln_parallel_residual_bwd_kernelINS_13Kernel_traitsIfffffjLj2048ELj1ELj1ELj4ELj16ENS_18Kernel_traits_baseILj2048EfffffjLj128EEEEELb1ELb1ELb0EEEvNS_9BwdParamsE:
.text._ZN10layer_norm31ln_parallel_residual_bwd_kernelINS_13Kernel_traitsIfffffjLj2048ELj1ELj1ELj4ELj16ENS_18Kernel_traits_baseILj2048EfffffjLj128EEEEELb1ELb1ELb0EEEvNS_9BwdParamsE:
        /* <DEDUP_REMOVED lines=34> */
[----:B------:R-:W5:Y:S01]  /*0220*/  @P4 LDG.E.128 R24, desc[UR4][R2.64] ;  /* 0x0000000402184981 */ /* 0x000f62000c1e1d00 */
[C---:B--2---:R-:W-:Y:S01]  /*0230*/  @P3 IMAD.WIDE.U32 R6, R11.reuse, 0x10, R4 ;  /* 0x000000100b063825 */ /* 0x044fe200078e0004 */
[----:B------:R-:W-:-:S04]  /*0240*/  @P3 IADD3 R11, R11, 0x80, RZ ;  /* 0x000000800b0b3810 */ /* 0x000fc80007ffe0ff */
[----:B------:R1:W5:Y:S01]  /*0250*/  @P3 LDG.E.128 R28, desc[UR4][R6.64] ;  /* 0x00000004061c3981 */ /* 0x000362000c1e1d00 */
[----:B---3--:R-:W-:-:S04]  /*0260*/  @P2 IMAD.WIDE.U32 R14, R11, 0x10, R14 ;  /* 0x000000100b0e2825 */ /* 0x008fc800078e000e */
[----:B------:R-:W-:Y:S01]  /*0270*/  @P2 VIADD R11, R11, 0x80 ;  /* 0x000000800b0b2836 */ /* 0x000fe20000000000 */
[----:B------:R2:W5:Y:S01]  /*0280*/  @P2 LDG.E.128 R32, desc[UR4][R14.64] ;  /* 0x000000040e202981 */ /* 0x000562000c1e1d00 */
[----:B-1----:R-:W-:Y:S02]  /*0290*/  LEA.HI R7, R9, UR6, RZ, 0x19 ;  /* 0x0000000609077c11 */ /* 0x002fe4000f8fc8ff */
        /* <DEDUP_REMOVED lines=23> */
[----:B------:R-:W-:-:S05]  /*0410*/  IMAD.MOV.U32 R41, RZ, RZ, RZ ;  /* 0x000000ffff297224 */ /* 0x000fca00078e00ff */
[----:B------:R-:W-:-:S13]  /*0420*/  PLOP3.LUT P0, PT, PT, PT, UP0, 0x80, 0x0 ;  /* 0x000000000000781c */ /* 0x000fda0003f0f008 */
.L_x_2836:
[----:B0123--:R-:W0:Y:S08]  /*0430*/  LDC.64 R98, c[0x0][0x250] ;  /* 0x00009400ff627b82 */ /* 0x00fe300000000a00 */
        /* <DEDUP_REMOVED lines=14> */
[----:B------:R-:W-:-:S05]  /*0520*/  LEA.HI.SX32 R6, R101, R8, 0x1e ;  /* 0x0000000865067211 */ /* 0x000fca00078ff2ff */
[----:B------:R-:W-:Y:S01]  /*0530*/  IMAD.MOV.U32 R139, RZ, RZ, R6 ;  /* 0x000000ffff8b7224 */ /* 0x000fe200078e0006 */
[----:B--2---:R-:W-:Y:S01]  /*0540*/  FSEL R131, R98, RZ, !P0 ;  /* 0x000000ff62837208 */ /* 0x004fe20004000000 */
[----:B0-----:R-:W-:Y:S06]  /*0550*/  @!P4 BRA `(.L_x_2820) ;  /* 0x0000000000ccc947 */ /* 0x001fec0003800000 */
        /* <DEDUP_REMOVED lines=13> */
[----:B-1----:R-:W-:-:S05]  /*0630*/  @P0 IADD3 R128, P1, R3, R128, RZ ;  /* 0x0000008003800210 */ /* 0x002fca0007f3e0ff */
[----:B------:R-:W-:Y:S01]  /*0640*/  @P0 IMAD.X R129, R4, 0x1, R129, P1 ;  /* 0x0000000104810824 */ /* 0x000fe200008e0681 */
[----:B------:R-:W-:Y:S01]  /*0650*/  ISETP.NE.U32.AND P1, PT, RZ, UR8, PT ;  /* 0x00000008ff007c0c */ /* 0x000fe2000bf25070 */
[----:B------:R0:W5:Y:S03]  /*0660*/  LDG.E R4, desc[UR4][R132.64] ;  /* 0x0000000484047981 */ /* 0x000166000c1e1900 */
        /* <DEDUP_REMOVED lines=8> */
[----:B-----5:R-:W-:Y:S01]  /*06f0*/  FMUL.FTZ R3, R23, R96 ;  /* 0x0000006017037220 */ /* 0x020fe20000410000 */
[----:B------:R-:W-:Y:S01]  /*0700*/  FADD.FTZ R98, -R131, R98 ;  /* 0x0000006283627221 */ /* 0x000fe20000010100 */
[----:B------:R-:W-:Y:S01]  /*0710*/  FMUL.FTZ R22, R23, R22 ;  /* 0x0000001617167220 */ /* 0x000fe20000410000 */
[----:B------:R-:W-:Y:S01]  /*0720*/  FADD.FTZ R130, -R131, R99 ;  /* 0x0000006383827221 */ /* 0x000fe20000010100 */
[----:B---3--:R-:W-:Y:S01]  /*0730*/  FMUL.FTZ R110, R24, R100 ;  /* 0x00000064186e7220 */ /* 0x008fe20000410000 */
[----:B------:R-:W-:-:S03]  /*0740*/  FMUL.FTZ R119, R25, R101 ;  /* 0x0000006519777220 */ /* 0x000fc60000410000 */
[----:B------:R-:W-:Y:S01]  /*0750*/  FADD.FTZ R96, RZ, R110 ;  /* 0x0000006eff607221 */ /* 0x000fe20000010000 */
[----:B------:R-:W-:Y:S01]  /*0760*/  FFMA.FTZ R97, R3, R110, RZ ;  /* 0x0000006e03617223 */ /* 0x000fe200000100ff */
        /* <DEDUP_REMOVED lines=18> */
.L_x_2820:
[----:B------:R-:W-:Y:S05]  /*0890*/  BSYNC B0 ;  /* 0x0000000000007941 */ /* 0x000fea0003800000 */
.L_x_2819:
[----:B------:R-:W-:Y:S04]  /*08a0*/  BSSY B0, `(.L_x_2821) ;  /* 0x0000035000007945 */ /* 0x000fe80003800000 */
[----:B------:R-:W-:Y:S05]  /*08b0*/  @!P3 BRA `(.L_x_2822) ;  /* 0x0000000000ccb947 */ /* 0x000fea0003800000 */
[----:B------:R-:W-:Y:S01]  /*08c0*/  ISETP.NE.U32.AND P0, PT, RZ, UR14, PT ;  /* 0x0000000eff007c0c */ /* 0x000fe2000bf05070 */
[----:B------:R-:W0:Y:S01]  /*08d0*/  LDC.64 R96, c[0x0][0x2b8] ;  /* 0x0000ae00ff607b82 */ /* 0x000e220000000a00 */
[C---:B------:R-:W-:Y:S01]  /*08e0*/  LEA R100, P1, R139.reuse, UR10, 0x4 ;  /* 0x0000000a8b647c11 */ /* 0x040fe2000f8220ff */
[C---:B------:R-:W-:Y:S01]  /*08f0*/  IMAD.SHL.U32 R19, R139.reuse, 0x4, RZ ;  /* 0x000000048b137824 */ /* 0x040fe200078e00ff */
[----:B------:R-:W-:Y:S02]  /*0900*/  ISETP.NE.AND.EX P0, PT, RZ, UR15, PT, P0 ;  /* 0x0000000fff007c0c */ /* 0x000fe4000bf05300 */
[C---:B------:R-:W-:Y:S02]  /*0910*/  LEA.HI.X R101, R139.reuse, UR11, RZ, 0x4, P1 ;  /* 0x0000000b8b657c11 */ /* 0x040fe400088f24ff */
[----:B------:R-:W-:Y:S02]  /*0920*/  SHF.L.U64.HI R0, R139, 0x2, RZ ;  /* 0x000000028b007819 */ /* 0x000fe400000102ff */
[----:B------:R-:W-:-:S02]  /*0930*/  IADD3 R114, P1, R19, UR12, RZ ;  /* 0x0000000c13727c10 */ /* 0x000fc4000ff3e0ff */
[----:B------:R-:W2:Y:S05]  /*0940*/  LDG.E.128 R100, desc[UR4][R100.64] ;  /* 0x0000000464647981 */ /* 0x000eaa000c1e1d00 */
[----:B------:R-:W1:Y:S01]  /*0950*/  @P0 LDC.64 R112, c[0x0][0x248] ;  /* 0x00009200ff700b82 */ /* 0x000e620000000a00 */
[----:B------:R-:W-:Y:S01]  /*0960*/  IADD3.X R115, R0, UR13, RZ, P1, !PT ;  /* 0x0000000d00737c10 */ /* 0x000fe20008ffe4ff */
[----:B0-----:R-:W-:-:S06]  /*0970*/  IMAD.WIDE.U32 R96, R139, 0x10, R96 ;  /* 0x000000108b607825 */ /* 0x001fcc00078e0060 */
[----:B------:R-:W3:Y:S01]  /*0980*/  LDG.E.128 R96, desc[UR4][R96.64] ;  /* 0x0000000460607981 */ /* 0x000ee2000c1e1d00 */
[----:B-1----:R-:W-:-:S04]  /*0990*/  @P0 IADD3 R112, P1, R19, R112, RZ ;  /* 0x0000007013700210 */ /* 0x002fc80007f3e0ff */
        /* <DEDUP_REMOVED lines=8> */
[----:B------:R-:W-:Y:S02]  /*0a20*/  VIADD R139, R139, 0x80 ;  /* 0x000000808b8b7836 */ /* 0x000fe40000000000 */
[C---:B--2---:R-:W-:Y:S01]  /*0a30*/  FADD.FTZ R100, -R131.reuse, R100 ;  /* 0x0000006483647221 */ /* 0x044fe20000010100 */
[----:B------:R-:W-:-:S03]  /*0a40*/  FADD.FTZ R20, -R131, R101 ;  /* 0x0000006583147221 */ /* 0x000fc60000010100 */
[C---:B-----5:R-:W-:Y:S01]  /*0a50*/  FMUL.FTZ R19, R23.reuse, R100 ;  /* 0x0000006417137220 */ /* 0x060fe20000410000 */
[----:B------:R-:W-:Y:S01]  /*0a60*/  FMUL.FTZ R20, R23, R20 ;  /* 0x0000001417147220 */ /* 0x000fe20000410000 */
[C---:B------:R-:W-:Y:S01]  /*0a70*/  FADD.FTZ R102, -R131.reuse, R102 ;  /* 0x0000006683667221 */ /* 0x040fe20000010100 */
[----:B------:R-:W-:-:S03]  /*0a80*/  FADD.FTZ R116, -R131, R103 ;  /* 0x0000006783747221 */ /* 0x000fc60000010100 */
[----:B0-----:R-:W-:Y:S01]  /*0a90*/  FMUL.FTZ R113, R23, R102 ;  /* 0x0000006617717220 */ /* 0x001fe20000410000 */
[----:B---3--:R-:W-:Y:S01]  /*0aa0*/  FMUL.FTZ R108, R28, R96 ;  /* 0x000000601c6c7220 */ /* 0x008fe20000410000 */
[----:B------:R-:W-:Y:S01]  /*0ab0*/  FADD.FTZ R60, R60, R96 ;  /* 0x000000603c3c7221 */ /* 0x000fe20000010000 */
[----:B------:R-:W-:Y:S01]  /*0ac0*/  FFMA.FTZ R44, R96, R19, R44 ;  /* 0x00000013602c7223 */ /* 0x000fe2000001002c */
[----:B------:R-:W-:Y:S01]  /*0ad0*/  FADD.FTZ R61, R61, R97 ;  /* 0x000000613d3d7221 */ /* 0x000fe20000010000 */
[----:B------:R-:W-:Y:S01]  /*0ae0*/  FFMA.FTZ R45, R97, R20, R45 ;  /* 0x00000014612d7223 */ /* 0x000fe2000001002d */
        /* <DEDUP_REMOVED lines=16> */
.L_x_2822:
[----:B------:R-:W-:Y:S05]  /*0bf0*/  BSYNC B0 ;  /* 0x0000000000007941 */ /* 0x000fea0003800000 */
.L_x_2821:
        /* <DEDUP_REMOVED lines=53> */
.L_x_2824:
[----:B------:R-:W-:Y:S05]  /*0f50*/  BSYNC B0 ;  /* 0x0000000000007941 */ /* 0x000fea0003800000 */
.L_x_2823:
[----:B------:R-:W-:Y:S01]  /*0f60*/  ISETP.NE.AND P0, PT, R13, RZ, PT ;  /* 0x000000ff0d00720c */ /* 0x000fe20003f05270 */
[----:B------:R-:W-:-:S12]  /*0f70*/  BSSY B0, `(.L_x_2825) ;  /* 0x0000034000007945 */ /* 0x000fd80003800000 */
        /* <DEDUP_REMOVED lines=8> */
[----:B------:R-:W-:-:S02]  /*1000*/  IADD3 R104, P1, R21, UR12, RZ ;  /* 0x0000000c15687c10 */ /* 0x000fc4000ff3e0ff */
[----:B------:R-:W2:Y:S02]  /*1010*/  LDG.E.128 R100, desc[UR4][R100.64] ;  /* 0x0000000464647981 */ /* 0x000ea4000c1e1d00 */
[----:B------:R-:W-:-:S03]  /*1020*/  IADD3.X R105, R14, UR13, RZ, P1, !PT ;  /* 0x0000000d0e697c10 */ /* 0x000fc60008ffe4ff */
[----:B------:R-:W1:Y:S01]  /*1030*/  @P0 LDC.64 R126, c[0x0][0x248] ;  /* 0x00009200ff7e0b82 */ /* 0x000e620000000a00 */
[----:B0-----:R-:W-:-:S06]  /*1040*/  IMAD.WIDE.U32 R96, R139, 0x10, R96 ;  /* 0x000000108b607825 */ /* 0x001fcc00078e0060 */
[----:B------:R-:W3:Y:S01]  /*1050*/  LDG.E.128 R96, desc[UR4][R96.64] ;  /* 0x0000000460607981 */ /* 0x000ee2000c1e1d00 */
[----:B-1----:R-:W-:-:S04]  /*1060*/  @P0 IADD3 R126, P1, R21, R126, RZ ;  /* 0x0000007e157e0210 */ /* 0x002fc80007f3e0ff */
        /* <DEDUP_REMOVED lines=29> */
[----:B-1----:R-:W-:Y:S01]  /*1240*/  FMUL.FTZ R126, R23, R134 ;  /* 0x00000086177e7220 */ /* 0x002fe20000410000 */
[----:B------:R-:W-:Y:S01]  /*1250*/  FADD.FTZ R98, R101, R124 ;  /* 0x0000007c65627221 */ /* 0x000fe20000010000 */
[----:B------:R-:W-:Y:S01]  /*1260*/  FFMA.FTZ R97, R105, R124, R96 ;  /* 0x0000007c69617223 */ /* 0x000fe20000010060 */
[----:B------:R-:W-:Y:S01]  /*1270*/  FADD.FTZ R71, R71, R99 ;  /* 0x0000006347477221 */ /* 0x000fe20000010000 */
[----:B------:R-:W-:Y:S01]  /*1280*/  FFMA.FTZ R55, R99, R126, R55 ;  /* 0x0000007e63377223 */ /* 0x000fe20000010037 */
[----:B------:R-:W-:Y:S01]  /*1290*/  FADD.FTZ R133, R98, R121 ;  /* 0x0000007962857221 */ /* 0x000fe20000010000 */
[----:B----4-:R-:W-:-:S07]  /*12a0*/  FFMA.FTZ R138, R126, R121, R97 ;  /* 0x000000797e8a7223 */ /* 0x010fce0000010061 */
.L_x_2826:
[----:B------:R-:W-:Y:S05]  /*12b0*/  BSYNC B0 ;  /* 0x0000000000007941 */ /* 0x000fea0003800000 */
.L_x_2825:
[----:B------:R-:W-:Y:S01]  /*12c0*/  LOP3.LUT R96, R125, 0x7fffffc, RZ, 0xc0, !PT ;  /* 0x07fffffc7d607812 */ /* 0x000fe200078ec0ff */
[----:B------:R-:W-:Y:S01]  /*12d0*/  UMOV UR6, 0xffffffff ;  /* 0xffffffff00067882 */ /* 0x000fe20000000000 */
[----:B------:R-:W-:-:S03]  /*12e0*/  LOP3.LUT P1, RZ, R9, 0x1f, RZ, 0xc0, !PT ;  /* 0x0000001f09ff7812 */ /* 0x000fc6000782c0ff */
[----:B------:R-:W-:Y:S01]  /*12f0*/  @!P5 VIADD R96, R96, 0x4 ;  /* 0x000000046060d836 */ /* 0x000fe20000000000 */
[----:B------:R-:W-:Y:S09]  /*1300*/  BRA.DIV UR6, `(.L_x_2827) ;  /* 0x0000001606647947 */ /* 0x000ff2000b800000 */
        /* <DEDUP_REMOVED lines=18> */
.L_x_2847:
        /* <DEDUP_REMOVED lines=51> */
[----:B------:R-:W-:Y:S01]  /*1760*/  ISETP.NE.AND.EX P1, PT, RZ, UR19, PT, P1 ;  /* 0x00000013ff007c0c */ /* 0x000fe2000bf25310 */
[----:B------:R-:W-:-:S03]  /*1770*/  FMUL.FTZ R131, R102, UR17 ;  /* 0x0000001166837c20 */ /* 0x000fc60008410000 */
[----:B------:R-:W-:Y:S02]  /*1780*/  SEL R88, R99, R88, P1 ;  /* 0x0000005863587207 */ /* 0x000fe40000800000 */
[----:B------:R-:W-:Y:S02]  /*1790*/  SEL R89, R98, R89, P1 ;  /* 0x0000005962597207 */ /* 0x000fe40000800000 */
[----:B------:R-:W-:Y:S02]  /*17a0*/  SEL R90, R101, R90, P1 ;  /* 0x0000005a655a7207 */ /* 0x000fe40000800000 */
[----:B------:R-:W-:-:S03]  /*17b0*/  SEL R91, R102, R91, P1 ;  /* 0x0000005b665b7207 */ /* 0x000fc60000800000 */
        /* <DEDUP_REMOVED lines=30> */
[C---:B0-----:R-:W-:Y:S01]  /*19a0*/  IMAD.WIDE.U32 R100, R6.reuse, 0x10, R100 ;  /* 0x0000001006647825 */ /* 0x041fe200078e0064 */
[----:B------:R-:W-:-:S04]  /*19b0*/  IADD3 R6, R6, 0x80, RZ ;  /* 0x0000008006067810 */ /* 0x000fc80007ffe0ff */
[----:B------:R0:W-:Y:S04]  /*19c0*/  STG.E.128 desc[UR4][R100.64], R96 ;  /* 0x0000006064007986 */ /* 0x0001e8000c101d04 */
[----:B------:R0:W-:Y:S02]  /*19d0*/  @P1 STG.E.128 desc[UR4][R102.64], R92 ;  /* 0x0000005c66001986 */ /* 0x0001e4000c101d04 */
.L_x_2829:
[----:B------:R-:W-:Y:S05]  /*19e0*/  BSYNC B0 ;  /* 0x0000000000007941 */ /* 0x000fea0003800000 */
.L_x_2828:
        /* <DEDUP_REMOVED lines=60> */
[----:B0-----:R-:W-:-:S04]  /*1db0*/  IMAD.WIDE.U32 R100, R6, 0x10, R100 ;  /* 0x0000001006647825 */ /* 0x001fc800078e0064 */
[----:B------:R-:W-:Y:S01]  /*1dc0*/  VIADD R6, R6, 0x80 ;  /* 0x0000008006067836 */ /* 0x000fe20000000000 */
[----:B------:R1:W-:Y:S04]  /*1dd0*/  STG.E.128 desc[UR4][R100.64], R96 ;  /* 0x0000006064007986 */ /* 0x0003e8000c101d04 */
[----:B------:R1:W-:Y:S02]  /*1de0*/  @P1 STG.E.128 desc[UR4][R102.64], R92 ;  /* 0x0000005c66001986 */ /* 0x0003e4000c101d04 */
.L_x_2831:
[----:B------:R-:W-:Y:S05]  /*1df0*/  BSYNC B0 ;  /* 0x0000000000007941 */ /* 0x000fea0003800000 */
.L_x_2830:
        /* <DEDUP_REMOVED lines=64> */
.L_x_2833:
[----:B------:R-:W-:Y:S05]  /*2200*/  BSYNC B0 ;  /* 0x0000000000007941 */ /* 0x000fea0003800000 */
.L_x_2832:
        /* <DEDUP_REMOVED lines=22> */
[----:B------:R-:W-:-:S03]  /*2370*/  FMUL.FTZ R125, R98, UR17 ;  /* 0x00000011627d7c20 */ /* 0x000fc60008410000 */
[----:B------:R-:W-:-:S04]  /*2380*/  ISETP.NE.AND.EX P1, PT, RZ, UR19, PT, P1 ;  /* 0x00000013ff007c0c */ /* 0x000fc8000bf25310 */
[C---:B------:R-:W-:Y:S01]  /*2390*/  SEL R88, R99.reuse, R88, P1 ;  /* 0x0000005863587207 */ /* 0x040fe20000800000 */
[----:B------:R-:W-:Y:S01]  /*23a0*/  FMUL.FTZ R99, R99, UR17 ;  /* 0x0000001163637c20 */ /* 0x000fe20008410000 */
[----:B------:R-:W-:Y:S02]  /*23b0*/  SEL R89, R98, R89, P1 ;  /* 0x0000005962597207 */ /* 0x000fe40000800000 */
[C---:B------:R-:W-:Y:S01]  /*23c0*/  SEL R90, R101.reuse, R90, P1 ;  /* 0x0000005a655a7207 */ /* 0x040fe20000800000 */
[----:B------:R-:W-:Y:S01]  /*23d0*/  FMUL.FTZ R101, R101, UR17 ;  /* 0x0000001165657c20 */ /* 0x000fe20008410000 */
        /* <DEDUP_REMOVED lines=29> */
[----:B------:R-:W0:Y:S01]  /*25b0*/  LDC.64 R100, c[0x0][0x2f8] ;  /* 0x0000be00ff647b82 */ /* 0x000e220000000a00 */
[----:B------:R-:W-:-:S04]  /*25c0*/  LOP3.LUT P6, RZ, R14, 0xff000000, RZ, 0xc0, !PT ;  /* 0xff0000000eff7812 */ /* 0x000fc800078cc0ff */
[----:B------:R-:W-:Y:S01]  /*25d0*/  SEL R99, R128, RZ, P6 ;  /* 0x000000ff80637207 */ /* 0x000fe20003000000 */
[----:B0-----:R-:W-:-:S05]  /*25e0*/  IMAD.WIDE.U32 R100, R6, 0x10, R100 ;  /* 0x0000001006647825 */ /* 0x001fca00078e0064 */
[----:B------:R3:W-:Y:S04]  /*25f0*/  STG.E.128 desc[UR4][R100.64], R96 ;  /* 0x0000006064007986 */ /* 0x0007e8000c101d04 */
[----:B------:R3:W-:Y:S02]  /*2600*/  @P1 STG.E.128 desc[UR4][R102.64], R92 ;  /* 0x0000005c66001986 */ /* 0x0007e4000c101d04 */
.L_x_2835:
[----:B------:R-:W-:Y:S05]  /*2610*/  BSYNC B0 ;  /* 0x0000000000007941 */ /* 0x000fea0003800000 */
.L_x_2834:
[----:B------:R-:W-:Y:S02]  /*2620*/  IADD3 R7, R7, UR20, RZ ;  /* 0x0000001407077c10 */ /* 0x000fe4000fffe0ff */
[----:B------:R-:W-:Y:S02]  /*2630*/  SEL R6, RZ, 0x1, P5 ;  /* 0x00000001ff067807 */ /* 0x000fe40002800000 */
[----:B------:R-:W-:-:S13]  /*2640*/  ISETP.GE.AND P1, PT, R7, UR21, PT ;  /* 0x0000001507007c0c */ /* 0x000fda000bf26270 */
[----:B------:R-:W-:Y:S05]  /*2650*/  @!P1 BRA `(.L_x_2836) ;  /* 0xffffffdc00749947 */ /* 0x000fea000383ffff */
.L_x_2818:
[----:B------:R-:W4:Y:S01]  /*2660*/  S2R R14, SR_TID.X ;  /* 0x00000000000e7919 */ /* 0x000f220000002100 */
[----:B------:R-:W4:Y:S01]  /*2670*/  S2UR UR6, SR_CTAID.X ;  /* 0x00000000000679c3 */ /* 0x000f220000002500 */
[----:B------:R-:W-:-:S07]  /*2680*/  ISETP.NE.AND P1, PT, R13, RZ, PT ;  /* 0x000000ff0d00720c */ /* 0x000fce0003f25270 */
[----:B------:R-:W0:Y:S08]  /*2690*/  @P4 LDC.64 R2, c[0x0][0x2d0] ;  /* 0x0000b400ff024b82 */ /* 0x000e300000000a00 */
        /* <DEDUP_REMOVED lines=32> */
.L_x_2827:
[----:B------:R-:W-:Y:S01]  /*28a0*/  HFMA2.MMA R135, -RZ, RZ, 0, 9.5367431640625e-07 ;  /* 0x00000010ff877435 */ /* 0x000fe200000001ff */
[----:B------:R-:W-:Y:S01]  /*28b0*/  IMAD.MOV.U32 R134, RZ, RZ, R133 ;  /* 0x000000ffff867224 */ /* 0x000fe200078e0085 */
[----:B------:R-:W-:Y:S01]  /*28c0*/  MOV R136, 0x1f ;  /* 0x0000001f00887802 */ /* 0x000fe20000000f00 */
[----:B------:R-:W-:-:S08]  /*28d0*/  IMAD.MOV.U32 R127, RZ, RZ, -0x1 ;  /* 0xffffffffff7f7424 */ /* 0x000fd000078e00ff */
[----:B-----5:R-:W-:Y:S05]  /*28e0*/  WARPSYNC.COLLECTIVE R127, `(.L_x_2837) ;  /* 0x000000007f087348 */ /* 0x020fea0003c00000 */
[----:B------:R0:W1:Y:S02]  /*28f0*/  SHFL.DOWN P0, R131, R134, R135, R136 ;  /* 0x0800008786837389 */ /* 0x0000640000000088 */
[----:B01---5:R-:W-:Y:S01]  /*2900*/  ENDCOLLECTIVE ;  /* 0x000000000000791b */ /* 0x023fe20003800000 */
.L_x_2837:
[----:B------:R-:W-:Y:S02]  /*2910*/  MOV R134, R138 ;  /* 0x0000008a00867202 */ /* 0x000fe40000000f00 */
[----:B------:R-:W-:-:S07]  /*2920*/  MOV R98, R131 ;  /* 0x0000008300627202 */ /* 0x000fce0000000f00 */
[----:B------:R-:W-:Y:S05]  /*2930*/  WARPSYNC.COLLECTIVE R127, `(.L_x_2838) ;  /* 0x000000007f087348 */ /* 0x000fea0003c00000 */
[----:B------:R0:W1:Y:S02]  /*2940*/  SHFL.DOWN P0, R131, R134, R135, R136 ;  /* 0x0800008786837389 */ /* 0x0000640000000088 */
[----:B01----:R-:W-:Y:S01]  /*2950*/  ENDCOLLECTIVE ;  /* 0x000000000000791b */ /* 0x003fe20003800000 */
.L_x_2838:
[----:B------:R-:W-:Y:S01]  /*2960*/  FADD.FTZ R98, R98, R133 ;  /* 0x0000008562627221 */ /* 0x000fe20000010000 */
[----:B------:R-:W-:-:S04]  /*2970*/  HFMA2.MMA R135, -RZ, RZ, 0, 4.76837158203125e-07 ;  /* 0x00000008ff877435 */ /* 0x000fc800000001ff */
[----:B------:R-:W-:Y:S01]  /*2980*/  MOV R134, R98 ;  /* 0x0000006200867202 */ /* 0x000fe20000000f00 */
[----:B------:R-:W-:-:S07]  /*2990*/  IMAD.MOV.U32 R97, RZ, RZ, R131 ;  /* 0x000000ffff617224 */ /* 0x000fce00078e0083 */
[----:B------:R-:W-:Y:S05]  /*29a0*/  WARPSYNC.COLLECTIVE R127, `(.L_x_2839) ;  /* 0x000000007f087348 */ /* 0x000fea0003c00000 */
[----:B------:R0:W1:Y:S02]  /*29b0*/  SHFL.DOWN P0, R131, R134, R135, R136 ;  /* 0x0800008786837389 */ /* 0x0000640000000088 */
[----:B01----:R-:W-:Y:S01]  /*29c0*/  ENDCOLLECTIVE ;  /* 0x000000000000791b */ /* 0x003fe20003800000 */
.L_x_2839:
[----:B------:R-:W-:-:S05]  /*29d0*/  FADD.FTZ R97, R97, R138 ;  /* 0x0000008a61617221 */ /* 0x000fca0000010000 */
[----:B------:R-:W-:Y:S01]  /*29e0*/  MOV R134, R97 ;  /* 0x0000006100867202 */ /* 0x000fe20000000f00 */
[----:B------:R-:W-:-:S07]  /*29f0*/  IMAD.MOV.U32 R99, RZ, RZ, R131 ;  /* 0x000000ffff637224 */ /* 0x000fce00078e0083 */
[----:B------:R-:W-:Y:S05]  /*2a00*/  WARPSYNC.COLLECTIVE R127, `(.L_x_2840) ;  /* 0x000000007f087348 */ /* 0x000fea0003c00000 */
[----:B------:R0:W1:Y:S02]  /*2a10*/  SHFL.DOWN P0, R131, R134, R135, R136 ;  /* 0x0800008786837389 */ /* 0x0000640000000088 */
[----:B01----:R-:W-:Y:S01]  /*2a20*/  ENDCOLLECTIVE ;  /* 0x000000000000791b */ /* 0x003fe20003800000 */
.L_x_2840:
[----:B------:R-:W-:Y:S01]  /*2a30*/  FADD.FTZ R99, R98, R99 ;  /* 0x0000006362637221 */ /* 0x000fe20000010000 */
[----:B------:R-:W-:-:S03]  /*2a40*/  HFMA2.MMA R135, -RZ, RZ, 0, 2.384185791015625e-07 ;  /* 0x00000004ff877435 */ /* 0x000fc600000001ff */
[----:B------:R-:W-:Y:S01]  /*2a50*/  IMAD.MOV.U32 R134, RZ, RZ, R99 ;  /* 0x000000ffff867224 */ /* 0x000fe200078e0063 */
[----:B------:R-:W-:-:S07]  /*2a60*/  MOV R100, R131 ;  /* 0x0000008300647202 */ /* 0x000fce0000000f00 */
[----:B------:R-:W-:Y:S05]  /*2a70*/  WARPSYNC.COLLECTIVE R127, `(.L_x_2841) ;  /* 0x000000007f087348 */ /* 0x000fea0003c00000 */
[----:B------:R0:W1:Y:S02]  /*2a80*/  SHFL.DOWN P0, R131, R134, R135, R136 ;  /* 0x0800008786837389 */ /* 0x0000640000000088 */
[----:B01----:R-:W-:Y:S01]  /*2a90*/  ENDCOLLECTIVE ;  /* 0x000000000000791b */ /* 0x003fe20003800000 */
.L_x_2841:
[----:B------:R-:W-:-:S04]  /*2aa0*/  FADD.FTZ R100, R97, R100 ;  /* 0x0000006461647221 */ /* 0x000fc80000010000 */
[----:B------:R-:W-:Y:S01]  /*2ab0*/  IMAD.MOV.U32 R134, RZ, RZ, R100 ;  /* 0x000000ffff867224 */ /* 0x000fe200078e0064 */
[----:B------:R-:W-:-:S07]  /*2ac0*/  MOV R102, R131 ;  /* 0x0000008300667202 */ /* 0x000fce0000000f00 */
[----:B------:R-:W-:Y:S05]  /*2ad0*/  WARPSYNC.COLLECTIVE R127, `(.L_x_2842) ;  /* 0x000000007f087348 */ /* 0x000fea0003c00000 */
[----:B------:R0:W1:Y:S02]  /*2ae0*/  SHFL.DOWN P0, R131, R134, R135, R136 ;  /* 0x0800008786837389 */ /* 0x0000640000000088 */
[----:B01----:R-:W-:Y:S01]  /*2af0*/  ENDCOLLECTIVE ;  /* 0x000000000000791b */ /* 0x003fe20003800000 */
.L_x_2842:
[----:B------:R-:W-:-:S05]  /*2b00*/  FADD.FTZ R102, R99, R102 ;  /* 0x0000006663667221 */ /* 0x000fca0000010000 */
[----:B------:R-:W-:Y:S01]  /*2b10*/  MOV R134, R102 ;  /* 0x0000006600867202 */ /* 0x000fe20000000f00 */
[----:B------:R-:W-:Y:S01]  /*2b20*/  IMAD.MOV.U32 R135, RZ, RZ, 0x2 ;  /* 0x00000002ff877424 */ /* 0x000fe200078e00ff */
[----:B------:R-:W-:-:S07]  /*2b30*/  MOV R101, R131 ;  /* 0x0000008300657202 */ /* 0x000fce0000000f00 */
[----:B------:R-:W-:Y:S05]  /*2b40*/  WARPSYNC.COLLECTIVE R127, `(.L_x_2843) ;  /* 0x000000007f087348 */ /* 0x000fea0003c00000 */
[----:B------:R0:W1:Y:S02]  /*2b50*/  SHFL.DOWN P0, R131, R134, R135, R136 ;  /* 0x0800008786837389 */ /* 0x0000640000000088 */
[----:B01----:R-:W-:Y:S01]  /*2b60*/  ENDCOLLECTIVE ;  /* 0x000000000000791b */ /* 0x003fe20003800000 */
.L_x_2843:
[----:B------:R-:W-:-:S05]  /*2b70*/  FADD.FTZ R101, R100, R101 ;  /* 0x0000006564657221 */ /* 0x000fca0000010000 */
[----:B------:R-:W-:Y:S02]  /*2b80*/  MOV R134, R101 ;  /* 0x0000006500867202 */ /* 0x000fe40000000f00 */
[----:B------:R-:W-:-:S07]  /*2b90*/  MOV R103, R131 ;  /* 0x0000008300677202 */ /* 0x000fce0000000f00 */
[----:B------:R-:W-:Y:S05]  /*2ba0*/  WARPSYNC.COLLECTIVE R127, `(.L_x_2844) ;  /* 0x000000007f087348 */ /* 0x000fea0003c00000 */
[----:B------:R0:W1:Y:S02]  /*2bb0*/  SHFL.DOWN P0, R131, R134, R135, R136 ;  /* 0x0800008786837389 */ /* 0x0000640000000088 */
[----:B01----:R-:W-:Y:S01]  /*2bc0*/  ENDCOLLECTIVE ;  /* 0x000000000000791b */ /* 0x003fe20003800000 */
.L_x_2844:
[----:B------:R-:W-:Y:S01]  /*2bd0*/  FADD.FTZ R103, R102, R103 ;  /* 0x0000006766677221 */ /* 0x000fe20000010000 */
[----:B------:R-:W-:-:S04]  /*2be0*/  HFMA2.MMA R135, -RZ, RZ, 0, 5.9604644775390625e-08 ;  /* 0x00000001ff877435 */ /* 0x000fc800000001ff */
[----:B------:R-:W-:Y:S01]  /*2bf0*/  MOV R134, R103 ;  /* 0x0000006700867202 */ /* 0x000fe20000000f00 */
[----:B------:R-:W-:-:S07]  /*2c00*/  IMAD.MOV.U32 R128, RZ, RZ, R131 ;  /* 0x000000ffff807224 */ /* 0x000fce00078e0083 */
[----:B------:R-:W-:Y:S05]  /*2c10*/  WARPSYNC.COLLECTIVE R127, `(.L_x_2845) ;  /* 0x000000007f087348 */ /* 0x000fea0003c00000 */
[----:B------:R0:W1:Y:S02]  /*2c20*/  SHFL.DOWN P0, R131, R134, R135, R136 ;  /* 0x0800008786837389 */ /* 0x0000640000000088 */
[----:B01----:R-:W-:Y:S01]  /*2c30*/  ENDCOLLECTIVE ;  /* 0x000000000000791b */ /* 0x003fe20003800000 */
.L_x_2845:
[----:B------:R-:W-:-:S05]  /*2c40*/  FADD.FTZ R129, R101, R128 ;  /* 0x0000008065817221 */ /* 0x000fca0000010000 */
[----:B------:R-:W-:Y:S01]  /*2c50*/  MOV R134, R129 ;  /* 0x0000008100867202 */ /* 0x000fe20000000f00 */
[----:B------:R-:W-:-:S07]  /*2c60*/  IMAD.MOV.U32 R128, RZ, RZ, R131 ;  /* 0x000000ffff807224 */ /* 0x000fce00078e0083 */
[----:B------:R-:W-:Y:S05]  /*2c70*/  WARPSYNC.COLLECTIVE R127, `(.L_x_2846) ;  /* 0x000000007f087348 */ /* 0x000fea0003c00000 */
[----:B------:R0:W1:Y:S02]  /*2c80*/  SHFL.DOWN P0, R131, R134, R135, R136 ;  /* 0x0800008786837389 */ /* 0x0000640000000088 */
[----:B01----:R-:W-:Y:S01]  /*2c90*/  ENDCOLLECTIVE ;  /* 0x000000000000791b */ /* 0x003fe20003800000 */
.L_x_2846:
[----:B------:R-:W-:Y:S01]  /*2ca0*/  MOV R98, R131 ;  /* 0x0000008300627202 */ /* 0x000fe20000000f00 */
[----:B------:R-:W-:Y:S06]  /*2cb0*/  BRA `(.L_x_2847) ;  /* 0xffffffe400dc7947 */ /* 0x000fec000383ffff */
.L_x_2848:
        /* <DEDUP_REMOVED lines=12> */
.L_x_3040:


//--------------------- .text._ZN10layer_norm22ln_bwd_finalize_kernelINS_22Kernel_traits_finalizeILj2048EfffffjLb0ELj1024ELj4ENS_18Kernel_traits_baseILj2048EfffffjLj1024EEEEELb0ELb1EEEvNS_9BwdParamsE --------------------------
	.section	.text._ZN10layer_norm22ln_bwd_finalize_kernelINS_22Kernel_traits_finalizeILj2048EfffffjLb0ELj1024ELj4ENS_18Kernel_traits_baseILj2048EfffffjLj1024EEEEELb0ELb1EEEvNS_9BwdParamsE,"ax",@progbits
	.align	128
        .global         _ZN10layer_norm22ln_bwd_finalize_kernelINS_22Kernel_traits_finalizeILj2048EfffffjLb0ELj1024ELj4ENS_18Kernel_traits_baseILj2048EfffffjLj1024EEEEELb0ELb1EEEvNS_9BwdParamsE
        .type           _ZN10layer_norm22ln_bwd_finalize_kernelINS_22Kernel_traits_finalizeILj2048EfffffjLb0ELj1024ELj4ENS_18Kernel_traits_baseILj2048EfffffjLj1024EEEEELb0ELb1EEEvNS_9BwdParamsE,@function
        .size           _ZN10layer_norm22ln_bwd_finalize_kernelINS_22Kernel_traits_finalizeILj2048EfffffjLb0ELj1024ELj4ENS_18Kernel_traits_baseILj2048EfffffjLj1024EEEEELb0ELb1EEEvNS_9BwdParamsE,(.L_x_3041 - _ZN10layer_norm22ln_bwd_finalize_kernelINS_22Kernel_traits_finalizeILj2048EfffffjLb0ELj1024ELj4ENS_18Kernel_traits_baseILj2048EfffffjLj1024EEEEELb0ELb1EEEvNS_9BwdParamsE)
        .other          _ZN10layer_norm22ln_bwd_finalize_kernelINS_22Kernel_traits_finalizeILj2048EfffffjLb0ELj1024ELj4ENS_18Kernel_traits_baseILj2048EfffffjLj1024EEEEELb0ELb1EEEvNS_9BwdParamsE,@"STO_CUDA_ENTRY STV_DEFAULT"
_ZN10layer_norm22ln_bwd_finalize_kernelINS_22Kernel_traits_finalizeILj2048EfffffjLb0ELj1024ELj4ENS_18Kernel_traits_baseILj2048EfffffjLj1024EEEEELb0ELb1EEEvNS_9BwdParamsE:
.text._ZN10layer_norm22ln_bwd_finalize_kernelINS_22Kernel_traits_finalizeILj2048EfffffjLb0ELj1024ELj4ENS_18Kernel_traits_baseILj2048EfffffjLj1024EEEEELb0ELb1EEEvNS_9BwdParamsE:
        /* <DEDUP_REMOVED lines=26> */
.L_x_2858:
        /* <DEDUP_REMOVED lines=31> */
.L_x_2853:
        /* <DEDUP_REMOVED lines=34> */
.L_x_2852:
[----:B------:R-:W-:Y:S05]  /*05b0*/  BSYNC B1 ;  /* 0x0000000000017941 */ /* 0x000fea0003800000 */
.L_x_2851:
        /* <DEDUP_REMOVED lines=25> */
.L_x_2855:
[----:B------:R-:W-:Y:S05]  /*0750*/  BSYNC B1 ;  /* 0x0000000000017941 */ /* 0x000fea0003800000 */
.L_x_2854:
        /* <DEDUP_REMOVED lines=12> */
.L_x_2850:
[----:B------:R-:W-:Y:S05]  /*0820*/  BSYNC B0 ;  /* 0x0000000000007941 */ /* 0x000fea0003800000 */
.L_x_2849:
        /* <DEDUP_REMOVED lines=29> */
.L_x_2869:
[----:B------:R-:W-:Y:S01]  /*0a00*/  @!P1 SHF.R.U32.HI R12, RZ, 0x3, R0 ;  /* 0x00000003ff0c9819 */ /* 0x000fe20000011600 */
[----:B----4-:R-:W-:Y:S01]  /*0a10*/  FADD.FTZ R14, R9, R14 ;  /* 0x0000000e090e7221 */ /* 0x010fe20000010000 */
[----:B---3--:R-:W-:Y:S02]  /*0a20*/  FADD.FTZ R11, R10, R11 ;  /* 0x0000000b0a0b7221 */ /* 0x008fe40000010000 */
[----:B------:R-:W-:-:S05]  /*0a30*/  @!P1 LOP3.LUT R12, R12, 0x1ffffffc, RZ, 0xc0, !PT ;  /* 0x1ffffffc0c0c9812 */ /* 0x000fca00078ec0ff */
[----:B------:R3:W-:Y:S04]  /*0a40*/  @!P1 STS [R12+UR4+0x2000], R14 ;  /* 0x0020000e0c009988 */ /* 0x0007e80008000804 */
[----:B------:R3:W-:Y:S02]  /*0a50*/  @!P1 STS [R12+UR4+0x2080], R11 ;  /* 0x0020800b0c009988 */ /* 0x0007e40008000804 */
.L_x_2856:
        /* <DEDUP_REMOVED lines=15> */
.L_x_2857:
[----:B------:R-:W-:Y:S01]  /*0b50*/  HFMA2.MMA R19, -RZ, RZ, 0, 5.9604644775390625e-08 ;  /* 0x00000001ff137435 */ /* 0x000fe200000001ff */
[----:B0--3--:R-:W-:Y:S01]  /*0b60*/  MOV R20, R10 ;  /* 0x0000000a00147202 */ /* 0x009fe20000000f00 */
[----:B------:R-:W-:Y:S01]  /*0b70*/  IMAD.MOV.U32 R22, RZ, RZ, 0x1f ;  /* 0x0000001fff167424 */ /* 0x000fe200078e00ff */
[----:B------:R-:W-:-:S08]  /*0b80*/  MOV R17, 0xffffffff ;  /* 0xffffffff00117802 */ /* 0x000fd00000000f00 */
[----:B-12---:R-:W-:Y:S05]  /*0b90*/  WARPSYNC.COLLECTIVE R17, `(.L_x_2859) ;  /* 0x0000000011087348 */ /* 0x006fea0003c00000 */
[----:B------:R0:W3:Y:S02]  /*0ba0*/  SHFL.BFLY P2, R18, R20, R19, R22 ;  /* 0x0c00001314127389 */ /* 0x0000e40000040016 */
[----:B0123--:R-:W-:Y:S01]  /*0bb0*/  ENDCOLLECTIVE ;  /* 0x000000000000791b */ /* 0x00ffe20003800000 */
.L_x_2859:
[----:B------:R-:W-:Y:S01]  /*0bc0*/  HFMA2.MMA R19, -RZ, RZ, 0, 1.1920928955078125e-07 ;  /* 0x00000002ff137435 */ /* 0x000fe200000001ff */
[----:B------:R-:W-:-:S05]  /*0bd0*/  MOV R11, R18 ;  /* 0x00000012000b7202 */ /* 0x000fca0000000f00 */
[----:B------:R-:W-:-:S05]  /*0be0*/  FADD.FTZ R11, R10, R11 ;  /* 0x0000000b0a0b7221 */ /* 0x000fca0000010000 */
[----:B------:R-:W-:-:S07]  /*0bf0*/  MOV R20, R11 ;  /* 0x0000000b00147202 */ /* 0x000fce0000000f00 */
[----:B------:R-:W-:Y:S05]  /*0c00*/  WARPSYNC.COLLECTIVE R17, `(.L_x_2860) ;  /* 0x0000000011087348 */ /* 0x000fea0003c00000 */
[----:B------:R0:W1:Y:S02]  /*0c10*/  SHFL.BFLY P2, R18, R20, R19, R22 ;  /* 0x0c00001314127389 */ /* 0x0000640000040016 */
[----:B01----:R-:W-:Y:S01]  /*0c20*/  ENDCOLLECTIVE ;  /* 0x000000000000791b */ /* 0x003fe20003800000 */
.L_x_2860:
[----:B------:R-:W-:Y:S01]  /*0c30*/  HFMA2.MMA R19, -RZ, RZ, 0, 2.384185791015625e-07 ;  /* 0x00000004ff137435 */ /* 0x000fe200000001ff */
[----:B------:R-:W-:-:S04]  /*0c40*/  IMAD.MOV.U32 R12, RZ, RZ, R18 ;  /* 0x000000ffff0c7224 */ /* 0x000fc800078e0012 */
[----:B------:R-:W-:-:S05]  /*0c50*/  FADD.FTZ R12, R11, R12 ;  /* 0x0000000c0b0c7221 */ /* 0x000fca0000010000 */
[----:B------:R-:W-:-:S07]  /*0c60*/  MOV R20, R12 ;  /* 0x0000000c00147202 */ /* 0x000fce0000000f00 */
[----:B------:R-:W-:Y:S05]  /*0c70*/  WARPSYNC.COLLECTIVE R17, `(.L_x_2861) ;  /* 0x0000000011087348 */ /* 0x000fea0003c00000 */
[----:B------:R0:W1:Y:S02]  /*0c80*/  SHFL.BFLY P2, R18, R20, R19, R22 ;  /* 0x0c00001314127389 */ /* 0x0000640000040016 */
[----:B01----:R-:W-:Y:S01]  /*0c90*/  ENDCOLLECTIVE ;  /* 0x000000000000791b */ /* 0x003fe20003800000 */
.L_x_2861:
[----:B------:R-:W-:Y:S01]  /*0ca0*/  IMAD.MOV.U32 R19, RZ, RZ, 0x8 ;  /* 0x00000008ff137424 */ /* 0x000fe200078e00ff */
[----:B------:R-:W-:-:S05]  /*0cb0*/  MOV R13, R18 ;  /* 0x00000012000d7202 */ /* 0x000fca0000000f00 */
[----:B------:R-:W-:-:S05]  /*0cc0*/  FADD.FTZ R13, R12, R13 ;  /* 0x0000000d0c0d7221 */ /* 0x000fca0000010000 */
[----:B------:R-:W-:-:S07]  /*0cd0*/  MOV R20, R13 ;  /* 0x0000000d00147202 */ /* 0x000fce0000000f00 */
[----:B------:R-:W-:Y:S05]  /*0ce0*/  WARPSYNC.COLLECTIVE R17, `(.L_x_2862) ;  /* 0x0000000011087348 */ /* 0x000fea0003c00000 */
[----:B------:R0:W1:Y:S02]  /*0cf0*/  SHFL.BFLY P2, R18, R20, R19, R22 ;  /* 0x0c00001314127389 */ /* 0x0000640000040016 */
[----:B01----:R-:W-:Y:S01]  /*0d00*/  ENDCOLLECTIVE ;  /* 0x000000000000791b */ /* 0x003fe20003800000 */
.L_x_2862:
[----:B------:R-:W-:Y:S01]  /*0d10*/  HFMA2.MMA R19, -RZ, RZ, 0, 9.5367431640625e-07 ;  /* 0x00000010ff137435 */ /* 0x000fe200000001ff */
[----:B------:R-:W-:-:S05]  /*0d20*/  MOV R10, R18 ;  /* 0x00000012000a7202 */ /* 0x000fca0000000f00 */
[----:B------:R-:W-:-:S05]  /*0d30*/  FADD.FTZ R10, R13, R10 ;  /* 0x0000000a0d0a7221 */ /* 0x000fca0000010000 */
[----:B------:R-:W-:-:S07]  /*0d40*/  MOV R20, R10 ;  /* 0x0000000a00147202 */ /* 0x000fce0000000f00 */
[----:B------:R-:W-:Y:S05]  /*0d50*/  WARPSYNC.COLLECTIVE R17, `(.L_x_2863) ;  /* 0x0000000011087348 */ /* 0x000fea0003c00000 */
[----:B------:R0:W1:Y:S02]  /*0d60*/  SHFL.BFLY P2, R18, R20, R19, R22 ;  /* 0x0c00001314127389 */ /* 0x0000640000040016 */
[----:B01----:R-:W-:Y:S01]  /*0d70*/  ENDCOLLECTIVE ;  /* 0x000000000000791b */ /* 0x003fe20003800000 */
.L_x_2863:
[----:B------:R-:W-:Y:S01]  /*0d80*/  HFMA2.MMA R19, -RZ, RZ, 0, 5.9604644775390625e-08 ;  /* 0x00000001ff137435 */ /* 0x000fe200000001ff */
[----:B------:R-:W-:Y:S01]  /*0d90*/  IMAD.MOV.U32 R20, RZ, RZ, R9 ;  /* 0x000000ffff147224 */ /* 0x000fe200078e0009 */
[----:B------:R-:W-:-:S09]  /*0da0*/  MOV R11, R18 ;  /* 0x00000012000b7202 */ /* 0x000fd20000000f00 */
[----:B------:R-:W-:Y:S05]  /*0db0*/  WARPSYNC.COLLECTIVE R17, `(.L_x_2864) ;  /* 0x0000000011087348 */ /* 0x000fea0003c00000 */
[----:B------:R0:W1:Y:S02]  /*0dc0*/  SHFL.BFLY P2, R18, R20, R19, R22 ;  /* 0x0c00001314127389 */ /* 0x0000640000040016 */
[----:B01----:R-:W-:Y:S01]  /*0dd0*/  ENDCOLLECTIVE ;  /* 0x000000000000791b */ /* 0x003fe20003800000 */
.L_x_2864:
[----:B------:R-:W-:Y:S01]  /*0de0*/  HFMA2.MMA R19, -RZ, RZ, 0, 1.1920928955078125e-07 ;  /* 0x00000002ff137435 */ /* 0x000fe200000001ff */
[----:B------:R-:W-:-:S05]  /*0df0*/  MOV R12, R18 ;  /* 0x00000012000c7202 */ /* 0x000fca0000000f00 */
[----:B------:R-:W-:-:S05]  /*0e00*/  FADD.FTZ R14, R9, R12 ;  /* 0x0000000c090e7221 */ /* 0x000fca0000010000 */
[----:B------:R-:W-:-:S07]  /*0e10*/  MOV R20, R14 ;  /* 0x0000000e00147202 */ /* 0x000fce0000000f00 */
[----:B------:R-:W-:Y:S05]  /*0e20*/  WARPSYNC.COLLECTIVE R17, `(.L_x_2865) ;  /* 0x0000000011087348 */ /* 0x000fea0003c00000 */
[----:B------:R0:W1:Y:S02]  /*0e30*/  SHFL.BFLY P2, R18, R20, R19, R22 ;  /* 0x0c00001314127389 */ /* 0x0000640000040016 */
[----:B01----:R-:W-:Y:S01]  /*0e40*/  ENDCOLLECTIVE ;  /* 0x000000000000791b */ /* 0x003fe20003800000 */
.L_x_2865:
[----:B------:R-:W-:Y:S01]  /*0e50*/  HFMA2.MMA R19, -RZ, RZ, 0, 2.384185791015625e-07 ;  /* 0x00000004ff137435 */ /* 0x000fe200000001ff */
[----:B------:R-:W-:-:S04]  /*0e60*/  IMAD.MOV.U32 R13, RZ, RZ, R18 ;  /* 0x000000ffff0d7224 */ /* 0x000fc800078e0012 */
[----:B------:R-:W-:-:S05]  /*0e70*/  FADD.FTZ R15, R14, R13 ;  /* 0x0000000d0e0f7221 */ /* 0x000fca0000010000 */
[----:B------:R-:W-:-:S07]  /*0e80*/  MOV R20, R15 ;  /* 0x0000000f00147202 */ /* 0x000fce0000000f00 */
[----:B------:R-:W-:Y:S05]  /*0e90*/  WARPSYNC.COLLECTIVE R17, `(.L_x_2866) ;  /* 0x0000000011087348 */ /* 0x000fea0003c00000 */
[----:B------:R0:W1:Y:S02]  /*0ea0*/  SHFL.BFLY P2, R18, R20, R19, R22 ;  /* 0x0c00001314127389 */ /* 0x0000640000040016 */
[----:B01----:R-:W-:Y:S01]  /*0eb0*/  ENDCOLLECTIVE ;  /* 0x000000000000791b */ /* 0x003fe20003800000 */
.L_x_2866:
[----:B------:R-:W-:Y:S01]  /*0ec0*/  IMAD.MOV.U32 R19, RZ, RZ, 0x8 ;  /* 0x00000008ff137424 */ /* 0x000fe200078e00ff */
[----:B------:R-:W-:-:S05]  /*0ed0*/  MOV R16, R18 ;  /* 0x0000001200107202 */ /* 0x000fca0000000f00 */
[----:B------:R-:W-:-:S05]  /*0ee0*/  FADD.FTZ R16, R15, R16 ;  /* 0x000000100f107221 */ /* 0x000fca0000010000 */
[----:B------:R-:W-:-:S07]  /*0ef0*/  MOV R20, R16 ;  /* 0x0000001000147202 */ /* 0x000fce0000000f00 */
[----:B------:R-:W-:Y:S05]  /*0f00*/  WARPSYNC.COLLECTIVE R17, `(.L_x_2867) ;  /* 0x0000000011087348 */ /* 0x000fea0003c00000 */
[----:B------:R0:W1:Y:S02]  /*0f10*/  SHFL.BFLY P2, R18, R20, R19, R22 ;  /* 0x0c00001314127389 */ /* 0x0000640000040016 */
[----:B01----:R-:W-:Y:S01]  /*0f20*/  ENDCOLLECTIVE ;  /* 0x000000000000791b */ /* 0x003fe20003800000 */
.L_x_2867:
[----:B------:R-:W-:Y:S01]  /*0f30*/  HFMA2.MMA R19, -RZ, RZ, 0, 9.5367431640625e-07 ;  /* 0x00000010ff137435 */ /* 0x000fe200000001ff */
[----:B------:R-:W-:-:S05]  /*0f40*/  MOV R9, R18 ;  /* 0x0000001200097202 */ /* 0x000fca0000000f00 */
[----:B------:R-:W-:-:S05]  /*0f50*/  FADD.FTZ R9, R16, R9 ;  /* 0x0000000910097221 */ /* 0x000fca0000010000 */
[----:B------:R-:W-:-:S07]  /*0f60*/  MOV R20, R9 ;  /* 0x0000000900147202 */ /* 0x000fce0000000f00 */
[----:B------:R-:W-:Y:S05]  /*0f70*/  WARPSYNC.COLLECTIVE R17, `(.L_x_2868) ;  /* 0x0000000011087348 */ /* 0x000fea0003c00000 */
[----:B------:R0:W1:Y:S02]  /*0f80*/  SHFL.BFLY P2, R18, R20, R19, R22 ;  /* 0x0c00001314127389 */ /* 0x0000640000040016 */
[----:B01----:R-:W-:Y:S01]  /*0f90*/  ENDCOLLECTIVE ;  /* 0x000000000000791b */ /* 0x003fe20003800000 */
.L_x_2868:
[----:B------:R-:W-:Y:S01]  /*0fa0*/  MOV R14, R18 ;  /* 0x00000012000e7202 */ /* 0x000fe20000000f00 */
[----:B------:R-:W-:Y:S06]  /*0fb0*/  BRA `(.L_x_2869) ;  /* 0xfffffff800907947 */ /* 0x000fec000383ffff */
.L_x_2870:
        /* <DEDUP_REMOVED lines=12> */
.L_x_3041:


//--------------------- .text._ZN10layer_norm40ln_parallel_residual_bwd_finalize_kernelINS_22Kernel_traits_finalizeILj2048EfffffjLb0ELj1024ELj4ENS_18Kernel_traits_baseILj2048EfffffjLj1024EEEEELb1EEEvNS_9BwdParamsE --------------------------
	.section	.text._ZN10layer_norm40ln_parallel_residual_bwd_finalize_kernelINS_22Kernel_traits_finalizeILj2048EfffffjLb0ELj1024ELj4ENS_18Kernel_traits_baseILj2048EfffffjLj1024EEEEELb1EEEvNS_9BwdParamsE,"ax",@progbits
	.align	128
        .global         _ZN10layer_norm40ln_parallel_residual_bwd_finalize_kernelINS_22Kernel_traits_finalizeILj2048EfffffjLb0ELj1024ELj4ENS_18Kernel_traits_baseILj2048EfffffjLj1024EEEEELb1EEEvNS_9BwdParamsE
        .type           _ZN10layer_norm40ln_parallel_residual_bwd_finalize_kernelINS_22Kernel_traits_finalizeILj2048EfffffjLb0ELj1024ELj4ENS_18Kernel_traits_baseILj2048EfffffjLj1024EEEEELb1EEEvNS_9BwdParamsE,@function
        .size           _ZN10layer_norm40ln_parallel_residual_bwd_finalize_kernelINS_22Kernel_traits_finalizeILj2048EfffffjLb0ELj1024ELj4ENS_18Kernel_traits_baseILj2048EfffffjLj1024EEEEELb1EEEvNS_9BwdParamsE,(.L_x_3042 - _ZN10layer_norm40ln_parallel_residual_bwd_finalize_kernelINS_22Kernel_traits_finalizeILj2048EfffffjLb0ELj1024ELj4ENS_18Kernel_traits_baseILj2048EfffffjLj1024EEEEELb1EEEvNS_9BwdParamsE)
        .other          _ZN10layer_norm40ln_parallel_residual_bwd_finalize_kernelINS_22Kernel_traits_finalizeILj2048EfffffjLb0ELj1024ELj4ENS_18Kernel_traits_baseILj2048EfffffjLj1024EEEEELb1EEEvNS_9BwdParamsE,@"STO_CUDA_ENTRY STV_DEFAULT"
_ZN10layer_norm40ln_parallel_residual_bwd_finalize_kernelINS_22Kernel_traits_finalizeILj2048EfffffjLb0ELj1024ELj4ENS_18Kernel_traits_baseILj2048EfffffjLj1024EEEEELb1EEEvNS_9BwdParamsE:
.text._ZN10layer_norm40ln_parallel_residual_bwd_finalize_kernelINS_22Kernel_traits_finalizeILj2048EfffffjLb0ELj1024ELj4ENS_18Kernel_traits_baseILj2048EfffffjLj1024EEEEELb1EEEvNS_9BwdParamsE:
        /* <DEDUP_REMOVED lines=23> */
.L_x_2882:
        /* <DEDUP_REMOVED lines=41> */
.L_x_2875:
        /* <DEDUP_REMOVED lines=62> */
.L_x_2874:
[----:B------:R-:W-:Y:S05]  /*07e0*/  BSYNC B1 ;  /* 0x0000000000017941 */ /* 0x000fea0003800000 */
.L_x_2873:
        /* <DEDUP_REMOVED lines=39> */
.L_x_2877:
[----:B------:R-:W-:Y:S05]  /*0a60*/  BSYNC B1 ;  /* 0x0000000000017941 */ /* 0x000fea0003800000 */
.L_x_2876:
        /* <DEDUP_REMOVED lines=20> */
.L_x_2872:
[----:B------:R-:W-:Y:S05]  /*0bb0*/  BSYNC B0 ;  /* 0x0000000000007941 */ /* 0x000fea0003800000 */
.L_x_2871:
        /* <DEDUP_REMOVED lines=54> */
.L_x_2903:
        /* <DEDUP_REMOVED lines=10> */
.L_x_2878:
        /* <DEDUP_REMOVED lines=22> */
.L_x_2881:
[----:B------:R-:W-:Y:S05]  /*1120*/  BSYNC B0 ;  /* 0x0000000000007941 */ /* 0x000fea0003800000 */
.L_x_2880:
[C---:B------:R-:W-:Y:S02]  /*1130*/  ISETP.GT.U32.AND P1, PT, R4.reuse, -0x801, PT ;  /* 0xfffff7ff0400780c */ /* 0x040fe40003f24070 */
[----:B------:R-:W-:Y:S02]  /*1140*/  IADD3 R4, R4, 0x800, RZ ;  /* 0x0000080004047810 */ /* 0x000fe40007ffe0ff */
[----:B------:R-:W-:-:S09]  /*1150*/  IADD3 R5, R5, 0x400, RZ ;  /* 0x0000040005057810 */ /* 0x000fd20007ffe0ff */
[----:B------:R-:W-:Y:S05]  /*1160*/  @P1 BRA `(.L_x_2882) ;  /* 0xfffffff000001947 */ /* 0x000fea000383ffff */
[----:B------:R-:W-:Y:S05]  /*1170*/  EXIT ;  /* 0x000000000000794d */ /* 0x000fea0003800000 */
.L_x_2879:
[----:B------:R-:W-:Y:S01]  /*1180*/  HFMA2.MMA R13, -RZ, RZ, 0, 5.9604644775390625e-08 ;  /* 0x00000001ff0d7435 */ /* 0x000fe200000001ff */
[----:B0-----:R-:W-:Y:S02]  /*1190*/  MOV R26, R9 ;  /* 0x00000009001a7202 */ /* 0x001fe40000000f00 */
[----:B------:R-:W-:Y:S02]  /*11a0*/  MOV R12, 0x1f ;  /* 0x0000001f000c7802 */ /* 0x000fe40000000f00 */
[----:B------:R-:W-:-:S07]  /*11b0*/  MOV R11, 0xffffffff ;  /* 0xffffffff000b7802 */ /* 0x000fce0000000f00 */
[----:B-1234-:R-:W-:Y:S05]  /*11c0*/  WARPSYNC.COLLECTIVE R11, `(.L_x_2883) ;  /* 0x000000000b087348 */ /* 0x01efea0003c00000 */
[----:B------:R0:W0:Y:S02]  /*11d0*/  SHFL.BFLY P2, R16, R26, R13, R12 ;  /* 0x0c00000d1a107389 */ /* 0x000024000004000c */
[----:B01234-:R-:W-:Y:S01]  /*11e0*/  ENDCOLLECTIVE ;  /* 0x000000000000791b */ /* 0x01ffe20003800000 */
.L_x_2883:
[----:B------:R-:W-:Y:S01]  /*11f0*/  HFMA2.MMA R13, -RZ, RZ, 0, 1.1920928955078125e-07 ;  /* 0x00000002ff0d7435 */ /* 0x000fe200000001ff */
[----:B------:R-:W-:-:S05]  /*1200*/  FADD.FTZ R10, R9, R16 ;  /* 0x00000010090a7221 */ /* 0x000fca0000010000 */
[----:B------:R-:W-:-:S07]  /*1210*/  MOV R26, R10 ;  /* 0x0000000a001a7202 */ /* 0x000fce0000000f00 */
[----:B------:R-:W-:Y:S05]  /*1220*/  WARPSYNC.COLLECTIVE R11, `(.L_x_2884) ;  /* 0x000000000b087348 */ /* 0x000fea0003c00000 */
[----:B------:R0:W1:Y:S02]  /*1230*/  SHFL.BFLY P2, R16, R26, R13, R12 ;  /* 0x0c00000d1a107389 */ /* 0x000064000004000c */
[----:B01----:R-:W-:Y:S01]  /*1240*/  ENDCOLLECTIVE ;  /* 0x000000000000791b */ /* 0x003fe20003800000 */
.L_x_2884:
[----:B------:R-:W-:Y:S01]  /*1250*/  HFMA2.MMA R13, -RZ, RZ, 0, 2.384185791015625e-07 ;  /* 0x00000004ff0d7435 */ /* 0x000fe200000001ff */
[----:B------:R-:W-:-:S05]  /*1260*/  FADD.FTZ R9, R10, R16 ;  /* 0x000000100a097221 */ /* 0x000fca0000010000 */
[----:B------:R-:W-:-:S07]  /*1270*/  MOV R26, R9 ;  /* 0x00000009001a7202 */ /* 0x000fce0000000f00 */
[----:B------:R-:W-:Y:S05]  /*1280*/  WARPSYNC.COLLECTIVE R11, `(.L_x_2885) ;  /* 0x000000000b087348 */ /* 0x000fea0003c00000 */
[----:B------:R0:W1:Y:S02]  /*1290*/  SHFL.BFLY P2, R16, R26, R13, R12 ;  /* 0x0c00000d1a107389 */ /* 0x000064000004000c */
[----:B01----:R-:W-:Y:S01]  /*12a0*/  ENDCOLLECTIVE ;  /* 0x000000000000791b */ /* 0x003fe20003800000 */
.L_x_2885:
[----:B------:R-:W-:Y:S01]  /*12b0*/  HFMA2.MMA R13, -RZ, RZ, 0, 4.76837158203125e-07 ;  /* 0x00000008ff0d7435 */ /* 0x000fe200000001ff */
[----:B------:R-:W-:-:S05]  /*12c0*/  FADD.FTZ R18, R9, R16 ;  /* 0x0000001009127221 */ /* 0x000fca0000010000 */
[----:B------:R-:W-:-:S07]  /*12d0*/  MOV R26, R18 ;  /* 0x00000012001a7202 */ /* 0x000fce0000000f00 */
[----:B------:R-:W-:Y:S05]  /*12e0*/  WARPSYNC.COLLECTIVE R11, `(.L_x_2886) ;  /* 0x000000000b087348 */ /* 0x000fea0003c00000 */
[----:B------:R0:W1:Y:S02]  /*12f0*/  SHFL.BFLY P2, R16, R26, R13, R12 ;  /* 0x0c00000d1a107389 */ /* 0x000064000004000c */
[----:B01----:R-:W-:Y:S01]  /*1300*/  ENDCOLLECTIVE ;  /* 0x000000000000791b */ /* 0x003fe20003800000 */
.L_x_2886:
[----:B------:R-:W-:Y:S01]  /*1310*/  HFMA2.MMA R13, -RZ, RZ, 0, 9.5367431640625e-07 ;  /* 0x00000010ff0d7435 */ /* 0x000fe200000001ff */
[----:B------:R-:W-:-:S05]  /*1320*/  FADD.FTZ R10, R18, R16 ;  /* 0x00000010120a7221 */ /* 0x000fca0000010000 */
[----:B------:R-:W-:-:S07]  /*1330*/  MOV R26, R10 ;  /* 0x0000000a001a7202 */ /* 0x000fce0000000f00 */
[----:B------:R-:W-:Y:S05]  /*1340*/  WARPSYNC.COLLECTIVE R11, `(.L_x_2887) ;  /* 0x000000000b087348 */ /* 0x000fea0003c00000 */
[----:B------:R0:W1:Y:S02]  /*1350*/  SHFL.BFLY P2, R16, R26, R13, R12 ;  /* 0x0c00000d1a107389 */ /* 0x000064000004000c */
[----:B01----:R-:W-:Y:S01]  /*1360*/  ENDCOLLECTIVE ;  /* 0x000000000000791b */ /* 0x003fe20003800000 */
.L_x_2887:
[----:B------:R-:W-:Y:S01]  /*1370*/  HFMA2.MMA R13, -RZ, RZ, 0, 5.9604644775390625e-08 ;  /* 0x00000001ff0d7435 */ /* 0x000fe200000001ff */
[----:B------:R-:W-:Y:S02]  /*1380*/  MOV R26, R14 ;  /* 0x0000000e001a7202 */ /* 0x000fe40000000f00 */
[----:B------:R-:W-:-:S08]  /*1390*/  MOV R9, R16 ;  /* 0x0000001000097202 */ /* 0x000fd00000000f00 */
[----:B------:R-:W-:Y:S05]  /*13a0*/  WARPSYNC.COLLECTIVE R11, `(.L_x_2888) ;  /* 0x000000000b087348 */ /* 0x000fea0003c00000 */
[----:B------:R0:W1:Y:S02]  /*13b0*/  SHFL.BFLY P2, R16, R26, R13, R12 ;  /* 0x0c00000d1a107389 */ /* 0x000064000004000c */
[----:B01----:R-:W-:Y:S01]  /*13c0*/  ENDCOLLECTIVE ;  /* 0x000000000000791b */ /* 0x003fe20003800000 */
.L_x_2888:
[----:B------:R-:W-:Y:S01]  /*13d0*/  HFMA2.MMA R13, -RZ, RZ, 0, 1.1920928955078125e-07 ;  /* 0x00000002ff0d7435 */ /* 0x000fe200000001ff */
[----:B------:R-:W-:-:S05]  /*13e0*/  MOV R15, R16 ;  /* 0x00000010000f7202 */ /* 0x000fca0000000f00 */
[----:B------:R-:W-:-:S05]  /*13f0*/  FADD.FTZ R15, R14, R15 ;  /* 0x0000000f0e0f7221 */ /* 0x000fca0000010000 */
[----:B------:R-:W-:-:S07]  /*1400*/  MOV R26, R15 ;  /* 0x0000000f001a7202 */ /* 0x000fce0000000f00 */
[----:B------:R-:W-:Y:S05]  /*1410*/  WARPSYNC.COLLECTIVE R11, `(.L_x_2889) ;  /* 0x000000000b087348 */ /* 0x000fea0003c00000 */
[----:B------:R0:W1:Y:S02]  /*1420*/  SHFL.BFLY P2, R16, R26, R13, R12 ;  /* 0x0c00000d1a107389 */ /* 0x000064000004000c */
[----:B01----:R-:W-:Y:S01]  /*1430*/  ENDCOLLECTIVE ;  /* 0x000000000000791b */ /* 0x003fe20003800000 */
.L_x_2889:
[----:B------:R-:W-:Y:S01]  /*1440*/  HFMA2.MMA R13, -RZ, RZ, 0, 2.384185791015625e-07 ;  /* 0x00000004ff0d7435 */ /* 0x000fe200000001ff */
[----:B------:R-:W-:-:S05]  /*1450*/  MOV R18, R16 ;  /* 0x0000001000127202 */ /* 0x000fca0000000f00 */
[----:B------:R-:W-:-:S05]  /*1460*/  FADD.FTZ R14, R15, R18 ;  /* 0x000000120f0e7221 */ /* 0x000fca0000010000 */
[----:B------:R-:W-:-:S07]  /*1470*/  MOV R26, R14 ;  /* 0x0000000e001a7202 */ /* 0x000fce0000000f00 */
[----:B------:R-:W-:Y:S05]  /*1480*/  WARPSYNC.COLLECTIVE R11, `(.L_x_2890) ;  /* 0x000000000b087348 */ /* 0x000fea0003c00000 */
[----:B------:R0:W1:Y:S02]  /*1490*/  SHFL.BFLY P2, R16, R26, R13, R12 ;  /* 0x0c00000d1a107389 */ /* 0x000064000004000c */
[----:B01----:R-:W-:Y:S01]  /*14a0*/  ENDCOLLECTIVE ;  /* 0x000000000000791b */ /* 0x003fe20003800000 */
.L_x_2890:
[----:B------:R-:W-:Y:S01]  /*14b0*/  HFMA2.MMA R13, -RZ, RZ, 0, 4.76837158203125e-07 ;  /* 0x00000008ff0d7435 */ /* 0x000fe200000001ff */
[----:B------:R-:W-:-:S05]  /*14c0*/  MOV R17, R16 ;  /* 0x0000001000117202 */ /* 0x000fca0000000f00 */
[----:B------:R-:W-:-:S05]  /*14d0*/  FADD.FTZ R19, R14, R17 ;  /* 0x000000110e137221 */ /* 0x000fca0000010000 */
[----:B------:R-:W-:-:S07]  /*14e0*/  MOV R26, R19 ;  /* 0x00000013001a7202 */ /* 0x000fce0000000f00 */
[----:B------:R-:W-:Y:S05]  /*14f0*/  WARPSYNC.COLLECTIVE R11, `(.L_x_2891) ;  /* 0x000000000b087348 */ /* 0x000fea0003c00000 */
[----:B------:R0:W1:Y:S02]  /*1500*/  SHFL.BFLY P2, R16, R26, R13, R12 ;  /* 0x0c00000d1a107389 */ /* 0x000064000004000c */
[----:B01----:R-:W-:Y:S01]  /*1510*/  ENDCOLLECTIVE ;  /* 0x000000000000791b */ /* 0x003fe20003800000 */
.L_x_2891:
[----:B------:R-:W-:Y:S01]  /*1520*/  HFMA2.MMA R13, -RZ, RZ, 0, 9.5367431640625e-07 ;  /* 0x00000010ff0d7435 */ /* 0x000fe200000001ff */
[----:B------:R-:W-:-:S05]  /*1530*/  MOV R20, R16 ;  /* 0x0000001000147202 */ /* 0x000fca0000000f00 */
[----:B------:R-:W-:-:S05]  /*1540*/  FADD.FTZ R15, R19, R20 ;  /* 0x00000014130f7221 */ /* 0x000fca0000010000 */
[----:B------:R-:W-:-:S07]  /*1550*/  MOV R26, R15 ;  /* 0x0000000f001a7202 */ /* 0x000fce0000000f00 */
[----:B------:R-:W-:Y:S05]  /*1560*/  WARPSYNC.COLLECTIVE R11, `(.L_x_2892) ;  /* 0x000000000b087348 */ /* 0x000fea0003c00000 */
[----:B------:R0:W1:Y:S02]  /*1570*/  SHFL.BFLY P2, R16, R26, R13, R12 ;  /* 0x0c00000d1a107389 */ /* 0x000064000004000c */
[----:B01----:R-:W-:Y:S01]  /*1580*/  ENDCOLLECTIVE ;  /* 0x000000000000791b */ /* 0x003fe20003800000 */
.L_x_2892:
[----:B------:R-:W-:Y:S01]  /*1590*/  HFMA2.MMA R13, -RZ, RZ, 0, 5.9604644775390625e-08 ;  /* 0x00000001ff0d7435 */ /* 0x000fe200000001ff */
[----:B------:R-:W-:Y:S02]  /*15a0*/  MOV R26, R8 ;  /* 0x00000008001a7202 */ /* 0x000fe40000000f00 */
[----:B------:R-:W-:-:S08]  /*15b0*/  MOV R14, R16 ;  /* 0x00000010000e7202 */ /* 0x000fd00000000f00 */
[----:B------:R-:W-:Y:S05]  /*15c0*/  WARPSYNC.COLLECTIVE R11, `(.L_x_2893) ;  /* 0x000000000b087348 */ /* 0x000fea0003c00000 */
[----:B------:R0:W1:Y:S02]  /*15d0*/  SHFL.BFLY P2, R16, R26, R13, R12 ;  /* 0x0c00000d1a107389 */ /* 0x000064000004000c */
[----:B01----:R-:W-:Y:S01]  /*15e0*/  ENDCOLLECTIVE ;  /* 0x000000000000791b */ /* 0x003fe20003800000 */
.L_x_2893:
[----:B------:R-:W-:Y:S01]  /*15f0*/  HFMA2.MMA R13, -RZ, RZ, 0, 1.1920928955078125e-07 ;  /* 0x00000002ff0d7435 */ /* 0x000fe200000001ff */
[----:B------:R-:W-:-:S05]  /*1600*/  MOV R17, R16 ;  /* 0x0000001000117202 */ /* 0x000fca0000000f00 */
[----:B------:R-:W-:-:S05]  /*1610*/  FADD.FTZ R19, R8, R17 ;  /* 0x0000001108137221 */ /* 0x000fca0000010000 */
[----:B------:R-:W-:-:S07]  /*1620*/  MOV R26, R19 ;  /* 0x00000013001a7202 */ /* 0x000fce0000000f00 */
[----:B------:R-:W-:Y:S05]  /*1630*/  WARPSYNC.COLLECTIVE R11, `(.L_x_2894) ;  /* 0x000000000b087348 */ /* 0x000fea0003c00000 */
[----:B------:R0:W1:Y:S02]  /*1640*/  SHFL.BFLY P2, R16, R26, R13, R12 ;  /* 0x0c00000d1a107389 */ /* 0x000064000004000c */
[----:B01----:R-:W-:Y:S01]  /*1650*/  ENDCOLLECTIVE ;  /* 0x000000000000791b */ /* 0x003fe20003800000 */
.L_x_2894:
[----:B------:R-:W-:Y:S01]  /*1660*/  HFMA2.MMA R13, -RZ, RZ, 0, 2.384185791015625e-07 ;  /* 0x00000004ff0d7435 */ /* 0x000fe200000001ff */
[----:B------:R-:W-:-:S05]  /*1670*/  MOV R20, R16 ;  /* 0x0000001000147202 */ /* 0x000fca0000000f00 */
[----:B------:R-:W-:-:S05]  /*1680*/  FADD.FTZ R8, R19, R20 ;  /* 0x0000001413087221 */ /* 0x000fca0000010000 */
[----:B------:R-:W-:-:S07]  /*1690*/  MOV R26, R8 ;  /* 0x00000008001a7202 */ /* 0x000fce0000000f00 */
[----:B------:R-:W-:Y:S05]  /*16a0*/  WARPSYNC.COLLECTIVE R11, `(.L_x_2895) ;  /* 0x000000000b087348 */ /* 0x000fea0003c00000 */
[----:B------:R0:W1:Y:S02]  /*16b0*/  SHFL.BFLY P2, R16, R26, R13, R12 ;  /* 0x0c00000d1a107389 */ /* 0x000064000004000c */
[----:B01----:R-:W-:Y:S01]  /*16c0*/  ENDCOLLECTIVE ;  /* 0x000000000000791b */ /* 0x003fe20003800000 */
.L_x_2895:
[----:B------:R-:W-:Y:S01]  /*16d0*/  HFMA2.MMA R13, -RZ, RZ, 0, 4.76837158203125e-07 ;  /* 0x00000008ff0d7435 */ /* 0x000fe200000001ff */
[----:B------:R-:W-:-:S05]  /*16e0*/  MOV R21, R16 ;  /* 0x0000001000157202 */ /* 0x000fca0000000f00 */
[----:B------:R-:W-:-:S05]  /*16f0*/  FADD.FTZ R21, R8, R21 ;  /* 0x0000001508157221 */ /* 0x000fca0000010000 */
[----:B------:R-:W-:-:S07]  /*1700*/  MOV R26, R21 ;  /* 0x00000015001a7202 */ /* 0x000fce0000000f00 */
[----:B------:R-:W-:Y:S05]  /*1710*/  WARPSYNC.COLLECTIVE R11, `(.L_x_2896) ;  /* 0x000000000b087348 */ /* 0x000fea0003c00000 */
[----:B------:R0:W1:Y:S02]  /*1720*/  SHFL.BFLY P2, R16, R26, R13, R12 ;  /* 0x0c00000d1a107389 */ /* 0x000064000004000c */
[----:B01----:R-:W-:Y:S01]  /*1730*/  ENDCOLLECTIVE ;  /* 0x000000000000791b */ /* 0x003fe20003800000 */
.L_x_2896:
[----:B------:R-:W-:Y:S01]  /*1740*/  HFMA2.MMA R13, -RZ, RZ, 0, 9.5367431640625e-07 ;  /* 0x00000010ff0d7435 */ /* 0x000fe200000001ff */
[----:B------:R-:W-:-:S05]  /*1750*/  MOV R22, R16 ;  /* 0x0000001000167202 */ /* 0x000fca0000000f00 */
[----:B------:R-:W-:-:S05]  /*1760*/  FADD.FTZ R17, R21, R22 ;  /* 0x0000001615117221 */ /* 0x000fca0000010000 */
[----:B------:R-:W-:-:S07]  /*1770*/  MOV R26, R17 ;  /* 0x00000011001a7202 */ /* 0x000fce0000000f00 */
[----:B------:R-:W-:Y:S05]  /*1780*/  WARPSYNC.COLLECTIVE R11, `(.L_x_2897) ;  /* 0x000000000b087348 */ /* 0x000fea0003c00000 */
[----:B------:R0:W1:Y:S02]  /*1790*/  SHFL.BFLY P2, R16, R26, R13, R12 ;  /* 0x0c00000d1a107389 */ /* 0x000064000004000c */
[----:B01----:R-:W-:Y:S01]  /*17a0*/  ENDCOLLECTIVE ;  /* 0x000000000000791b */ /* 0x003fe20003800000 */
.L_x_2897:
[----:B------:R-:W-:Y:S01]  /*17b0*/  HFMA2.MMA R13, -RZ, RZ, 0, 5.9604644775390625e-08 ;  /* 0x00000001ff0d7435 */ /* 0x000fe200000001ff */
[----:B------:R-:W-:Y:S02]  /*17c0*/  MOV R26, R7 ;  /* 0x00000007001a7202 */ /* 0x000fe40000000f00 */
[----:B------:R-:W-:-:S08]  /*17d0*/  MOV R8, R16 ;  /* 0x0000001000087202 */ /* 0x000fd00000000f00 */
[----:B------:R-:W-:Y:S05]  /*17e0*/  WARPSYNC.COLLECTIVE R11, `(.L_x_2898) ;  /* 0x000000000b087348 */ /* 0x000fea0003c00000 */
[----:B------:R0:W1:Y:S02]  /*17f0*/  SHFL.BFLY P2, R16, R26, R13, R12 ;  /* 0x0c00000d1a107389 */ /* 0x000064000004000c */
[----:B01----:R-:W-:Y:S01]  /*1800*/  ENDCOLLECTIVE ;  /* 0x000000000000791b */ /* 0x003fe20003800000 */
.L_x_2898:
[----:B------:R-:W-:Y:S01]  /*1810*/  HFMA2.MMA R13, -RZ, RZ, 0, 1.1920928955078125e-07 ;  /* 0x00000002ff0d7435 */ /* 0x000fe200000001ff */
[----:B------:R-:W-:-:S05]  /*1820*/  MOV R18, R16 ;  /* 0x0000001000127202 */ /* 0x000fca0000000f00 */
[----:B------:R-:W-:-:S05]  /*1830*/  FADD.FTZ R22, R7, R18 ;  /* 0x0000001207167221 */ /* 0x000fca0000010000 */
[----:B------:R-:W-:-:S07]  /*1840*/  MOV R26, R22 ;  /* 0x00000016001a7202 */ /* 0x000fce0000000f00 */
[----:B------:R-:W-:Y:S05]  /*1850*/  WARPSYNC.COLLECTIVE R11, `(.L_x_2899) ;  /* 0x000000000b087348 */ /* 0x000fea0003c00000 */
[----:B------:R0:W1:Y:S02]  /*1860*/  SHFL.BFLY P2, R16, R26, R13, R12 ;  /* 0x0c00000d1a107389 */ /* 0x000064000004000c */
[----:B01----:R-:W-:Y:S01]  /*1870*/  ENDCOLLECTIVE ;  /* 0x000000000000791b */ /* 0x003fe20003800000 */
.L_x_2899:
[----:B------:R-:W-:Y:S01]  /*1880*/  HFMA2.MMA R13, -RZ, RZ, 0, 2.384185791015625e-07 ;  /* 0x00000004ff0d7435 */ /* 0x000fe200000001ff */
[----:B------:R-:W-:-:S05]  /*1890*/  MOV R21, R16 ;  /* 0x0000001000157202 */ /* 0x000fca0000000f00 */
[----:B------:R-:W-:-:S05]  /*18a0*/  FADD.FTZ R7, R22, R21 ;  /* 0x0000001516077221 */ /* 0x000fca0000010000 */
[----:B------:R-:W-:-:S07]  /*18b0*/  MOV R26, R7 ;  /* 0x00000007001a7202 */ /* 0x000fce0000000f00 */
[----:B------:R-:W-:Y:S05]  /*18c0*/  WARPSYNC.COLLECTIVE R11, `(.L_x_2900) ;  /* 0x000000000b087348 */ /* 0x000fea0003c00000 */
[----:B------:R0:W1:Y:S02]  /*18d0*/  SHFL.BFLY P2, R16, R26, R13, R12 ;  /* 0x0c00000d1a107389 */ /* 0x000064000004000c */
[----:B01----:R-:W-:Y:S01]  /*18e0*/  ENDCOLLECTIVE ;  /* 0x000000000000791b */ /* 0x003fe20003800000 */
.L_x_2900:
[----:B------:R-:W-:Y:S01]  /*18f0*/  HFMA2.MMA R13, -RZ, RZ, 0, 4.76837158203125e-07 ;  /* 0x00000008ff0d7435 */ /* 0x000fe200000001ff */
[----:B------:R-:W-:-:S05]  /*1900*/  MOV R20, R16 ;  /* 0x0000001000147202 */ /* 0x000fca0000000f00 */
[----:B------:R-:W-:-:S05]  /*1910*/  FADD.FTZ R23, R7, R20 ;  /* 0x0000001407177221 */ /* 0x000fca0000010000 */
[----:B------:R-:W-:-:S07]  /*1920*/  MOV R26, R23 ;  /* 0x00000017001a7202 */ /* 0x000fce0000000f00 */
[----:B------:R-:W-:Y:S05]  /*1930*/  WARPSYNC.COLLECTIVE R11, `(.L_x_2901) ;  /* 0x000000000b087348 */ /* 0x000fea0003c00000 */
[----:B------:R0:W1:Y:S02]  /*1940*/  SHFL.BFLY P2, R16, R26, R13, R12 ;  /* 0x0c00000d1a107389 */ /* 0x000064000004000c */
[----:B01----:R-:W-:Y:S01]  /*1950*/  ENDCOLLECTIVE ;  /* 0x000000000000791b */ /* 0x003fe20003800000 */
.L_x_2901:
[----:B------:R-:W-:Y:S01]  /*1960*/  HFMA2.MMA R13, -RZ, RZ, 0, 9.5367431640625e-07 ;  /* 0x00000010ff0d7435 */ /* 0x000fe200000001ff */
[----:B------:R-:W-:-:S05]  /*1970*/  MOV R24, R16 ;  /* 0x0000001000187202 */ /* 0x000fca0000000f00 */
[----:B------:R-:W-:-:S05]  /*1980*/  FADD.FTZ R24, R23, R24 ;  /* 0x0000001817187221 */ /* 0x000fca0000010000 */
[----:B------:R-:W-:-:S07]  /*1990*/  MOV R26, R24 ;  /* 0x00000018001a7202 */ /* 0x000fce0000000f00 */
[----:B------:R-:W-:Y:S05]  /*19a0*/  WARPSYNC.COLLECTIVE R11, `(.L_x_2902) ;  /* 0x000000000b087348 */ /* 0x000fea0003c00000 */
[----:B------:R0:W1:Y:S02]  /*19b0*/  SHFL.BFLY P2, R16, R26, R13, R12 ;  /* 0x0c00000d1a107389 */ /* 0x000064000004000c */
[----:B01----:R-:W-:Y:S01]  /*19c0*/  ENDCOLLECTIVE ;  /* 0x000000000000791b */ /* 0x003fe20003800000 */
.L_x_2902:
[----:B------:R-:W-:Y:S05]  /*19d0*/  BRA `(.L_x_2903) ;  /* 0xfffffff400507947 */ /* 0x000fea000383ffff */
.L_x_2904:
        /* <DEDUP_REMOVED lines=10> */
.L_x_3042:


//--------------------- .text._ZN10layer_norm31ln_parallel_residual_bwd_kernelINS_13Kernel_traitsIfffffjLj2048ELj1ELj1ELj4ELj16ENS_18Kernel_traits_baseILj2048EfffffjLj128EEEEELb1ELb1ELb1EEEvNS_9BwdParamsE --------------------------
	.section	.text._ZN10layer_norm31ln_parallel_residual_bwd_kernelINS_13Kernel_traitsIfffffjLj2048ELj1ELj1ELj4ELj16ENS_18Kernel_traits_baseILj2048EfffffjLj128EEEEELb1ELb1ELb1EEEvNS_9BwdParamsE,"ax",@progbits
	.align	128
        .global         _ZN10layer_norm31ln_parallel_residual_bwd_kernelINS_13Kernel_traitsIfffffjLj2048ELj1ELj1ELj4ELj16ENS_18Kernel_traits_baseILj2048EfffffjLj128EEEEELb1ELb1ELb1EEEvNS_9BwdParamsE
        .type           _ZN10layer_norm31ln_parallel_residual_bwd_kernelINS_13Kernel_traitsIfffffjLj2048ELj1ELj1ELj4ELj16ENS_18Kernel_traits_baseILj2048EfffffjLj128EEEEELb1ELb1ELb1EEEvNS_9BwdParamsE,@function
        .size           _ZN10layer_norm31ln_parallel_residual_bwd_kernelINS_13Kernel_traitsIfffffjLj2048ELj1ELj1ELj4ELj16ENS_18Kernel_traits_baseILj2048EfffffjLj128EEEEELb1ELb1ELb1EEEvNS_9BwdParamsE,(.L_x_3043 - _ZN10layer_norm31ln_parallel_residual_bwd_kernelINS_13Kernel_traitsIfffffjLj2048ELj1ELj1ELj4ELj16ENS_18Kernel_traits_baseILj2048EfffffjLj128EEEEELb1ELb1ELb1EEEvNS_9BwdParamsE)
        .other          _ZN10layer_norm31ln_parallel_residual_bwd_kernelINS_13Kernel_traitsIfffffjLj2048ELj1ELj1ELj4ELj16ENS_18Kernel_traits_baseILj2048EfffffjLj128EEEEELb1ELb1ELb1EEEvNS_9BwdParamsE,@"STO_CUDA_ENTRY STV_DEFAULT"
_ZN10layer_norm31ln_parallel_residual_bwd_kernelINS_13Kernel_traitsIfffffjLj2048ELj1ELj1ELj4ELj16ENS_18Kernel_traits_baseILj2048EfffffjLj128EEEEELb1ELb1ELb1EEEvNS_9BwdParamsE:
.text._ZN10layer_norm31ln_parallel_residual_bwd_kernelINS_13Kernel_traitsIfffffjLj2048ELj1ELj1ELj4ELj16ENS_18Kernel_traits_baseILj2048EfffffjLj128EEEEELb1ELb1ELb1EEEvNS_9BwdParamsE:
        /* <DEDUP_REMOVED lines=32> */
.L_x_2905:
        /* <DEDUP_REMOVED lines=15> */
[----:B------:R-:W-:Y:S01]  /*02f0*/  ISETP.NE.AND.EX P0, PT, RZ, UR7, PT, P0 ;  /* 0x00000007ff007c0c */ /* 0x000fe2000bf05300 */
[----:B------:R-:W-:Y:S01]  /*0300*/  HFMA2.MMA R5, -RZ, RZ, 0, 0 ;  /* 0x00000000ff057435 */ /* 0x000fe200000001ff */
[----:B------:R-:W-:Y:S01]  /*0310*/  CS2R R108, SRZ ;  /* 0x00000000006c7805 */ /* 0x000fe2000001ff00 */
        /* <DEDUP_REMOVED lines=14> */
[----:B------:R-:W-:Y:S02]  /*0400*/  PLOP3.LUT P1, PT, PT, PT, UP0, 0x80, 0x0 ;  /* 0x000000000000781c */ /* 0x000fe40003f2f008 */
[----:B------:R-:W-:Y:S02]  /*0410*/  CS2R R16, SRZ ;  /* 0x0000000000107805 */ /* 0x000fe4000001ff00 */
[----:B------:R-:W-:Y:S02]  /*0420*/  MOV R10, RZ ;  /* 0x000000ff000a7202 */ /* 0x000fe40000000f00 */
[----:B0-----:R-:W-:-:S07]  /*0430*/  LOP3.LUT R11, R4, 0x7f, RZ, 0xc0, !PT ;  /* 0x0000007f040b7812 */ /* 0x001fce00078ec0ff */
.L_x_2911:
        /* <DEDUP_REMOVED lines=12> */
[----:B------:R-:W0:Y:S05]  /*0500*/  LDC.64 R112, c[0x0][0x300] ;  /* 0x0000c000ff707b82 */ /* 0x000e2a0000000a00 */
[----:B------:R-:W4:Y:S01]  /*0510*/  LDG.E.128 R64, desc[UR4][R64.64] ;  /* 0x0000000440407981 */ /* 0x000f22000c1e1d00 */
[----:B--2---:R-:W-:Y:S01]  /*0520*/  IMAD.WIDE R84, R102, 0x4, R84 ;  /* 0x0000000466547825 */ /* 0x004fe200078e0254 */
[----:B------:R-:W-:Y:S01]  /*0530*/  IADD3 R115, R129, 0x100, RZ ;  /* 0x0000010081737810 */ /* 0x000fe20007ffe0ff */
[----:B------:R-:W1:Y:S02]  /*0540*/  LDC.64 R134, c[0x0][0x240] ;  /* 0x00009000ff867b82 */ /* 0x000e640000000a00 */
[----:B------:R-:W-:Y:S01]  /*0550*/  IMAD.WIDE.U32 R72, R127, 0x10, R88 ;  /* 0x000000107f487825 */ /* 0x000fe200078e0058 */
[----:B------:R2:W4:Y:S03]  /*0560*/  LDG.E R117, desc[UR4][R84.64] ;  /* 0x0000000454757981 */ /* 0x000526000c1e1900 */
[----:B---3--:R-:W-:-:S02]  /*0570*/  IMAD.WIDE.U32 R68, R129, 0x10, R92 ;  /* 0x0000001081447825 */ /* 0x008fc400078e005c */
[----:B------:R-:W3:Y:S01]  /*0580*/  LDG.E.128 R72, desc[UR4][R72.64] ;  /* 0x0000000448487981 */ /* 0x000ee2000c1e1d00 */
[----:B------:R-:W1:Y:S01]  /*0590*/  @P0 LDC.64 R122, c[0x0][0x2c8] ;  /* 0x0000b200ff7a0b82 */ /* 0x000e620000000a00 */
[----:B------:R-:W-:Y:S02]  /*05a0*/  IMAD.WIDE.U32 R80, R115, 0x10, R88 ;  /* 0x0000001073507825 */ /* 0x000fe400078e0058 */
[----:B------:R-:W3:Y:S02]  /*05b0*/  LDG.E.128 R68, desc[UR4][R68.64] ;  /* 0x0000000444447981 */ /* 0x000ee4000c1e1d00 */
[--C-:B------:R-:W-:Y:S02]  /*05c0*/  IMAD.WIDE.U32 R76, R127, 0x10, R92.reuse ;  /* 0x000000107f4c7825 */ /* 0x100fe400078e005c */
[----:B------:R-:W3:Y:S01]  /*05d0*/  LDG.E.128 R80, desc[UR4][R80.64] ;  /* 0x0000000450507981 */ /* 0x000ee2000c1e1d00 */
[----:B------:R-:W1:Y:S03]  /*05e0*/  @P0 LDC.64 R124, c[0x0][0x2c8] ;  /* 0x0000b200ff7c0b82 */ /* 0x000e660000000a00 */
[----:B------:R-:W3:Y:S01]  /*05f0*/  LDG.E.128 R76, desc[UR4][R76.64] ;  /* 0x000000044c4c7981 */ /* 0x000ee2000c1e1d00 */
[----:B--2---:R-:W-:Y:S01]  /*0600*/  IMAD.WIDE.U32 R84, R115, 0x10, R92 ;  /* 0x0000001073547825 */ /* 0x004fe200078e005c */
[----:B------:R-:W-:-:S03]  /*0610*/  IADD3 R116, R129, 0x180, RZ ;  /* 0x0000018081747810 */ /* 0x000fc60007ffe0ff */
[----:B------:R-:W2:Y:S02]  /*0620*/  @P0 LDC.64 R120, c[0x0][0x2c8] ;  /* 0x0000b200ff780b82 */ /* 0x000ea40000000a00 */
[----:B------:R-:W3:Y:S01]  /*0630*/  LDG.E.128 R84, desc[UR4][R84.64] ;  /* 0x0000000454547981 */ /* 0x000ee2000c1e1d00 */
[----:B------:R-:W-:-:S04]  /*0640*/  IMAD.WIDE.U32 R88, R116, 0x10, R88 ;  /* 0x0000001074587825 */ /* 0x000fc800078e0058 */
[----:B------:R-:W-:Y:S01]  /*0650*/  IMAD.WIDE.U32 R92, R116, 0x10, R92 ;  /* 0x00000010745c7825 */ /* 0x000fe200078e005c */
[----:B------:R-:W2:Y:S01]  /*0660*/  @P0 LDC.64 R132, c[0x0][0x2c8] ;  /* 0x0000b200ff840b82 */ /* 0x000ea20000000a00 */
[----:B------:R-:W3:Y:S04]  /*0670*/  LDG.E.128 R88, desc[UR4][R88.64] ;  /* 0x0000000458587981 */ /* 0x000ee8000c1e1d00 */
[----:B------:R-:W3:Y:S01]  /*0680*/  LDG.E.128 R92, desc[UR4][R92.64] ;  /* 0x000000045c5c7981 */ /* 0x000ee2000c1e1d00 */
[----:B0-----:R-:W-:-:S04]  /*0690*/  ISETP.NE.U32.AND P2, PT, R112, RZ, PT ;  /* 0x000000ff7000720c */ /* 0x001fc80003f45070 */
[----:B------:R-:W-:-:S13]  /*06a0*/  ISETP.NE.AND.EX P2, PT, R113, RZ, PT, P2 ;  /* 0x000000ff7100720c */ /* 0x000fda0003f45320 */
[----:B------:R-:W0:Y:S08]  /*06b0*/  @P2 LDC.64 R130, c[0x0][0x248] ;  /* 0x00009200ff822b82 */ /* 0x000e300000000a00 */
[----:B------:R-:W2:Y:S08]  /*06c0*/  @P2 LDC.64 R136, c[0x0][0x248] ;  /* 0x00009200ff882b82 */ /* 0x000eb00000000a00 */
[----:B------:R-:W2:Y:S01]  /*06d0*/  @P2 LDC.64 R140, c[0x0][0x248] ;  /* 0x00009200ff8c2b82 */ /* 0x000ea20000000a00 */
[----:B0-----:R-:W-:Y:S01]  /*06e0*/  @P2 IMAD.WIDE.U32 R146, R127, 0x4, R130 ;  /* 0x000000047f922825 */ /* 0x001fe200078e0082 */
[----:B------:R-:W-:-:S06]  /*06f0*/  LOP3.LUT P4, RZ, R128, 0xff, RZ, 0xc0, !PT ;  /* 0x000000ff80ff7812 */ /* 0x000fcc000788c0ff */
[----:B------:R-:W0:Y:S01]  /*0700*/  @P2 LDC.64 R118, c[0x0][0x248] ;  /* 0x00009200ff762b82 */ /* 0x000e220000000a00 */
[----:B-1----:R-:W-:Y:S01]  /*0710*/  IMAD.WIDE.U32 R130, R127, 0x4, R134 ;  /* 0x000000047f827825 */ /* 0x002fe200078e0086 */
[----:B-----5:R-:W5:Y:S03]  /*0720*/  @P2 LDG.E R2, desc[UR4][R146.64] ;  /* 0x0000000492022981 */ /* 0x020f66000c1e1900 */
[C---:B--2---:R-:W-:Y:S02]  /*0730*/  @P2 IMAD.WIDE.U32 R142, R129.reuse, 0x4, R136 ;  /* 0x00000004818e2825 */ /* 0x044fe400078e0088 */
[----:B------:R4:W5:Y:S02]  /*0740*/  LDG.E R130, desc[UR4][R130.64] ;  /* 0x0000000482827981 */ /* 0x000964000c1e1900 */
[--C-:B------:R-:W-:Y:S02]  /*0750*/  IMAD.WIDE.U32 R138, R129, 0x4, R134.reuse ;  /* 0x00000004818a7825 */ /* 0x100fe400078e0086 */
[----:B------:R-:W5:Y:S02]  /*0760*/  @P2 LDG.E R3, desc[UR4][R142.64] ;  /* 0x000000048e032981 */ /* 0x000f64000c1e1900 */
[----:B------:R-:W-:-:S02]  /*0770*/  IMAD.WIDE.U32 R136, R115, 0x4, R134 ;  /* 0x0000000473887825 */ /* 0x000fc400078e0086 */
[----:B------:R-:W5:Y:S02]  /*0780*/  LDG.E R138, desc[UR4][R138.64] ;  /* 0x000000048a8a7981 */ /* 0x000f64000c1e1900 */
[----:B------:R-:W-:Y:S02]  /*0790*/  IMAD.WIDE.U32 R134, R116, 0x4, R134 ;  /* 0x0000000474867825 */ /* 0x000fe400078e0086 */
[----:B------:R-:W5:Y:S04]  /*07a0*/  LDG.E R126, desc[UR4][R136.64] ;  /* 0x00000004887e7981 */ /* 0x000f68000c1e1900 */
[----:B------:R1:W5:Y:S01]  /*07b0*/  LDG.E R111, desc[UR4][R134.64] ;  /* 0x00000004866f7981 */ /* 0x000362000c1e1900 */
[----:B------:R-:W-:-:S05]  /*07c0*/  @P2 IMAD.WIDE.U32 R140, R115, 0x4, R140 ;  /* 0x00000004738c2825 */ /* 0x000fca00078e008c */
[----:B------:R2:W5:Y:S01]  /*07d0*/  @P2 LDG.E R0, desc[UR4][R140.64] ;  /* 0x000000048c002981 */ /* 0x000562000c1e1900 */
[----:B------:R-:W-:-:S05]  /*07e0*/  @P0 IMAD.WIDE.U32 R122, R116, 0x10, R122 ;  /* 0x00000010747a0825 */ /* 0x000fca00078e007a */
[----:B------:R2:W5:Y:S01]  /*07f0*/  @P0 LDG.E.128 R52, desc[UR4][R122.64] ;  /* 0x000000047a340981 */ /* 0x000562000c1e1d00 */
[----:B0-----:R-:W-:-:S05]  /*0800*/  @P2 IMAD.WIDE.U32 R118, R116, 0x4, R118 ;  /* 0x0000000474762825 */ /* 0x001fca00078e0076 */
[----:B------:R0:W5:Y:S01]  /*0810*/  @P2 LDG.E R12, desc[UR4][R118.64] ;  /* 0x00000004760c2981 */ /* 0x000162000c1e1900 */
        /* <DEDUP_REMOVED lines=10> */
[C---:B------:R-:W-:Y:S01]  /*08c0*/  FADD.FTZ R64, -R131.reuse, R64 ;  /* 0x0000004083407221 */ /* 0x040fe20000010100 */
[----:B------:R-:W-:-:S03]  /*08d0*/  FADD.FTZ R66, -R131, R66 ;  /* 0x0000004283427221 */ /* 0x000fc60000010100 */
[----:B-1----:R-:W-:Y:S01]  /*08e0*/  FMUL.FTZ R134, R117, R64 ;  /* 0x0000004075867220 */ /* 0x002fe20000410000 */
[----:B------:R-:W-:Y:S01]  /*08f0*/  FADD.FTZ R64, -R131, R67 ;  /* 0x0000004383407221 */ /* 0x000fe20000010100 */
[----:B------:R-:W-:-:S03]  /*0900*/  FMUL.FTZ R139, R117, R66 ;  /* 0x00000042758b7220 */ /* 0x000fc60000410000 */
[----:B------:R-:W-:Y:S01]  /*0910*/  FMUL.FTZ R143, R117, R64 ;  /* 0x00000040758f7220 */ /* 0x000fe20000410000 */
[C---:B---3--:R-:W-:Y:S01]  /*0920*/  FADD.FTZ R64, -R131.reuse, R73 ;  /* 0x0000004983407221 */ /* 0x048fe20000010100 */
[C---:B------:R-:W-:Y:S01]  /*0930*/  FADD.FTZ R74, -R131.reuse, R74 ;  /* 0x0000004a834a7221 */ /* 0x040fe20000010100 */
[----:B------:R-:W-:Y:S02]  /*0940*/  FADD.FTZ R66, -R131, R75 ;  /* 0x0000004b83427221 */ /* 0x000fe40000010100 */
[C---:B------:R-:W-:Y:S01]  /*0950*/  FMUL.FTZ R75, R117.reuse, R64 ;  /* 0x00000040754b7220 */ /* 0x040fe20000410000 */
[----:B--2---:R-:W-:Y:S01]  /*0960*/  FMUL.FTZ R141, R36, R68 ;  /* 0x00000044248d7220 */ /* 0x004fe20000410000 */
[----:B------:R-:W-:Y:S01]  /*0970*/  FMUL.FTZ R147, R117, R74 ;  /* 0x0000004a75937220 */ /* 0x000fe20000410000 */
[C---:B------:R-:W-:Y:S01]  /*0980*/  FADD.FTZ R64, -R131.reuse, R81 ;  /* 0x0000005183407221 */ /* 0x040fe20000010100 */
[----:B------:R-:W-:Y:S01]  /*0990*/  FADD.FTZ R128, -R131, R65 ;  /* 0x0000004183807221 */ /* 0x000fe20000010100 */
[C---:B------:R-:W-:Y:S01]  /*09a0*/  FADD.FTZ R20, R77.reuse, R20 ;  /* 0x000000144d147221 */ /* 0x040fe20000010000 */
[----:B------:R-:W-:Y:S01]  /*09b0*/  FFMA.FTZ R22, R77, R75, R22 ;  /* 0x0000004b4d167223 */ /* 0x000fe20000010016 */
[----:B------:R-:W-:Y:S01]  /*09c0*/  FMUL.FTZ R74, R33, R77 ;  /* 0x0000004d214a7220 */ /* 0x000fe20000410000 */
[----:B------:R-:W-:Y:S01]  /*09d0*/  FMUL.FTZ R77, R117, R66 ;  /* 0x00000042754d7220 */ /* 0x000fe20000410000 */
[----:B------:R-:W-:Y:S01]  /*09e0*/  FADD.FTZ R66, -R131, R83 ;  /* 0x0000005383427221 */ /* 0x000fe20000010100 */
[----:B------:R-:W-:Y:S01]  /*09f0*/  FMUL.FTZ R136, R37, R69 ;  /* 0x0000004525887220 */ /* 0x000fe20000410000 */
[C---:B------:R-:W-:Y:S01]  /*0a00*/  FMUL.FTZ R83, R117.reuse, R64 ;  /* 0x0000004075537220 */ /* 0x040fe20000410000 */
[----:B------:R-:W-:Y:S01]  /*0a10*/  FADD.FTZ R65, RZ, R141 ;  /* 0x0000008dff417221 */ /* 0x000fe20000010000 */
[----:B------:R-:W-:Y:S01]  /*0a20*/  FMUL.FTZ R137, R117, R128 ;  /* 0x0000008075897220 */ /* 0x000fe20000410000 */
[----:B------:R-:W-:Y:S01]  /*0a30*/  FFMA.FTZ R64, R134, R141, RZ ;  /* 0x0000008d86407223 */ /* 0x000fe200000100ff */
[----:B------:R-:W-:Y:S01]  /*0a40*/  FADD.FTZ R72, -R131, R72 ;  /* 0x0000004883487221 */ /* 0x000fe20000010100 */
[----:B------:R-:W-:Y:S01]  /*0a50*/  FMUL.FTZ R140, R38, R70 ;  /* 0x00000046268c7220 */ /* 0x000fe20000410000 */
        /* <DEDUP_REMOVED lines=16> */
[----:B------:R-:W-:Y:S01]  /*0b60*/  FFMA.FTZ R66, R75, R74, R66 ;  /* 0x0000004a4b427223 */ /* 0x000fe20000010042 */
[C---:B------:R-:W-:Y:S01]  /*0b70*/  FADD.FTZ R21, R78.reuse, R21 ;  /* 0x000000154e157221 */ /* 0x040fe20000010000 */
[----:B------:R-:W-:Y:S01]  /*0b80*/  FFMA.FTZ R23, R78, R147, R23 ;  /* 0x000000934e177223 */ /* 0x000fe20000010017 */
[----:B------:R-:W-:Y:S01]  /*0b90*/  FMUL.FTZ R78, R35, R79 ;  /* 0x0000004f234e7220 */ /* 0x000fe20000410000 */
[----:B------:R-:W-:Y:S01]  /*0ba0*/  FADD.FTZ R67, R67, R144 ;  /* 0x0000009043437221 */ /* 0x000fe20000010000 */
[----:B------:R-:W-:Y:S01]  /*0bb0*/  FADD.FTZ R80, -R131, R80 ;  /* 0x0000005083507221 */ /* 0x000fe20000010100 */
[----:B------:R-:W-:Y:S01]  /*0bc0*/  FFMA.FTZ R66, R147, R144, R66 ;  /* 0x0000009093427223 */ /* 0x000fe20000010042 */
[C---:B------:R-:W-:Y:S01]  /*0bd0*/  FADD.FTZ R9, R68.reuse, R9 ;  /* 0x0000000944097221 */ /* 0x040fe20000010000 */
[----:B------:R-:W-:Y:S01]  /*0be0*/  FFMA.FTZ R13, R68, R134, R13 ;  /* 0x00000086440d7223 */ /* 0x000fe2000001000d */
[C---:B------:R-:W-:Y:S01]  /*0bf0*/  FADD.FTZ R14, R69.reuse, R14 ;  /* 0x0000000e450e7221 */ /* 0x040fe20000010000 */
[----:B------:R-:W-:Y:S01]  /*0c00*/  FFMA.FTZ R16, R69, R137, R16 ;  /* 0x0000008945107223 */ /* 0x000fe20000010010 */
[----:B0-----:R-:W-:Y:S01]  /*0c10*/  FADD.FTZ R118, -R131, R82 ;  /* 0x0000005283767221 */ /* 0x001fe20000010100 */
        /* <DEDUP_REMOVED lines=19> */
[C---:B------:R-:W-:Y:S01]  /*0d50*/  FADD.FTZ R100, R87.reuse, R100 ;  /* 0x0000006457647221 */ /* 0x040fe20000010000 */
[----:B------:R-:W-:Y:S01]  /*0d60*/  FFMA.FTZ R104, R87, R123, R104 ;  /* 0x0000007b57687223 */ /* 0x000fe20000010068 */
[----:B------:R-:W-:Y:S01]  /*0d70*/  FADD.FTZ R86, -R131, R89 ;  /* 0x0000005983567221 */ /* 0x000fe20000010100 */
[----:B------:R-:W-:Y:S01]  /*0d80*/  FMUL.FTZ R84, R117, R84 ;  /* 0x0000005475547220 */ /* 0x000fe20000410000 */
        /* <DEDUP_REMOVED lines=8> */
[----:B------:R-:W-:Y:S01]  /*0e10*/  FADD.FTZ R124, -R131, R91 ;  /* 0x0000005b837c7221 */ /* 0x000fe20000010100 */
[----:B------:R-:W-:Y:S01]  /*0e20*/  SHF.R.U32.HI R64, RZ, 0x5, R4 ;  /* 0x00000005ff407819 */ /* 0x000fe20000011604 */
[C---:B------:R-:W-:Y:S01]  /*0e30*/  FMUL.FTZ R120, R117.reuse, R90 ;  /* 0x0000005a75787220 */ /* 0x040fe20000410000 */
[----:B------:R-:W-:Y:S01]  /*0e40*/  FMUL.FTZ R131, R26, R94 ;  /* 0x0000005e1a837220 */ /* 0x000fe20000410000 */
[----:B------:R-:W-:Y:S01]  /*0e50*/  FADD.FTZ R66, R66, R121 ;  /* 0x0000007942427221 */ /* 0x000fe20000010000 */
[----:B------:R-:W-:Y:S01]  /*0e60*/  FFMA.FTZ R67, R86, R121, R67 ;  /* 0x0000007956437223 */ /* 0x000fe20000010043 */
[----:B------:R-:W-:Y:S01]  /*0e70*/  LOP3.LUT R65, R64, 0x7fffffc, RZ, 0xc0, !PT ;  /* 0x07fffffc40417812 */ /* 0x000fe200078ec0ff */
[----:B------:R-:W-:Y:S01]  /*0e80*/  FMUL.FTZ R124, R117, R124 ;  /* 0x0000007c757c7220 */ /* 0x000fe20000410000 */
[----:B------:R-:W-:Y:S01]  /*0e90*/  ISETP.GE.AND P1, PT, R102, UR11, PT ;  /* 0x0000000b66007c0c */ /* 0x000fe2000bf26270 */
        /* <DEDUP_REMOVED lines=42> */
.L_x_2922:
        /* <DEDUP_REMOVED lines=11> */
[----:B---3--:R-:W-:-:S04]  /*11f0*/  LEA R70, R71, R70, 0x18 ;  /* 0x0000004647467211 */ /* 0x008fc800078ec0ff */
[-C--:B------:R-:W-:Y:S02]  /*1200*/  @!P3 LEA R79, R64, R70.reuse, 0x3 ;  /* 0x00000046404fb211 */ /* 0x080fe400078e18ff */
[----:B------:R-:W-:-:S03]  /*1210*/  LEA R80, R65, R70, 0x3 ;  /* 0x0000004641507211 */ /* 0x000fc600078e18ff */
[----:B------:R-:W-:Y:S01]  /*1220*/  @!P3 STS.64 [R79+0x2000], R72 ;  /* 0x002000484f00b388 */ /* 0x000fe20000000a00 */
[----:B------:R-:W-:Y:S01]  /*1230*/  BAR.SYNC.DEFER_BLOCKING 0x0 ;  /* 0x0000000000007b1d */ /* 0x000fe20000010000 */
[----:B-----5:R-:W-:-:S05]  /*1240*/  LOP3.LUT P3, RZ, R138, 0xff, RZ, 0xc0, !PT ;  /* 0x000000ff8aff7812 */ /* 0x020fca000786c0ff */
        /* <DEDUP_REMOVED lines=33> */
[-CC-:B------:R-:W-:Y:S01]  /*1460*/  FFMA.FTZ R145, R145, R135.reuse, R132.reuse ;  /* 0x0000008791917223 */ /* 0x180fe20000010084 */
        /* <DEDUP_REMOVED lines=16> */
[----:B------:R-:W-:Y:S01]  /*1570*/  LOP3.LUT P3, RZ, R3, 0xff0000, RZ, 0xc0, !PT ;  /* 0x00ff000003ff7812 */ /* 0x000fe2000786c0ff */
[----:B------:R-:W-:Y:S01]  /*1580*/  @P5 FADD.FTZ R137, R44, R137 ;  /* 0x000000892c895221 */ /* 0x000fe20000010000 */
[----:B------:R-:W-:Y:S01]  /*1590*/  SEL R140, R140, RZ, P4 ;  /* 0x000000ff8c8c7207 */ /* 0x000fe20002000000 */
[----:B------:R-:W-:Y:S01]  /*15a0*/  FMUL.FTZ R138, R117, R78 ;  /* 0x0000004e758a7220 */ /* 0x000fe20000410000 */
        /* <DEDUP_REMOVED lines=19> */
[----:B------:R-:W1:Y:S01]  /*16e0*/  @P2 LDC.64 R78, c[0x0][0x300] ;  /* 0x0000c000ff4e2b82 */ /* 0x000e620000000a00 */
[----:B------:R-:W-:Y:S01]  /*16f0*/  LOP3.LUT P4, RZ, R2, 0xff000000, RZ, 0xc0, !PT ;  /* 0xff00000002ff7812 */ /* 0x000fe2000788c0ff */
[----:B------:R-:W-:Y:S01]  /*1700*/  @P5 FADD.FTZ R139, R46, R139 ;  /* 0x0000008b2e8b5221 */ /* 0x000fe20000010000 */
[----:B------:R-:W-:-:S02]  /*1710*/  SEL R65, R75, RZ, P3 ;  /* 0x000000ff4b417207 */ /* 0x000fc40001800000 */
[----:B------:R-:W-:Y:S01]  /*1720*/  LOP3.LUT P3, RZ, R130, 0xff0000, RZ, 0xc0, !PT ;  /* 0x00ff000082ff7812 */ /* 0x000fe2000786c0ff */
[----:B------:R-:W-:Y:S01]  /*1730*/  FMUL.FTZ R88, R139, UR14 ;  /* 0x0000000e8b587c20 */ /* 0x000fe20008410000 */
[----:B------:R-:W-:Y:S02]  /*1740*/  SEL R130, R76, RZ, P4 ;  /* 0x000000ff4c827207 */ /* 0x000fe40002000000 */
[----:B------:R-:W-:Y:S01]  /*1750*/  LOP3.LUT P4, RZ, R2, 0xff00, RZ, 0xc0, !PT ;  /* 0x0000ff0002ff7812 */ /* 0x000fe2000788c0ff */
[----:B------:R-:W2:Y:S01]  /*1760*/  @P2 LDC.64 R76, c[0x0][0x300] ;  /* 0x0000c000ff4c2b82 */ /* 0x000ea20000000a00 */
[----:B------:R-:W-:Y:S02]  /*1770*/  SEL R66, R88, RZ, P3 ;  /* 0x000000ff58427207 */ /* 0x000fe40001800000 */
[----:B------:R-:W-:Y:S02]  /*1780*/  SEL R144, R75, RZ, P4 ;  /* 0x000000ff4b907207 */ /* 0x000fe40002000000 */
[----:B------:R-:W-:-:S02]  /*1790*/  ISETP.NE.U32.AND P4, PT, RZ, UR12, PT ;  /* 0x0000000cff007c0c */ /* 0x000fc4000bf85070 */
[----:B------:R-:W-:Y:S02]  /*17a0*/  LOP3.LUT P3, RZ, R2, 0xff0000, RZ, 0xc0, !PT ;  /* 0x00ff000002ff7812 */ /* 0x000fe4000786c0ff */
[----:B------:R-:W-:Y:S02]  /*17b0*/  ISETP.NE.AND.EX P6, PT, RZ, UR13, PT, P4 ;  /* 0x0000000dff007c0c */ /* 0x000fe4000bfc5340 */
[----:B------:R-:W-:Y:S01]  /*17c0*/  SEL R145, R88, RZ, P3 ;  /* 0x000000ff58917207 */ /* 0x000fe20001800000 */
[----:B0-----:R-:W-:Y:S01]  /*17d0*/  IMAD.WIDE.U32 R88, R129, 0x10, R80 ;  /* 0x0000001081587825 */ /* 0x001fe200078e0050 */
[----:B------:R-:W-:Y:S02]  /*17e0*/  LOP3.LUT P3, RZ, R2, 0xff, RZ, 0xc0, !PT ;  /* 0x000000ff02ff7812 */ /* 0x000fe4000786c0ff */
[----:B------:R-:W-:Y:S02]  /*17f0*/  ISETP.NE.U32.AND P4, PT, RZ, UR12, PT ;  /* 0x0000000cff007c0c */ /* 0x000fe4000bf85070 */
[----:B------:R-:W-:-:S02]  /*1800*/  SEL R147, R74, RZ, P3 ;  /* 0x000000ff4a937207 */ /* 0x000fc40001800000 */
[----:B------:R-:W-:Y:S02]  /*1810*/  ISETP.NE.U32.AND P3, PT, R112, RZ, PT ;  /* 0x000000ff7000720c */ /* 0x000fe40003f65070 */
[----:B------:R-:W-:Y:S02]  /*1820*/  P2R R112, PR, RZ, 0x40 ;  /* 0x00000040ff707803 */ /* 0x000fe40000000000 */
[----:B------:R-:W-:Y:S02]  /*1830*/  ISETP.NE.AND.EX P3, PT, R113, RZ, PT, P3 ;  /* 0x000000ff7100720c */ /* 0x000fe40003f65330 */
[----:B------:R-:W-:Y:S01]  /*1840*/  ISETP.NE.AND.EX P4, PT, RZ, UR13, PT, P4 ;  /* 0x0000000dff007c0c */ /* 0x000fe2000bf85340 */
[----:B------:R-:W-:-:S12]  /*1850*/  @!P6 BRA `(.L_x_2908) ;  /* 0x00000000001ce947 */ /* 0x000fd80003800000 */
[----:B------:R-:W0:Y:S01]  /*1860*/  LDC.64 R90, c[0x0][0x308] ;  /* 0x0000c200ff5a7b82 */ /* 0x000e220000000a00 */
[----:B------:R-:W-:Y:S02]  /*1870*/  SEL R74, R73, R58, P4 ;  /* 0x0000003a494a7207 */ /* 0x000fe40002000000 */
[----:B------:R-:W-:Y:S02]  /*1880*/  SEL R73, R72, R57, P4 ;  /* 0x0000003948497207 */ /* 0x000fe40002000000 */
[----:B------:R-:W-:Y:S02]  /*1890*/  SEL R75, R92, R59, P4 ;  /* 0x0000003b5c4b7207 */ /* 0x000fe40002000000 */
[----:B------:R-:W-:Y:S01]  /*18a0*/  SEL R72, R93, R56, P4 ;  /* 0x000000385d487207 */ /* 0x000fe20002000000 */
[----:B0-----:R-:W-:-:S05]  /*18b0*/  IMAD.WIDE.U32 R90, R129, 0x10, R90 ;  /* 0x00000010815a7825 */ /* 0x001fca00078e005a */
[----:B------:R0:W-:Y:S02]  /*18c0*/  STG.E.128 desc[UR4][R90.64], R72 ;  /* 0x000000485a007986 */ /* 0x0001e4000c101d04 */
.L_x_2908:
[----:B--2---:R-:W-:Y:S01]  /*18d0*/  @P2 IMAD.WIDE.U32 R94, R129, 0x10, R76 ;  /* 0x00000010815e2825 */ /* 0x004fe200078e004c */
[----:B------:R-:W-:Y:S01]  /*18e0*/  SEL R77, R142, R61, P3 ;  /* 0x0000003d8e4d7207 */ /* 0x000fe20001800000 */
[----:B------:R2:W-:Y:S01]  /*18f0*/  STG.E.128 desc[UR4][R88.64], R68 ;  /* 0x0000004458007986 */ /* 0x0005e2000c101d04 */
[----:B------:R-:W-:Y:S01]  /*1900*/  SEL R76, R143, R60, P3 ;  /* 0x0000003c8f4c7207 */ /* 0x000fe20001800000 */
[----:B-1----:R-:W-:Y:S01]  /*1910*/  @P2 IMAD.WIDE.U32 R92, R127, 0x10, R78 ;  /* 0x000000107f5c2825 */ /* 0x002fe200078e004e */
[-C--:B------:R-:W-:Y:S02]  /*1920*/  SEL R79, R140, R63.reuse, P3 ;  /* 0x0000003f8c4f7207 */ /* 0x080fe40001800000 */
[-C--:B------:R-:W-:Y:S01]  /*1930*/  SEL R78, R141, R62.reuse, P3 ;  /* 0x0000003e8d4e7207 */ /* 0x080fe20001800000 */
[----:B0-----:R-:W-:Y:S01]  /*1940*/  IMAD.WIDE.U32 R90, R127, 0x10, R80 ;  /* 0x000000107f5a7825 */ /* 0x001fe200078e0050 */
[----:B------:R-:W-:Y:S02]  /*1950*/  SEL R75, R130, R63, P3 ;  /* 0x0000003f824b7207 */ /* 0x000fe40001800000 */
[----:B------:R-:W-:Y:S01]  /*1960*/  SEL R74, R145, R62, P3 ;  /* 0x0000003e914a7207 */ /* 0x000fe20001800000 */
[----:B------:R2:W-:Y:S01]  /*1970*/  @P2 STG.E.128 desc[UR4][R94.64], R76 ;  /* 0x0000004c5e002986 */ /* 0x0005e2000c101d04 */
[----:B------:R-:W-:-:S02]  /*1980*/  SEL R73, R144, R61, P3 ;  /* 0x0000003d90497207 */ /* 0x000fc40001800000 */
[----:B------:R-:W-:Y:S01]  /*1990*/  SEL R72, R147, R60, P3 ;  /* 0x0000003c93487207 */ /* 0x000fe20001800000 */
[----:B------:R-:W-:Y:S06]  /*19a0*/  @!P6 BRA `(.L_x_2909) ;  /* 0x00000000001ce947 */ /* 0x000fec0003800000 */
[----:B--2---:R-:W0:Y:S01]  /*19b0*/  LDC.64 R68, c[0x0][0x308] ;  /* 0x0000c200ff447b82 */ /* 0x004e220000000a00 */
[----:B------:R-:W-:Y:S02]  /*19c0*/  SEL R71, R138, R59, P4 ;  /* 0x0000003b8a477207 */ /* 0x000fe40002000000 */
[----:B------:R-:W-:Y:S01]  /*19d0*/  SEL R70, R139, R58, P4 ;  /* 0x0000003a8b467207 */ /* 0x000fe20002000000 */
[----:B0-----:R-:W-:Y:S01]  /*19e0*/  IMAD.WIDE.U32 R76, R127, 0x10, R68 ;  /* 0x000000107f4c7825 */ /* 0x001fe200078e0044 */
[----:B------:R-:W-:Y:S02]  /*19f0*/  SEL R69, R136, R57, P4 ;  /* 0x0000003988457207 */ /* 0x000fe40002000000 */
[----:B------:R-:W-:-:S05]  /*1a00*/  SEL R68, R137, R56, P4 ;  /* 0x0000003889447207 */ /* 0x000fca0002000000 */
[----:B------:R0:W-:Y:S02]  /*1a10*/  STG.E.128 desc[UR4][R76.64], R68 ;  /* 0x000000444c007986 */ /* 0x0001e4000c101d04 */
.L_x_2909:
[-CC-:B------:R-:W-:Y:S01]  /*1a20*/  FFMA.FTZ R82, R82, R135.reuse, R132.reuse ;  /* 0x0000008752527223 */ /* 0x180fe20000010084 */
[-CC-:B------:R-:W-:Y:S01]  /*1a30*/  FFMA.FTZ R83, R83, R135.reuse, R132.reuse ;  /* 0x0000008753537223 */ /* 0x180fe20000010084 */
[-CC-:B------:R-:W-:Y:S01]  /*1a40*/  FFMA.FTZ R118, R118, R135.reuse, R132.reuse ;  /* 0x0000008776767223 */ /* 0x180fe20000010084 */
[----:B------:R-:W-:Y:S01]  /*1a50*/  FFMA.FTZ R123, R123, R135, R132 ;  /* 0x000000877b7b7223 */ /* 0x000fe20000010084 */
[----:B------:R-:W-:Y:S01]  /*1a60*/  FADD.FTZ R82, R119, -R82 ;  /* 0x8000005277527221 */ /* 0x000fe20000010000 */
[----:B------:R-:W-:Y:S01]  /*1a70*/  FADD.FTZ R122, R122, -R83 ;  /* 0x800000537a7a7221 */ /* 0x000fe20000010000 */
[----:B------:R-:W-:Y:S01]  /*1a80*/  FADD.FTZ R118, R125, -R118 ;  /* 0x800000767d767221 */ /* 0x000fe20000010000 */
[----:B0-2---:R-:W-:Y:S01]  /*1a90*/  FADD.FTZ R68, R128, -R123 ;  /* 0x8000007b80447221 */ /* 0x005fe20000010000 */
        /* <DEDUP_REMOVED lines=19> */
.L_x_2910:
        /* <DEDUP_REMOVED lines=13> */
[C---:B------:R-:W-:Y:S01]  /*1ca0*/  LOP3.LUT P6, RZ, R0.reuse, 0xff00, RZ, 0xc0, !PT ;  /* 0x0000ff0000ff7812 */ /* 0x040fe200078cc0ff */
[----:B------:R-:W-:Y:S01]  /*1cb0*/  FADD.FTZ R86, R121, -R86 ;  /* 0x8000005679567221 */ /* 0x000fe20000010000 */
[----:B------:R-:W-:Y:S01]  /*1cc0*/  FADD.FTZ R120, R131, -R120 ;  /* 0x8000007883787221 */ /* 0x000fe20000010000 */
[----:B------:R-:W-:Y:S01]  /*1cd0*/  FADD.FTZ R124, R133, -R124 ;  /* 0x8000007c857c7221 */ /* 0x000fe20000010000 */
[----:B------:R-:W-:Y:S01]  /*1ce0*/  SEL R90, R65, RZ, P6 ;  /* 0x000000ff415a7207 */ /* 0x000fe20003000000 */
[C---:B------:R-:W-:Y:S01]  /*1cf0*/  FMUL.FTZ R71, R117.reuse, R84 ;  /* 0x0000005475477220 */ /* 0x040fe20000410000 */
        /* <DEDUP_REMOVED lines=29> */
[----:B------:R-:W-:Y:S02]  /*1ed0*/  SEL R57, R86, R57, P4 ;  /* 0x0000003956397207 */ /* 0x000fe40002000000 */
[----:B------:R-:W-:Y:S02]  /*1ee0*/  SEL R84, R69, RZ, P5 ;  /* 0x000000ff45547207 */ /* 0x000fe40002800000 */
[----:B------:R-:W-:Y:S02]  /*1ef0*/  LOP3.LUT P5, RZ, R12, 0xff0000, RZ, 0xc0, !PT ;  /* 0x00ff00000cff7812 */ /* 0x000fe400078ac0ff */
[----:B------:R-:W-:Y:S01]  /*1f00*/  SEL R58, R79, R58, P4 ;  /* 0x0000003a4f3a7207 */ /* 0x000fe20002000000 */
[----:B------:R-:W-:Y:S01]  /*1f10*/  IMAD.WIDE.U32 R78, R115, 0x10, R80 ;  /* 0x00000010734e7825 */ /* 0x000fe200078e0050 */
[----:B------:R-:W-:-:S02]  /*1f20*/  SEL R87, R70, RZ, P5 ;  /* 0x000000ff46577207 */ /* 0x000fc40002800000 */
[C---:B------:R-:W-:Y:S01]  /*1f30*/  LOP3.LUT P5, RZ, R111.reuse, 0xff, RZ, 0xc0, !PT ;  /* 0x000000ff6fff7812 */ /* 0x040fe200078ac0ff */
[----:B------:R-:W-:Y:S01]  /*1f40*/  IMAD.WIDE.U32 R80, R116, 0x10, R80 ;  /* 0x0000001074507825 */ /* 0x000fe200078e0050 */
[----:B------:R-:W-:Y:S01]  /*1f50*/  LOP3.LUT P4, RZ, R111, 0xff000000, RZ, 0xc0, !PT ;  /* 0xff0000006fff7812 */ /* 0x000fe2000788c0ff */
[----:B------:R2:W-:Y:S01]  /*1f60*/  STG.E.128 desc[UR4][R78.64], R64 ;  /* 0x000000404e007986 */ /* 0x0005e2000c101d04 */
[----:B------:R-:W-:Y:S01]  /*1f70*/  SEL R68, R68, RZ, P5 ;  /* 0x000000ff44447207 */ /* 0x000fe20002800000 */
[----:B-1----:R-:W-:Y:S01]  /*1f80*/  @P2 IMAD.WIDE.U32 R76, R115, 0x10, R76 ;  /* 0x00000010734c2825 */ /* 0x002fe200078e004c */
[----:B------:R-:W-:Y:S02]  /*1f90*/  LOP3.LUT P5, RZ, R111, 0xff00, RZ, 0xc0, !PT ;  /* 0x0000ff006fff7812 */ /* 0x000fe400078ac0ff */
[----:B------:R-:W-:Y:S02]  /*1fa0*/  SEL R71, R124, RZ, P4 ;  /* 0x000000ff7c477207 */ /* 0x000fe40002000000 */
[----:B------:R-:W-:-:S02]  /*1fb0*/  SEL R69, R69, RZ, P5 ;  /* 0x000000ff45457207 */ /* 0x000fc40002800000 */
[----:B------:R-:W-:Y:S02]  /*1fc0*/  LOP3.LUT P5, RZ, R111, 0xff0000, RZ, 0xc0, !PT ;  /* 0x00ff00006fff7812 */ /* 0x000fe400078ac0ff */
[----:B------:R-:W-:Y:S02]  /*1fd0*/  LOP3.LUT P4, RZ, R12, 0xff000000, RZ, 0xc0, !PT ;  /* 0xff0000000cff7812 */ /* 0x000fe4000788c0ff */
[----:B------:R-:W-:Y:S02]  /*1fe0*/  SEL R70, R70, RZ, P5 ;  /* 0x000000ff46467207 */ /* 0x000fe40002800000 */
[----:B------:R-:W-:Y:S02]  /*1ff0*/  ISETP.NE.AND P5, PT, R112, RZ, PT ;  /* 0x000000ff7000720c */ /* 0x000fe40003fa5270 */
[----:B------:R-:W-:-:S11]  /*2000*/  SEL R124, R124, RZ, P4 ;  /* 0x000000ff7c7c7207 */ /* 0x000fd60002000000 */
[----:B------:R-:W1:Y:S02]  /*2010*/  @P5 LDC.64 R74, c[0x0][0x308] ;  /* 0x0000c200ff4a5b82 */ /* 0x000e640000000a00 */
[----:B-1----:R-:W-:Y:S01]  /*2020*/  @P5 IMAD.WIDE.U32 R82, R116, 0x10, R74 ;  /* 0x0000001074525825 */ /* 0x002fe200078e004a */
[----:B------:R-:W-:Y:S02]  /*2030*/  SEL R75, R88, R63, P3 ;  /* 0x0000003f584b7207 */ /* 0x000fe40001800000 */
[----:B------:R-:W-:Y:S01]  /*2040*/  SEL R74, R89, R62, P3 ;  /* 0x0000003e594a7207 */ /* 0x000fe20001800000 */
[----:B0-----:R-:W-:Y:S01]  /*2050*/  @P2 IMAD.WIDE.U32 R116, R116, 0x10, R72 ;  /* 0x0000001074742825 */ /* 0x001fe200078e0048 */
[-C--:B------:R-:W-:Y:S02]  /*2060*/  SEL R72, R91, R60.reuse, P3 ;  /* 0x0000003c5b487207 */ /* 0x080fe40001800000 */
[----:B------:R-:W-:Y:S02]  /*2070*/  SEL R73, R90, R61, P3 ;  /* 0x0000003d5a497207 */ /* 0x000fe40001800000 */
[----:B------:R-:W-:-:S02]  /*2080*/  SEL R60, R85, R60, P3 ;  /* 0x0000003c553c7207 */ /* 0x000fc40001800000 */
[----:B------:R-:W-:Y:S01]  /*2090*/  SEL R61, R84, R61, P3 ;  /* 0x0000003d543d7207 */ /* 0x000fe20001800000 */
[----:B------:R2:W-:Y:S01]  /*20a0*/  @P2 STG.E.128 desc[UR4][R76.64], R72 ;  /* 0x000000484c002986 */ /* 0x0005e2000c101d04 */
[----:B------:R-:W-:Y:S02]  /*20b0*/  SEL R62, R87, R62, P3 ;  /* 0x0000003e573e7207 */ /* 0x000fe40001800000 */
        /* <DEDUP_REMOVED lines=37> */
.L_x_2906:
        /* <DEDUP_REMOVED lines=19> */
.L_x_2907:
[----:B------:R-:W-:Y:S01]  /*2440*/  HFMA2.MMA R81, -RZ, RZ, 0, 9.5367431640625e-07 ;  /* 0x00000010ff517435 */ /* 0x000fe200000001ff */
[----:B------:R-:W-:Y:S02]  /*2450*/  MOV R88, R66 ;  /* 0x0000004200587202 */ /* 0x000fe40000000f00 */
[----:B------:R-:W-:Y:S02]  /*2460*/  MOV R90, 0x1f ;  /* 0x0000001f005a7802 */ /* 0x000fe40000000f00 */
[----:B------:R-:W-:-:S07]  /*2470*/  MOV R79, 0xffffffff ;  /* 0xffffffff004f7802 */ /* 0x000fce0000000f00 */
[----:B-----5:R-:W-:Y:S05]  /*2480*/  WARPSYNC.COLLECTIVE R79, `(.L_x_2912) ;  /* 0x000000004f087348 */ /* 0x020fea0003c00000 */
[----:B------:R0:W1:Y:S02]  /*2490*/  SHFL.DOWN P1, R80, R88, R81, R90 ;  /* 0x0800005158507389 */ /* 0x000064000002005a */
[----:B01---5:R-:W-:Y:S01]  /*24a0*/  ENDCOLLECTIVE ;  /* 0x000000000000791b */ /* 0x023fe20003800000 */
.L_x_2912:
[----:B------:R-:W-:Y:S02]  /*24b0*/  MOV R88, R67 ;  /* 0x0000004300587202 */ /* 0x000fe40000000f00 */
[----:B------:R-:W-:-:S07]  /*24c0*/  MOV R69, R80 ;  /* 0x0000005000457202 */ /* 0x000fce0000000f00 */
[----:B------:R-:W-:Y:S05]  /*24d0*/  WARPSYNC.COLLECTIVE R79, `(.L_x_2913) ;  /* 0x000000004f087348 */ /* 0x000fea0003c00000 */
[----:B------:R0:W1:Y:S02]  /*24e0*/  SHFL.DOWN P1, R80, R88, R81, R90 ;  /* 0x0800005158507389 */ /* 0x000064000002005a */
[----:B01----:R-:W-:Y:S01]  /*24f0*/  ENDCOLLECTIVE ;  /* 0x000000000000791b */ /* 0x003fe20003800000 */
.L_x_2913:
[----:B------:R-:W-:Y:S01]  /*2500*/  FADD.FTZ R69, R66, R69 ;  /* 0x0000004542457221 */ /* 0x000fe20000010000 */
[----:B------:R-:W-:-:S04]  /*2510*/  HFMA2.MMA R81, -RZ, RZ, 0, 4.76837158203125e-07 ;  /* 0x00000008ff517435 */ /* 0x000fc800000001ff */
[----:B------:R-:W-:Y:S02]  /*2520*/  MOV R88, R69 ;  /* 0x0000004500587202 */ /* 0x000fe40000000f00 */
[----:B------:R-:W-:-:S07]  /*2530*/  MOV R68, R80 ;  /* 0x0000005000447202 */ /* 0x000fce0000000f00 */
[----:B------:R-:W-:Y:S05]  /*2540*/  WARPSYNC.COLLECTIVE R79, `(.L_x_2914) ;  /* 0x000000004f087348 */ /* 0x000fea0003c00000 */
[----:B------:R0:W1:Y:S02]  /*2550*/  SHFL.DOWN P1, R80, R88, R81, R90 ;  /* 0x0800005158507389 */ /* 0x000064000002005a */
[----:B01----:R-:W-:Y:S01]  /*2560*/  ENDCOLLECTIVE ;  /* 0x000000000000791b */ /* 0x003fe20003800000 */
.L_x_2914:
[----:B------:R-:W-:-:S05]  /*2570*/  FADD.FTZ R68, R67, R68 ;  /* 0x0000004443447221 */ /* 0x000fca0000010000 */
[----:B------:R-:W-:Y:S02]  /*2580*/  MOV R88, R68 ;  /* 0x0000004400587202 */ /* 0x000fe40000000f00 */
[----:B------:R-:W-:-:S07]  /*2590*/  MOV R70, R80 ;  /* 0x0000005000467202 */ /* 0x000fce0000000f00 */
[----:B------:R-:W-:Y:S05]  /*25a0*/  WARPSYNC.COLLECTIVE R79, `(.L_x_2915) ;  /* 0x000000004f087348 */ /* 0x000fea0003c00000 */
[----:B------:R0:W1:Y:S02]  /*25b0*/  SHFL.DOWN P1, R80, R88, R81, R90 ;  /* 0x0800005158507389 */ /* 0x000064000002005a */
[----:B01----:R-:W-:Y:S01]  /*25c0*/  ENDCOLLECTIVE ;  /* 0x000000000000791b */ /* 0x003fe20003800000 */
.L_x_2915:
[----:B------:R-:W-:Y:S01]  /*25d0*/  FADD.FTZ R70, R69, R70 ;  /* 0x0000004645467221 */ /* 0x000fe20000010000 */
[----:B------:R-:W-:-:S04]  /*25e0*/  HFMA2.MMA R81, -RZ, RZ, 0, 2.384185791015625e-07 ;  /* 0x00000004ff517435 */ /* 0x000fc800000001ff */
[----:B------:R-:W-:Y:S02]  /*25f0*/  MOV R88, R70 ;  /* 0x0000004600587202 */ /* 0x000fe40000000f00 */
[----:B------:R-:W-:-:S07]  /*2600*/  MOV R71, R80 ;  /* 0x0000005000477202 */ /* 0x000fce0000000f00 */
[----:B------:R-:W-:Y:S05]  /*2610*/  WARPSYNC.COLLECTIVE R79, `(.L_x_2916) ;  /* 0x000000004f087348 */ /* 0x000fea0003c00000 */
[----:B------:R0:W1:Y:S02]  /*2620*/  SHFL.DOWN P1, R80, R88, R81, R90 ;  /* 0x0800005158507389 */ /* 0x000064000002005a */
[----:B01----:R-:W-:Y:S01]  /*2630*/  ENDCOLLECTIVE ;  /* 0x000000000000791b */ /* 0x003fe20003800000 */
.L_x_2916:
[----:B------:R-:W-:-:S05]  /*2640*/  FADD.FTZ R71, R68, R71 ;  /* 0x0000004744477221 */ /* 0x000fca0000010000 */
[----:B------:R-:W-:Y:S02]  /*2650*/  MOV R88, R71 ;  /* 0x0000004700587202 */ /* 0x000fe40000000f00 */
[----:B------:R-:W-:-:S07]  /*2660*/  MOV R73, R80 ;  /* 0x0000005000497202 */ /* 0x000fce0000000f00 */
[----:B------:R-:W-:Y:S05]  /*2670*/  WARPSYNC.COLLECTIVE R79, `(.L_x_2917) ;  /* 0x000000004f087348 */ /* 0x000fea0003c00000 */
[----:B------:R0:W1:Y:S02]  /*2680*/  SHFL.DOWN P1, R80, R88, R81, R90 ;  /* 0x0800005158507389 */ /* 0x000064000002005a */
[----:B01----:R-:W-:Y:S01]  /*2690*/  ENDCOLLECTIVE ;  /* 0x000000000000791b */ /* 0x003fe20003800000 */
.L_x_2917:
[----:B------:R-:W-:Y:S01]  /*26a0*/  FADD.FTZ R73, R70, R73 ;  /* 0x0000004946497221 */ /* 0x000fe20000010000 */
[----:B------:R-:W-:-:S04]  /*26b0*/  HFMA2.MMA R81, -RZ, RZ, 0, 1.1920928955078125e-07 ;  /* 0x00000002ff517435 */ /* 0x000fc800000001ff */
[----:B------:R-:W-:Y:S02]  /*26c0*/  MOV R88, R73 ;  /* 0x0000004900587202 */ /* 0x000fe40000000f00 */
[----:B------:R-:W-:-:S07]  /*26d0*/  MOV R72, R80 ;  /* 0x0000005000487202 */ /* 0x000fce0000000f00 */
[----:B------:R-:W-:Y:S05]  /*26e0*/  WARPSYNC.COLLECTIVE R79, `(.L_x_2918) ;  /* 0x000000004f087348 */ /* 0x000fea0003c00000 */
[----:B------:R0:W1:Y:S02]  /*26f0*/  SHFL.DOWN P1, R80, R88, R81, R90 ;  /* 0x0800005158507389 */ /* 0x000064000002005a */
[----:B01----:R-:W-:Y:S01]  /*2700*/  ENDCOLLECTIVE ;  /* 0x000000000000791b */ /* 0x003fe20003800000 */
.L_x_2918:
[----:B------:R-:W-:-:S05]  /*2710*/  FADD.FTZ R72, R71, R72 ;  /* 0x0000004847487221 */ /* 0x000fca0000010000 */
[----:B------:R-:W-:Y:S02]  /*2720*/  MOV R88, R72 ;  /* 0x0000004800587202 */ /* 0x000fe40000000f00 */
[----:B------:R-:W-:-:S07]  /*2730*/  MOV R66, R80 ;  /* 0x0000005000427202 */ /* 0x000fce0000000f00 */
[----:B------:R-:W-:Y:S05]  /*2740*/  WARPSYNC.COLLECTIVE R79, `(.L_x_2919) ;  /* 0x000000004f087348 */ /* 0x000fea0003c00000 */
[----:B------:R0:W1:Y:S02]  /*2750*/  SHFL.DOWN P1, R80, R88, R81, R90 ;  /* 0x0800005158507389 */ /* 0x000064000002005a */
[----:B01----:R-:W-:Y:S01]  /*2760*/  ENDCOLLECTIVE ;  /* 0x000000000000791b */ /* 0x003fe20003800000 */
.L_x_2919:
[----:B------:R-:W-:Y:S01]  /*2770*/  FADD.FTZ R66, R73, R66 ;  /* 0x0000004249427221 */ /* 0x000fe20000010000 */
[----:B------:R-:W-:-:S04]  /*2780*/  HFMA2.MMA R81, -RZ, RZ, 0, 5.9604644775390625e-08 ;  /* 0x00000001ff517435 */ /* 0x000fc800000001ff */
[----:B------:R-:W-:Y:S02]  /*2790*/  MOV R88, R66 ;  /* 0x0000004200587202 */ /* 0x000fe40000000f00 */
[----:B------:R-:W-:-:S07]  /*27a0*/  MOV R67, R80 ;  /* 0x0000005000437202 */ /* 0x000fce0000000f00 */
[----:B------:R-:W-:Y:S05]  /*27b0*/  WARPSYNC.COLLECTIVE R79, `(.L_x_2920) ;  /* 0x000000004f087348 */ /* 0x000fea0003c00000 */
[----:B------:R0:W1:Y:S02]  /*27c0*/  SHFL.DOWN P1, R80, R88, R81, R90 ;  /* 0x0800005158507389 */ /* 0x000064000002005a */
[----:B01----:R-:W-:Y:S01]  /*27d0*/  ENDCOLLECTIVE ;  /* 0x000000000000791b */ /* 0x003fe20003800000 */
.L_x_2920:
[----:B------:R-:W-:-:S05]  /*27e0*/  FADD.FTZ R67, R72, R67 ;  /* 0x0000004348437221 */ /* 0x000fca0000010000 */
[----:B------:R-:W-:Y:S02]  /*27f0*/  MOV R88, R67 ;  /* 0x0000004300587202 */ /* 0x000fe40000000f00 */
[----:B------:R-:W-:-:S07]  /*2800*/  MOV R69, R80 ;  /* 0x0000005000457202 */ /* 0x000fce0000000f00 */
[----:B------:R-:W-:Y:S05]  /*2810*/  WARPSYNC.COLLECTIVE R79, `(.L_x_2921) ;  /* 0x000000004f087348 */ /* 0x000fea0003c00000 */
[----:B------:R0:W1:Y:S02]  /*2820*/  SHFL.DOWN P1, R80, R88, R81, R90 ;  /* 0x0800005158507389 */ /* 0x000064000002005a */
[----:B01----:R-:W-:Y:S01]  /*2830*/  ENDCOLLECTIVE ;  /* 0x000000000000791b */ /* 0x003fe20003800000 */
.L_x_2921:
[----:B------:R-:W-:Y:S01]  /*2840*/  MOV R68, R80 ;  /* 0x0000005000447202 */ /* 0x000fe20000000f00 */
[----:B------:R-:W-:Y:S06]  /*2850*/  BRA `(.L_x_2922) ;  /* 0xffffffe800387947 */ /* 0x000fec000383ffff */
.L_x_2923:
        /* <DEDUP_REMOVED lines=10> */
.L_x_3043:


//--------------------- .nv.shared._ZN10layer_norm31ln_parallel_residual_bwd_kernelINS_13Kernel_traitsI13__nv_bfloat16S2_S2_S2_fjLj2048ELj1ELj1ELj4ELj16ENS_18Kernel_traits_baseILj2048ES2_S2_S2_S2_fjLj128EEEEELb0ELb0ELb0EEEvNS_9BwdParamsE --------------------------
	.section	.nv.shared._ZN10layer_norm31ln_parallel_residual_bwd_kernelINS_13Kernel_traitsI13__nv_bfloat16S2_S2_S2_fjLj2048ELj1ELj1ELj4ELj16ENS_18Kernel_traits_baseILj2048ES2_S2_S2_S2_fjLj128EEEEELb0ELb0ELb0EEEvNS_9BwdParamsE,"aw",@nobits
	.sectionflags	@""
	.align	16
	.zero		1024


//--------------------- .nv.shared.reserved.0     --------------------------
	.section	.nv.shared.reserved.0,"aw",@nobits
	.weak		__nv_reservedSMEM_offset_0_alias
	.size		__nv_reservedSMEM_offset_0_alias, 0, 0
	.other		__nv_reservedSMEM_offset_0_alias,@"STO_CUDA_RESERVED_SHARED STV_DEFAULT"
__nv_reservedSMEM_offset_0_alias:
	.zero		0


//--------------------- .nv.shared._ZN10layer_norm31ln_parallel_residual_bwd_kernelINS_13Kernel_traitsI13__nv_bfloat16S2_S2_S2_fjLj2048ELj1ELj1ELj4ELj16ENS_18Kernel_traits_baseILj2048ES2_S2_S2_S2_fjLj128EEEEELb0ELb0ELb1EEEvNS_9BwdParamsE --------------------------
	.section	.nv.shared._ZN10layer_norm31ln_parallel_residual_bwd_kernelINS_13Kernel_traitsI13__nv_bfloat16S2_S2_S2_fjLj2048ELj1ELj1ELj4ELj16ENS_18Kernel_traits_baseILj2048ES2_S2_S2_S2_fjLj128EEEEELb0ELb0ELb1EEEvNS_9BwdParamsE,"aw",@nobits
	.sectionflags	@""
	.align	16
	.zero		1024


//--------------------- .nv.shared._ZN10layer_norm31ln_parallel_residual_bwd_kernelINS_13Kernel_traitsI13__nv_bfloat16S2_S2_S2_fjLj2048ELj1ELj1ELj4ELj16ENS_18Kernel_traits_baseILj2048ES2_S2_S2_S2_fjLj128EEEEELb0ELb1ELb0EEEvNS_9BwdParamsE --------------------------
	.section	.nv.shared._ZN10layer_norm31ln_parallel_residual_bwd_kernelINS_13Kernel_traitsI13__nv_bfloat16S2_S2_S2_fjLj2048ELj1ELj1ELj4ELj16ENS_18Kernel_traits_baseILj2048ES2_S2_S2_S2_fjLj128EEEEELb0ELb1ELb0EEEvNS_9BwdParamsE,"aw",@nobits
	.sectionflags	@""
	.align	16
	.zero		1024


//--------------------- .nv.shared._ZN10layer_norm31ln_parallel_residual_bwd_kernelINS_13Kernel_traitsI13__nv_bfloat16S2_S2_S2_fjLj2048ELj1ELj1ELj4ELj16ENS_18Kernel_traits_baseILj2048ES2_S2_S2_S2_fjLj128EEEEELb0ELb1ELb1EEEvNS_9BwdParamsE --------------------------
	.section	.nv.shared._ZN10layer_norm31ln_parallel_residual_bwd_kernelINS_13Kernel_traitsI13__nv_bfloat16S2_S2_S2_fjLj2048ELj1ELj1ELj4ELj16ENS_18Kernel_traits_baseILj2048ES2_S2_S2_S2_fjLj128EEEEELb0ELb1ELb1EEEvNS_9BwdParamsE,"aw",@nobits
	.sectionflags	@""
	.align	16
	.zero		1024


//--------------------- .nv.shared._ZN10layer_norm31ln_parallel_residual_bwd_kernelINS_13Kernel_traitsI13__nv_bfloat16S2_S2_S2_fjLj2048ELj1ELj1ELj4ELj16ENS_18Kernel_traits_baseILj2048ES2_S2_S2_S2_fjLj128EEEEELb1ELb0ELb0EEEvNS_9BwdParamsE --------------------------
	.section	.nv.shared._ZN10layer_norm31ln_parallel_residual_bwd_kernelINS_13Kernel_traitsI13__nv_bfloat16S2_S2_S2_fjLj2048ELj1ELj1ELj4ELj16ENS_18Kernel_traits_baseILj2048ES2_S2_S2_S2_fjLj128EEEEELb1ELb0ELb0EEEvNS_9BwdParamsE,"aw",@nobits
	.sectionflags	@""
	.align	16
	.zero		1024


//--------------------- .nv.shared._ZN10layer_norm31ln_parallel_residual_bwd_kernelINS_13Kernel_traitsI13__nv_bfloat16S2_S2_S2_fjLj2048ELj1ELj1ELj4ELj16ENS_18Kernel_traits_baseILj2048ES2_S2_S2_S2_fjLj128EEEEELb1ELb0ELb1EEEvNS_9BwdParamsE --------------------------
	.section	.nv.shared._ZN10layer_norm31ln_parallel_residual_bwd_kernelINS_13Kernel_traitsI13__nv_bfloat16S2_S2_S2_fjLj2048ELj1ELj1ELj4ELj16ENS_18Kernel_traits_baseILj2048ES2_S2_S2_S2_fjLj128EEEEELb1ELb0ELb1EEEvNS_9BwdParamsE,"aw",@nobits
	.sectionflags	@""
	.align	16
	.zero		1024


//--------------------- .nv.shared._ZN10layer_norm22ln_bwd_finalize_kernelINS_22Kernel_traits_finalizeILj2048E13__nv_bfloat16S2_S2_S2_fjLb0ELj1024ELj4ENS_18Kernel_traits_baseILj2048ES2_S2_S2_S2_fjLj1024EEEEELb0ELb0EEEvNS_9BwdParamsE --------------------------
	.section	.nv.shared._ZN10layer_norm22ln_bwd_finalize_kernelINS_22Kernel_traits_finalizeILj2048E13__nv_bfloat16S2_S2_S2_fjLb0ELj1024ELj4ENS_18Kernel_traits_baseILj2048ES2_S2_S2_S2_fjLj1024EEEEELb0ELb0EEEvNS_9BwdParamsE,"aw",@nobits
	.sectionflags	@""
	.align	16
.nv.shared._ZN10layer_norm22ln_bwd_finalize_kernelINS_22Kernel_traits_finalizeILj2048E13__nv_bfloat16S2_S2_S2_fjLb0ELj1024ELj4ENS_18Kernel_traits_baseILj2048ES2_S2_S2_S2_fjLj1024EEEEELb0ELb0EEEvNS_9BwdParamsE:
	.zero		9472


//--------------------- .nv.shared._ZN10layer_norm40ln_parallel_residual_bwd_finalize_kernelINS_22Kernel_traits_finalizeILj2048E13__nv_bfloat16S2_S2_S2_fjLb0ELj1024ELj4ENS_18Kernel_traits_baseILj2048ES2_S2_S2_S2_fjLj1024EEEEELb0EEEvNS_9BwdParamsE --------------------------
	.section	.nv.shared._ZN10layer_norm40ln_parallel_residual_bwd_finalize_kernelINS_22Kernel_traits_finalizeILj2048E13__nv_bfloat16S2_S2_S2_fjLb0ELj1024ELj4ENS_18Kernel_traits_baseILj2048ES2_S2_S2_S2_fjLj1024EEEEELb0EEEvNS_9BwdParamsE,"aw",@nobits
	.sectionflags	@""
	.align	16
.nv.shared._ZN10layer_norm40ln_parallel_residual_bwd_finalize_kernelINS_22Kernel_traits_finalizeILj2048E13__nv_bfloat16S2_S2_S2_fjLb0ELj1024ELj4ENS_18Kernel_traits_baseILj2048ES2_S2_S2_S2_fjLj1024EEEEELb0EEEvNS_9BwdParamsE:
	.zero		17920


//--------------------- .nv.shared._ZN10layer_norm31ln_parallel_residual_bwd_kernelINS_13Kernel_traitsI13__nv_bfloat16S2_S2_S2_fjLj2048ELj1ELj1ELj4ELj16ENS_18Kernel_traits_baseILj2048ES2_S2_S2_S2_fjLj128EEEEELb1ELb1ELb0EEEvNS_9BwdParamsE --------------------------
	.section	.nv.shared._ZN10layer_norm31ln_parallel_residual_bwd_kernelINS_13Kernel_traitsI13__nv_bfloat16S2_S2_S2_fjLj2048ELj1ELj1ELj4ELj16ENS_18Kernel_traits_baseILj2048ES2_S2_S2_S2_fjLj128EEEEELb1ELb1ELb0EEEvNS_9BwdParamsE,"aw",@nobits
	.sectionflags	@""
	.align	16
	.zero		1024


//--------------------- .nv.shared._ZN10layer_norm22ln_bwd_finalize_kernelINS_22Kernel_traits_finalizeILj2048E13__nv_bfloat16S2_S2_S2_fjLb0ELj1024ELj4ENS_18Kernel_traits_baseILj2048ES2_S2_S2_S2_fjLj1024EEEEELb0ELb1EEEvNS_9BwdParamsE --------------------------
	.section	.nv.shared._ZN10layer_norm22ln_bwd_finalize_kernelINS_22Kernel_traits_finalizeILj2048E13__nv_bfloat16S2_S2_S2_fjLb0ELj1024ELj4ENS_18Kernel_traits_baseILj2048ES2_S2_S2_S2_fjLj1024EEEEELb0ELb1EEEvNS_9BwdParamsE,"aw",@nobits
	.sectionflags	@""
	.align	16
.nv.shared._ZN10layer_norm22ln_bwd_finalize_kernelINS_22Kernel_traits_finalizeILj2048E13__nv_bfloat16S2_S2_S2_fjLb0ELj1024ELj4ENS_18Kernel_traits_baseILj2048ES2_S2_S2_S2_fjLj1024EEEEELb0ELb1EEEvNS_9BwdParamsE:
	.zero		9472


//--------------------- .nv.shared._ZN10layer_norm40ln_parallel_residual_bwd_finalize_kernelINS_22Kernel_traits_finalizeILj2048E13__nv_bfloat16S2_S2_S2_fjLb0ELj1024ELj4ENS_18Kernel_traits_baseILj2048ES2_S2_S2_S2_fjLj1024EEEEELb1EEEvNS_9BwdParamsE --------------------------
	.section	.nv.shared._ZN10layer_norm40ln_parallel_residual_bwd_finalize_kernelINS_22Kernel_traits_finalizeILj2048E13__nv_bfloat16S2_S2_S2_fjLb0ELj1024ELj4ENS_18Kernel_traits_baseILj2048ES2_S2_S2_S2_fjLj1024EEEEELb1EEEvNS_9BwdParamsE,"aw",@nobits
	.sectionflags	@""
	.align	16
.nv.shared._ZN10layer_norm40ln_parallel_residual_bwd_finalize_kernelINS_22Kernel_traits_finalizeILj2048E13__nv_bfloat16S2_S2_S2_fjLb0ELj1024ELj4ENS_18Kernel_traits_baseILj2048ES2_S2_S2_S2_fjLj1024EEEEELb1EEEvNS_9BwdParamsE:
	.zero		17920


//--------------------- .nv.shared._ZN10layer_norm31ln_parallel_residual_bwd_kernelINS_13Kernel_traitsI13__nv_bfloat16S2_S2_S2_fjLj2048ELj1ELj1ELj4ELj16ENS_18Kernel_traits_baseILj2048ES2_S2_S2_S2_fjLj128EEEEELb1ELb1ELb1EEEvNS_9BwdParamsE --------------------------
	.section	.nv.shared._ZN10layer_norm31ln_parallel_residual_bwd_kernelINS_13Kernel_traitsI13__nv_bfloat16S2_S2_S2_fjLj2048ELj1ELj1ELj4ELj16ENS_18Kernel_traits_baseILj2048ES2_S2_S2_S2_fjLj128EEEEELb1ELb1ELb1EEEvNS_9BwdParamsE,"aw",@nobits
	.sectionflags	@""
	.align	16
	.zero		1024


//--------------------- .nv.shared._ZN10layer_norm31ln_parallel_residual_bwd_kernelINS_13Kernel_traitsI6__halfS2_S2_S2_fjLj2048ELj1ELj1ELj4ELj16ENS_18Kernel_traits_baseILj2048ES2_S2_S2_S2_fjLj128EEEEELb0ELb0ELb0EEEvNS_9BwdParamsE --------------------------
	.section	.nv.shared._ZN10layer_norm31ln_parallel_residual_bwd_kernelINS_13Kernel_traitsI6__halfS2_S2_S2_fjLj2048ELj1ELj1ELj4ELj16ENS_18Kernel_traits_baseILj2048ES2_S2_S2_S2_fjLj128EEEEELb0ELb0ELb0EEEvNS_9BwdParamsE,"aw",@nobits
	.sectionflags	@""
	.align	16
	.zero		1024


//--------------------- .nv.shared._ZN10layer_norm31ln_parallel_residual_bwd_kernelINS_13Kernel_traitsI6__halfS2_S2_S2_fjLj2048ELj1ELj1ELj4ELj16ENS_18Kernel_traits_baseILj2048ES2_S2_S2_S2_fjLj128EEEEELb0ELb0ELb1EEEvNS_9BwdParamsE --------------------------
	.section	.nv.shared._ZN10layer_norm31ln_parallel_residual_bwd_kernelINS_13Kernel_traitsI6__halfS2_S2_S2_fjLj2048ELj1ELj1ELj4ELj16ENS_18Kernel_traits_baseILj2048ES2_S2_S2_S2_fjLj128EEEEELb0ELb0ELb1EEEvNS_9BwdParamsE,"aw",@nobits
	.sectionflags	@""
	.align	16
	.zero		1024


//--------------------- .nv.shared._ZN10layer_norm31ln_parallel_residual_bwd_kernelINS_13Kernel_traitsI6__halfS2_S2_S2_fjLj2048ELj1ELj1ELj4ELj16ENS_18Kernel_traits_baseILj2048ES2_S2_S2_S2_fjLj128EEEEELb0ELb1ELb0EEEvNS_9BwdParamsE --------------------------
	.section	.nv.shared._ZN10layer_norm31ln_parallel_residual_bwd_kernelINS_13Kernel_traitsI6__halfS2_S2_S2_fjLj2048ELj1ELj1ELj4ELj16ENS_18Kernel_traits_baseILj2048ES2_S2_S2_S2_fjLj128EEEEELb0ELb1ELb0EEEvNS_9BwdParamsE,"aw",@nobits
	.sectionflags	@""
	.align	16
	.zero		1024


//--------------------- .nv.shared._ZN10layer_norm31ln_parallel_residual_bwd_kernelINS_13Kernel_traitsI6__halfS2_S2_S2_fjLj2048ELj1ELj1ELj4ELj16ENS_18Kernel_traits_baseILj2048ES2_S2_S2_S2_fjLj128EEEEELb0ELb1ELb1EEEvNS_9BwdParamsE --------------------------
	.section	.nv.shared._ZN10layer_norm31ln_parallel_residual_bwd_kernelINS_13Kernel_traitsI6__halfS2_S2_S2_fjLj2048ELj1ELj1ELj4ELj16ENS_18Kernel_traits_baseILj2048ES2_S2_S2_S2_fjLj128EEEEELb0ELb1ELb1EEEvNS_9BwdParamsE,"aw",@nobits
	.sectionflags	@""
	.align	16
	.zero		1024


//--------------------- .nv.shared._ZN10layer_norm31ln_parallel_residual_bwd_kernelINS_13Kernel_traitsI6__halfS2_S2_S2_fjLj2048ELj1ELj1ELj4ELj16ENS_18Kernel_traits_baseILj2048ES2_S2_S2_S2_fjLj128EEEEELb1ELb0ELb0EEEvNS_9BwdParamsE --------------------------
	.section	.nv.shared._ZN10layer_norm31ln_parallel_residual_bwd_kernelINS_13Kernel_traitsI6__halfS2_S2_S2_fjLj2048ELj1ELj1ELj4ELj16ENS_18Kernel_traits_baseILj2048ES2_S2_S2_S2_fjLj128EEEEELb1ELb0ELb0EEEvNS_9BwdParamsE,"aw",@nobits
	.sectionflags	@""
	.align	16
	.zero		1024


//--------------------- .nv.shared._ZN10layer_norm31ln_parallel_residual_bwd_kernelINS_13Kernel_traitsI6__halfS2_S2_S2_fjLj2048ELj1ELj1ELj4ELj16ENS_18Kernel_traits_baseILj2048ES2_S2_S2_S2_fjLj128EEEEELb1ELb0ELb1EEEvNS_9BwdParamsE --------------------------
	.section	.nv.shared._ZN10layer_norm31ln_parallel_residual_bwd_kernelINS_13Kernel_traitsI6__halfS2_S2_S2_fjLj2048ELj1ELj1ELj4ELj16ENS_18Kernel_traits_baseILj2048ES2_S2_S2_S2_fjLj128EEEEELb1ELb0ELb1EEEvNS_9BwdParamsE,"aw",@nobits
	.sectionflags	@""
	.align	16
	.zero		1024


//--------------------- .nv.shared._ZN10layer_norm22ln_bwd_finalize_kernelINS_22Kernel_traits_finalizeILj2048E6__halfS2_S2_S2_fjLb0ELj1024ELj4ENS_18Kernel_traits_baseILj2048ES2_S2_S2_S2_fjLj1024EEEEELb0ELb0EEEvNS_9BwdParamsE --------------------------
	.section	.nv.shared._ZN10layer_norm22ln_bwd_finalize_kernelINS_22Kernel_traits_finalizeILj2048E6__halfS2_S2_S2_fjLb0ELj1024ELj4ENS_18Kernel_traits_baseILj2048ES2_S2_S2_S2_fjLj1024EEEEELb0ELb0EEEvNS_9BwdParamsE,"aw",@nobits
	.sectionflags	@""
	.align	16
.nv.shared._ZN10layer_norm22ln_bwd_finalize_kernelINS_22Kernel_traits_finalizeILj2048E6__halfS2_S2_S2_fjLb0ELj1024ELj4ENS_18Kernel_traits_baseILj2048ES2_S2_S2_S2_fjLj1024EEEEELb0ELb0EEEvNS_9BwdParamsE:
	.zero		9472


//--------------------- .nv.shared._ZN10layer_norm40ln_parallel_residual_bwd_finalize_kernelINS_22Kernel_traits_finalizeILj2048E6__halfS2_S2_S2_fjLb0ELj1024ELj4ENS_18Kernel_traits_baseILj2048ES2_S2_S2_S2_fjLj1024EEEEELb0EEEvNS_9BwdParamsE --------------------------
	.section	.nv.shared._ZN10layer_norm40ln_parallel_residual_bwd_finalize_kernelINS_22Kernel_traits_finalizeILj2048E6__halfS2_S2_S2_fjLb0ELj1024ELj4ENS_18Kernel_traits_baseILj2048ES2_S2_S2_S2_fjLj1024EEEEELb0EEEvNS_9BwdParamsE,"aw",@nobits
	.sectionflags	@""
	.align	16
.nv.shared._ZN10layer_norm40ln_parallel_residual_bwd_finalize_kernelINS_22Kernel_traits_finalizeILj2048E6__halfS2_S2_S2_fjLb0ELj1024ELj4ENS_18Kernel_traits_baseILj2048ES2_S2_S2_S2_fjLj1024EEEEELb0EEEvNS_9BwdParamsE:
	.zero		17920


//--------------------- .nv.shared._ZN10layer_norm31ln_parallel_residual_bwd_kernelINS_13Kernel_traitsI6__halfS2_S2_S2_fjLj2048ELj1ELj1ELj4ELj16ENS_18Kernel_traits_baseILj2048ES2_S2_S2_S2_fjLj128EEEEELb1ELb1ELb0EEEvNS_9BwdParamsE --------------------------
	.section	.nv.shared._ZN10layer_norm31ln_parallel_residual_bwd_kernelINS_13Kernel_traitsI6__halfS2_S2_S2_fjLj2048ELj1ELj1ELj4ELj16ENS_18Kernel_traits_baseILj2048ES2_S2_S2_S2_fjLj128EEEEELb1ELb1ELb0EEEvNS_9BwdParamsE,"aw",@nobits
	.sectionflags	@""
	.align	16
	.zero		1024


//--------------------- .nv.shared._ZN10layer_norm22ln_bwd_finalize_kernelINS_22Kernel_traits_finalizeILj2048E6__halfS2_S2_S2_fjLb0ELj1024ELj4ENS_18Kernel_traits_baseILj2048ES2_S2_S2_S2_fjLj1024EEEEELb0ELb1EEEvNS_9BwdParamsE --------------------------
	.section	.nv.shared._ZN10layer_norm22ln_bwd_finalize_kernelINS_22Kernel_traits_finalizeILj2048E6__halfS2_S2_S2_fjLb0ELj1024ELj4ENS_18Kernel_traits_baseILj2048ES2_S2_S2_S2_fjLj1024EEEEELb0ELb1EEEvNS_9BwdParamsE,"aw",@nobits
	.sectionflags	@""
	.align	16
.nv.shared._ZN10layer_norm22ln_bwd_finalize_kernelINS_22Kernel_traits_finalizeILj2048E6__halfS2_S2_S2_fjLb0ELj1024ELj4ENS_18Kernel_traits_baseILj2048ES2_S2_S2_S2_fjLj1024EEEEELb0ELb1EEEvNS_9BwdParamsE:
	.zero		9472


//--------------------- .nv.shared._ZN10layer_norm40ln_parallel_residual_bwd_finalize_kernelINS_22Kernel_traits_finalizeILj2048E6__halfS2_S2_S2_fjLb0ELj1024ELj4ENS_18Kernel_traits_baseILj2048ES2_S2_S2_S2_fjLj1024EEEEELb1EEEvNS_9BwdParamsE --------------------------
	.section	.nv.shared._ZN10layer_norm40ln_parallel_residual_bwd_finalize_kernelINS_22Kernel_traits_finalizeILj2048E6__halfS2_S2_S2_fjLb0ELj1024ELj4ENS_18Kernel_traits_baseILj2048ES2_S2_S2_S2_fjLj1024EEEEELb1EEEvNS_9BwdParamsE,"aw",@nobits
	.sectionflags	@""
	.align	16
.nv.shared._ZN10layer_norm40ln_parallel_residual_bwd_finalize_kernelINS_22Kernel_traits_finalizeILj2048E6__halfS2_S2_S2_fjLb0ELj1024ELj4ENS_18Kernel_traits_baseILj2048ES2_S2_S2_S2_fjLj1024EEEEELb1EEEvNS_9BwdParamsE:
	.zero		17920


//--------------------- .nv.shared._ZN10layer_norm31ln_parallel_residual_bwd_kernelINS_13Kernel_traitsI6__halfS2_S2_S2_fjLj2048ELj1ELj1ELj4ELj16ENS_18Kernel_traits_baseILj2048ES2_S2_S2_S2_fjLj128EEEEELb1ELb1ELb1EEEvNS_9BwdParamsE --------------------------
	.section	.nv.shared._ZN10layer_norm31ln_parallel_residual_bwd_kernelINS_13Kernel_traitsI6__halfS2_S2_S2_fjLj2048ELj1ELj1ELj4ELj16ENS_18Kernel_traits_baseILj2048ES2_S2_S2_S2_fjLj128EEEEELb1ELb1ELb1EEEvNS_9BwdParamsE,"aw",@nobits
	.sectionflags	@""
	.align	16
	.zero		1024


//--------------------- .nv.shared._ZN10layer_norm31ln_parallel_residual_bwd_kernelINS_13Kernel_traitsIf13__nv_bfloat16S2_S2_fjLj2048ELj1ELj1ELj4ELj16ENS_18Kernel_traits_baseILj2048EfS2_S2_S2_fjLj128EEEEELb0ELb0ELb0EEEvNS_9BwdParamsE --------------------------
	.section	.nv.shared._ZN10layer_norm31ln_parallel_residual_bwd_kernelINS_13Kernel_traitsIf13__nv_bfloat16S2_S2_fjLj2048ELj1ELj1ELj4ELj16ENS_18Kernel_traits_baseILj2048EfS2_S2_S2_fjLj128EEEEELb0ELb0ELb0EEEvNS_9BwdParamsE,"aw",@nobits
	.sectionflags	@""
	.align	16
	.zero		1024


//--------------------- .nv.shared._ZN10layer_norm31ln_parallel_residual_bwd_kernelINS_13Kernel_traitsIf13__nv_bfloat16S2_S2_fjLj2048ELj1ELj1ELj4ELj16ENS_18Kernel_traits_baseILj2048EfS2_S2_S2_fjLj128EEEEELb0ELb0ELb1EEEvNS_9BwdParamsE --------------------------
	.section	.nv.shared._ZN10layer_norm31ln_parallel_residual_bwd_kernelINS_13Kernel_traitsIf13__nv_bfloat16S2_S2_fjLj2048ELj1ELj1ELj4ELj16ENS_18Kernel_traits_baseILj2048EfS2_S2_S2_fjLj128EEEEELb0ELb0ELb1EEEvNS_9BwdParamsE,"aw",@nobits
	.sectionflags	@""
	.align	16
	.zero		1024


//--------------------- .nv.shared._ZN10layer_norm31ln_parallel_residual_bwd_kernelINS_13Kernel_traitsIf13__nv_bfloat16S2_S2_fjLj2048ELj1ELj1ELj4ELj16ENS_18Kernel_traits_baseILj2048EfS2_S2_S2_fjLj128EEEEELb0ELb1ELb0EEEvNS_9BwdParamsE --------------------------
	.section	.nv.shared._ZN10layer_norm31ln_parallel_residual_bwd_kernelINS_13Kernel_traitsIf13__nv_bfloat16S2_S2_fjLj2048ELj1ELj1ELj4ELj16ENS_18Kernel_traits_baseILj2048EfS2_S2_S2_fjLj128EEEEELb0ELb1ELb0EEEvNS_9BwdParamsE,"aw",@nobits
	.sectionflags	@""
	.align	16
	.zero		1024


//--------------------- .nv.shared._ZN10layer_norm31ln_parallel_residual_bwd_kernelINS_13Kernel_traitsIf13__nv_bfloat16S2_S2_fjLj2048ELj1ELj1ELj4ELj16ENS_18Kernel_traits_baseILj2048EfS2_S2_S2_fjLj128EEEEELb0ELb1ELb1EEEvNS_9BwdParamsE --------------------------
	.section	.nv.shared._ZN10layer_norm31ln_parallel_residual_bwd_kernelINS_13Kernel_traitsIf13__nv_bfloat16S2_S2_fjLj2048ELj1ELj1ELj4ELj16ENS_18Kernel_traits_baseILj2048EfS2_S2_S2_fjLj128EEEEELb0ELb1ELb1EEEvNS_9BwdParamsE,"aw",@nobits
	.sectionflags	@""
	.align	16
	.zero		1024


//--------------------- .nv.shared._ZN10layer_norm31ln_parallel_residual_bwd_kernelINS_13Kernel_traitsIf13__nv_bfloat16S2_S2_fjLj2048ELj1ELj1ELj4ELj16ENS_18Kernel_traits_baseILj2048EfS2_S2_S2_fjLj128EEEEELb1ELb0ELb0EEEvNS_9BwdParamsE --------------------------
	.section	.nv.shared._ZN10layer_norm31ln_parallel_residual_bwd_kernelINS_13Kernel_traitsIf13__nv_bfloat16S2_S2_fjLj2048ELj1ELj1ELj4ELj16ENS_18Kernel_traits_baseILj2048EfS2_S2_S2_fjLj128EEEEELb1ELb0ELb0EEEvNS_9BwdParamsE,"aw",@nobits
	.sectionflags	@""
	.align	16
	.zero		1024


//--------------------- .nv.shared._ZN10layer_norm31ln_parallel_residual_bwd_kernelINS_13Kernel_traitsIf13__nv_bfloat16S2_S2_fjLj2048ELj1ELj1ELj4ELj16ENS_18Kernel_traits_baseILj2048EfS2_S2_S2_fjLj128EEEEELb1ELb0ELb1EEEvNS_9BwdParamsE --------------------------
	.section	.nv.shared._ZN10layer_norm31ln_parallel_residual_bwd_kernelINS_13Kernel_traitsIf13__nv_bfloat16S2_S2_fjLj2048ELj1ELj1ELj4ELj16ENS_18Kernel_traits_baseILj2048EfS2_S2_S2_fjLj128EEEEELb1ELb0ELb1EEEvNS_9BwdParamsE,"aw",@nobits
	.sectionflags	@""
	.align	16
	.zero		1024


//--------------------- .nv.shared._ZN10layer_norm22ln_bwd_finalize_kernelINS_22Kernel_traits_finalizeILj2048Ef13__nv_bfloat16S2_S2_fjLb0ELj1024ELj4ENS_18Kernel_traits_baseILj2048EfS2_S2_S2_fjLj1024EEEEELb0ELb0EEEvNS_9BwdParamsE --------------------------
	.section	.nv.shared._ZN10layer_norm22ln_bwd_finalize_kernelINS_22Kernel_traits_finalizeILj2048Ef13__nv_bfloat16S2_S2_fjLb0ELj1024ELj4ENS_18Kernel_traits_baseILj2048EfS2_S2_S2_fjLj1024EEEEELb0ELb0EEEvNS_9BwdParamsE,"aw",@nobits
	.sectionflags	@""
	.align	16
.nv.shared._ZN10layer_norm22ln_bwd_finalize_kernelINS_22Kernel_traits_finalizeILj2048Ef13__nv_bfloat16S2_S2_fjLb0ELj1024ELj4ENS_18Kernel_traits_baseILj2048EfS2_S2_S2_fjLj1024EEEEELb0ELb0EEEvNS_9BwdParamsE:
	.zero		9472


//--------------------- .nv.shared._ZN10layer_norm40ln_parallel_residual_bwd_finalize_kernelINS_22Kernel_traits_finalizeILj2048Ef13__nv_bfloat16S2_S2_fjLb0ELj1024ELj4ENS_18Kernel_traits_baseILj2048EfS2_S2_S2_fjLj1024EEEEELb0EEEvNS_9BwdParamsE --------------------------
	.section	.nv.shared._ZN10layer_norm40ln_parallel_residual_bwd_finalize_kernelINS_22Kernel_traits_finalizeILj2048Ef13__nv_bfloat16S2_S2_fjLb0ELj1024ELj4ENS_18Kernel_traits_baseILj2048EfS2_S2_S2_fjLj1024EEEEELb0EEEvNS_9BwdParamsE,"aw",@nobits
	.sectionflags	@""
	.align	16
.nv.shared._ZN10layer_norm40ln_parallel_residual_bwd_finalize_kernelINS_22Kernel_traits_finalizeILj2048Ef13__nv_bfloat16S2_S2_fjLb0ELj1024ELj4ENS_18Kernel_traits_baseILj2048EfS2_S2_S2_fjLj1024EEEEELb0EEEvNS_9BwdParamsE:
	.zero		17920


//--------------------- .nv.shared._ZN10layer_norm31ln_parallel_residual_bwd_kernelINS_13Kernel_traitsIf13__nv_bfloat16S2_S2_fjLj2048ELj1ELj1ELj4ELj16ENS_18Kernel_traits_baseILj2048EfS2_S2_S2_fjLj128EEEEELb1ELb1ELb0EEEvNS_9BwdParamsE --------------------------
	.section	.nv.shared._ZN10layer_norm31ln_parallel_residual_bwd_kernelINS_13Kernel_traitsIf13__nv_bfloat16S2_S2_fjLj2048ELj1ELj1ELj4ELj16ENS_18Kernel_traits_baseILj2048EfS2_S2_S2_fjLj128EEEEELb1ELb1ELb0EEEvNS_9BwdParamsE,"aw",@nobits
	.sectionflags	@""
	.align	16
	.zero		1024


//--------------------- .nv.shared._ZN10layer_norm22ln_bwd_finalize_kernelINS_22Kernel_traits_finalizeILj2048Ef13__nv_bfloat16S2_S2_fjLb0ELj1024ELj4ENS_18Kernel_traits_baseILj2048EfS2_S2_S2_fjLj1024EEEEELb0ELb1EEEvNS_9BwdParamsE --------------------------
	.section	.nv.shared._ZN10layer_norm22ln_bwd_finalize_kernelINS_22Kernel_traits_finalizeILj2048Ef13__nv_bfloat16S2_S2_fjLb0ELj1024ELj4ENS_18Kernel_traits_baseILj2048EfS2_S2_S2_fjLj1024EEEEELb0ELb1EEEvNS_9BwdParamsE,"aw",@nobits
	.sectionflags	@""
	.align	16
.nv.shared._ZN10layer_norm22ln_bwd_finalize_kernelINS_22Kernel_traits_finalizeILj2048Ef13__nv_bfloat16S2_S2_fjLb0ELj1024ELj4ENS_18Kernel_traits_baseILj2048EfS2_S2_S2_fjLj1024EEEEELb0ELb1EEEvNS_9BwdParamsE:
	.zero		9472


//--------------------- .nv.shared._ZN10layer_norm40ln_parallel_residual_bwd_finalize_kernelINS_22Kernel_traits_finalizeILj2048Ef13__nv_bfloat16S2_S2_fjLb0ELj1024ELj4ENS_18Kernel_traits_baseILj2048EfS2_S2_S2_fjLj1024EEEEELb1EEEvNS_9BwdParamsE --------------------------
	.section	.nv.shared._ZN10layer_norm40ln_parallel_residual_bwd_finalize_kernelINS_22Kernel_traits_finalizeILj2048Ef13__nv_bfloat16S2_S2_fjLb0ELj1024ELj4ENS_18Kernel_traits_baseILj2048EfS2_S2_S2_fjLj1024EEEEELb1EEEvNS_9BwdParamsE,"aw",@nobits
	.sectionflags	@""
	.align	16
.nv.shared._ZN10layer_norm40ln_parallel_residual_bwd_finalize_kernelINS_22Kernel_traits_finalizeILj2048Ef13__nv_bfloat16S2_S2_fjLb0ELj1024ELj4ENS_18Kernel_traits_baseILj2048EfS2_S2_S2_fjLj1024EEEEELb1EEEvNS_9BwdParamsE:
	.zero		17920


//--------------------- .nv.shared._ZN10layer_norm31ln_parallel_residual_bwd_kernelINS_13Kernel_traitsIf13__nv_bfloat16S2_S2_fjLj2048ELj1ELj1ELj4ELj16ENS_18Kernel_traits_baseILj2048EfS2_S2_S2_fjLj128EEEEELb1ELb1ELb1EEEvNS_9BwdParamsE --------------------------
	.section	.nv.shared._ZN10layer_norm31ln_parallel_residual_bwd_kernelINS_13Kernel_traitsIf13__nv_bfloat16S2_S2_fjLj2048ELj1ELj1ELj4ELj16ENS_18Kernel_traits_baseILj2048EfS2_S2_S2_fjLj128EEEEELb1ELb1ELb1EEEvNS_9BwdParamsE,"aw",@nobits
	.sectionflags	@""
	.align	16
	.zero		1024


//--------------------- .nv.shared._ZN10layer_norm31ln_parallel_residual_bwd_kernelINS_13Kernel_traitsI13__nv_bfloat16S2_fS2_fjLj2048ELj1ELj1ELj4ELj16ENS_18Kernel_traits_baseILj2048ES2_S2_fS2_fjLj128EEEEELb0ELb0ELb0EEEvNS_9BwdParamsE --------------------------
	.section	.nv.shared._ZN10layer_norm31ln_parallel_residual_bwd_kernelINS_13Kernel_traitsI13__nv_bfloat16S2_fS2_fjLj2048ELj1ELj1ELj4ELj16ENS_18Kernel_traits_baseILj2048ES2_S2_fS2_fjLj128EEEEELb0ELb0ELb0EEEvNS_9BwdParamsE,"aw",@nobits
	.sectionflags	@""
	.align	16
	.zero		1024


//--------------------- .nv.shared._ZN10layer_norm31ln_parallel_residual_bwd_kernelINS_13Kernel_traitsI13__nv_bfloat16S2_fS2_fjLj2048ELj1ELj1ELj4ELj16ENS_18Kernel_traits_baseILj2048ES2_S2_fS2_fjLj128EEEEELb0ELb0ELb1EEEvNS_9BwdParamsE --------------------------
	.section	.nv.shared._ZN10layer_norm31ln_parallel_residual_bwd_kernelINS_13Kernel_traitsI13__nv_bfloat16S2_fS2_fjLj2048ELj1ELj1ELj4ELj16ENS_18Kernel_traits_baseILj2048ES2_S2_fS2_fjLj128EEEEELb0ELb0ELb1EEEvNS_9BwdParamsE,"aw",@nobits
	.sectionflags	@""
	.align	16
	.zero		1024


//--------------------- .nv.shared._ZN10layer_norm31ln_parallel_residual_bwd_kernelINS_13Kernel_traitsI13__nv_bfloat16S2_fS2_fjLj2048ELj1ELj1ELj4ELj16ENS_18Kernel_traits_baseILj2048ES2_S2_fS2_fjLj128EEEEELb0ELb1ELb0EEEvNS_9BwdParamsE --------------------------
	.section	.nv.shared._ZN10layer_norm31ln_parallel_residual_bwd_kernelINS_13Kernel_traitsI13__nv_bfloat16S2_fS2_fjLj2048ELj1ELj1ELj4ELj16ENS_18Kernel_traits_baseILj2048ES2_S2_fS2_fjLj128EEEEELb0ELb1ELb0EEEvNS_9BwdParamsE,"aw",@nobits
	.sectionflags	@""
	.align	16
	.zero		1024


//--------------------- .nv.shared._ZN10layer_norm31ln_parallel_residual_bwd_kernelINS_13Kernel_traitsI13__nv_bfloat16S2_fS2_fjLj2048ELj1ELj1ELj4ELj16ENS_18Kernel_traits_baseILj2048ES2_S2_fS2_fjLj128EEEEELb0ELb1ELb1EEEvNS_9BwdParamsE --------------------------
	.section	.nv.shared._ZN10layer_norm31ln_parallel_residual_bwd_kernelINS_13Kernel_traitsI13__nv_bfloat16S2_fS2_fjLj2048ELj1ELj1ELj4ELj16ENS_18Kernel_traits_baseILj2048ES2_S2_fS2_fjLj128EEEEELb0ELb1ELb1EEEvNS_9BwdParamsE,"aw",@nobits
	.sectionflags	@""
	.align	16
	.zero		1024


//--------------------- .nv.shared._ZN10layer_norm31ln_parallel_residual_bwd_kernelINS_13Kernel_traitsI13__nv_bfloat16S2_fS2_fjLj2048ELj1ELj1ELj4ELj16ENS_18Kernel_traits_baseILj2048ES2_S2_fS2_fjLj128EEEEELb1ELb0ELb0EEEvNS_9BwdParamsE --------------------------
	.section	.nv.shared._ZN10layer_norm31ln_parallel_residual_bwd_kernelINS_13Kernel_traitsI13__nv_bfloat16S2_fS2_fjLj2048ELj1ELj1ELj4ELj16ENS_18Kernel_traits_baseILj2048ES2_S2_fS2_fjLj128EEEEELb1ELb0ELb0EEEvNS_9BwdParamsE,"aw",@nobits
	.sectionflags	@""
	.align	16
	.zero		1024


//--------------------- .nv.shared._ZN10layer_norm31ln_parallel_residual_bwd_kernelINS_13Kernel_traitsI13__nv_bfloat16S2_fS2_fjLj2048ELj1ELj1ELj4ELj16ENS_18Kernel_traits_baseILj2048ES2_S2_fS2_fjLj128EEEEELb1ELb0ELb1EEEvNS_9BwdParamsE --------------------------
	.section	.nv.shared._ZN10layer_norm31ln_parallel_residual_bwd_kernelINS_13Kernel_traitsI13__nv_bfloat16S2_fS2_fjLj2048ELj1ELj1ELj4ELj16ENS_18Kernel_traits_baseILj2048ES2_S2_fS2_fjLj128EEEEELb1ELb0ELb1EEEvNS_9BwdParamsE,"aw",@nobits
	.sectionflags	@""
	.align	16
	.zero		1024


//--------------------- .nv.shared._ZN10layer_norm22ln_bwd_finalize_kernelINS_22Kernel_traits_finalizeILj2048E13__nv_bfloat16S2_fS2_fjLb0ELj1024ELj4ENS_18Kernel_traits_baseILj2048ES2_S2_fS2_fjLj1024EEEEELb0ELb0EEEvNS_9BwdParamsE --------------------------
	.section	.nv.shared._ZN10layer_norm22ln_bwd_finalize_kernelINS_22Kernel_traits_finalizeILj2048E13__nv_bfloat16S2_fS2_fjLb0ELj1024ELj4ENS_18Kernel_traits_baseILj2048ES2_S2_fS2_fjLj1024EEEEELb0ELb0EEEvNS_9BwdParamsE,"aw",@nobits
	.sectionflags	@""
	.align	16
.nv.shared._ZN10layer_norm22ln_bwd_finalize_kernelINS_22Kernel_traits_finalizeILj2048E13__nv_bfloat16S2_fS2_fjLb0ELj1024ELj4ENS_18Kernel_traits_baseILj2048ES2_S2_fS2_fjLj1024EEEEELb0ELb0EEEvNS_9BwdParamsE:
	.zero		9472


//--------------------- .nv.shared._ZN10layer_norm40ln_parallel_residual_bwd_finalize_kernelINS_22Kernel_traits_finalizeILj2048E13__nv_bfloat16S2_fS2_fjLb0ELj1024ELj4ENS_18Kernel_traits_baseILj2048ES2_S2_fS2_fjLj1024EEEEELb0EEEvNS_9BwdParamsE --------------------------
	.section	.nv.shared._ZN10layer_norm40ln_parallel_residual_bwd_finalize_kernelINS_22Kernel_traits_finalizeILj2048E13__nv_bfloat16S2_fS2_fjLb0ELj1024ELj4ENS_18Kernel_traits_baseILj2048ES2_S2_fS2_fjLj1024EEEEELb0EEEvNS_9BwdParamsE,"aw",@nobits
	.sectionflags	@""
	.align	16
.nv.shared._ZN10layer_norm40ln_parallel_residual_bwd_finalize_kernelINS_22Kernel_traits_finalizeILj2048E13__nv_bfloat16S2_fS2_fjLb0ELj1024ELj4ENS_18Kernel_traits_baseILj2048ES2_S2_fS2_fjLj1024EEEEELb0EEEvNS_9BwdParamsE:
	.zero		17920


//--------------------- .nv.shared._ZN10layer_norm31ln_parallel_residual_bwd_kernelINS_13Kernel_traitsI13__nv_bfloat16S2_fS2_fjLj2048ELj1ELj1ELj4ELj16ENS_18Kernel_traits_baseILj2048ES2_S2_fS2_fjLj128EEEEELb1ELb1ELb0EEEvNS_9BwdParamsE --------------------------
	.section	.nv.shared._ZN10layer_norm31ln_parallel_residual_bwd_kernelINS_13Kernel_traitsI13__nv_bfloat16S2_fS2_fjLj2048ELj1ELj1ELj4ELj16ENS_18Kernel_traits_baseILj2048ES2_S2_fS2_fjLj128EEEEELb1ELb1ELb0EEEvNS_9BwdParamsE,"aw",@nobits
	.sectionflags	@""
	.align	16
	.zero		1024


//--------------------- .nv.shared._ZN10layer_norm22ln_bwd_finalize_kernelINS_22Kernel_traits_finalizeILj2048E13__nv_bfloat16S2_fS2_fjLb0ELj1024ELj4ENS_18Kernel_traits_baseILj2048ES2_S2_fS2_fjLj1024EEEEELb0ELb1EEEvNS_9BwdParamsE --------------------------
	.section	.nv.shared._ZN10layer_norm22ln_bwd_finalize_kernelINS_22Kernel_traits_finalizeILj2048E13__nv_bfloat16S2_fS2_fjLb0ELj1024ELj4ENS_18Kernel_traits_baseILj2048ES2_S2_fS2_fjLj1024EEEEELb0ELb1EEEvNS_9BwdParamsE,"aw",@nobits
	.sectionflags	@""
	.align	16
.nv.shared._ZN10layer_norm22ln_bwd_finalize_kernelINS_22Kernel_traits_finalizeILj2048E13__nv_bfloat16S2_fS2_fjLb0ELj1024ELj4ENS_18Kernel_traits_baseILj2048ES2_S2_fS2_fjLj1024EEEEELb0ELb1EEEvNS_9BwdParamsE:
	.zero		9472


//--------------------- .nv.shared._ZN10layer_norm40ln_parallel_residual_bwd_finalize_kernelINS_22Kernel_traits_finalizeILj2048E13__nv_bfloat16S2_fS2_fjLb0ELj1024ELj4ENS_18Kernel_traits_baseILj2048ES2_S2_fS2_fjLj1024EEEEELb1EEEvNS_9BwdParamsE --------------------------
	.section	.nv.shared._ZN10layer_norm40ln_parallel_residual_bwd_finalize_kernelINS_22Kernel_traits_finalizeILj2048E13__nv_bfloat16S2_fS2_fjLb0ELj1024ELj4ENS_18Kernel_traits_baseILj2048ES2_S2_fS2_fjLj1024EEEEELb1EEEvNS_9BwdParamsE,"aw",@nobits
	.sectionflags	@""
	.align	16
.nv.shared._ZN10layer_norm40ln_parallel_residual_bwd_finalize_kernelINS_22Kernel_traits_finalizeILj2048E13__nv_bfloat16S2_fS2_fjLb0ELj1024ELj4ENS_18Kernel_traits_baseILj2048ES2_S2_fS2_fjLj1024EEEEELb1EEEvNS_9BwdParamsE:
	.zero		17920


//--------------------- .nv.shared._ZN10layer_norm31ln_parallel_residual_bwd_kernelINS_13Kernel_traitsI13__nv_bfloat16S2_fS2_fjLj2048ELj1ELj1ELj4ELj16ENS_18Kernel_traits_baseILj2048ES2_S2_fS2_fjLj128EEEEELb1ELb1ELb1EEEvNS_9BwdParamsE --------------------------
	.section	.nv.shared._ZN10layer_norm31ln_parallel_residual_bwd_kernelINS_13Kernel_traitsI13__nv_bfloat16S2_fS2_fjLj2048ELj1ELj1ELj4ELj16ENS_18Kernel_traits_baseILj2048ES2_S2_fS2_fjLj128EEEEELb1ELb1ELb1EEEvNS_9BwdParamsE,"aw",@nobits
	.sectionflags	@""
	.align	16
	.zero		1024


//--------------------- .nv.shared._ZN10layer_norm31ln_parallel_residual_bwd_kernelINS_13Kernel_traitsIf13__nv_bfloat16fS2_fjLj2048ELj1ELj1ELj4ELj16ENS_18Kernel_traits_baseILj2048EfS2_fS2_fjLj128EEEEELb0ELb0ELb0EEEvNS_9BwdParamsE --------------------------
	.section	.nv.shared._ZN10layer_norm31ln_parallel_residual_bwd_kernelINS_13Kernel_traitsIf13__nv_bfloat16fS2_fjLj2048ELj1ELj1ELj4ELj16ENS_18Kernel_traits_baseILj2048EfS2_fS2_fjLj128EEEEELb0ELb0ELb0EEEvNS_9BwdParamsE,"aw",@nobits
	.sectionflags	@""
	.align	16
	.zero		1024


//--------------------- .nv.shared._ZN10layer_norm31ln_parallel_residual_bwd_kernelINS_13Kernel_traitsIf13__nv_bfloat16fS2_fjLj2048ELj1ELj1ELj4ELj16ENS_18Kernel_traits_baseILj2048EfS2_fS2_fjLj128EEEEELb0ELb0ELb1EEEvNS_9BwdParamsE --------------------------
	.section	.nv.shared._ZN10layer_norm31ln_parallel_residual_bwd_kernelINS_13Kernel_traitsIf13__nv_bfloat16fS2_fjLj2048ELj1ELj1ELj4ELj16ENS_18Kernel_traits_baseILj2048EfS2_fS2_fjLj128EEEEELb0ELb0ELb1EEEvNS_9BwdParamsE,"aw",@nobits
	.sectionflags	@""
	.align	16
	.zero		1024


//--------------------- .nv.shared._ZN10layer_norm31ln_parallel_residual_bwd_kernelINS_13Kernel_traitsIf13__nv_bfloat16fS2_fjLj2048ELj1ELj1ELj4ELj16ENS_18Kernel_traits_baseILj2048EfS2_fS2_fjLj128EEEEELb0ELb1ELb0EEEvNS_9BwdParamsE --------------------------
	.section	.nv.shared._ZN10layer_norm31ln_parallel_residual_bwd_kernelINS_13Kernel_traitsIf13__nv_bfloat16fS2_fjLj2048ELj1ELj1ELj4ELj16ENS_18Kernel_traits_baseILj2048EfS2_fS2_fjLj128EEEEELb0ELb1ELb0EEEvNS_9BwdParamsE,"aw",@nobits
	.sectionflags	@""
	.align	16
	.zero		1024


//--------------------- .nv.shared._ZN10layer_norm31ln_parallel_residual_bwd_kernelINS_13Kernel_traitsIf13__nv_bfloat16fS2_fjLj2048ELj1ELj1ELj4ELj16ENS_18Kernel_traits_baseILj2048EfS2_fS2_fjLj128EEEEELb0ELb1ELb1EEEvNS_9BwdParamsE --------------------------
	.section	.nv.shared._ZN10layer_norm31ln_parallel_residual_bwd_kernelINS_13Kernel_traitsIf13__nv_bfloat16fS2_fjLj2048ELj1ELj1ELj4ELj16ENS_18Kernel_traits_baseILj2048EfS2_fS2_fjLj128EEEEELb0ELb1ELb1EEEvNS_9BwdParamsE,"aw",@nobits
	.sectionflags	@""
	.align	16
	.zero		1024


//--------------------- .nv.shared._ZN10layer_norm31ln_parallel_residual_bwd_kernelINS_13Kernel_traitsIf13__nv_bfloat16fS2_fjLj2048ELj1ELj1ELj4ELj16ENS_18Kernel_traits_baseILj2048EfS2_fS2_fjLj128EEEEELb1ELb0ELb0EEEvNS_9BwdParamsE --------------------------
	.section	.nv.shared._ZN10layer_norm31ln_parallel_residual_bwd_kernelINS_13Kernel_traitsIf13__nv_bfloat16fS2_fjLj2048ELj1ELj1ELj4ELj16ENS_18Kernel_traits_baseILj2048EfS2_fS2_fjLj128EEEEELb1ELb0ELb0EEEvNS_9BwdParamsE,"aw",@nobits
	.sectionflags	@""
	.align	16
	.zero		1024


//--------------------- .nv.shared._ZN10layer_norm31ln_parallel_residual_bwd_kernelINS_13Kernel_traitsIf13__nv_bfloat16fS2_fjLj2048ELj1ELj1ELj4ELj16ENS_18Kernel_traits_baseILj2048EfS2_fS2_fjLj128EEEEELb1ELb0ELb1EEEvNS_9BwdParamsE --------------------------
	.section	.nv.shared._ZN10layer_norm31ln_parallel_residual_bwd_kernelINS_13Kernel_traitsIf13__nv_bfloat16fS2_fjLj2048ELj1ELj1ELj4ELj16ENS_18Kernel_traits_baseILj2048EfS2_fS2_fjLj128EEEEELb1ELb0ELb1EEEvNS_9BwdParamsE,"aw",@nobits
	.sectionflags	@""
	.align	16
	.zero		1024


//--------------------- .nv.shared._ZN10layer_norm22ln_bwd_finalize_kernelINS_22Kernel_traits_finalizeILj2048Ef13__nv_bfloat16fS2_fjLb0ELj1024ELj4ENS_18Kernel_traits_baseILj2048EfS2_fS2_fjLj1024EEEEELb0ELb0EEEvNS_9BwdParamsE --------------------------
	.section	.nv.shared._ZN10layer_norm22ln_bwd_finalize_kernelINS_22Kernel_traits_finalizeILj2048Ef13__nv_bfloat16fS2_fjLb0ELj1024ELj4ENS_18Kernel_traits_baseILj2048EfS2_fS2_fjLj1024EEEEELb0ELb0EEEvNS_9BwdParamsE,"aw",@nobits
	.sectionflags	@""
	.align	16
.nv.shared._ZN10layer_norm22ln_bwd_finalize_kernelINS_22Kernel_traits_finalizeILj2048Ef13__nv_bfloat16fS2_fjLb0ELj1024ELj4ENS_18Kernel_traits_baseILj2048EfS2_fS2_fjLj1024EEEEELb0ELb0EEEvNS_9BwdParamsE:
	.zero		9472


//--------------------- .nv.shared._ZN10layer_norm40ln_parallel_residual_bwd_finalize_kernelINS_22Kernel_traits_finalizeILj2048Ef13__nv_bfloat16fS2_fjLb0ELj1024ELj4ENS_18Kernel_traits_baseILj2048EfS2_fS2_fjLj1024EEEEELb0EEEvNS_9BwdParamsE --------------------------
	.section	.nv.shared._ZN10layer_norm40ln_parallel_residual_bwd_finalize_kernelINS_22Kernel_traits_finalizeILj2048Ef13__nv_bfloat16fS2_fjLb0ELj1024ELj4ENS_18Kernel_traits_baseILj2048EfS2_fS2_fjLj1024EEEEELb0EEEvNS_9BwdParamsE,"aw",@nobits
	.sectionflags	@""
	.align	16
.nv.shared._ZN10layer_norm40ln_parallel_residual_bwd_finalize_kernelINS_22Kernel_traits_finalizeILj2048Ef13__nv_bfloat16fS2_fjLb0ELj1024ELj4ENS_18Kernel_traits_baseILj2048EfS2_fS2_fjLj1024EEEEELb0EEEvNS_9BwdParamsE:
	.zero		17920


//--------------------- .nv.shared._ZN10layer_norm31ln_parallel_residual_bwd_kernelINS_13Kernel_traitsIf13__nv_bfloat16fS2_fjLj2048ELj1ELj1ELj4ELj16ENS_18Kernel_traits_baseILj2048EfS2_fS2_fjLj128EEEEELb1ELb1ELb0EEEvNS_9BwdParamsE --------------------------
	.section	.nv.shared._ZN10layer_norm31ln_parallel_residual_bwd_kernelINS_13Kernel_traitsIf13__nv_bfloat16fS2_fjLj2048ELj1ELj1ELj4ELj16ENS_18Kernel_traits_baseILj2048EfS2_fS2_fjLj128EEEEELb1ELb1ELb0EEEvNS_9BwdParamsE,"aw",@nobits
	.sectionflags	@""
	.align	16
	.zero		1024


//--------------------- .nv.shared._ZN10layer_norm22ln_bwd_finalize_kernelINS_22Kernel_traits_finalizeILj2048Ef13__nv_bfloat16fS2_fjLb0ELj1024ELj4ENS_18Kernel_traits_baseILj2048EfS2_fS2_fjLj1024EEEEELb0ELb1EEEvNS_9BwdParamsE --------------------------
	.section	.nv.shared._ZN10layer_norm22ln_bwd_finalize_kernelINS_22Kernel_traits_finalizeILj2048Ef13__nv_bfloat16fS2_fjLb0ELj1024ELj4ENS_18Kernel_traits_baseILj2048EfS2_fS2_fjLj1024EEEEELb0ELb1EEEvNS_9BwdParamsE,"aw",@nobits
	.sectionflags	@""
	.align	16
.nv.shared._ZN10layer_norm22ln_bwd_finalize_kernelINS_22Kernel_traits_finalizeILj2048Ef13__nv_bfloat16fS2_fjLb0ELj1024ELj4ENS_18Kernel_traits_baseILj2048EfS2_fS2_fjLj1024EEEEELb0ELb1EEEvNS_9BwdParamsE:
	.zero		9472


//--------------------- .nv.shared._ZN10layer_norm40ln_parallel_residual_bwd_finalize_kernelINS_22Kernel_traits_finalizeILj2048Ef13__nv_bfloat16fS2_fjLb0ELj1024ELj4ENS_18Kernel_traits_baseILj2048EfS2_fS2_fjLj1024EEEEELb1EEEvNS_9BwdParamsE --------------------------
	.section	.nv.shared._ZN10layer_norm40ln_parallel_residual_bwd_finalize_kernelINS_22Kernel_traits_finalizeILj2048Ef13__nv_bfloat16fS2_fjLb0ELj1024ELj4ENS_18Kernel_traits_baseILj2048EfS2_fS2_fjLj1024EEEEELb1EEEvNS_9BwdParamsE,"aw",@nobits
	.sectionflags	@""
	.align	16
.nv.shared._ZN10layer_norm40ln_parallel_residual_bwd_finalize_kernelINS_22Kernel_traits_finalizeILj2048Ef13__nv_bfloat16fS2_fjLb0ELj1024ELj4ENS_18Kernel_traits_baseILj2048EfS2_fS2_fjLj1024EEEEELb1EEEvNS_9BwdParamsE:
	.zero		17920


//--------------------- .nv.shared._ZN10layer_norm31ln_parallel_residual_bwd_kernelINS_13Kernel_traitsIf13__nv_bfloat16fS2_fjLj2048ELj1ELj1ELj4ELj16ENS_18Kernel_traits_baseILj2048EfS2_fS2_fjLj128EEEEELb1ELb1ELb1EEEvNS_9BwdParamsE --------------------------
	.section	.nv.shared._ZN10layer_norm31ln_parallel_residual_bwd_kernelINS_13Kernel_traitsIf13__nv_bfloat16fS2_fjLj2048ELj1ELj1ELj4ELj16ENS_18Kernel_traits_baseILj2048EfS2_fS2_fjLj128EEEEELb1ELb1ELb1EEEvNS_9BwdParamsE,"aw",@nobits
	.sectionflags	@""
	.align	16
	.zero		1024


//--------------------- .nv.shared._ZN10layer_norm31ln_parallel_residual_bwd_kernelINS_13Kernel_traitsIf6__halfS2_S2_fjLj2048ELj1ELj1ELj4ELj16ENS_18Kernel_traits_baseILj2048EfS2_S2_S2_fjLj128EEEEELb0ELb0ELb0EEEvNS_9BwdParamsE --------------------------
	.section	.nv.shared._ZN10layer_norm31ln_parallel_residual_bwd_kernelINS_13Kernel_traitsIf6__halfS2_S2_fjLj2048ELj1ELj1ELj4ELj16ENS_18Kernel_traits_baseILj2048EfS2_S2_S2_fjLj128EEEEELb0ELb0ELb0EEEvNS_9BwdParamsE,"aw",@nobits
	.sectionflags	@""
	.align	16
	.zero		1024


//--------------------- .nv.shared._ZN10layer_norm31ln_parallel_residual_bwd_kernelINS_13Kernel_traitsIf6__halfS2_S2_fjLj2048ELj1ELj1ELj4ELj16ENS_18Kernel_traits_baseILj2048EfS2_S2_S2_fjLj128EEEEELb0ELb0ELb1EEEvNS_9BwdParamsE --------------------------
	.section	.nv.shared._ZN10layer_norm31ln_parallel_residual_bwd_kernelINS_13Kernel_traitsIf6__halfS2_S2_fjLj2048ELj1ELj1ELj4ELj16ENS_18Kernel_traits_baseILj2048EfS2_S2_S2_fjLj128EEEEELb0ELb0ELb1EEEvNS_9BwdParamsE,"aw",@nobits
	.sectionflags	@""
	.align	16
	.zero		1024


//--------------------- .nv.shared._ZN10layer_norm31ln_parallel_residual_bwd_kernelINS_13Kernel_traitsIf6__halfS2_S2_fjLj2048ELj1ELj1ELj4ELj16ENS_18Kernel_traits_baseILj2048EfS2_S2_S2_fjLj128EEEEELb0ELb1ELb0EEEvNS_9BwdParamsE --------------------------
	.section	.nv.shared._ZN10layer_norm31ln_parallel_residual_bwd_kernelINS_13Kernel_traitsIf6__halfS2_S2_fjLj2048ELj1ELj1ELj4ELj16ENS_18Kernel_traits_baseILj2048EfS2_S2_S2_fjLj128EEEEELb0ELb1ELb0EEEvNS_9BwdParamsE,"aw",@nobits
	.sectionflags	@""
	.align	16
	.zero		1024


//--------------------- .nv.shared._ZN10layer_norm31ln_parallel_residual_bwd_kernelINS_13Kernel_traitsIf6__halfS2_S2_fjLj2048ELj1ELj1ELj4ELj16ENS_18Kernel_traits_baseILj2048EfS2_S2_S2_fjLj128EEEEELb0ELb1ELb1EEEvNS_9BwdParamsE --------------------------
	.section	.nv.shared._ZN10layer_norm31ln_parallel_residual_bwd_kernelINS_13Kernel_traitsIf6__halfS2_S2_fjLj2048ELj1ELj1ELj4ELj16ENS_18Kernel_traits_baseILj2048EfS2_S2_S2_fjLj128EEEEELb0ELb1ELb1EEEvNS_9BwdParamsE,"aw",@nobits
	.sectionflags	@""
	.align	16
	.zero		1024


//--------------------- .nv.shared._ZN10layer_norm31ln_parallel_residual_bwd_kernelINS_13Kernel_traitsIf6__halfS2_S2_fjLj2048ELj1ELj1ELj4ELj16ENS_18Kernel_traits_baseILj2048EfS2_S2_S2_fjLj128EEEEELb1ELb0ELb0EEEvNS_9BwdParamsE --------------------------
	.section	.nv.shared._ZN10layer_norm31ln_parallel_residual_bwd_kernelINS_13Kernel_traitsIf6__halfS2_S2_fjLj2048ELj1ELj1ELj4ELj16ENS_18Kernel_traits_baseILj2048EfS2_S2_S2_fjLj128EEEEELb1ELb0ELb0EEEvNS_9BwdParamsE,"aw",@nobits
	.sectionflags	@""
	.align	16
	.zero		1024


//--------------------- .nv.shared._ZN10layer_norm31ln_parallel_residual_bwd_kernelINS_13Kernel_traitsIf6__halfS2_S2_fjLj2048ELj1ELj1ELj4ELj16ENS_18Kernel_traits_baseILj2048EfS2_S2_S2_fjLj128EEEEELb1ELb0ELb1EEEvNS_9BwdParamsE --------------------------
	.section	.nv.shared._ZN10layer_norm31ln_parallel_residual_bwd_kernelINS_13Kernel_traitsIf6__halfS2_S2_fjLj2048ELj1ELj1ELj4ELj16ENS_18Kernel_traits_baseILj2048EfS2_S2_S2_fjLj128EEEEELb1ELb0ELb1EEEvNS_9BwdParamsE,"aw",@nobits
	.sectionflags	@""
	.align	16
	.zero		1024


//--------------------- .nv.shared._ZN10layer_norm22ln_bwd_finalize_kernelINS_22Kernel_traits_finalizeILj2048Ef6__halfS2_S2_fjLb0ELj1024ELj4ENS_18Kernel_traits_baseILj2048EfS2_S2_S2_fjLj1024EEEEELb0ELb0EEEvNS_9BwdParamsE --------------------------
	.section	.nv.shared._ZN10layer_norm22ln_bwd_finalize_kernelINS_22Kernel_traits_finalizeILj2048Ef6__halfS2_S2_fjLb0ELj1024ELj4ENS_18Kernel_traits_baseILj2048EfS2_S2_S2_fjLj1024EEEEELb0ELb0EEEvNS_9BwdParamsE,"aw",@nobits
	.sectionflags	@""
	.align	16
.nv.shared._ZN10layer_norm22ln_bwd_finalize_kernelINS_22Kernel_traits_finalizeILj2048Ef6__halfS2_S2_fjLb0ELj1024ELj4ENS_18Kernel_traits_baseILj2048EfS2_S2_S2_fjLj1024EEEEELb0ELb0EEEvNS_9BwdParamsE:
	.zero		9472


//--------------------- .nv.shared._ZN10layer_norm40ln_parallel_residual_bwd_finalize_kernelINS_22Kernel_traits_finalizeILj2048Ef6__halfS2_S2_fjLb0ELj1024ELj4ENS_18Kernel_traits_baseILj2048EfS2_S2_S2_fjLj1024EEEEELb0EEEvNS_9BwdParamsE --------------------------
	.section	.nv.shared._ZN10layer_norm40ln_parallel_residual_bwd_finalize_kernelINS_22Kernel_traits_finalizeILj2048Ef6__halfS2_S2_fjLb0ELj1024ELj4ENS_18Kernel_traits_baseILj2048EfS2_S2_S2_fjLj1024EEEEELb0EEEvNS_9BwdParamsE,"aw",@nobits
	.sectionflags	@""
	.align	16
.nv.shared._ZN10layer_norm40ln_parallel_residual_bwd_finalize_kernelINS_22Kernel_traits_finalizeILj2048Ef6__halfS2_S2_fjLb0ELj1024ELj4ENS_18Kernel_traits_baseILj2048EfS2_S2_S2_fjLj1024EEEEELb0EEEvNS_9BwdParamsE:
	.zero		17920


//--------------------- .nv.shared._ZN10layer_norm31ln_parallel_residual_bwd_kernelINS_13Kernel_traitsIf6__halfS2_S2_fjLj2048ELj1ELj1ELj4ELj16ENS_18Kernel_traits_baseILj2048EfS2_S2_S2_fjLj128EEEEELb1ELb1ELb0EEEvNS_9BwdParamsE --------------------------
	.section	.nv.shared._ZN10layer_norm31ln_parallel_residual_bwd_kernelINS_13Kernel_traitsIf6__halfS2_S2_fjLj2048ELj1ELj1ELj4ELj16ENS_18Kernel_traits_baseILj2048EfS2_S2_S2_fjLj128EEEEELb1ELb1ELb0EEEvNS_9BwdParamsE,"aw",@nobits
	.sectionflags	@""
	.align	16
	.zero		1024


//--------------------- .nv.shared._ZN10layer_norm22ln_bwd_finalize_kernelINS_22Kernel_traits_finalizeILj2048Ef6__halfS2_S2_fjLb0ELj1024ELj4ENS_18Kernel_traits_baseILj2048EfS2_S2_S2_fjLj1024EEEEELb0ELb1EEEvNS_9BwdParamsE --------------------------
	.section	.nv.shared._ZN10layer_norm22ln_bwd_finalize_kernelINS_22Kernel_traits_finalizeILj2048Ef6__halfS2_S2_fjLb0ELj1024ELj4ENS_18Kernel_traits_baseILj2048EfS2_S2_S2_fjLj1024EEEEELb0ELb1EEEvNS_9BwdParamsE,"aw",@nobits
	.sectionflags	@""
	.align	16
.nv.shared._ZN10layer_norm22ln_bwd_finalize_kernelINS_22Kernel_traits_finalizeILj2048Ef6__halfS2_S2_fjLb0ELj1024ELj4ENS_18Kernel_traits_baseILj2048EfS2_S2_S2_fjLj1024EEEEELb0ELb1EEEvNS_9BwdParamsE:
	.zero		9472


//--------------------- .nv.shared._ZN10layer_norm40ln_parallel_residual_bwd_finalize_kernelINS_22Kernel_traits_finalizeILj2048Ef6__halfS2_S2_fjLb0ELj1024ELj4ENS_18Kernel_traits_baseILj2048EfS2_S2_S2_fjLj1024EEEEELb1EEEvNS_9BwdParamsE --------------------------
	.section	.nv.shared._ZN10layer_norm40ln_parallel_residual_bwd_finalize_kernelINS_22Kernel_traits_finalizeILj2048Ef6__halfS2_S2_fjLb0ELj1024ELj4ENS_18Kernel_traits_baseILj2048EfS2_S2_S2_fjLj1024EEEEELb1EEEvNS_9BwdParamsE,"aw",@nobits
	.sectionflags	@""
	.align	16
.nv.shared._ZN10layer_norm40ln_parallel_residual_bwd_finalize_kernelINS_22Kernel_traits_finalizeILj2048Ef6__halfS2_S2_fjLb0ELj1024ELj4ENS_18Kernel_traits_baseILj2048EfS2_S2_S2_fjLj1024EEEEELb1EEEvNS_9BwdParamsE:
	.zero		17920


//--------------------- .nv.shared._ZN10layer_norm31ln_parallel_residual_bwd_kernelINS_13Kernel_traitsIf6__halfS2_S2_fjLj2048ELj1ELj1ELj4ELj16ENS_18Kernel_traits_baseILj2048EfS2_S2_S2_fjLj128EEEEELb1ELb1ELb1EEEvNS_9BwdParamsE --------------------------
	.section	.nv.shared._ZN10layer_norm31ln_parallel_residual_bwd_kernelINS_13Kernel_traitsIf6__halfS2_S2_fjLj2048ELj1ELj1ELj4ELj16ENS_18Kernel_traits_baseILj2048EfS2_S2_S2_fjLj128EEEEELb1ELb1ELb1EEEvNS_9BwdParamsE,"aw",@nobits
	.sectionflags	@""
	.align	16
	.zero		1024


//--------------------- .nv.shared._ZN10layer_norm31ln_parallel_residual_bwd_kernelINS_13Kernel_traitsI6__halfS2_fS2_fjLj2048ELj1ELj1ELj4ELj16ENS_18Kernel_traits_baseILj2048ES2_S2_fS2_fjLj128EEEEELb0ELb0ELb0EEEvNS_9BwdParamsE --------------------------
	.section	.nv.shared._ZN10layer_norm31ln_parallel_residual_bwd_kernelINS_13Kernel_traitsI6__halfS2_fS2_fjLj2048ELj1ELj1ELj4ELj16ENS_18Kernel_traits_baseILj2048ES2_S2_fS2_fjLj128EEEEELb0ELb0ELb0EEEvNS_9BwdParamsE,"aw",@nobits
	.sectionflags	@""
	.align	16
	.zero		1024


//--------------------- .nv.shared._ZN10layer_norm31ln_parallel_residual_bwd_kernelINS_13Kernel_traitsI6__halfS2_fS2_fjLj2048ELj1ELj1ELj4ELj16ENS_18Kernel_traits_baseILj2048ES2_S2_fS2_fjLj128EEEEELb0ELb0ELb1EEEvNS_9BwdParamsE --------------------------
	.section	.nv.shared._ZN10layer_norm31ln_parallel_residual_bwd_kernelINS_13Kernel_traitsI6__halfS2_fS2_fjLj2048ELj1ELj1ELj4ELj16ENS_18Kernel_traits_baseILj2048ES2_S2_fS2_fjLj128EEEEELb0ELb0ELb1EEEvNS_9BwdParamsE,"aw",@nobits
	.sectionflags	@""
	.align	16
	.zero		1024


//--------------------- .nv.shared._ZN10layer_norm31ln_parallel_residual_bwd_kernelINS_13Kernel_traitsI6__halfS2_fS2_fjLj2048ELj1ELj1ELj4ELj16ENS_18Kernel_traits_baseILj2048ES2_S2_fS2_fjLj128EEEEELb0ELb1ELb0EEEvNS_9BwdParamsE --------------------------
	.section	.nv.shared._ZN10layer_norm31ln_parallel_residual_bwd_kernelINS_13Kernel_traitsI6__halfS2_fS2_fjLj2048ELj1ELj1ELj4ELj16ENS_18Kernel_traits_baseILj2048ES2_S2_fS2_fjLj128EEEEELb0ELb1ELb0EEEvNS_9BwdParamsE,"aw",@nobits
	.sectionflags	@""
	.align	16
	.zero		1024


//--------------------- .nv.shared._ZN10layer_norm31ln_parallel_residual_bwd_kernelINS_13Kernel_traitsI6__halfS2_fS2_fjLj2048ELj1ELj1ELj4ELj16ENS_18Kernel_traits_baseILj2048ES2_S2_fS2_fjLj128EEEEELb0ELb1ELb1EEEvNS_9BwdParamsE --------------------------
	.section	.nv.shared._ZN10layer_norm31ln_parallel_residual_bwd_kernelINS_13Kernel_traitsI6__halfS2_fS2_fjLj2048ELj1ELj1ELj4ELj16ENS_18Kernel_traits_baseILj2048ES2_S2_fS2_fjLj128EEEEELb0ELb1ELb1EEEvNS_9BwdParamsE,"aw",@nobits
	.sectionflags	@""
	.align	16
	.zero		1024


//--------------------- .nv.shared._ZN10layer_norm31ln_parallel_residual_bwd_kernelINS_13Kernel_traitsI6__halfS2_fS2_fjLj2048ELj1ELj1ELj4ELj16ENS_18Kernel_traits_baseILj2048ES2_S2_fS2_fjLj128EEEEELb1ELb0ELb0EEEvNS_9BwdParamsE --------------------------
	.section	.nv.shared._ZN10layer_norm31ln_parallel_residual_bwd_kernelINS_13Kernel_traitsI6__halfS2_fS2_fjLj2048ELj1ELj1ELj4ELj16ENS_18Kernel_traits_baseILj2048ES2_S2_fS2_fjLj128EEEEELb1ELb0ELb0EEEvNS_9BwdParamsE,"aw",@nobits
	.sectionflags	@""
	.align	16
	.zero		1024


//--------------------- .nv.shared._ZN10layer_norm31ln_parallel_residual_bwd_kernelINS_13Kernel_traitsI6__halfS2_fS2_fjLj2048ELj1ELj1ELj4ELj16ENS_18Kernel_traits_baseILj2048ES2_S2_fS2_fjLj128EEEEELb1ELb0ELb1EEEvNS_9BwdParamsE --------------------------
	.section	.nv.shared._ZN10layer_norm31ln_parallel_residual_bwd_kernelINS_13Kernel_traitsI6__halfS2_fS2_fjLj2048ELj1ELj1ELj4ELj16ENS_18Kernel_traits_baseILj2048ES2_S2_fS2_fjLj128EEEEELb1ELb0ELb1EEEvNS_9BwdParamsE,"aw",@nobits
	.sectionflags	@""
	.align	16
	.zero		1024


//--------------------- .nv.shared._ZN10layer_norm22ln_bwd_finalize_kernelINS_22Kernel_traits_finalizeILj2048E6__halfS2_fS2_fjLb0ELj1024ELj4ENS_18Kernel_traits_baseILj2048ES2_S2_fS2_fjLj1024EEEEELb0ELb0EEEvNS_9BwdParamsE --------------------------
	.section	.nv.shared._ZN10layer_norm22ln_bwd_finalize_kernelINS_22Kernel_traits_finalizeILj2048E6__halfS2_fS2_fjLb0ELj1024ELj4ENS_18Kernel_traits_baseILj2048ES2_S2_fS2_fjLj1024EEEEELb0ELb0EEEvNS_9BwdParamsE,"aw",@nobits
	.sectionflags	@""
	.align	16
.nv.shared._ZN10layer_norm22ln_bwd_finalize_kernelINS_22Kernel_traits_finalizeILj2048E6__halfS2_fS2_fjLb0ELj1024ELj4ENS_18Kernel_traits_baseILj2048ES2_S2_fS2_fjLj1024EEEEELb0ELb0EEEvNS_9BwdParamsE:
	.zero		9472


//--------------------- .nv.shared._ZN10layer_norm40ln_parallel_residual_bwd_finalize_kernelINS_22Kernel_traits_finalizeILj2048E6__halfS2_fS2_fjLb0ELj1024ELj4ENS_18Kernel_traits_baseILj2048ES2_S2_fS2_fjLj1024EEEEELb0EEEvNS_9BwdParamsE --------------------------
	.section	.nv.shared._ZN10layer_norm40ln_parallel_residual_bwd_finalize_kernelINS_22Kernel_traits_finalizeILj2048E6__halfS2_fS2_fjLb0ELj1024ELj4ENS_18Kernel_traits_baseILj2048ES2_S2_fS2_fjLj1024EEEEELb0EEEvNS_9BwdParamsE,"aw",@nobits
	.sectionflags	@""
	.align	16
.nv.shared._ZN10layer_norm40ln_parallel_residual_bwd_finalize_kernelINS_22Kernel_traits_finalizeILj2048E6__halfS2_fS2_fjLb0ELj1024ELj4ENS_18Kernel_traits_baseILj2048ES2_S2_fS2_fjLj1024EEEEELb0EEEvNS_9BwdParamsE:
	.zero		17920


//--------------------- .nv.shared._ZN10layer_norm31ln_parallel_residual_bwd_kernelINS_13Kernel_traitsI6__halfS2_fS2_fjLj2048ELj1ELj1ELj4ELj16ENS_18Kernel_traits_baseILj2048ES2_S2_fS2_fjLj128EEEEELb1ELb1ELb0EEEvNS_9BwdParamsE --------------------------
	.section	.nv.shared._ZN10layer_norm31ln_parallel_residual_bwd_kernelINS_13Kernel_traitsI6__halfS2_fS2_fjLj2048ELj1ELj1ELj4ELj16ENS_18Kernel_traits_baseILj2048ES2_S2_fS2_fjLj128EEEEELb1ELb1ELb0EEEvNS_9BwdParamsE,"aw",@nobits
	.sectionflags	@""
	.align	16
	.zero		1024


//--------------------- .nv.shared._ZN10layer_norm22ln_bwd_finalize_kernelINS_22Kernel_traits_finalizeILj2048E6__halfS2_fS2_fjLb0ELj1024ELj4ENS_18Kernel_traits_baseILj2048ES2_S2_fS2_fjLj1024EEEEELb0ELb1EEEvNS_9BwdParamsE --------------------------
	.section	.nv.shared._ZN10layer_norm22ln_bwd_finalize_kernelINS_22Kernel_traits_finalizeILj2048E6__halfS2_fS2_fjLb0ELj1024ELj4ENS_18Kernel_traits_baseILj2048ES2_S2_fS2_fjLj1024EEEEELb0ELb1EEEvNS_9BwdParamsE,"aw",@nobits
	.sectionflags	@""
	.align	16
.nv.shared._ZN10layer_norm22ln_bwd_finalize_kernelINS_22Kernel_traits_finalizeILj2048E6__halfS2_fS2_fjLb0ELj1024ELj4ENS_18Kernel_traits_baseILj2048ES2_S2_fS2_fjLj1024EEEEELb0ELb1EEEvNS_9BwdParamsE:
	.zero		9472


//--------------------- .nv.shared._ZN10layer_norm40ln_parallel_residual_bwd_finalize_kernelINS_22Kernel_traits_finalizeILj2048E6__halfS2_fS2_fjLb0ELj1024ELj4ENS_18Kernel_traits_baseILj2048ES2_S2_fS2_fjLj1024EEEEELb1EEEvNS_9BwdParamsE --------------------------
	.section	.nv.shared._ZN10layer_norm40ln_parallel_residual_bwd_finalize_kernelINS_22Kernel_traits_finalizeILj2048E6__halfS2_fS2_fjLb0ELj1024ELj4ENS_18Kernel_traits_baseILj2048ES2_S2_fS2_fjLj1024EEEEELb1EEEvNS_9BwdParamsE,"aw",@nobits
	.sectionflags	@""
	.align	16
.nv.shared._ZN10layer_norm40ln_parallel_residual_bwd_finalize_kernelINS_22Kernel_traits_finalizeILj2048E6__halfS2_fS2_fjLb0ELj1024ELj4ENS_18Kernel_traits_baseILj2048ES2_S2_fS2_fjLj1024EEEEELb1EEEvNS_9BwdParamsE:
	.zero		17920


//--------------------- .nv.shared._ZN10layer_norm31ln_parallel_residual_bwd_kernelINS_13Kernel_traitsI6__halfS2_fS2_fjLj2048ELj1ELj1ELj4ELj16ENS_18Kernel_traits_baseILj2048ES2_S2_fS2_fjLj128EEEEELb1ELb1ELb1EEEvNS_9BwdParamsE --------------------------
	.section	.nv.shared._ZN10layer_norm31ln_parallel_residual_bwd_kernelINS_13Kernel_traitsI6__halfS2_fS2_fjLj2048ELj1ELj1ELj4ELj16ENS_18Kernel_traits_baseILj2048ES2_S2_fS2_fjLj128EEEEELb1ELb1ELb1EEEvNS_9BwdParamsE,"aw",@nobits
	.sectionflags	@""
	.align	16
	.zero		1024


//--------------------- .nv.shared._ZN10layer_norm31ln_parallel_residual_bwd_kernelINS_13Kernel_traitsIf6__halffS2_fjLj2048ELj1ELj1ELj4ELj16ENS_18Kernel_traits_baseILj2048EfS2_fS2_fjLj128EEEEELb0ELb0ELb0EEEvNS_9BwdParamsE --------------------------
	.section	.nv.shared._ZN10layer_norm31ln_parallel_residual_bwd_kernelINS_13Kernel_traitsIf6__halffS2_fjLj2048ELj1ELj1ELj4ELj16ENS_18Kernel_traits_baseILj2048EfS2_fS2_fjLj128EEEEELb0ELb0ELb0EEEvNS_9BwdParamsE,"aw",@nobits
	.sectionflags	@""
	.align	16
	.zero		1024


//--------------------- .nv.shared._ZN10layer_norm31ln_parallel_residual_bwd_kernelINS_13Kernel_traitsIf6__halffS2_fjLj2048ELj1ELj1ELj4ELj16ENS_18Kernel_traits_baseILj2048EfS2_fS2_fjLj128EEEEELb0ELb0ELb1EEEvNS_9BwdParamsE --------------------------
	.section	.nv.shared._ZN10layer_norm31ln_parallel_residual_bwd_kernelINS_13Kernel_traitsIf6__halffS2_fjLj2048ELj1ELj1ELj4ELj16ENS_18Kernel_traits_baseILj2048EfS2_fS2_fjLj128EEEEELb0ELb0ELb1EEEvNS_9BwdParamsE,"aw",@nobits
	.sectionflags	@""
	.align	16
	.zero		1024


//--------------------- .nv.shared._ZN10layer_norm31ln_parallel_residual_bwd_kernelINS_13Kernel_traitsIf6__halffS2_fjLj2048ELj1ELj1ELj4ELj16ENS_18Kernel_traits_baseILj2048EfS2_fS2_fjLj128EEEEELb0ELb1ELb0EEEvNS_9BwdParamsE --------------------------
	.section	.nv.shared._ZN10layer_norm31ln_parallel_residual_bwd_kernelINS_13Kernel_traitsIf6__halffS2_fjLj2048ELj1ELj1ELj4ELj16ENS_18Kernel_traits_baseILj2048EfS2_fS2_fjLj128EEEEELb0ELb1ELb0EEEvNS_9BwdParamsE,"aw",@nobits
	.sectionflags	@""
	.align	16
	.zero		1024


//--------------------- .nv.shared._ZN10layer_norm31ln_parallel_residual_bwd_kernelINS_13Kernel_traitsIf6__halffS2_fjLj2048ELj1ELj1ELj4ELj16ENS_18Kernel_traits_baseILj2048EfS2_fS2_fjLj128EEEEELb0ELb1ELb1EEEvNS_9BwdParamsE --------------------------
	.section	.nv.shared._ZN10layer_norm31ln_parallel_residual_bwd_kernelINS_13Kernel_traitsIf6__halffS2_fjLj2048ELj1ELj1ELj4ELj16ENS_18Kernel_traits_baseILj2048EfS2_fS2_fjLj128EEEEELb0ELb1ELb1EEEvNS_9BwdParamsE,"aw",@nobits
	.sectionflags	@""
	.align	16
	.zero		1024


//--------------------- .nv.shared._ZN10layer_norm31ln_parallel_residual_bwd_kernelINS_13Kernel_traitsIf6__halffS2_fjLj2048ELj1ELj1ELj4ELj16ENS_18Kernel_traits_baseILj2048EfS2_fS2_fjLj128EEEEELb1ELb0ELb0EEEvNS_9BwdParamsE --------------------------
	.section	.nv.shared._ZN10layer_norm31ln_parallel_residual_bwd_kernelINS_13Kernel_traitsIf6__halffS2_fjLj2048ELj1ELj1ELj4ELj16ENS_18Kernel_traits_baseILj2048EfS2_fS2_fjLj128EEEEELb1ELb0ELb0EEEvNS_9BwdParamsE,"aw",@nobits
	.sectionflags	@""
	.align	16
	.zero		1024


//--------------------- .nv.shared._ZN10layer_norm31ln_parallel_residual_bwd_kernelINS_13Kernel_traitsIf6__halffS2_fjLj2048ELj1ELj1ELj4ELj16ENS_18Kernel_traits_baseILj2048EfS2_fS2_fjLj128EEEEELb1ELb0ELb1EEEvNS_9BwdParamsE --------------------------
	.section	.nv.shared._ZN10layer_norm31ln_parallel_residual_bwd_kernelINS_13Kernel_traitsIf6__halffS2_fjLj2048ELj1ELj1ELj4ELj16ENS_18Kernel_traits_baseILj2048EfS2_fS2_fjLj128EEEEELb1ELb0ELb1EEEvNS_9BwdParamsE,"aw",@nobits
	.sectionflags	@""
	.align	16
	.zero		1024


//--------------------- .nv.shared._ZN10layer_norm22ln_bwd_finalize_kernelINS_22Kernel_traits_finalizeILj2048Ef6__halffS2_fjLb0ELj1024ELj4ENS_18Kernel_traits_baseILj2048EfS2_fS2_fjLj1024EEEEELb0ELb0EEEvNS_9BwdParamsE --------------------------
	.section	.nv.shared._ZN10layer_norm22ln_bwd_finalize_kernelINS_22Kernel_traits_finalizeILj2048Ef6__halffS2_fjLb0ELj1024ELj4ENS_18Kernel_traits_baseILj2048EfS2_fS2_fjLj1024EEEEELb0ELb0EEEvNS_9BwdParamsE,"aw",@nobits
	.sectionflags	@""
	.align	16
.nv.shared._ZN10layer_norm22ln_bwd_finalize_kernelINS_22Kernel_traits_finalizeILj2048Ef6__halffS2_fjLb0ELj1024ELj4ENS_18Kernel_traits_baseILj2048EfS2_fS2_fjLj1024EEEEELb0ELb0EEEvNS_9BwdParamsE:
	.zero		9472


//--------------------- .nv.shared._ZN10layer_norm40ln_parallel_residual_bwd_finalize_kernelINS_22Kernel_traits_finalizeILj2048Ef6__halffS2_fjLb0ELj1024ELj4ENS_18Kernel_traits_baseILj2048EfS2_fS2_fjLj1024EEEEELb0EEEvNS_9BwdParamsE --------------------------
	.section	.nv.shared._ZN10layer_norm40ln_parallel_residual_bwd_finalize_kernelINS_22Kernel_traits_finalizeILj2048Ef6__halffS2_fjLb0ELj1024ELj4ENS_18Kernel_traits_baseILj2048EfS2_fS2_fjLj1024EEEEELb0EEEvNS_9BwdParamsE,"aw",@nobits
	.sectionflags	@""
	.align	16
.nv.shared._ZN10layer_norm40ln_parallel_residual_bwd_finalize_kernelINS_22Kernel_traits_finalizeILj2048Ef6__halffS2_fjLb0ELj1024ELj4ENS_18Kernel_traits_baseILj2048EfS2_fS2_fjLj1024EEEEELb0EEEvNS_9BwdParamsE:
	.zero		17920


//--------------------- .nv.shared._ZN10layer_norm31ln_parallel_residual_bwd_kernelINS_13Kernel_traitsIf6__halffS2_fjLj2048ELj1ELj1ELj4ELj16ENS_18Kernel_traits_baseILj2048EfS2_fS2_fjLj128EEEEELb1ELb1ELb0EEEvNS_9BwdParamsE --------------------------
	.section	.nv.shared._ZN10layer_norm31ln_parallel_residual_bwd_kernelINS_13Kernel_traitsIf6__halffS2_fjLj2048ELj1ELj1ELj4ELj16ENS_18Kernel_traits_baseILj2048EfS2_fS2_fjLj128EEEEELb1ELb1ELb0EEEvNS_9BwdParamsE,"aw",@nobits
	.sectionflags	@""
	.align	16
	.zero		1024


//--------------------- .nv.shared._ZN10layer_norm22ln_bwd_finalize_kernelINS_22Kernel_traits_finalizeILj2048Ef6__halffS2_fjLb0ELj1024ELj4ENS_18Kernel_traits_baseILj2048EfS2_fS2_fjLj1024EEEEELb0ELb1EEEvNS_9BwdParamsE --------------------------
	.section	.nv.shared._ZN10layer_norm22ln_bwd_finalize_kernelINS_22Kernel_traits_finalizeILj2048Ef6__halffS2_fjLb0ELj1024ELj4ENS_18Kernel_traits_baseILj2048EfS2_fS2_fjLj1024EEEEELb0ELb1EEEvNS_9BwdParamsE,"aw",@nobits
	.sectionflags	@""
	.align	16
.nv.shared._ZN10layer_norm22ln_bwd_finalize_kernelINS_22Kernel_traits_finalizeILj2048Ef6__halffS2_fjLb0ELj1024ELj4ENS_18Kernel_traits_baseILj2048EfS2_fS2_fjLj1024EEEEELb0ELb1EEEvNS_9BwdParamsE:
	.zero		9472


//--------------------- .nv.shared._ZN10layer_norm40ln_parallel_residual_bwd_finalize_kernelINS_22Kernel_traits_finalizeILj2048Ef6__halffS2_fjLb0ELj1024ELj4ENS_18Kernel_traits_baseILj2048EfS2_fS2_fjLj1024EEEEELb1EEEvNS_9BwdParamsE --------------------------
	.section	.nv.shared._ZN10layer_norm40ln_parallel_residual_bwd_finalize_kernelINS_22Kernel_traits_finalizeILj2048Ef6__halffS2_fjLb0ELj1024ELj4ENS_18Kernel_traits_baseILj2048EfS2_fS2_fjLj1024EEEEELb1EEEvNS_9BwdParamsE,"aw",@nobits
	.sectionflags	@""
	.align	16
.nv.shared._ZN10layer_norm40ln_parallel_residual_bwd_finalize_kernelINS_22Kernel_traits_finalizeILj2048Ef6__halffS2_fjLb0ELj1024ELj4ENS_18Kernel_traits_baseILj2048EfS2_fS2_fjLj1024EEEEELb1EEEvNS_9BwdParamsE:
	.zero		17920


//--------------------- .nv.shared._ZN10layer_norm31ln_parallel_residual_bwd_kernelINS_13Kernel_traitsIf6__halffS2_fjLj2048ELj1ELj1ELj4ELj16ENS_18Kernel_traits_baseILj2048EfS2_fS2_fjLj128EEEEELb1ELb1ELb1EEEvNS_9BwdParamsE --------------------------
	.section	.nv.shared._ZN10layer_norm31ln_parallel_residual_bwd_kernelINS_13Kernel_traitsIf6__halffS2_fjLj2048ELj1ELj1ELj4ELj16ENS_18Kernel_traits_baseILj2048EfS2_fS2_fjLj128EEEEELb1ELb1ELb1EEEvNS_9BwdParamsE,"aw",@nobits
	.sectionflags	@""
	.align	16
	.zero		1024


//--------------------- .nv.shared._ZN10layer_norm31ln_parallel_residual_bwd_kernelINS_13Kernel_traitsI6__halfffffjLj2048ELj1ELj1ELj4ELj16ENS_18Kernel_traits_baseILj2048ES2_ffffjLj128EEEEELb0ELb0ELb0EEEvNS_9BwdParamsE --------------------------
	.section	.nv.shared._ZN10layer_norm31ln_parallel_residual_bwd_kernelINS_13Kernel_traitsI6__halfffffjLj2048ELj1ELj1ELj4ELj16ENS_18Kernel_traits_baseILj2048ES2_ffffjLj128EEEEELb0ELb0ELb0EEEvNS_9BwdParamsE,"aw",@nobits
	.sectionflags	@""
	.align	16
	.zero		1024


//--------------------- .nv.shared._ZN10layer_norm31ln_parallel_residual_bwd_kernelINS_13Kernel_traitsI6__halfffffjLj2048ELj1ELj1ELj4ELj16ENS_18Kernel_traits_baseILj2048ES2_ffffjLj128EEEEELb0ELb0ELb1EEEvNS_9BwdParamsE --------------------------
	.section	.nv.shared._ZN10layer_norm31ln_parallel_residual_bwd_kernelINS_13Kernel_traitsI6__halfffffjLj2048ELj1ELj1ELj4ELj16ENS_18Kernel_traits_baseILj2048ES2_ffffjLj128EEEEELb0ELb0ELb1EEEvNS_9BwdParamsE,"aw",@nobits
	.sectionflags	@""
	.align	16
	.zero		1024


//--------------------- .nv.shared._ZN10layer_norm31ln_parallel_residual_bwd_kernelINS_13Kernel_traitsI6__halfffffjLj2048ELj1ELj1ELj4ELj16ENS_18Kernel_traits_baseILj2048ES2_ffffjLj128EEEEELb0ELb1ELb0EEEvNS_9BwdParamsE --------------------------
	.section	.nv.shared._ZN10layer_norm31ln_parallel_residual_bwd_kernelINS_13Kernel_traitsI6__halfffffjLj2048ELj1ELj1ELj4ELj16ENS_18Kernel_traits_baseILj2048ES2_ffffjLj128EEEEELb0ELb1ELb0EEEvNS_9BwdParamsE,"aw",@nobits
	.sectionflags	@""
	.align	16
	.zero		1024


//--------------------- .nv.shared._ZN10layer_norm31ln_parallel_residual_bwd_kernelINS_13Kernel_traitsI6__halfffffjLj2048ELj1ELj1ELj4ELj16ENS_18Kernel_traits_baseILj2048ES2_ffffjLj128EEEEELb0ELb1ELb1EEEvNS_9BwdParamsE --------------------------
	.section	.nv.shared._ZN10layer_norm31ln_parallel_residual_bwd_kernelINS_13Kernel_traitsI6__halfffffjLj2048ELj1ELj1ELj4ELj16ENS_18Kernel_traits_baseILj2048ES2_ffffjLj128EEEEELb0ELb1ELb1EEEvNS_9BwdParamsE,"aw",@nobits
	.sectionflags	@""
	.align	16
	.zero		1024


//--------------------- .nv.shared._ZN10layer_norm31ln_parallel_residual_bwd_kernelINS_13Kernel_traitsI6__halfffffjLj2048ELj1ELj1ELj4ELj16ENS_18Kernel_traits_baseILj2048ES2_ffffjLj128EEEEELb1ELb0ELb0EEEvNS_9BwdParamsE --------------------------
	.section	.nv.shared._ZN10layer_norm31ln_parallel_residual_bwd_kernelINS_13Kernel_traitsI6__halfffffjLj2048ELj1ELj1ELj4ELj16ENS_18Kernel_traits_baseILj2048ES2_ffffjLj128EEEEELb1ELb0ELb0EEEvNS_9BwdParamsE,"aw",@nobits
	.sectionflags	@""
	.align	16
	.zero		1024


//--------------------- .nv.shared._ZN10layer_norm31ln_parallel_residual_bwd_kernelINS_13Kernel_traitsI6__halfffffjLj2048ELj1ELj1ELj4ELj16ENS_18Kernel_traits_baseILj2048ES2_ffffjLj128EEEEELb1ELb0ELb1EEEvNS_9BwdParamsE --------------------------
	.section	.nv.shared._ZN10layer_norm31ln_parallel_residual_bwd_kernelINS_13Kernel_traitsI6__halfffffjLj2048ELj1ELj1ELj4ELj16ENS_18Kernel_traits_baseILj2048ES2_ffffjLj128EEEEELb1ELb0ELb1EEEvNS_9BwdParamsE,"aw",@nobits
	.sectionflags	@""
	.align	16
	.zero		1024


//--------------------- .nv.shared._ZN10layer_norm22ln_bwd_finalize_kernelINS_22Kernel_traits_finalizeILj2048E6__halfffffjLb0ELj1024ELj4ENS_18Kernel_traits_baseILj2048ES2_ffffjLj1024EEEEELb0ELb0EEEvNS_9BwdParamsE --------------------------
	.section	.nv.shared._ZN10layer_norm22ln_bwd_finalize_kernelINS_22Kernel_traits_finalizeILj2048E6__halfffffjLb0ELj1024ELj4ENS_18Kernel_traits_baseILj2048ES2_ffffjLj1024EEEEELb0ELb0EEEvNS_9BwdParamsE,"aw",@nobits
	.sectionflags	@""
	.align	16
.nv.shared._ZN10layer_norm22ln_bwd_finalize_kernelINS_22Kernel_traits_finalizeILj2048E6__halfffffjLb0ELj1024ELj4ENS_18Kernel_traits_baseILj2048ES2_ffffjLj1024EEEEELb0ELb0EEEvNS_9BwdParamsE:
	.zero		9472


//--------------------- .nv.shared._ZN10layer_norm40ln_parallel_residual_bwd_finalize_kernelINS_22Kernel_traits_finalizeILj2048E6__halfffffjLb0ELj1024ELj4ENS_18Kernel_traits_baseILj2048ES2_ffffjLj1024EEEEELb0EEEvNS_9BwdParamsE --------------------------
	.section	.nv.shared._ZN10layer_norm40ln_parallel_residual_bwd_finalize_kernelINS_22Kernel_traits_finalizeILj2048E6__halfffffjLb0ELj1024ELj4ENS_18Kernel_traits_baseILj2048ES2_ffffjLj1024EEEEELb0EEEvNS_9BwdParamsE,"aw",@nobits
	.sectionflags	@""
	.align	16
.nv.shared._ZN10layer_norm40ln_parallel_residual_bwd_finalize_kernelINS_22Kernel_traits_finalizeILj2048E6__halfffffjLb0ELj1024ELj4ENS_18Kernel_traits_baseILj2048ES2_ffffjLj1024EEEEELb0EEEvNS_9BwdParamsE:
	.zero		17920


//--------------------- .nv.shared._ZN10layer_norm31ln_parallel_residual_bwd_kernelINS_13Kernel_traitsI6__halfffffjLj2048ELj1ELj1ELj4ELj16ENS_18Kernel_traits_baseILj2048ES2_ffffjLj128EEEEELb1ELb1ELb0EEEvNS_9BwdParamsE --------------------------
	.section	.nv.shared._ZN10layer_norm31ln_parallel_residual_bwd_kernelINS_13Kernel_traitsI6__halfffffjLj2048ELj1ELj1ELj4ELj16ENS_18Kernel_traits_baseILj2048ES2_ffffjLj128EEEEELb1ELb1ELb0EEEvNS_9BwdParamsE,"aw",@nobits
	.sectionflags	@""
	.align	16
	.zero		1024


//--------------------- .nv.shared._ZN10layer_norm22ln_bwd_finalize_kernelINS_22Kernel_traits_finalizeILj2048E6__halfffffjLb0ELj1024ELj4ENS_18Kernel_traits_baseILj2048ES2_ffffjLj1024EEEEELb0ELb1EEEvNS_9BwdParamsE --------------------------
	.section	.nv.shared._ZN10layer_norm22ln_bwd_finalize_kernelINS_22Kernel_traits_finalizeILj2048E6__halfffffjLb0ELj1024ELj4ENS_18Kernel_traits_baseILj2048ES2_ffffjLj1024EEEEELb0ELb1EEEvNS_9BwdParamsE,"aw",@nobits
	.sectionflags	@""
	.align	16
.nv.shared._ZN10layer_norm22ln_bwd_finalize_kernelINS_22Kernel_traits_finalizeILj2048E6__halfffffjLb0ELj1024ELj4ENS_18Kernel_traits_baseILj2048ES2_ffffjLj1024EEEEELb0ELb1EEEvNS_9BwdParamsE:
	.zero		9472


//--------------------- .nv.shared._ZN10layer_norm40ln_parallel_residual_bwd_finalize_kernelINS_22Kernel_traits_finalizeILj2048E6__halfffffjLb0ELj1024ELj4ENS_18Kernel_traits_baseILj2048ES2_ffffjLj1024EEEEELb1EEEvNS_9BwdParamsE --------------------------
	.section	.nv.shared._ZN10layer_norm40ln_parallel_residual_bwd_finalize_kernelINS_22Kernel_traits_finalizeILj2048E6__halfffffjLb0ELj1024ELj4ENS_18Kernel_traits_baseILj2048ES2_ffffjLj1024EEEEELb1EEEvNS_9BwdParamsE,"aw",@nobits
	.sectionflags	@""
	.align	16
.nv.shared._ZN10layer_norm40ln_parallel_residual_bwd_finalize_kernelINS_22Kernel_traits_finalizeILj2048E6__halfffffjLb0ELj1024ELj4ENS_18Kernel_traits_baseILj2048ES2_ffffjLj1024EEEEELb1EEEvNS_9BwdParamsE:
	.zero		17920


//--------------------- .nv.shared._ZN10layer_norm31ln_parallel_residual_bwd_kernelINS_13Kernel_traitsI6__halfffffjLj2048ELj1ELj1ELj4ELj16ENS_18Kernel_traits_baseILj2048ES2_ffffjLj128EEEEELb1ELb1ELb1EEEvNS_9BwdParamsE --------------------------
	.section	.nv.shared._ZN10layer_norm31ln_parallel_residual_bwd_kernelINS_13Kernel_traitsI6__halfffffjLj2048ELj1ELj1ELj4ELj16ENS_18Kernel_traits_baseILj2048ES2_ffffjLj128EEEEELb1ELb1ELb1EEEvNS_9BwdParamsE,"aw",@nobits
	.sectionflags	@""
	.align	16
	.zero		1024


//--------------------- .nv.shared._ZN10layer_norm31ln_parallel_residual_bwd_kernelINS_13Kernel_traitsIfffffjLj2048ELj1ELj1ELj4ELj16ENS_18Kernel_traits_baseILj2048EfffffjLj128EEEEELb0ELb0ELb0EEEvNS_9BwdParamsE --------------------------
	.section	.nv.shared._ZN10layer_norm31ln_parallel_residual_bwd_kernelINS_13Kernel_traitsIfffffjLj2048ELj1ELj1ELj4ELj16ENS_18Kernel_traits_baseILj2048EfffffjLj128EEEEELb0ELb0ELb0EEEvNS_9BwdParamsE,"aw",@nobits
	.sectionflags	@""
	.align	16
	.zero		1024


//--------------------- .nv.shared._ZN10layer_norm31ln_parallel_residual_bwd_kernelINS_13Kernel_traitsIfffffjLj2048ELj1ELj1ELj4ELj16ENS_18Kernel_traits_baseILj2048EfffffjLj128EEEEELb0ELb0ELb1EEEvNS_9BwdParamsE --------------------------
	.section	.nv.shared._ZN10layer_norm31ln_parallel_residual_bwd_kernelINS_13Kernel_traitsIfffffjLj2048ELj1ELj1ELj4ELj16ENS_18Kernel_traits_baseILj2048EfffffjLj128EEEEELb0ELb0ELb1EEEvNS_9BwdParamsE,"aw",@nobits
	.sectionflags	@""
	.align	16
	.zero		1024


//--------------------- .nv.shared._ZN10layer_norm31ln_parallel_residual_bwd_kernelINS_13Kernel_traitsIfffffjLj2048ELj1ELj1ELj4ELj16ENS_18Kernel_traits_baseILj2048EfffffjLj128EEEEELb0ELb1ELb0EEEvNS_9BwdParamsE --------------------------
	.section	.nv.shared._ZN10layer_norm31ln_parallel_residual_bwd_kernelINS_13Kernel_traitsIfffffjLj2048ELj1ELj1ELj4ELj16ENS_18Kernel_traits_baseILj2048EfffffjLj128EEEEELb0ELb1ELb0EEEvNS_9BwdParamsE,"aw",@nobits
	.sectionflags	@""
	.align	16
	.zero		1024


//--------------------- .nv.shared._ZN10layer_norm31ln_parallel_residual_bwd_kernelINS_13Kernel_traitsIfffffjLj2048ELj1ELj1ELj4ELj16ENS_18Kernel_traits_baseILj2048EfffffjLj128EEEEELb0ELb1ELb1EEEvNS_9BwdParamsE --------------------------
	.section	.nv.shared._ZN10layer_norm31ln_parallel_residual_bwd_kernelINS_13Kernel_traitsIfffffjLj2048ELj1ELj1ELj4ELj16ENS_18Kernel_traits_baseILj2048EfffffjLj128EEEEELb0ELb1ELb1EEEvNS_9BwdParamsE,"aw",@nobits
	.sectionflags	@""
	.align	16
	.zero		1024


//--------------------- .nv.shared._ZN10layer_norm31ln_parallel_residual_bwd_kernelINS_13Kernel_traitsIfffffjLj2048ELj1ELj1ELj4ELj16ENS_18Kernel_traits_baseILj2048EfffffjLj128EEEEELb1ELb0ELb0EEEvNS_9BwdParamsE --------------------------
	.section	.nv.shared._ZN10layer_norm31ln_parallel_residual_bwd_kernelINS_13Kernel_traitsIfffffjLj2048ELj1ELj1ELj4ELj16ENS_18Kernel_traits_baseILj2048EfffffjLj128EEEEELb1ELb0ELb0EEEvNS_9BwdParamsE,"aw",@nobits
	.sectionflags	@""
	.align	16
	.zero		1024


//--------------------- .nv.shared._ZN10layer_norm31ln_parallel_residual_bwd_kernelINS_13Kernel_traitsIfffffjLj2048ELj1ELj1ELj4ELj16ENS_18Kernel_traits_baseILj2048EfffffjLj128EEEEELb1ELb0ELb1EEEvNS_9BwdParamsE --------------------------
	.section	.nv.shared._ZN10layer_norm31ln_parallel_residual_bwd_kernelINS_13Kernel_traitsIfffffjLj2048ELj1ELj1ELj4ELj16ENS_18Kernel_traits_baseILj2048EfffffjLj128EEEEELb1ELb0ELb1EEEvNS_9BwdParamsE,"aw",@nobits
	.sectionflags	@""
	.align	16
	.zero		1024


//--------------------- .nv.shared._ZN10layer_norm22ln_bwd_finalize_kernelINS_22Kernel_traits_finalizeILj2048EfffffjLb0ELj1024ELj4ENS_18Kernel_traits_baseILj2048EfffffjLj1024EEEEELb0ELb0EEEvNS_9BwdParamsE --------------------------
	.section	.nv.shared._ZN10layer_norm22ln_bwd_finalize_kernelINS_22Kernel_traits_finalizeILj2048EfffffjLb0ELj1024ELj4ENS_18Kernel_traits_baseILj2048EfffffjLj1024EEEEELb0ELb0EEEvNS_9BwdParamsE,"aw",@nobits
	.sectionflags	@""
	.align	16
.nv.shared._ZN10layer_norm22ln_bwd_finalize_kernelINS_22Kernel_traits_finalizeILj2048EfffffjLb0ELj1024ELj4ENS_18Kernel_traits_baseILj2048EfffffjLj1024EEEEELb0ELb0EEEvNS_9BwdParamsE:
	.zero		9472


//--------------------- .nv.shared._ZN10layer_norm40ln_parallel_residual_bwd_finalize_kernelINS_22Kernel_traits_finalizeILj2048EfffffjLb0ELj1024ELj4ENS_18Kernel_traits_baseILj2048EfffffjLj1024EEEEELb0EEEvNS_9BwdParamsE --------------------------
	.section	.nv.shared._ZN10layer_norm40ln_parallel_residual_bwd_finalize_kernelINS_22Kernel_traits_finalizeILj2048EfffffjLb0ELj1024ELj4ENS_18Kernel_traits_baseILj2048EfffffjLj1024EEEEELb0EEEvNS_9BwdParamsE,"aw",@nobits
	.sectionflags	@""
	.align	16
.nv.shared._ZN10layer_norm40ln_parallel_residual_bwd_finalize_kernelINS_22Kernel_traits_finalizeILj2048EfffffjLb0ELj1024ELj4ENS_18Kernel_traits_baseILj2048EfffffjLj1024EEEEELb0EEEvNS_9BwdParamsE:
	.zero		17920


//--------------------- .nv.shared._ZN10layer_norm31ln_parallel_residual_bwd_kernelINS_13Kernel_traitsIfffffjLj2048ELj1ELj1ELj4ELj16ENS_18Kernel_traits_baseILj2048EfffffjLj128EEEEELb1ELb1ELb0EEEvNS_9BwdParamsE --------------------------
	.section	.nv.shared._ZN10layer_norm31ln_parallel_residual_bwd_kernelINS_13Kernel_traitsIfffffjLj2048ELj1ELj1ELj4ELj16ENS_18Kernel_traits_baseILj2048EfffffjLj128EEEEELb1ELb1ELb0EEEvNS_9BwdParamsE,"aw",@nobits
	.sectionflags	@""
	.align	16
	.zero		1024


//--------------------- .nv.shared._ZN10layer_norm22ln_bwd_finalize_kernelINS_22Kernel_traits_finalizeILj2048EfffffjLb0ELj1024ELj4ENS_18Kernel_traits_baseILj2048EfffffjLj1024EEEEELb0ELb1EEEvNS_9BwdParamsE --------------------------
	.section	.nv.shared._ZN10layer_norm22ln_bwd_finalize_kernelINS_22Kernel_traits_finalizeILj2048EfffffjLb0ELj1024ELj4ENS_18Kernel_traits_baseILj2048EfffffjLj1024EEEEELb0ELb1EEEvNS_9BwdParamsE,"aw",@nobits
	.sectionflags	@""
	.align	16
.nv.shared._ZN10layer_norm22ln_bwd_finalize_kernelINS_22Kernel_traits_finalizeILj2048EfffffjLb0ELj1024ELj4ENS_18Kernel_traits_baseILj2048EfffffjLj1024EEEEELb0ELb1EEEvNS_9BwdParamsE:
	.zero		9472


//--------------------- .nv.shared._ZN10layer_norm40ln_parallel_residual_bwd_finalize_kernelINS_22Kernel_traits_finalizeILj2048EfffffjLb0ELj1024ELj4ENS_18Kernel_traits_baseILj2048EfffffjLj1024EEEEELb1EEEvNS_9BwdParamsE --------------------------
	.section	.nv.shared._ZN10layer_norm40ln_parallel_residual_bwd_finalize_kernelINS_22Kernel_traits_finalizeILj2048EfffffjLb0ELj1024ELj4ENS_18Kernel_traits_baseILj2048EfffffjLj1024EEEEELb1EEEvNS_9BwdParamsE,"aw",@nobits
	.sectionflags	@""
	.align	16
.nv.shared._ZN10layer_norm40ln_parallel_residual_bwd_finalize_kernelINS_22Kernel_traits_finalizeILj2048EfffffjLb0ELj1024ELj4ENS_18Kernel_traits_baseILj2048EfffffjLj1024EEEEELb1EEEvNS_9BwdParamsE:
	.zero		17920


//--------------------- .nv.shared._ZN10layer_norm31ln_parallel_residual_bwd_kernelINS_13Kernel_traitsIfffffjLj2048ELj1ELj1ELj4ELj16ENS_18Kernel_traits_baseILj2048EfffffjLj128EEEEELb1ELb1ELb1EEEvNS_9BwdParamsE --------------------------
	.section	.nv.shared._ZN10layer_norm31ln_parallel_residual_bwd_kernelINS_13Kernel_traitsIfffffjLj2048ELj1ELj1ELj4ELj16ENS_18Kernel_traits_baseILj2048EfffffjLj128EEEEELb1ELb1ELb1EEEvNS_9BwdParamsE,"aw",@nobits
	.sectionflags	@""
	.align	16
	.zero		1024


//--------------------- .nv.constant0._ZN10layer_norm31ln_parallel_residual_bwd_kernelINS_13Kernel_traitsI13__nv_bfloat16S2_S2_S2_fjLj2048ELj1ELj1ELj4ELj16ENS_18Kernel_traits_baseILj2048ES2_S2_S2_S2_fjLj128EEEEELb0ELb0ELb0EEEvNS_9BwdParamsE --------------------------
	.section	.nv.constant0._ZN10layer_norm31ln_parallel_residual_bwd_kernelINS_13Kernel_traitsI13__nv_bfloat16S2_S2_S2_fjLj2048ELj1ELj1ELj4ELj16ENS_18Kernel_traits_baseILj2048ES2_S2_S2_S2_fjLj128EEEEELb0ELb0ELb0EEEvNS_9BwdParamsE,"a",@progbits
	.sectionflags	@""
	.align	4
.nv.constant0._ZN10layer_norm31ln_parallel_residual_bwd_kernelINS_13Kernel_traitsI13__nv_bfloat16S2_S2_S2_fjLj2048ELj1ELj1ELj4ELj16ENS_18Kernel_traits_baseILj2048ES2_S2_S2_S2_fjLj128EEEEELb0ELb0ELb0EEEvNS_9BwdParamsE:
	.zero		824


//--------------------- .nv.constant0._ZN10layer_norm31ln_parallel_residual_bwd_kernelINS_13Kernel_traitsI13__nv_bfloat16S2_S2_S2_fjLj2048ELj1ELj1ELj4ELj16ENS_18Kernel_traits_baseILj2048ES2_S2_S2_S2_fjLj128EEEEELb0ELb0ELb1EEEvNS_9BwdParamsE --------------------------
	.section	.nv.constant0._ZN10layer_norm31ln_parallel_residual_bwd_kernelINS_13Kernel_traitsI13__nv_bfloat16S2_S2_S2_fjLj2048ELj1ELj1ELj4ELj16ENS_18Kernel_traits_baseILj2048ES2_S2_S2_S2_fjLj128EEEEELb0ELb0ELb1EEEvNS_9BwdParamsE,"a",@progbits
	.sectionflags	@""
	.align	4
.nv.constant0._ZN10layer_norm31ln_parallel_residual_bwd_kernelINS_13Kernel_traitsI13__nv_bfloat16S2_S2_S2_fjLj2048ELj1ELj1ELj4ELj16ENS_18Kernel_traits_baseILj2048ES2_S2_S2_S2_fjLj128EEEEELb0ELb0ELb1EEEvNS_9BwdParamsE:
	.zero		824


//--------------------- .nv.constant0._ZN10layer_norm31ln_parallel_residual_bwd_kernelINS_13Kernel_traitsI13__nv_bfloat16S2_S2_S2_fjLj2048ELj1ELj1ELj4ELj16ENS_18Kernel_traits_baseILj2048ES2_S2_S2_S2_fjLj128EEEEELb0ELb1ELb0EEEvNS_9BwdParamsE --------------------------
	.section	.nv.constant0._ZN10layer_norm31ln_parallel_residual_bwd_kernelINS_13Kernel_traitsI13__nv_bfloat16S2_S2_S2_fjLj2048ELj1ELj1ELj4ELj16ENS_18Kernel_traits_baseILj2048ES2_S2_S2_S2_fjLj128EEEEELb0ELb1ELb0EEEvNS_9BwdParamsE,"a",@progbits
	.sectionflags	@""
	.align	4
.nv.constant0._ZN10layer_norm31ln_parallel_residual_bwd_kernelINS_13Kernel_traitsI13__nv_bfloat16S2_S2_S2_fjLj2048ELj1ELj1ELj4ELj16ENS_18Kernel_traits_baseILj2048ES2_S2_S2_S2_fjLj128EEEEELb0ELb1ELb0EEEvNS_9BwdParamsE:
	.zero		824


//--------------------- .nv.constant0._ZN10layer_norm31ln_parallel_residual_bwd_kernelINS_13Kernel_traitsI13__nv_bfloat16S2_S2_S2_fjLj2048ELj1ELj1ELj4ELj16ENS_18Kernel_traits_baseILj2048ES2_S2_S2_S2_fjLj128EEEEELb0ELb1ELb1EEEvNS_9BwdParamsE --------------------------
	.section	.nv.constant0._ZN10layer_norm31ln_parallel_residual_bwd_kernelINS_13Kernel_traitsI13__nv_bfloat16S2_S2_S2_fjLj2048ELj1ELj1ELj4ELj16ENS_18Kernel_traits_baseILj2048ES2_S2_S2_S2_fjLj128EEEEELb0ELb1ELb1EEEvNS_9BwdParamsE,"a",@progbits
	.sectionflags	@""
	.align	4
.nv.constant0._ZN10layer_norm31ln_parallel_residual_bwd_kernelINS_13Kernel_traitsI13__nv_bfloat16S2_S2_S2_fjLj2048ELj1ELj1ELj4ELj16ENS_18Kernel_traits_baseILj2048ES2_S2_S2_S2_fjLj128EEEEELb0ELb1ELb1EEEvNS_9BwdParamsE:
	.zero		824


//--------------------- .nv.constant0._ZN10layer_norm31ln_parallel_residual_bwd_kernelINS_13Kernel_traitsI13__nv_bfloat16S2_S2_S2_fjLj2048ELj1ELj1ELj4ELj16ENS_18Kernel_traits_baseILj2048ES2_S2_S2_S2_fjLj128EEEEELb1ELb0ELb0EEEvNS_9BwdParamsE --------------------------
	.section	.nv.constant0._ZN10layer_norm31ln_parallel_residual_bwd_kernelINS_13Kernel_traitsI13__nv_bfloat16S2_S2_S2_fjLj2048ELj1ELj1ELj4ELj16ENS_18Kernel_traits_baseILj2048ES2_S2_S2_S2_fjLj128EEEEELb1ELb0ELb0EEEvNS_9BwdParamsE,"a",@progbits
	.sectionflags	@""
	.align	4
.nv.constant0._ZN10layer_norm31ln_parallel_residual_bwd_kernelINS_13Kernel_traitsI13__nv_bfloat16S2_S2_S2_fjLj2048ELj1ELj1ELj4ELj16ENS_18Kernel_traits_baseILj2048ES2_S2_S2_S2_fjLj128EEEEELb1ELb0ELb0EEEvNS_9BwdParamsE:
	.zero		824


//--------------------- .nv.constant0._ZN10layer_norm31ln_parallel_residual_bwd_kernelINS_13Kernel_traitsI13__nv_bfloat16S2_S2_S2_fjLj2048ELj1ELj1ELj4ELj16ENS_18Kernel_traits_baseILj2048ES2_S2_S2_S2_fjLj128EEEEELb1ELb0ELb1EEEvNS_9BwdParamsE --------------------------
	.section	.nv.constant0._ZN10layer_norm31ln_parallel_residual_bwd_kernelINS_13Kernel_traitsI13__nv_bfloat16S2_S2_S2_fjLj2048ELj1ELj1ELj4ELj16ENS_18Kernel_traits_baseILj2048ES2_S2_S2_S2_fjLj128EEEEELb1ELb0ELb1EEEvNS_9BwdParamsE,"a",@progbits
	.sectionflags	@""
	.align	4
.nv.constant0._ZN10layer_norm31ln_parallel_residual_bwd_kernelINS_13Kernel_traitsI13__nv_bfloat16S2_S2_S2_fjLj2048ELj1ELj1ELj4ELj16ENS_18Kernel_traits_baseILj2048ES2_S2_S2_S2_fjLj128EEEEELb1ELb0ELb1EEEvNS_9BwdParamsE:
	.zero		824


//--------------------- .nv.constant0._ZN10layer_norm22ln_bwd_finalize_kernelINS_22Kernel_traits_finalizeILj2048E13__nv_bfloat16S2_S2_S2_fjLb0ELj1024ELj4ENS_18Kernel_traits_baseILj2048ES2_S2_S2_S2_fjLj1024EEEEELb0ELb0EEEvNS_9BwdParamsE --------------------------
	.section	.nv.constant0._ZN10layer_norm22ln_bwd_finalize_kernelINS_22Kernel_traits_finalizeILj2048E13__nv_bfloat16S2_S2_S2_fjLb0ELj1024ELj4ENS_18Kernel_traits_baseILj2048ES2_S2_S2_S2_fjLj1024EEEEELb0ELb0EEEvNS_9BwdParamsE,"a",@progbits
	.sectionflags	@""
	.align	4
.nv.constant0._ZN10layer_norm22ln_bwd_finalize_kernelINS_22Kernel_traits_finalizeILj2048E13__nv_bfloat16S2_S2_S2_fjLb0ELj1024ELj4ENS_18Kernel_traits_baseILj2048ES2_S2_S2_S2_fjLj1024EEEEELb0ELb0EEEvNS_9BwdParamsE:
	.zero		824


//--------------------- .nv.constant0._ZN10layer_norm40ln_parallel_residual_bwd_finalize_kernelINS_22Kernel_traits_finalizeILj2048E13__nv_bfloat16S2_S2_S2_fjLb0ELj1024ELj4ENS_18Kernel_traits_baseILj2048ES2_S2_S2_S2_fjLj1024EEEEELb0EEEvNS_9BwdParamsE --------------------------
	.section	.nv.constant0._ZN10layer_norm40ln_parallel_residual_bwd_finalize_kernelINS_22Kernel_traits_finalizeILj2048E13__nv_bfloat16S2_S2_S2_fjLb0ELj1024ELj4ENS_18Kernel_traits_baseILj2048ES2_S2_S2_S2_fjLj1024EEEEELb0EEEvNS_9BwdParamsE,"a",@progbits
	.sectionflags	@""
	.align	4
.nv.constant0._ZN10layer_norm40ln_parallel_residual_bwd_finalize_kernelINS_22Kernel_traits_finalizeILj2048E13__nv_bfloat16S2_S2_S2_fjLb0ELj1024ELj4ENS_18Kernel_traits_baseILj2048ES2_S2_S2_S2_fjLj1024EEEEELb0EEEvNS_9BwdParamsE:
	.zero		824


//--------------------- .nv.constant0._ZN10layer_norm31ln_parallel_residual_bwd_kernelINS_13Kernel_traitsI13__nv_bfloat16S2_S2_S2_fjLj2048ELj1ELj1ELj4ELj16ENS_18Kernel_traits_baseILj2048ES2_S2_S2_S2_fjLj128EEEEELb1ELb1ELb0EEEvNS_9BwdParamsE --------------------------
	.section	.nv.constant0._ZN10layer_norm31ln_parallel_residual_bwd_kernelINS_13Kernel_traitsI13__nv_bfloat16S2_S2_S2_fjLj2048ELj1ELj1ELj4ELj16ENS_18Kernel_traits_baseILj2048ES2_S2_S2_S2_fjLj128EEEEELb1ELb1ELb0EEEvNS_9BwdParamsE,"a",@progbits
	.sectionflags	@""
	.align	4
.nv.constant0._ZN10layer_norm31ln_parallel_residual_bwd_kernelINS_13Kernel_traitsI13__nv_bfloat16S2_S2_S2_fjLj2048ELj1ELj1ELj4ELj16ENS_18Kernel_traits_baseILj2048ES2_S2_S2_S2_fjLj128EEEEELb1ELb1ELb0EEEvNS_9BwdParamsE:
	.zero		824


//--------------------- .nv.constant0._ZN10layer_norm22ln_bwd_finalize_kernelINS_22Kernel_traits_finalizeILj2048E13__nv_bfloat16S2_S2_S2_fjLb0ELj1024ELj4ENS_18Kernel_traits_baseILj2048ES2_S2_S2_S2_fjLj1024EEEEELb0ELb1EEEvNS_9BwdParamsE --------------------------
	.section	.nv.constant0._ZN10layer_norm22ln_bwd_finalize_kernelINS_22Kernel_traits_finalizeILj2048E13__nv_bfloat16S2_S2_S2_fjLb0ELj1024ELj4ENS_18Kernel_traits_baseILj2048ES2_S2_S2_S2_fjLj1024EEEEELb0ELb1EEEvNS_9BwdParamsE,"a",@progbits
	.sectionflags	@""
	.align	4
.nv.constant0._ZN10layer_norm22ln_bwd_finalize_kernelINS_22Kernel_traits_finalizeILj2048E13__nv_bfloat16S2_S2_S2_fjLb0ELj1024ELj4ENS_18Kernel_traits_baseILj2048ES2_S2_S2_S2_fjLj1024EEEEELb0ELb1EEEvNS_9BwdParamsE:
	.zero		824


//--------------------- .nv.constant0._ZN10layer_norm40ln_parallel_residual_bwd_finalize_kernelINS_22Kernel_traits_finalizeILj2048E13__nv_bfloat16S2_S2_S2_fjLb0ELj1024ELj4ENS_18Kernel_traits_baseILj2048ES2_S2_S2_S2_fjLj1024EEEEELb1EEEvNS_9BwdParamsE --------------------------
	.section	.nv.constant0._ZN10layer_norm40ln_parallel_residual_bwd_finalize_kernelINS_22Kernel_traits_finalizeILj2048E13__nv_bfloat16S2_S2_S2_fjLb0ELj1024ELj4ENS_18Kernel_traits_baseILj2048ES2_S2_S2_S2_fjLj1024EEEEELb1EEEvNS_9BwdParamsE,"a",@progbits
	.sectionflags	@""
	.align	4
.nv.constant0._ZN10layer_norm40ln_parallel_residual_bwd_finalize_kernelINS_22Kernel_traits_finalizeILj2048E13__nv_bfloat16S2_S2_S2_fjLb0ELj1024ELj4ENS_18Kernel_traits_baseILj2048ES2_S2_S2_S2_fjLj1024EEEEELb1EEEvNS_9BwdParamsE:
	.zero		824


//--------------------- .nv.constant0._ZN10layer_norm31ln_parallel_residual_bwd_kernelINS_13Kernel_traitsI13__nv_bfloat16S2_S2_S2_fjLj2048ELj1ELj1ELj4ELj16ENS_18Kernel_traits_baseILj2048ES2_S2_S2_S2_fjLj128EEEEELb1ELb1ELb1EEEvNS_9BwdParamsE --------------------------
	.section	.nv.constant0._ZN10layer_norm31ln_parallel_residual_bwd_kernelINS_13Kernel_traitsI13__nv_bfloat16S2_S2_S2_fjLj2048ELj1ELj1ELj4ELj16ENS_18Kernel_traits_baseILj2048ES2_S2_S2_S2_fjLj128EEEEELb1ELb1ELb1EEEvNS_9BwdParamsE,"a",@progbits
	.sectionflags	@""
	.align	4
.nv.constant0._ZN10layer_norm31ln_parallel_residual_bwd_kernelINS_13Kernel_traitsI13__nv_bfloat16S2_S2_S2_fjLj2048ELj1ELj1ELj4ELj16ENS_18Kernel_traits_baseILj2048ES2_S2_S2_S2_fjLj128EEEEELb1ELb1ELb1EEEvNS_9BwdParamsE:
	.zero		824


//--------------------- .nv.constant0._ZN10layer_norm31ln_parallel_residual_bwd_kernelINS_13Kernel_traitsI6__halfS2_S2_S2_fjLj2048ELj1ELj1ELj4ELj16ENS_18Kernel_traits_baseILj2048ES2_S2_S2_S2_fjLj128EEEEELb0ELb0ELb0EEEvNS_9BwdParamsE --------------------------
	.section	.nv.constant0._ZN10layer_norm31ln_parallel_residual_bwd_kernelINS_13Kernel_traitsI6__halfS2_S2_S2_fjLj2048ELj1ELj1ELj4ELj16ENS_18Kernel_traits_baseILj2048ES2_S2_S2_S2_fjLj128EEEEELb0ELb0ELb0EEEvNS_9BwdParamsE,"a",@progbits
	.sectionflags	@""
	.align	4
.nv.constant0._ZN10layer_norm31ln_parallel_residual_bwd_kernelINS_13Kernel_traitsI6__halfS2_S2_S2_fjLj2048ELj1ELj1ELj4ELj16ENS_18Kernel_traits_baseILj2048ES2_S2_S2_S2_fjLj128EEEEELb0ELb0ELb0EEEvNS_9BwdParamsE:
	.zero		824


//--------------------- .nv.constant0._ZN10layer_norm31ln_parallel_residual_bwd_kernelINS_13Kernel_traitsI6__halfS2_S2_S2_fjLj2048ELj1ELj1ELj4ELj16ENS_18Kernel_traits_baseILj2048ES2_S2_S2_S2_fjLj128EEEEELb0ELb0ELb1EEEvNS_9BwdParamsE --------------------------
	.section	.nv.constant0._ZN10layer_norm31ln_parallel_residual_bwd_kernelINS_13Kernel_traitsI6__halfS2_S2_S2_fjLj2048ELj1ELj1ELj4ELj16ENS_18Kernel_traits_baseILj2048ES2_S2_S2_S2_fjLj128EEEEELb0ELb0ELb1EEEvNS_9BwdParamsE,"a",@progbits
	.sectionflags	@""
	.align	4
.nv.constant0._ZN10layer_norm31ln_parallel_residual_bwd_kernelINS_13Kernel_traitsI6__halfS2_S2_S2_fjLj2048ELj1ELj1ELj4ELj16ENS_18Kernel_traits_baseILj2048ES2_S2_S2_S2_fjLj128EEEEELb0ELb0ELb1EEEvNS_9BwdParamsE:
	.zero		824


//--------------------- .nv.constant0._ZN10layer_norm31ln_parallel_residual_bwd_kernelINS_13Kernel_traitsI6__halfS2_S2_S2_fjLj2048ELj1ELj1ELj4ELj16ENS_18Kernel_traits_baseILj2048ES2_S2_S2_S2_fjLj128EEEEELb0ELb1ELb0EEEvNS_9BwdParamsE --------------------------
	.section	.nv.constant0._ZN10layer_norm31ln_parallel_residual_bwd_kernelINS_13Kernel_traitsI6__halfS2_S2_S2_fjLj2048ELj1ELj1ELj4ELj16ENS_18Kernel_traits_baseILj2048ES2_S2_S2_S2_fjLj128EEEEELb0ELb1ELb0EEEvNS_9BwdParamsE,"a",@progbits
	.sectionflags	@""
	.align	4
.nv.constant0._ZN10layer_norm31ln_parallel_residual_bwd_kernelINS_13Kernel_traitsI6__halfS2_S2_S2_fjLj2048ELj1ELj1ELj4ELj16ENS_18Kernel_traits_baseILj2048ES2_S2_S2_S2_fjLj128EEEEELb0ELb1ELb0EEEvNS_9BwdParamsE:
	.zero		824


//--------------------- .nv.constant0._ZN10layer_norm31ln_parallel_residual_bwd_kernelINS_13Kernel_traitsI6__halfS2_S2_S2_fjLj2048ELj1ELj1ELj4ELj16ENS_18Kernel_traits_baseILj2048ES2_S2_S2_S2_fjLj128EEEEELb0ELb1ELb1EEEvNS_9BwdParamsE --------------------------
	.section	.nv.constant0._ZN10layer_norm31ln_parallel_residual_bwd_kernelINS_13Kernel_traitsI6__halfS2_S2_S2_fjLj2048ELj1ELj1ELj4ELj16ENS_18Kernel_traits_baseILj2048ES2_S2_S2_S2_fjLj128EEEEELb0ELb1ELb1EEEvNS_9BwdParamsE,"a",@progbits
	.sectionflags	@""
	.align	4
.nv.constant0._ZN10layer_norm31ln_parallel_residual_bwd_kernelINS_13Kernel_traitsI6__halfS2_S2_S2_fjLj2048ELj1ELj1ELj4ELj16ENS_18Kernel_traits_baseILj2048ES2_S2_S2_S2_fjLj128EEEEELb0ELb1ELb1EEEvNS_9BwdParamsE:
	.zero		824


//--------------------- .nv.constant0._ZN10layer_norm31ln_parallel_residual_bwd_kernelINS_13Kernel_traitsI6__halfS2_S2_S2_fjLj2048ELj1ELj1ELj4ELj16ENS_18Kernel_traits_baseILj2048ES2_S2_S2_S2_fjLj128EEEEELb1ELb0ELb0EEEvNS_9BwdParamsE --------------------------
	.section	.nv.constant0._ZN10layer_norm31ln_parallel_residual_bwd_kernelINS_13Kernel_traitsI6__halfS2_S2_S2_fjLj2048ELj1ELj1ELj4ELj16ENS_18Kernel_traits_baseILj2048ES2_S2_S2_S2_fjLj128EEEEELb1ELb0ELb0EEEvNS_9BwdParamsE,"a",@progbits
	.sectionflags	@""
	.align	4
.nv.constant0._ZN10layer_norm31ln_parallel_residual_bwd_kernelINS_13Kernel_traitsI6__halfS2_S2_S2_fjLj2048ELj1ELj1ELj4ELj16ENS_18Kernel_traits_baseILj2048ES2_S2_S2_S2_fjLj128EEEEELb1ELb0ELb0EEEvNS_9BwdParamsE:
	.zero		824


//--------------------- .nv.constant0._ZN10layer_norm31ln_parallel_residual_bwd_kernelINS_13Kernel_traitsI6__halfS2_S2_S2_fjLj2048ELj1ELj1ELj4ELj16ENS_18Kernel_traits_baseILj2048ES2_S2_S2_S2_fjLj128EEEEELb1ELb0ELb1EEEvNS_9BwdParamsE --------------------------
	.section	.nv.constant0._ZN10layer_norm31ln_parallel_residual_bwd_kernelINS_13Kernel_traitsI6__halfS2_S2_S2_fjLj2048ELj1ELj1ELj4ELj16ENS_18Kernel_traits_baseILj2048ES2_S2_S2_S2_fjLj128EEEEELb1ELb0ELb1EEEvNS_9BwdParamsE,"a",@progbits
	.sectionflags	@""
	.align	4
.nv.constant0._ZN10layer_norm31ln_parallel_residual_bwd_kernelINS_13Kernel_traitsI6__halfS2_S2_S2_fjLj2048ELj1ELj1ELj4ELj16ENS_18Kernel_traits_baseILj2048ES2_S2_S2_S2_fjLj128EEEEELb1ELb0ELb1EEEvNS_9BwdParamsE:
	.zero		824


//--------------------- .nv.constant0._ZN10layer_norm22ln_bwd_finalize_kernelINS_22Kernel_traits_finalizeILj2048E6__halfS2_S2_S2_fjLb0ELj1024ELj4ENS_18Kernel_traits_baseILj2048ES2_S2_S2_S2_fjLj1024EEEEELb0ELb0EEEvNS_9BwdParamsE --------------------------
	.section	.nv.constant0._ZN10layer_norm22ln_bwd_finalize_kernelINS_22Kernel_traits_finalizeILj2048E6__halfS2_S2_S2_fjLb0ELj1024ELj4ENS_18Kernel_traits_baseILj2048ES2_S2_S2_S2_fjLj1024EEEEELb0ELb0EEEvNS_9BwdParamsE,"a",@progbits
	.sectionflags	@""
	.align	4
.nv.constant0._ZN10layer_norm22ln_bwd_finalize_kernelINS_22Kernel_traits_finalizeILj2048E6__halfS2_S2_S2_fjLb0ELj1024ELj4ENS_18Kernel_traits_baseILj2048ES2_S2_S2_S2_fjLj1024EEEEELb0ELb0EEEvNS_9BwdParamsE:
	.zero		824


//--------------------- .nv.constant0._ZN10layer_norm40ln_parallel_residual_bwd_finalize_kernelINS_22Kernel_traits_finalizeILj2048E6__halfS2_S2_S2_fjLb0ELj1024ELj4ENS_18Kernel_traits_baseILj2048ES2_S2_S2_S2_fjLj1024EEEEELb0EEEvNS_9BwdParamsE --------------------------
	.section	.nv.constant0._ZN10layer_norm40ln_parallel_residual_bwd_finalize_kernelINS_22Kernel_traits_finalizeILj2048E6__halfS2_S2_S2_fjLb0ELj1024ELj4ENS_18Kernel_traits_baseILj2048ES2_S2_S2_S2_fjLj1024EEEEELb0EEEvNS_9BwdParamsE,"a",@progbits
	.sectionflags	@""
	.align	4
.nv.constant0._ZN10layer_norm40ln_parallel_residual_bwd_finalize_kernelINS_22Kernel_traits_finalizeILj2048E6__halfS2_S2_S2_fjLb0ELj1024ELj4ENS_18Kernel_traits_baseILj2048ES2_S2_S2_S2_fjLj1024EEEEELb0EEEvNS_9BwdParamsE:
	.zero		824


//--------------------- .nv.constant0._ZN10layer_norm31ln_parallel_residual_bwd_kernelINS_13Kernel_traitsI6__halfS2_S2_S2_fjLj2048ELj1ELj1ELj4ELj16ENS_18Kernel_traits_baseILj2048ES2_S2_S2_S2_fjLj128EEEEELb1ELb1ELb0EEEvNS_9BwdParamsE --------------------------
	.section	.nv.constant0._ZN10layer_norm31ln_parallel_residual_bwd_kernelINS_13Kernel_traitsI6__halfS2_S2_S2_fjLj2048ELj1ELj1ELj4ELj16ENS_18Kernel_traits_baseILj2048ES2_S2_S2_S2_fjLj128EEEEELb1ELb1ELb0EEEvNS_9BwdParamsE,"a",@progbits
	.sectionflags	@""
	.align	4
.nv.constant0._ZN10layer_norm31ln_parallel_residual_bwd_kernelINS_13Kernel_traitsI6__halfS2_S2_S2_fjLj2048ELj1ELj1ELj4ELj16ENS_18Kernel_traits_baseILj2048ES2_S2_S2_S2_fjLj128EEEEELb1ELb1ELb0EEEvNS_9BwdParamsE:
	.zero		824


//--------------------- .nv.constant0._ZN10layer_norm22ln_bwd_finalize_kernelINS_22Kernel_traits_finalizeILj2048E6__halfS2_S2_S2_fjLb0ELj1024ELj4ENS_18Kernel_traits_baseILj2048ES2_S2_S2_S2_fjLj1024EEEEELb0ELb1EEEvNS_9BwdParamsE --------------------------
	.section	.nv.constant0._ZN10layer_norm22ln_bwd_finalize_kernelINS_22Kernel_traits_finalizeILj2048E6__halfS2_S2_S2_fjLb0ELj1024ELj4ENS_18Kernel_traits_baseILj2048ES2_S2_S2_S2_fjLj1024EEEEELb0ELb1EEEvNS_9BwdParamsE,"a",@progbits
	.sectionflags	@""
	.align	4
.nv.constant0._ZN10layer_norm22ln_bwd_finalize_kernelINS_22Kernel_traits_finalizeILj2048E6__halfS2_S2_S2_fjLb0ELj1024ELj4ENS_18Kernel_traits_baseILj2048ES2_S2_S2_S2_fjLj1024EEEEELb0ELb1EEEvNS_9BwdParamsE:
	.zero		824


//--------------------- .nv.constant0._ZN10layer_norm40ln_parallel_residual_bwd_finalize_kernelINS_22Kernel_traits_finalizeILj2048E6__halfS2_S2_S2_fjLb0ELj1024ELj4ENS_18Kernel_traits_baseILj2048ES2_S2_S2_S2_fjLj1024EEEEELb1EEEvNS_9BwdParamsE --------------------------
	.section	.nv.constant0._ZN10layer_norm40ln_parallel_residual_bwd_finalize_kernelINS_22Kernel_traits_finalizeILj2048E6__halfS2_S2_S2_fjLb0ELj1024ELj4ENS_18Kernel_traits_baseILj2048ES2_S2_S2_S2_fjLj1024EEEEELb1EEEvNS_9BwdParamsE,"a",@progbits
	.sectionflags	@""
	.align	4
.nv.constant0._ZN10layer_norm40ln_parallel_residual_bwd_finalize_kernelINS_22Kernel_traits_finalizeILj2048E6__halfS2_S2_S2_fjLb0ELj1024ELj4ENS_18Kernel_traits_baseILj2048ES2_S2_S2_S2_fjLj1024EEEEELb1EEEvNS_9BwdParamsE:
	.zero		824


//--------------------- .nv.constant0._ZN10layer_norm31ln_parallel_residual_bwd_kernelINS_13Kernel_traitsI6__halfS2_S2_S2_fjLj2048ELj1ELj1ELj4ELj16ENS_18Kernel_traits_baseILj2048ES2_S2_S2_S2_fjLj128EEEEELb1ELb1ELb1EEEvNS_9BwdParamsE --------------------------
	.section	.nv.constant0._ZN10layer_norm31ln_parallel_residual_bwd_kernelINS_13Kernel_traitsI6__halfS2_S2_S2_fjLj2048ELj1ELj1ELj4ELj16ENS_18Kernel_traits_baseILj2048ES2_S2_S2_S2_fjLj128EEEEELb1ELb1ELb1EEEvNS_9BwdParamsE,"a",@progbits
	.sectionflags	@""
	.align	4
.nv.constant0._ZN10layer_norm31ln_parallel_residual_bwd_kernelINS_13Kernel_traitsI6__halfS2_S2_S2_fjLj2048ELj1ELj1ELj4ELj16ENS_18Kernel_traits_baseILj2048ES2_S2_S2_S2_fjLj128EEEEELb1ELb1ELb1EEEvNS_9BwdParamsE:
	.zero		824


//--------------------- .nv.constant0._ZN10layer_norm31ln_parallel_residual_bwd_kernelINS_13Kernel_traitsIf13__nv_bfloat16S2_S2_fjLj2048ELj1ELj1ELj4ELj16ENS_18Kernel_traits_baseILj2048EfS2_S2_S2_fjLj128EEEEELb0ELb0ELb0EEEvNS_9BwdParamsE --------------------------
	.section	.nv.constant0._ZN10layer_norm31ln_parallel_residual_bwd_kernelINS_13Kernel_traitsIf13__nv_bfloat16S2_S2_fjLj2048ELj1ELj1ELj4ELj16ENS_18Kernel_traits_baseILj2048EfS2_S2_S2_fjLj128EEEEELb0ELb0ELb0EEEvNS_9BwdParamsE,"a",@progbits
	.sectionflags	@""
	.align	4
.nv.constant0._ZN10layer_norm31ln_parallel_residual_bwd_kernelINS_13Kernel_traitsIf13__nv_bfloat16S2_S2_fjLj2048ELj1ELj1ELj4ELj16ENS_18Kernel_traits_baseILj2048EfS2_S2_S2_fjLj128EEEEELb0ELb0ELb0EEEvNS_9BwdParamsE:
	.zero		824


//--------------------- .nv.constant0._ZN10layer_norm31ln_parallel_residual_bwd_kernelINS_13Kernel_traitsIf13__nv_bfloat16S2_S2_fjLj2048ELj1ELj1ELj4ELj16ENS_18Kernel_traits_baseILj2048EfS2_S2_S2_fjLj128EEEEELb0ELb0ELb1EEEvNS_9BwdParamsE --------------------------
	.section	.nv.constant0._ZN10layer_norm31ln_parallel_residual_bwd_kernelINS_13Kernel_traitsIf13__nv_bfloat16S2_S2_fjLj2048ELj1ELj1ELj4ELj16ENS_18Kernel_traits_baseILj2048EfS2_S2_S2_fjLj128EEEEELb0ELb0ELb1EEEvNS_9BwdParamsE,"a",@progbits
	.sectionflags	@""
	.align	4
.nv.constant0._ZN10layer_norm31ln_parallel_residual_bwd_kernelINS_13Kernel_traitsIf13__nv_bfloat16S2_S2_fjLj2048ELj1ELj1ELj4ELj16ENS_18Kernel_traits_baseILj2048EfS2_S2_S2_fjLj128EEEEELb0ELb0ELb1EEEvNS_9BwdParamsE:
	.zero		824


//--------------------- .nv.constant0._ZN10layer_norm31ln_parallel_residual_bwd_kernelINS_13Kernel_traitsIf13__nv_bfloat16S2_S2_fjLj2048ELj1ELj1ELj4ELj16ENS_18Kernel_traits_baseILj2048EfS2_S2_S2_fjLj128EEEEELb0ELb1ELb0EEEvNS_9BwdParamsE --------------------------
	.section	.nv.constant0._ZN10layer_norm31ln_parallel_residual_bwd_kernelINS_13Kernel_traitsIf13__nv_bfloat16S2_S2_fjLj2048ELj1ELj1ELj4ELj16ENS_18Kernel_traits_baseILj2048EfS2_S2_S2_fjLj128EEEEELb0ELb1ELb0EEEvNS_9BwdParamsE,"a",@progbits
	.sectionflags	@""
	.align	4
.nv.constant0._ZN10layer_norm31ln_parallel_residual_bwd_kernelINS_13Kernel_traitsIf13__nv_bfloat16S2_S2_fjLj2048ELj1ELj1ELj4ELj16ENS_18Kernel_traits_baseILj2048EfS2_S2_S2_fjLj128EEEEELb0ELb1ELb0EEEvNS_9BwdParamsE:
	.zero		824


//--------------------- .nv.constant0._ZN10layer_norm31ln_parallel_residual_bwd_kernelINS_13Kernel_traitsIf13__nv_bfloat16S2_S2_fjLj2048ELj1ELj1ELj4ELj16ENS_18Kernel_traits_baseILj2048EfS2_S2_S2_fjLj128EEEEELb0ELb1ELb1EEEvNS_9BwdParamsE --------------------------
	.section	.nv.constant0._ZN10layer_norm31ln_parallel_residual_bwd_kernelINS_13Kernel_traitsIf13__nv_bfloat16S2_S2_fjLj2048ELj1ELj1ELj4ELj16ENS_18Kernel_traits_baseILj2048EfS2_S2_S2_fjLj128EEEEELb0ELb1ELb1EEEvNS_9BwdParamsE,"a",@progbits
	.sectionflags	@""
	.align	4
.nv.constant0._ZN10layer_norm31ln_parallel_residual_bwd_kernelINS_13Kernel_traitsIf13__nv_bfloat16S2_S2_fjLj2048ELj1ELj1ELj4ELj16ENS_18Kernel_traits_baseILj2048EfS2_S2_S2_fjLj128EEEEELb0ELb1ELb1EEEvNS_9BwdParamsE:
	.zero		824


//--------------------- .nv.constant0._ZN10layer_norm31ln_parallel_residual_bwd_kernelINS_13Kernel_traitsIf13__nv_bfloat16S2_S2_fjLj2048ELj1ELj1ELj4ELj16ENS_18Kernel_traits_baseILj2048EfS2_S2_S2_fjLj128EEEEELb1ELb0ELb0EEEvNS_9BwdParamsE --------------------------
	.section	.nv.constant0._ZN10layer_norm31ln_parallel_residual_bwd_kernelINS_13Kernel_traitsIf13__nv_bfloat16S2_S2_fjLj2048ELj1ELj1ELj4ELj16ENS_18Kernel_traits_baseILj2048EfS2_S2_S2_fjLj128EEEEELb1ELb0ELb0EEEvNS_9BwdParamsE,"a",@progbits
	.sectionflags	@""
	.align	4
.nv.constant0._ZN10layer_norm31ln_parallel_residual_bwd_kernelINS_13Kernel_traitsIf13__nv_bfloat16S2_S2_fjLj2048ELj1ELj1ELj4ELj16ENS_18Kernel_traits_baseILj2048EfS2_S2_S2_fjLj128EEEEELb1ELb0ELb0EEEvNS_9BwdParamsE:
	.zero		824


//--------------------- .nv.constant0._ZN10layer_norm31ln_parallel_residual_bwd_kernelINS_13Kernel_traitsIf13__nv_bfloat16S2_S2_fjLj2048ELj1ELj1ELj4ELj16ENS_18Kernel_traits_baseILj2048EfS2_S2_S2_fjLj128EEEEELb1ELb0ELb1EEEvNS_9BwdParamsE --------------------------
	.section	.nv.constant0._ZN10layer_norm31ln_parallel_residual_bwd_kernelINS_13Kernel_traitsIf13__nv_bfloat16S2_S2_fjLj2048ELj1ELj1ELj4ELj16ENS_18Kernel_traits_baseILj2048EfS2_S2_S2_fjLj128EEEEELb1ELb0ELb1EEEvNS_9BwdParamsE,"a",@progbits
	.sectionflags	@""
	.align	4
.nv.constant0._ZN10layer_norm31ln_parallel_residual_bwd_kernelINS_13Kernel_traitsIf13__nv_bfloat16S2_S2_fjLj2048ELj1ELj1ELj4ELj16ENS_18Kernel_traits_baseILj2048EfS2_S2_S2_fjLj128EEEEELb1ELb0ELb1EEEvNS_9BwdParamsE:
	.zero		824


//--------------------- .nv.constant0._ZN10layer_norm22ln_bwd_finalize_kernelINS_22Kernel_traits_finalizeILj2048Ef13__nv_bfloat16S2_S2_fjLb0ELj1024ELj4ENS_18Kernel_traits_baseILj2048EfS2_S2_S2_fjLj1024EEEEELb0ELb0EEEvNS_9BwdParamsE --------------------------
	.section	.nv.constant0._ZN10layer_norm22ln_bwd_finalize_kernelINS_22Kernel_traits_finalizeILj2048Ef13__nv_bfloat16S2_S2_fjLb0ELj1024ELj4ENS_18Kernel_traits_baseILj2048EfS2_S2_S2_fjLj1024EEEEELb0ELb0EEEvNS_9BwdParamsE,"a",@progbits
	.sectionflags	@""
	.align	4
.nv.constant0._ZN10layer_norm22ln_bwd_finalize_kernelINS_22Kernel_traits_finalizeILj2048Ef13__nv_bfloat16S2_S2_fjLb0ELj1024ELj4ENS_18Kernel_traits_baseILj2048EfS2_S2_S2_fjLj1024EEEEELb0ELb0EEEvNS_9BwdParamsE:
	.zero		824


//--------------------- .nv.constant0._ZN10layer_norm40ln_parallel_residual_bwd_finalize_kernelINS_22Kernel_traits_finalizeILj2048Ef13__nv_bfloat16S2_S2_fjLb0ELj1024ELj4ENS_18Kernel_traits_baseILj2048EfS2_S2_S2_fjLj1024EEEEELb0EEEvNS_9BwdParamsE --------------------------
	.section	.nv.constant0._ZN10layer_norm40ln_parallel_residual_bwd_finalize_kernelINS_22Kernel_traits_finalizeILj2048Ef13__nv_bfloat16S2_S2_fjLb0ELj1024ELj4ENS_18Kernel_traits_baseILj2048EfS2_S2_S2_fjLj1024EEEEELb0EEEvNS_9BwdParamsE,"a",@progbits
	.sectionflags	@""
	.align	4
.nv.constant0._ZN10layer_norm40ln_parallel_residual_bwd_finalize_kernelINS_22Kernel_traits_finalizeILj2048Ef13__nv_bfloat16S2_S2_fjLb0ELj1024ELj4ENS_18Kernel_traits_baseILj2048EfS2_S2_S2_fjLj1024EEEEELb0EEEvNS_9BwdParamsE:
	.zero		824


//--------------------- .nv.constant0._ZN10layer_norm31ln_parallel_residual_bwd_kernelINS_13Kernel_traitsIf13__nv_bfloat16S2_S2_fjLj2048ELj1ELj1ELj4ELj16ENS_18Kernel_traits_baseILj2048EfS2_S2_S2_fjLj128EEEEELb1ELb1ELb0EEEvNS_9BwdParamsE --------------------------
	.section	.nv.constant0._ZN10layer_norm31ln_parallel_residual_bwd_kernelINS_13Kernel_traitsIf13__nv_bfloat16S2_S2_fjLj2048ELj1ELj1ELj4ELj16ENS_18Kernel_traits_baseILj2048EfS2_S2_S2_fjLj128EEEEELb1ELb1ELb0EEEvNS_9BwdParamsE,"a",@progbits
	.sectionflags	@""
	.align	4
.nv.constant0._ZN10layer_norm31ln_parallel_residual_bwd_kernelINS_13Kernel_traitsIf13__nv_bfloat16S2_S2_fjLj2048ELj1ELj1ELj4ELj16ENS_18Kernel_traits_baseILj2048EfS2_S2_S2_fjLj128EEEEELb1ELb1ELb0EEEvNS_9BwdParamsE:
	.zero		824


//--------------------- .nv.constant0._ZN10layer_norm22ln_bwd_finalize_kernelINS_22Kernel_traits_finalizeILj2048Ef13__nv_bfloat16S2_S2_fjLb0ELj1024ELj4ENS_18Kernel_traits_baseILj2048EfS2_S2_S2_fjLj1024EEEEELb0ELb1EEEvNS_9BwdParamsE --------------------------
	.section	.nv.constant0._ZN10layer_norm22ln_bwd_finalize_kernelINS_22Kernel_traits_finalizeILj2048Ef13__nv_bfloat16S2_S2_fjLb0ELj1024ELj4ENS_18Kernel_traits_baseILj2048EfS2_S2_S2_fjLj1024EEEEELb0ELb1EEEvNS_9BwdParamsE,"a",@progbits
	.sectionflags	@""
	.align	4
.nv.constant0._ZN10layer_norm22ln_bwd_finalize_kernelINS_22Kernel_traits_finalizeILj2048Ef13__nv_bfloat16S2_S2_fjLb0ELj1024ELj4ENS_18Kernel_traits_baseILj2048EfS2_S2_S2_fjLj1024EEEEELb0ELb1EEEvNS_9BwdParamsE:
	.zero		824


//--------------------- .nv.constant0._ZN10layer_norm40ln_parallel_residual_bwd_finalize_kernelINS_22Kernel_traits_finalizeILj2048Ef13__nv_bfloat16S2_S2_fjLb0ELj1024ELj4ENS_18Kernel_traits_baseILj2048EfS2_S2_S2_fjLj1024EEEEELb1EEEvNS_9BwdParamsE --------------------------
	.section	.nv.constant0._ZN10layer_norm40ln_parallel_residual_bwd_finalize_kernelINS_22Kernel_traits_finalizeILj2048Ef13__nv_bfloat16S2_S2_fjLb0ELj1024ELj4ENS_18Kernel_traits_baseILj2048EfS2_S2_S2_fjLj1024EEEEELb1EEEvNS_9BwdParamsE,"a",@progbits
	.sectionflags	@""
	.align	4
.nv.constant0._ZN10layer_norm40ln_parallel_residual_bwd_finalize_kernelINS_22Kernel_traits_finalizeILj2048Ef13__nv_bfloat16S2_S2_fjLb0ELj1024ELj4ENS_18Kernel_traits_baseILj2048EfS2_S2_S2_fjLj1024EEEEELb1EEEvNS_9BwdParamsE:
	.zero		824


//--------------------- .nv.constant0._ZN10layer_norm31ln_parallel_residual_bwd_kernelINS_13Kernel_traitsIf13__nv_bfloat16S2_S2_fjLj2048ELj1ELj1ELj4ELj16ENS_18Kernel_traits_baseILj2048EfS2_S2_S2_fjLj128EEEEELb1ELb1ELb1EEEvNS_9BwdParamsE --------------------------
	.section	.nv.constant0._ZN10layer_norm31ln_parallel_residual_bwd_kernelINS_13Kernel_traitsIf13__nv_bfloat16S2_S2_fjLj2048ELj1ELj1ELj4ELj16ENS_18Kernel_traits_baseILj2048EfS2_S2_S2_fjLj128EEEEELb1ELb1ELb1EEEvNS_9BwdParamsE,"a",@progbits
	.sectionflags	@""
	.align	4
.nv.constant0._ZN10layer_norm31ln_parallel_residual_bwd_kernelINS_13Kernel_traitsIf13__nv_bfloat16S2_S2_fjLj2048ELj1ELj1ELj4ELj16ENS_18Kernel_traits_baseILj2048EfS2_S2_S2_fjLj128EEEEELb1ELb1ELb1EEEvNS_9BwdParamsE:
	.zero		824


//--------------------- .nv.constant0._ZN10layer_norm31ln_parallel_residual_bwd_kernelINS_13Kernel_traitsI13__nv_bfloat16S2_fS2_fjLj2048ELj1ELj1ELj4ELj16ENS_18Kernel_traits_baseILj2048ES2_S2_fS2_fjLj128EEEEELb0ELb0ELb0EEEvNS_9BwdParamsE --------------------------
	.section	.nv.constant0._ZN10layer_norm31ln_parallel_residual_bwd_kernelINS_13Kernel_traitsI13__nv_bfloat16S2_fS2_fjLj2048ELj1ELj1ELj4ELj16ENS_18Kernel_traits_baseILj2048ES2_S2_fS2_fjLj128EEEEELb0ELb0ELb0EEEvNS_9BwdParamsE,"a",@progbits
	.sectionflags	@""
	.align	4
.nv.constant0._ZN10layer_norm31ln_parallel_residual_bwd_kernelINS_13Kernel_traitsI13__nv_bfloat16S2_fS2_fjLj2048ELj1ELj1ELj4ELj16ENS_18Kernel_traits_baseILj2048ES2_S2_fS2_fjLj128EEEEELb0ELb0ELb0EEEvNS_9BwdParamsE:
	.zero		824


//--------------------- .nv.constant0._ZN10layer_norm31ln_parallel_residual_bwd_kernelINS_13Kernel_traitsI13__nv_bfloat16S2_fS2_fjLj2048ELj1ELj1ELj4ELj16ENS_18Kernel_traits_baseILj2048ES2_S2_fS2_fjLj128EEEEELb0ELb0ELb1EEEvNS_9BwdParamsE --------------------------
	.section	.nv.constant0._ZN10layer_norm31ln_parallel_residual_bwd_kernelINS_13Kernel_traitsI13__nv_bfloat16S2_fS2_fjLj2048ELj1ELj1ELj4ELj16ENS_18Kernel_traits_baseILj2048ES2_S2_fS2_fjLj128EEEEELb0ELb0ELb1EEEvNS_9BwdParamsE,"a",@progbits
	.sectionflags	@""
	.align	4
.nv.constant0._ZN10layer_norm31ln_parallel_residual_bwd_kernelINS_13Kernel_traitsI13__nv_bfloat16S2_fS2_fjLj2048ELj1ELj1ELj4ELj16ENS_18Kernel_traits_baseILj2048ES2_S2_fS2_fjLj128EEEEELb0ELb0ELb1EEEvNS_9BwdParamsE:
	.zero		824


//--------------------- .nv.constant0._ZN10layer_norm31ln_parallel_residual_bwd_kernelINS_13Kernel_traitsI13__nv_bfloat16S2_fS2_fjLj2048ELj1ELj1ELj4ELj16ENS_18Kernel_traits_baseILj2048ES2_S2_fS2_fjLj128EEEEELb0ELb1ELb0EEEvNS_9BwdParamsE --------------------------
	.section	.nv.constant0._ZN10layer_norm31ln_parallel_residual_bwd_kernelINS_13Kernel_traitsI13__nv_bfloat16S2_fS2_fjLj2048ELj1ELj1ELj4ELj16ENS_18Kernel_traits_baseILj2048ES2_S2_fS2_fjLj128EEEEELb0ELb1ELb0EEEvNS_9BwdParamsE,"a",@progbits
	.sectionflags	@""
	.align	4
.nv.constant0._ZN10layer_norm31ln_parallel_residual_bwd_kernelINS_13Kernel_traitsI13__nv_bfloat16S2_fS2_fjLj2048ELj1ELj1ELj4ELj16ENS_18Kernel_traits_baseILj2048ES2_S2_fS2_fjLj128EEEEELb0ELb1ELb0EEEvNS_9BwdParamsE:
	.zero		824


//--------------------- .nv.constant0._ZN10layer_norm31ln_parallel_residual_bwd_kernelINS_13Kernel_traitsI13__nv_bfloat16S2_fS2_fjLj2048ELj1ELj1ELj4ELj16ENS_18Kernel_traits_baseILj2048ES2_S2_fS2_fjLj128EEEEELb0ELb1ELb1EEEvNS_9BwdParamsE --------------------------
	.section	.nv.constant0._ZN10layer_norm31ln_parallel_residual_bwd_kernelINS_13Kernel_traitsI13__nv_bfloat16S2_fS2_fjLj2048ELj1ELj1ELj4ELj16ENS_18Kernel_traits_baseILj2048ES2_S2_fS2_fjLj128EEEEELb0ELb1ELb1EEEvNS_9BwdParamsE,"a",@progbits
	.sectionflags	@""
	.align	4
.nv.constant0._ZN10layer_norm31ln_parallel_residual_bwd_kernelINS_13Kernel_traitsI13__nv_bfloat16S2_fS2_fjLj2048ELj1ELj1ELj4ELj16ENS_18Kernel_traits_baseILj2048ES2_S2_fS2_fjLj128EEEEELb0ELb1ELb1EEEvNS_9BwdParamsE:
	.zero		824


//--------------------- .nv.constant0._ZN10layer_norm31ln_parallel_residual_bwd_kernelINS_13Kernel_traitsI13__nv_bfloat16S2_fS2_fjLj2048ELj1ELj1ELj4ELj16ENS_18Kernel_traits_baseILj2048ES2_S2_fS2_fjLj128EEEEELb1ELb0ELb0EEEvNS_9BwdParamsE --------------------------
	.section	.nv.constant0._ZN10layer_norm31ln_parallel_residual_bwd_kernelINS_13Kernel_traitsI13__nv_bfloat16S2_fS2_fjLj2048ELj1ELj1ELj4ELj16ENS_18Kernel_traits_baseILj2048ES2_S2_fS2_fjLj128EEEEELb1ELb0ELb0EEEvNS_9BwdParamsE,"a",@progbits
	.sectionflags	@""
	.align	4
.nv.constant0._ZN10layer_norm31ln_parallel_residual_bwd_kernelINS_13Kernel_traitsI13__nv_bfloat16S2_fS2_fjLj2048ELj1ELj1ELj4ELj16ENS_18Kernel_traits_baseILj2048ES2_S2_fS2_fjLj128EEEEELb1ELb0ELb0EEEvNS_9BwdParamsE:
	.zero		824


//--------------------- .nv.constant0._ZN10layer_norm31ln_parallel_residual_bwd_kernelINS_13Kernel_traitsI13__nv_bfloat16S2_fS2_fjLj2048ELj1ELj1ELj4ELj16ENS_18Kernel_traits_baseILj2048ES2_S2_fS2_fjLj128EEEEELb1ELb0ELb1EEEvNS_9BwdParamsE --------------------------
	.section	.nv.constant0._ZN10layer_norm31ln_parallel_residual_bwd_kernelINS_13Kernel_traitsI13__nv_bfloat16S2_fS2_fjLj2048ELj1ELj1ELj4ELj16ENS_18Kernel_traits_baseILj2048ES2_S2_fS2_fjLj128EEEEELb1ELb0ELb1EEEvNS_9BwdParamsE,"a",@progbits
	.sectionflags	@""
	.align	4
.nv.constant0._ZN10layer_norm31ln_parallel_residual_bwd_kernelINS_13Kernel_traitsI13__nv_bfloat16S2_fS2_fjLj2048ELj1ELj1ELj4ELj16ENS_18Kernel_traits_baseILj2048ES2_S2_fS2_fjLj128EEEEELb1ELb0ELb1EEEvNS_9BwdParamsE:
	.zero		824


//--------------------- .nv.constant0._ZN10layer_norm22ln_bwd_finalize_kernelINS_22Kernel_traits_finalizeILj2048E13__nv_bfloat16S2_fS2_fjLb0ELj1024ELj4ENS_18Kernel_traits_baseILj2048ES2_S2_fS2_fjLj1024EEEEELb0ELb0EEEvNS_9BwdParamsE --------------------------
	.section	.nv.constant0._ZN10layer_norm22ln_bwd_finalize_kernelINS_22Kernel_traits_finalizeILj2048E13__nv_bfloat16S2_fS2_fjLb0ELj1024ELj4ENS_18Kernel_traits_baseILj2048ES2_S2_fS2_fjLj1024EEEEELb0ELb0EEEvNS_9BwdParamsE,"a",@progbits
	.sectionflags	@""
	.align	4
.nv.constant0._ZN10layer_norm22ln_bwd_finalize_kernelINS_22Kernel_traits_finalizeILj2048E13__nv_bfloat16S2_fS2_fjLb0ELj1024ELj4ENS_18Kernel_traits_baseILj2048ES2_S2_fS2_fjLj1024EEEEELb0ELb0EEEvNS_9BwdParamsE:
	.zero		824


//--------------------- .nv.constant0._ZN10layer_norm40ln_parallel_residual_bwd_finalize_kernelINS_22Kernel_traits_finalizeILj2048E13__nv_bfloat16S2_fS2_fjLb0ELj1024ELj4ENS_18Kernel_traits_baseILj2048ES2_S2_fS2_fjLj1024EEEEELb0EEEvNS_9BwdParamsE --------------------------
	.section	.nv.constant0._ZN10layer_norm40ln_parallel_residual_bwd_finalize_kernelINS_22Kernel_traits_finalizeILj2048E13__nv_bfloat16S2_fS2_fjLb0ELj1024ELj4ENS_18Kernel_traits_baseILj2048ES2_S2_fS2_fjLj1024EEEEELb0EEEvNS_9BwdParamsE,"a",@progbits
	.sectionflags	@""
	.align	4
.nv.constant0._ZN10layer_norm40ln_parallel_residual_bwd_finalize_kernelINS_22Kernel_traits_finalizeILj2048E13__nv_bfloat16S2_fS2_fjLb0ELj1024ELj4ENS_18Kernel_traits_baseILj2048ES2_S2_fS2_fjLj1024EEEEELb0EEEvNS_9BwdParamsE:
	.zero		824


//--------------------- .nv.constant0._ZN10layer_norm31ln_parallel_residual_bwd_kernelINS_13Kernel_traitsI13__nv_bfloat16S2_fS2_fjLj2048ELj1ELj1ELj4ELj16ENS_18Kernel_traits_baseILj2048ES2_S2_fS2_fjLj128EEEEELb1ELb1ELb0EEEvNS_9BwdParamsE --------------------------
	.section	.nv.constant0._ZN10layer_norm31ln_parallel_residual_bwd_kernelINS_13Kernel_traitsI13__nv_bfloat16S2_fS2_fjLj2048ELj1ELj1ELj4ELj16ENS_18Kernel_traits_baseILj2048ES2_S2_fS2_fjLj128EEEEELb1ELb1ELb0EEEvNS_9BwdParamsE,"a",@progbits
	.sectionflags	@""
	.align	4
.nv.constant0._ZN10layer_norm31ln_parallel_residual_bwd_kernelINS_13Kernel_traitsI13__nv_bfloat16S2_fS2_fjLj2048ELj1ELj1ELj4ELj16ENS_18Kernel_traits_baseILj2048ES2_S2_fS2_fjLj128EEEEELb1ELb1ELb0EEEvNS_9BwdParamsE:
	.zero		824


//--------------------- .nv.constant0._ZN10layer_norm22ln_bwd_finalize_kernelINS_22Kernel_traits_finalizeILj2048E13__nv_bfloat16S2_fS2_fjLb0ELj1024ELj4ENS_18Kernel_traits_baseILj2048ES2_S2_fS2_fjLj1024EEEEELb0ELb1EEEvNS_9BwdParamsE --------------------------
	.section	.nv.constant0._ZN10layer_norm22ln_bwd_finalize_kernelINS_22Kernel_traits_finalizeILj2048E13__nv_bfloat16S2_fS2_fjLb0ELj1024ELj4ENS_18Kernel_traits_baseILj2048ES2_S2_fS2_fjLj1024EEEEELb0ELb1EEEvNS_9BwdParamsE,"a",@progbits
	.sectionflags	@""
	.align	4
.nv.constant0._ZN10layer_norm22ln_bwd_finalize_kernelINS_22Kernel_traits_finalizeILj2048E13__nv_bfloat16S2_fS2_fjLb0ELj1024ELj4ENS_18Kernel_traits_baseILj2048ES2_S2_fS2_fjLj1024EEEEELb0ELb1EEEvNS_9BwdParamsE:
	.zero		824


//--------------------- .nv.constant0._ZN10layer_norm40ln_parallel_residual_bwd_finalize_kernelINS_22Kernel_traits_finalizeILj2048E13__nv_bfloat16S2_fS2_fjLb0ELj1024ELj4ENS_18Kernel_traits_baseILj2048ES2_S2_fS2_fjLj1024EEEEELb1EEEvNS_9BwdParamsE --------------------------
	.section	.nv.constant0._ZN10layer_norm40ln_parallel_residual_bwd_finalize_kernelINS_22Kernel_traits_finalizeILj2048E13__nv_bfloat16S2_fS2_fjLb0ELj1024ELj4ENS_18Kernel_traits_baseILj2048ES2_S2_fS2_fjLj1024EEEEELb1EEEvNS_9BwdParamsE,"a",@progbits
	.sectionflags	@""
	.align	4
.nv.constant0._ZN10layer_norm40ln_parallel_residual_bwd_finalize_kernelINS_22Kernel_traits_finalizeILj2048E13__nv_bfloat16S2_fS2_fjLb0ELj1024ELj4ENS_18Kernel_traits_baseILj2048ES2_S2_fS2_fjLj1024EEEEELb1EEEvNS_9BwdParamsE:
	.zero		824


//--------------------- .nv.constant0._ZN10layer_norm31ln_parallel_residual_bwd_kernelINS_13Kernel_traitsI13__nv_bfloat16S2_fS2_fjLj2048ELj1ELj1ELj4ELj16ENS_18Kernel_traits_baseILj2048ES2_S2_fS2_fjLj128EEEEELb1ELb1ELb1EEEvNS_9BwdParamsE --------------------------
	.section	.nv.constant0._ZN10layer_norm31ln_parallel_residual_bwd_kernelINS_13Kernel_traitsI13__nv_bfloat16S2_fS2_fjLj2048ELj1ELj1ELj4ELj16ENS_18Kernel_traits_baseILj2048ES2_S2_fS2_fjLj128EEEEELb1ELb1ELb1EEEvNS_9BwdParamsE,"a",@progbits
	.sectionflags	@""
	.align	4
.nv.constant0._ZN10layer_norm31ln_parallel_residual_bwd_kernelINS_13Kernel_traitsI13__nv_bfloat16S2_fS2_fjLj2048ELj1ELj1ELj4ELj16ENS_18Kernel_traits_baseILj2048ES2_S2_fS2_fjLj128EEEEELb1ELb1ELb1EEEvNS_9BwdParamsE:
	.zero		824


//--------------------- .nv.constant0._ZN10layer_norm31ln_parallel_residual_bwd_kernelINS_13Kernel_traitsIf13__nv_bfloat16fS2_fjLj2048ELj1ELj1ELj4ELj16ENS_18Kernel_traits_baseILj2048EfS2_fS2_fjLj128EEEEELb0ELb0ELb0EEEvNS_9BwdParamsE --------------------------
	.section	.nv.constant0._ZN10layer_norm31ln_parallel_residual_bwd_kernelINS_13Kernel_traitsIf13__nv_bfloat16fS2_fjLj2048ELj1ELj1ELj4ELj16ENS_18Kernel_traits_baseILj2048EfS2_fS2_fjLj128EEEEELb0ELb0ELb0EEEvNS_9BwdParamsE,"a",@progbits
	.sectionflags	@""
	.align	4
.nv.constant0._ZN10layer_norm31ln_parallel_residual_bwd_kernelINS_13Kernel_traitsIf13__nv_bfloat16fS2_fjLj2048ELj1ELj1ELj4ELj16ENS_18Kernel_traits_baseILj2048EfS2_fS2_fjLj128EEEEELb0ELb0ELb0EEEvNS_9BwdParamsE:
	.zero		824


//--------------------- .nv.constant0._ZN10layer_norm31ln_parallel_residual_bwd_kernelINS_13Kernel_traitsIf13__nv_bfloat16fS2_fjLj2048ELj1ELj1ELj4ELj16ENS_18Kernel_traits_baseILj2048EfS2_fS2_fjLj128EEEEELb0ELb0ELb1EEEvNS_9BwdParamsE --------------------------
	.section	.nv.constant0._ZN10layer_norm31ln_parallel_residual_bwd_kernelINS_13Kernel_traitsIf13__nv_bfloat16fS2_fjLj2048ELj1ELj1ELj4ELj16ENS_18Kernel_traits_baseILj2048EfS2_fS2_fjLj128EEEEELb0ELb0ELb1EEEvNS_9BwdParamsE,"a",@progbits
	.sectionflags	@""
	.align	4
.nv.constant0._ZN10layer_norm31ln_parallel_residual_bwd_kernelINS_13Kernel_traitsIf13__nv_bfloat16fS2_fjLj2048ELj1ELj1ELj4ELj16ENS_18Kernel_traits_baseILj2048EfS2_fS2_fjLj128EEEEELb0ELb0ELb1EEEvNS_9BwdParamsE:
	.zero		824


//--------------------- .nv.constant0._ZN10layer_norm31ln_parallel_residual_bwd_kernelINS_13Kernel_traitsIf13__nv_bfloat16fS2_fjLj2048ELj1ELj1ELj4ELj16ENS_18Kernel_traits_baseILj2048EfS2_fS2_fjLj128EEEEELb0ELb1ELb0EEEvNS_9BwdParamsE --------------------------
	.section	.nv.constant0._ZN10layer_norm31ln_parallel_residual_bwd_kernelINS_13Kernel_traitsIf13__nv_bfloat16fS2_fjLj2048ELj1ELj1ELj4ELj16ENS_18Kernel_traits_baseILj2048EfS2_fS2_fjLj128EEEEELb0ELb1ELb0EEEvNS_9BwdParamsE,"a",@progbits
	.sectionflags	@""
	.align	4
.nv.constant0._ZN10layer_norm31ln_parallel_residual_bwd_kernelINS_13Kernel_traitsIf13__nv_bfloat16fS2_fjLj2048ELj1ELj1ELj4ELj16ENS_18Kernel_traits_baseILj2048EfS2_fS2_fjLj128EEEEELb0ELb1ELb0EEEvNS_9BwdParamsE:
	.zero		824


//--------------------- .nv.constant0._ZN10layer_norm31ln_parallel_residual_bwd_kernelINS_13Kernel_traitsIf13__nv_bfloat16fS2_fjLj2048ELj1ELj1ELj4ELj16ENS_18Kernel_traits_baseILj2048EfS2_fS2_fjLj128EEEEELb0ELb1ELb1EEEvNS_9BwdParamsE --------------------------
	.section	.nv.constant0._ZN10layer_norm31ln_parallel_residual_bwd_kernelINS_13Kernel_traitsIf13__nv_bfloat16fS2_fjLj2048ELj1ELj1ELj4ELj16ENS_18Kernel_traits_baseILj2048EfS2_fS2_fjLj128EEEEELb0ELb1ELb1EEEvNS_9BwdParamsE,"a",@progbits
	.sectionflags	@""
	.align	4
.nv.constant0._ZN10layer_norm31ln_parallel_residual_bwd_kernelINS_13Kernel_traitsIf13__nv_bfloat16fS2_fjLj2048ELj1ELj1ELj4ELj16ENS_18Kernel_traits_baseILj2048EfS2_fS2_fjLj128EEEEELb0ELb1ELb1EEEvNS_9BwdParamsE:
	.zero		824


//--------------------- .nv.constant0._ZN10layer_norm31ln_parallel_residual_bwd_kernelINS_13Kernel_traitsIf13__nv_bfloat16fS2_fjLj2048ELj1ELj1ELj4ELj16ENS_18Kernel_traits_baseILj2048EfS2_fS2_fjLj128EEEEELb1ELb0ELb0EEEvNS_9BwdParamsE --------------------------
	.section	.nv.constant0._ZN10layer_norm31ln_parallel_residual_bwd_kernelINS_13Kernel_traitsIf13__nv_bfloat16fS2_fjLj2048ELj1ELj1ELj4ELj16ENS_18Kernel_traits_baseILj2048EfS2_fS2_fjLj128EEEEELb1ELb0ELb0EEEvNS_9BwdParamsE,"a",@progbits
	.sectionflags	@""
	.align	4
.nv.constant0._ZN10layer_norm31ln_parallel_residual_bwd_kernelINS_13Kernel_traitsIf13__nv_bfloat16fS2_fjLj2048ELj1ELj1ELj4ELj16ENS_18Kernel_traits_baseILj2048EfS2_fS2_fjLj128EEEEELb1ELb0ELb0EEEvNS_9BwdParamsE:
	.zero		824


//--------------------- .nv.constant0._ZN10layer_norm31ln_parallel_residual_bwd_kernelINS_13Kernel_traitsIf13__nv_bfloat16fS2_fjLj2048ELj1ELj1ELj4ELj16ENS_18Kernel_traits_baseILj2048EfS2_fS2_fjLj128EEEEELb1ELb0ELb1EEEvNS_9BwdParamsE --------------------------
	.section	.nv.constant0._ZN10layer_norm31ln_parallel_residual_bwd_kernelINS_13Kernel_traitsIf13__nv_bfloat16fS2_fjLj2048ELj1ELj1ELj4ELj16ENS_18Kernel_traits_baseILj2048EfS2_fS2_fjLj128EEEEELb1ELb0ELb1EEEvNS_9BwdParamsE,"a",@progbits
	.sectionflags	@""
	.align	4
.nv.constant0._ZN10layer_norm31ln_parallel_residual_bwd_kernelINS_13Kernel_traitsIf13__nv_bfloat16fS2_fjLj2048ELj1ELj1ELj4ELj16ENS_18Kernel_traits_baseILj2048EfS2_fS2_fjLj128EEEEELb1ELb0ELb1EEEvNS_9BwdParamsE:
	.zero		824


//--------------------- .nv.constant0._ZN10layer_norm22ln_bwd_finalize_kernelINS_22Kernel_traits_finalizeILj2048Ef13__nv_bfloat16fS2_fjLb0ELj1024ELj4ENS_18Kernel_traits_baseILj2048EfS2_fS2_fjLj1024EEEEELb0ELb0EEEvNS_9BwdParamsE --------------------------
	.section	.nv.constant0._ZN10layer_norm22ln_bwd_finalize_kernelINS_22Kernel_traits_finalizeILj2048Ef13__nv_bfloat16fS2_fjLb0ELj1024ELj4ENS_18Kernel_traits_baseILj2048EfS2_fS2_fjLj1024EEEEELb0ELb0EEEvNS_9BwdParamsE,"a",@progbits
	.sectionflags	@""
	.align	4
.nv.constant0._ZN10layer_norm22ln_bwd_finalize_kernelINS_22Kernel_traits_finalizeILj2048Ef13__nv_bfloat16fS2_fjLb0ELj1024ELj4ENS_18Kernel_traits_baseILj2048EfS2_fS2_fjLj1024EEEEELb0ELb0EEEvNS_9BwdParamsE:
	.zero		824


//--------------------- .nv.constant0._ZN10layer_norm40ln_parallel_residual_bwd_finalize_kernelINS_22Kernel_traits_finalizeILj2048Ef13__nv_bfloat16fS2_fjLb0ELj1024ELj4ENS_18Kernel_traits_baseILj2048EfS2_fS2_fjLj1024EEEEELb0EEEvNS_9BwdParamsE --------------------------
	.section	.nv.constant0._ZN10layer_norm40ln_parallel_residual_bwd_finalize_kernelINS_22Kernel_traits_finalizeILj2048Ef13__nv_bfloat16fS2_fjLb0ELj1024ELj4ENS_18Kernel_traits_baseILj2048EfS2_fS2_fjLj1024EEEEELb0EEEvNS_9BwdParamsE,"a",@progbits
	.sectionflags	@""
	.align	4
.nv.constant0._ZN10layer_norm40ln_parallel_residual_bwd_finalize_kernelINS_22Kernel_traits_finalizeILj2048Ef13__nv_bfloat16fS2_fjLb0ELj1024ELj4ENS_18Kernel_traits_baseILj2048EfS2_fS2_fjLj1024EEEEELb0EEEvNS_9BwdParamsE:
	.zero		824


//--------------------- .nv.constant0._ZN10layer_norm31ln_parallel_residual_bwd_kernelINS_13Kernel_traitsIf13__nv_bfloat16fS2_fjLj2048ELj1ELj1ELj4ELj16ENS_18Kernel_traits_baseILj2048EfS2_fS2_fjLj128EEEEELb1ELb1ELb0EEEvNS_9BwdParamsE --------------------------
	.section	.nv.constant0._ZN10layer_norm31ln_parallel_residual_bwd_kernelINS_13Kernel_traitsIf13__nv_bfloat16fS2_fjLj2048ELj1ELj1ELj4ELj16ENS_18Kernel_traits_baseILj2048EfS2_fS2_fjLj128EEEEELb1ELb1ELb0EEEvNS_9BwdParamsE,"a",@progbits
	.sectionflags	@""
	.align	4
.nv.constant0._ZN10layer_norm31ln_parallel_residual_bwd_kernelINS_13Kernel_traitsIf13__nv_bfloat16fS2_fjLj2048ELj1ELj1ELj4ELj16ENS_18Kernel_traits_baseILj2048EfS2_fS2_fjLj128EEEEELb1ELb1ELb0EEEvNS_9BwdParamsE:
	.zero		824


//--------------------- .nv.constant0._ZN10layer_norm22ln_bwd_finalize_kernelINS_22Kernel_traits_finalizeILj2048Ef13__nv_bfloat16fS2_fjLb0ELj1024ELj4ENS_18Kernel_traits_baseILj2048EfS2_fS2_fjLj1024EEEEELb0ELb1EEEvNS_9BwdParamsE --------------------------
	.section	.nv.constant0._ZN10layer_norm22ln_bwd_finalize_kernelINS_22Kernel_traits_finalizeILj2048Ef13__nv_bfloat16fS2_fjLb0ELj1024ELj4ENS_18Kernel_traits_baseILj2048EfS2_fS2_fjLj1024EEEEELb0ELb1EEEvNS_9BwdParamsE,"a",@progbits
	.sectionflags	@""
	.align	4
.nv.constant0._ZN10layer_norm22ln_bwd_finalize_kernelINS_22Kernel_traits_finalizeILj2048Ef13__nv_bfloat16fS2_fjLb0ELj1024ELj4ENS_18Kernel_traits_baseILj2048EfS2_fS2_fjLj1024EEEEELb0ELb1EEEvNS_9BwdParamsE:
	.zero		824


//--------------------- .nv.constant0._ZN10layer_norm40ln_parallel_residual_bwd_finalize_kernelINS_22Kernel_traits_finalizeILj2048Ef13__nv_bfloat16fS2_fjLb0ELj1024ELj4ENS_18Kernel_traits_baseILj2048EfS2_fS2_fjLj1024EEEEELb1EEEvNS_9BwdParamsE --------------------------
	.section	.nv.constant0._ZN10layer_norm40ln_parallel_residual_bwd_finalize_kernelINS_22Kernel_traits_finalizeILj2048Ef13__nv_bfloat16fS2_fjLb0ELj1024ELj4ENS_18Kernel_traits_baseILj2048EfS2_fS2_fjLj1024EEEEELb1EEEvNS_9BwdParamsE,"a",@progbits
	.sectionflags	@""
	.align	4
.nv.constant0._ZN10layer_norm40ln_parallel_residual_bwd_finalize_kernelINS_22Kernel_traits_finalizeILj2048Ef13__nv_bfloat16fS2_fjLb0ELj1024ELj4ENS_18Kernel_traits_baseILj2048EfS2_fS2_fjLj1024EEEEELb1EEEvNS_9BwdParamsE:
	.zero		824


//--------------------- .nv.constant0._ZN10layer_norm31ln_parallel_residual_bwd_kernelINS_13Kernel_traitsIf13__nv_bfloat16fS2_fjLj2048ELj1ELj1ELj4ELj16ENS_18Kernel_traits_baseILj2048EfS2_fS2_fjLj128EEEEELb1ELb1ELb1EEEvNS_9BwdParamsE --------------------------
	.section	.nv.constant0._ZN10layer_norm31ln_parallel_residual_bwd_kernelINS_13Kernel_traitsIf13__nv_bfloat16fS2_fjLj2048ELj1ELj1ELj4ELj16ENS_18Kernel_traits_baseILj2048EfS2_fS2_fjLj128EEEEELb1ELb1ELb1EEEvNS_9BwdParamsE,"a",@progbits
	.sectionflags	@""
	.align	4
.nv.constant0._ZN10layer_norm31ln_parallel_residual_bwd_kernelINS_13Kernel_traitsIf13__nv_bfloat16fS2_fjLj2048ELj1ELj1ELj4ELj16ENS_18Kernel_traits_baseILj2048EfS2_fS2_fjLj128EEEEELb1ELb1ELb1EEEvNS_9BwdParamsE:
	.zero		824


//--------------------- .nv.constant0._ZN10layer_norm31ln_parallel_residual_bwd_kernelINS_13Kernel_traitsIf6__halfS2_S2_fjLj2048ELj1ELj1ELj4ELj16ENS_18Kernel_traits_baseILj2048EfS2_S2_S2_fjLj128EEEEELb0ELb0ELb0EEEvNS_9BwdParamsE --------------------------
	.section	.nv.constant0._ZN10layer_norm31ln_parallel_residual_bwd_kernelINS_13Kernel_traitsIf6__halfS2_S2_fjLj2048ELj1ELj1ELj4ELj16ENS_18Kernel_traits_baseILj2048EfS2_S2_S2_fjLj128EEEEELb0ELb0ELb0EEEvNS_9BwdParamsE,"a",@progbits
	.sectionflags	@""
	.align	4
.nv.constant0._ZN10layer_norm31ln_parallel_residual_bwd_kernelINS_13Kernel_traitsIf6__halfS2_S2_fjLj2048ELj1ELj1ELj4ELj16ENS_18Kernel_traits_baseILj2048EfS2_S2_S2_fjLj128EEEEELb0ELb0ELb0EEEvNS_9BwdParamsE:
	.zero		824


//--------------------- .nv.constant0._ZN10layer_norm31ln_parallel_residual_bwd_kernelINS_13Kernel_traitsIf6__halfS2_S2_fjLj2048ELj1ELj1ELj4ELj16ENS_18Kernel_traits_baseILj2048EfS2_S2_S2_fjLj128EEEEELb0ELb0ELb1EEEvNS_9BwdParamsE --------------------------
	.section	.nv.constant0._ZN10layer_norm31ln_parallel_residual_bwd_kernelINS_13Kernel_traitsIf6__halfS2_S2_fjLj2048ELj1ELj1ELj4ELj16ENS_18Kernel_traits_baseILj2048EfS2_S2_S2_fjLj128EEEEELb0ELb0ELb1EEEvNS_9BwdParamsE,"a",@progbits
	.sectionflags	@""
	.align	4
.nv.constant0._ZN10layer_norm31ln_parallel_residual_bwd_kernelINS_13Kernel_traitsIf6__halfS2_S2_fjLj2048ELj1ELj1ELj4ELj16ENS_18Kernel_traits_baseILj2048EfS2_S2_S2_fjLj128EEEEELb0ELb0ELb1EEEvNS_9BwdParamsE:
	.zero		824


//--------------------- .nv.constant0._ZN10layer_norm31ln_parallel_residual_bwd_kernelINS_13Kernel_traitsIf6__halfS2_S2_fjLj2048ELj1ELj1ELj4ELj16ENS_18Kernel_traits_baseILj2048EfS2_S2_S2_fjLj128EEEEELb0ELb1ELb0EEEvNS_9BwdParamsE --------------------------
	.section	.nv.constant0._ZN10layer_norm31ln_parallel_residual_bwd_kernelINS_13Kernel_traitsIf6__halfS2_S2_fjLj2048ELj1ELj1ELj4ELj16ENS_18Kernel_traits_baseILj2048EfS2_S2_S2_fjLj128EEEEELb0ELb1ELb0EEEvNS_9BwdParamsE,"a",@progbits
	.sectionflags	@""
	.align	4
.nv.constant0._ZN10layer_norm31ln_parallel_residual_bwd_kernelINS_13Kernel_traitsIf6__halfS2_S2_fjLj2048ELj1ELj1ELj4ELj16ENS_18Kernel_traits_baseILj2048EfS2_S2_S2_fjLj128EEEEELb0ELb1ELb0EEEvNS_9BwdParamsE:
	.zero		824


//--------------------- .nv.constant0._ZN10layer_norm31ln_parallel_residual_bwd_kernelINS_13Kernel_traitsIf6__halfS2_S2_fjLj2048ELj1ELj1ELj4ELj16ENS_18Kernel_traits_baseILj2048EfS2_S2_S2_fjLj128EEEEELb0ELb1ELb1EEEvNS_9BwdParamsE --------------------------
	.section	.nv.constant0._ZN10layer_norm31ln_parallel_residual_bwd_kernelINS_13Kernel_traitsIf6__halfS2_S2_fjLj2048ELj1ELj1ELj4ELj16ENS_18Kernel_traits_baseILj2048EfS2_S2_S2_fjLj128EEEEELb0ELb1ELb1EEEvNS_9BwdParamsE,"a",@progbits
	.sectionflags	@""
	.align	4
.nv.constant0._ZN10layer_norm31ln_parallel_residual_bwd_kernelINS_13Kernel_traitsIf6__halfS2_S2_fjLj2048ELj1ELj1ELj4ELj16ENS_18Kernel_traits_baseILj2048EfS2_S2_S2_fjLj128EEEEELb0ELb1ELb1EEEvNS_9BwdParamsE:
	.zero		824


//--------------------- .nv.constant0._ZN10layer_norm31ln_parallel_residual_bwd_kernelINS_13Kernel_traitsIf6__halfS2_S2_fjLj2048ELj1ELj1ELj4ELj16ENS_18Kernel_traits_baseILj2048EfS2_S2_S2_fjLj128EEEEELb1ELb0ELb0EEEvNS_9BwdParamsE --------------------------
	.section	.nv.constant0._ZN10layer_norm31ln_parallel_residual_bwd_kernelINS_13Kernel_traitsIf6__halfS2_S2_fjLj2048ELj1ELj1ELj4ELj16ENS_18Kernel_traits_baseILj2048EfS2_S2_S2_fjLj128EEEEELb1ELb0ELb0EEEvNS_9BwdParamsE,"a",@progbits
	.sectionflags	@""
	.align	4
.nv.constant0._ZN10layer_norm31ln_parallel_residual_bwd_kernelINS_13Kernel_traitsIf6__halfS2_S2_fjLj2048ELj1ELj1ELj4ELj16ENS_18Kernel_traits_baseILj2048EfS2_S2_S2_fjLj128EEEEELb1ELb0ELb0EEEvNS_9BwdParamsE:
	.zero		824


//--------------------- .nv.constant0._ZN10layer_norm31ln_parallel_residual_bwd_kernelINS_13Kernel_traitsIf6__halfS2_S2_fjLj2048ELj1ELj1ELj4ELj16ENS_18Kernel_traits_baseILj2048EfS2_S2_S2_fjLj128EEEEELb1ELb0ELb1EEEvNS_9BwdParamsE --------------------------
	.section	.nv.constant0._ZN10layer_norm31ln_parallel_residual_bwd_kernelINS_13Kernel_traitsIf6__halfS2_S2_fjLj2048ELj1ELj1ELj4ELj16ENS_18Kernel_traits_baseILj2048EfS2_S2_S2_fjLj128EEEEELb1ELb0ELb1EEEvNS_9BwdParamsE,"a",@progbits
	.sectionflags	@""
	.align	4
.nv.constant0._ZN10layer_norm31ln_parallel_residual_bwd_kernelINS_13Kernel_traitsIf6__halfS2_S2_fjLj2048ELj1ELj1ELj4ELj16ENS_18Kernel_traits_baseILj2048EfS2_S2_S2_fjLj128EEEEELb1ELb0ELb1EEEvNS_9BwdParamsE:
	.zero		824


//--------------------- .nv.constant0._ZN10layer_norm22ln_bwd_finalize_kernelINS_22Kernel_traits_finalizeILj2048Ef6__halfS2_S2_fjLb0ELj1024ELj4ENS_18Kernel_traits_baseILj2048EfS2_S2_S2_fjLj1024EEEEELb0ELb0EEEvNS_9BwdParamsE --------------------------
	.section	.nv.constant0._ZN10layer_norm22ln_bwd_finalize_kernelINS_22Kernel_traits_finalizeILj2048Ef6__halfS2_S2_fjLb0ELj1024ELj4ENS_18Kernel_traits_baseILj2048EfS2_S2_S2_fjLj1024EEEEELb0ELb0EEEvNS_9BwdParamsE,"a",@progbits
	.sectionflags	@""
	.align	4
.nv.constant0._ZN10layer_norm22ln_bwd_finalize_kernelINS_22Kernel_traits_finalizeILj2048Ef6__halfS2_S2_fjLb0ELj1024ELj4ENS_18Kernel_traits_baseILj2048EfS2_S2_S2_fjLj1024EEEEELb0ELb0EEEvNS_9BwdParamsE:
	.zero		824


//--------------------- .nv.constant0._ZN10layer_norm40ln_parallel_residual_bwd_finalize_kernelINS_22Kernel_traits_finalizeILj2048Ef6__halfS2_S2_fjLb0ELj1024ELj4ENS_18Kernel_traits_baseILj2048EfS2_S2_S2_fjLj1024EEEEELb0EEEvNS_9BwdParamsE --------------------------
	.section	.nv.constant0._ZN10layer_norm40ln_parallel_residual_bwd_finalize_kernelINS_22Kernel_traits_finalizeILj2048Ef6__halfS2_S2_fjLb0ELj1024ELj4ENS_18Kernel_traits_baseILj2048EfS2_S2_S2_fjLj1024EEEEELb0EEEvNS_9BwdParamsE,"a",@progbits
	.sectionflags	@""
	.align	4
.nv.constant0._ZN10layer_norm40ln_parallel_residual_bwd_finalize_kernelINS_22Kernel_traits_finalizeILj2048Ef6__halfS2_S2_fjLb0ELj1024ELj4ENS_18Kernel_traits_baseILj2048EfS2_S2_S2_fjLj1024EEEEELb0EEEvNS_9BwdParamsE:
	.zero		824


//--------------------- .nv.constant0._ZN10layer_norm31ln_parallel_residual_bwd_kernelINS_13Kernel_traitsIf6__halfS2_S2_fjLj2048ELj1ELj1ELj4ELj16ENS_18Kernel_traits_baseILj2048EfS2_S2_S2_fjLj128EEEEELb1ELb1ELb0EEEvNS_9BwdParamsE --------------------------
	.section	.nv.constant0._ZN10layer_norm31ln_parallel_residual_bwd_kernelINS_13Kernel_traitsIf6__halfS2_S2_fjLj2048ELj1ELj1ELj4ELj16ENS_18Kernel_traits_baseILj2048EfS2_S2_S2_fjLj128EEEEELb1ELb1ELb0EEEvNS_9BwdParamsE,"a",@progbits
	.sectionflags	@""
	.align	4
.nv.constant0._ZN10layer_norm31ln_parallel_residual_bwd_kernelINS_13Kernel_traitsIf6__halfS2_S2_fjLj2048ELj1ELj1ELj4ELj16ENS_18Kernel_traits_baseILj2048EfS2_S2_S2_fjLj128EEEEELb1ELb1ELb0EEEvNS_9BwdParamsE:
	.zero		824


//--------------------- .nv.constant0._ZN10layer_norm22ln_bwd_finalize_kernelINS_22Kernel_traits_finalizeILj2048Ef6__halfS2_S2_fjLb0ELj1024ELj4ENS_18Kernel_traits_baseILj2048EfS2_S2_S2_fjLj1024EEEEELb0ELb1EEEvNS_9BwdParamsE --------------------------
	.section	.nv.constant0._ZN10layer_norm22ln_bwd_finalize_kernelINS_22Kernel_traits_finalizeILj2048Ef6__halfS2_S2_fjLb0ELj1024ELj4ENS_18Kernel_traits_baseILj2048EfS2_S2_S2_fjLj1024EEEEELb0ELb1EEEvNS_9BwdParamsE,"a",@progbits
	.sectionflags	@""
	.align	4
.nv.constant0._ZN10layer_norm22ln_bwd_finalize_kernelINS_22Kernel_traits_finalizeILj2048Ef6__halfS2_S2_fjLb0ELj1024ELj4ENS_18Kernel_traits_baseILj2048EfS2_S2_S2_fjLj1024EEEEELb0ELb1EEEvNS_9BwdParamsE:
	.zero		824


//--------------------- .nv.constant0._ZN10layer_norm40ln_parallel_residual_bwd_finalize_kernelINS_22Kernel_traits_finalizeILj2048Ef6__halfS2_S2_fjLb0ELj1024ELj4ENS_18Kernel_traits_baseILj2048EfS2_S2_S2_fjLj1024EEEEELb1EEEvNS_9BwdParamsE --------------------------
	.section	.nv.constant0._ZN10layer_norm40ln_parallel_residual_bwd_finalize_kernelINS_22Kernel_traits_finalizeILj2048Ef6__halfS2_S2_fjLb0ELj1024ELj4ENS_18Kernel_traits_baseILj2048EfS2_S2_S2_fjLj1024EEEEELb1EEEvNS_9BwdParamsE,"a",@progbits
	.sectionflags	@""
	.align	4
.nv.constant0._ZN10layer_norm40ln_parallel_residual_bwd_finalize_kernelINS_22Kernel_traits_finalizeILj2048Ef6__halfS2_S2_fjLb0ELj1024ELj4ENS_18Kernel_traits_baseILj2048EfS2_S2_S2_fjLj1024EEEEELb1EEEvNS_9BwdParamsE:
	.zero		824


//--------------------- .nv.constant0._ZN10layer_norm31ln_parallel_residual_bwd_kernelINS_13Kernel_traitsIf6__halfS2_S2_fjLj2048ELj1ELj1ELj4ELj16ENS_18Kernel_traits_baseILj2048EfS2_S2_S2_fjLj128EEEEELb1ELb1ELb1EEEvNS_9BwdParamsE --------------------------
	.section	.nv.constant0._ZN10layer_norm31ln_parallel_residual_bwd_kernelINS_13Kernel_traitsIf6__halfS2_S2_fjLj2048ELj1ELj1ELj4ELj16ENS_18Kernel_traits_baseILj2048EfS2_S2_S2_fjLj128EEEEELb1ELb1ELb1EEEvNS_9BwdParamsE,"a",@progbits
	.sectionflags	@""
	.align	4
.nv.constant0._ZN10layer_norm31ln_parallel_residual_bwd_kernelINS_13Kernel_traitsIf6__halfS2_S2_fjLj2048ELj1ELj1ELj4ELj16ENS_18Kernel_traits_baseILj2048EfS2_S2_S2_fjLj128EEEEELb1ELb1ELb1EEEvNS_9BwdParamsE:
	.zero		824


//--------------------- .nv.constant0._ZN10layer_norm31ln_parallel_residual_bwd_kernelINS_13Kernel_traitsI6__halfS2_fS2_fjLj2048ELj1ELj1ELj4ELj16ENS_18Kernel_traits_baseILj2048ES2_S2_fS2_fjLj128EEEEELb0ELb0ELb0EEEvNS_9BwdParamsE --------------------------
	.section	.nv.constant0._ZN10layer_norm31ln_parallel_residual_bwd_kernelINS_13Kernel_traitsI6__halfS2_fS2_fjLj2048ELj1ELj1ELj4ELj16ENS_18Kernel_traits_baseILj2048ES2_S2_fS2_fjLj128EEEEELb0ELb0ELb0EEEvNS_9BwdParamsE,"a",@progbits
	.sectionflags	@""
	.align	4
.nv.constant0._ZN10layer_norm31ln_parallel_residual_bwd_kernelINS_13Kernel_traitsI6__halfS2_fS2_fjLj2048ELj1ELj1ELj4ELj16ENS_18Kernel_traits_baseILj2048ES2_S2_fS2_fjLj128EEEEELb0ELb0ELb0EEEvNS_9BwdParamsE:
	.zero		824


//--------------------- .nv.constant0._ZN10layer_norm31ln_parallel_residual_bwd_kernelINS_13Kernel_traitsI6__halfS2_fS2_fjLj2048ELj1ELj1ELj4ELj16ENS_18Kernel_traits_baseILj2048ES2_S2_fS2_fjLj128EEEEELb0ELb0ELb1EEEvNS_9BwdParamsE --------------------------
	.section	.nv.constant0._ZN10layer_norm31ln_parallel_residual_bwd_kernelINS_13Kernel_traitsI6__halfS2_fS2_fjLj2048ELj1ELj1ELj4ELj16ENS_18Kernel_traits_baseILj2048ES2_S2_fS2_fjLj128EEEEELb0ELb0ELb1EEEvNS_9BwdParamsE,"a",@progbits
	.sectionflags	@""
	.align	4
.nv.constant0._ZN10layer_norm31ln_parallel_residual_bwd_kernelINS_13Kernel_traitsI6__halfS2_fS2_fjLj2048ELj1ELj1ELj4ELj16ENS_18Kernel_traits_baseILj2048ES2_S2_fS2_fjLj128EEEEELb0ELb0ELb1EEEvNS_9BwdParamsE:
	.zero		824


//--------------------- .nv.constant0._ZN10layer_norm31ln_parallel_residual_bwd_kernelINS_13Kernel_traitsI6__halfS2_fS2_fjLj2048ELj1ELj1ELj4ELj16ENS_18Kernel_traits_baseILj2048ES2_S2_fS2_fjLj128EEEEELb0ELb1ELb0EEEvNS_9BwdParamsE --------------------------
	.section	.nv.constant0._ZN10layer_norm31ln_parallel_residual_bwd_kernelINS_13Kernel_traitsI6__halfS2_fS2_fjLj2048ELj1ELj1ELj4ELj16ENS_18Kernel_traits_baseILj2048ES2_S2_fS2_fjLj128EEEEELb0ELb1ELb0EEEvNS_9BwdParamsE,"a",@progbits
	.sectionflags	@""
	.align	4
.nv.constant0._ZN10layer_norm31ln_parallel_residual_bwd_kernelINS_13Kernel_traitsI6__halfS2_fS2_fjLj2048ELj1ELj1ELj4ELj16ENS_18Kernel_traits_baseILj2048ES2_S2_fS2_fjLj128EEEEELb0ELb1ELb0EEEvNS_9BwdParamsE:
	.zero		824


//--------------------- .nv.constant0._ZN10layer_norm31ln_parallel_residual_bwd_kernelINS_13Kernel_traitsI6__halfS2_fS2_fjLj2048ELj1ELj1ELj4ELj16ENS_18Kernel_traits_baseILj2048ES2_S2_fS2_fjLj128EEEEELb0ELb1ELb1EEEvNS_9BwdParamsE --------------------------
	.section	.nv.constant0._ZN10layer_norm31ln_parallel_residual_bwd_kernelINS_13Kernel_traitsI6__halfS2_fS2_fjLj2048ELj1ELj1ELj4ELj16ENS_18Kernel_traits_baseILj2048ES2_S2_fS2_fjLj128EEEEELb0ELb1ELb1EEEvNS_9BwdParamsE,"a",@progbits
	.sectionflags	@""
	.align	4
.nv.constant0._ZN10layer_norm31ln_parallel_residual_bwd_kernelINS_13Kernel_traitsI6__halfS2_fS2_fjLj2048ELj1ELj1ELj4ELj16ENS_18Kernel_traits_baseILj2048ES2_S2_fS2_fjLj128EEEEELb0ELb1ELb1EEEvNS_9BwdParamsE:
	.zero		824


//--------------------- .nv.constant0._ZN10layer_norm31ln_parallel_residual_bwd_kernelINS_13Kernel_traitsI6__halfS2_fS2_fjLj2048ELj1ELj1ELj4ELj16ENS_18Kernel_traits_baseILj2048ES2_S2_fS2_fjLj128EEEEELb1ELb0ELb0EEEvNS_9BwdParamsE --------------------------
	.section	.nv.constant0._ZN10layer_norm31ln_parallel_residual_bwd_kernelINS_13Kernel_traitsI6__halfS2_fS2_fjLj2048ELj1ELj1ELj4ELj16ENS_18Kernel_traits_baseILj2048ES2_S2_fS2_fjLj128EEEEELb1ELb0ELb0EEEvNS_9BwdParamsE,"a",@progbits
	.sectionflags	@""
	.align	4
.nv.constant0._ZN10layer_norm31ln_parallel_residual_bwd_kernelINS_13Kernel_traitsI6__halfS2_fS2_fjLj2048ELj1ELj1ELj4ELj16ENS_18Kernel_traits_baseILj2048ES2_S2_fS2_fjLj128EEEEELb1ELb0ELb0EEEvNS_9BwdParamsE:
	.zero		824


//--------------------- .nv.constant0._ZN10layer_norm31ln_parallel_residual_bwd_kernelINS_13Kernel_traitsI6__halfS2_fS2_fjLj2048ELj1ELj1ELj4ELj16ENS_18Kernel_traits_baseILj2048ES2_S2_fS2_fjLj128EEEEELb1ELb0ELb1EEEvNS_9BwdParamsE --------------------------
	.section	.nv.constant0._ZN10layer_norm31ln_parallel_residual_bwd_kernelINS_13Kernel_traitsI6__halfS2_fS2_fjLj2048ELj1ELj1ELj4ELj16ENS_18Kernel_traits_baseILj2048ES2_S2_fS2_fjLj128EEEEELb1ELb0ELb1EEEvNS_9BwdParamsE,"a",@progbits
	.sectionflags	@""
	.align	4
.nv.constant0._ZN10layer_norm31ln_parallel_residual_bwd_kernelINS_13Kernel_traitsI6__halfS2_fS2_fjLj2048ELj1ELj1ELj4ELj16ENS_18Kernel_traits_baseILj2048ES2_S2_fS2_fjLj128EEEEELb1ELb0ELb1EEEvNS_9BwdParamsE:
	.zero		824


//--------------------- .nv.constant0._ZN10layer_norm22ln_bwd_finalize_kernelINS_22Kernel_traits_finalizeILj2048E6__halfS2_fS2_fjLb0ELj1024ELj4ENS_18Kernel_traits_baseILj2048ES2_S2_fS2_fjLj1024EEEEELb0ELb0EEEvNS_9BwdParamsE --------------------------
	.section	.nv.constant0._ZN10layer_norm22ln_bwd_finalize_kernelINS_22Kernel_traits_finalizeILj2048E6__halfS2_fS2_fjLb0ELj1024ELj4ENS_18Kernel_traits_baseILj2048ES2_S2_fS2_fjLj1024EEEEELb0ELb0EEEvNS_9BwdParamsE,"a",@progbits
	.sectionflags	@""
	.align	4
.nv.constant0._ZN10layer_norm22ln_bwd_finalize_kernelINS_22Kernel_traits_finalizeILj2048E6__halfS2_fS2_fjLb0ELj1024ELj4ENS_18Kernel_traits_baseILj2048ES2_S2_fS2_fjLj1024EEEEELb0ELb0EEEvNS_9BwdParamsE:
	.zero		824


//--------------------- .nv.constant0._ZN10layer_norm40ln_parallel_residual_bwd_finalize_kernelINS_22Kernel_traits_finalizeILj2048E6__halfS2_fS2_fjLb0ELj1024ELj4ENS_18Kernel_traits_baseILj2048ES2_S2_fS2_fjLj1024EEEEELb0EEEvNS_9BwdParamsE --------------------------
	.section	.nv.constant0._ZN10layer_norm40ln_parallel_residual_bwd_finalize_kernelINS_22Kernel_traits_finalizeILj2048E6__halfS2_fS2_fjLb0ELj1024ELj4ENS_18Kernel_traits_baseILj2048ES2_S2_fS2_fjLj1024EEEEELb0EEEvNS_9BwdParamsE,"a",@progbits
	.sectionflags	@""
	.align	4
.nv.constant0._ZN10layer_norm40ln_parallel_residual_bwd_finalize_kernelINS_22Kernel_traits_finalizeILj2048E6__halfS2_fS2_fjLb0ELj1024ELj4ENS_18Kernel_traits_baseILj2048ES2_S2_fS2_fjLj1024EEEEELb0EEEvNS_9BwdParamsE:
	.zero		824


//--------------------- .nv.constant0._ZN10layer_norm31ln_parallel_residual_bwd_kernelINS_13Kernel_traitsI6__halfS2_fS2_fjLj2048ELj1ELj1ELj4ELj16ENS_18Kernel_traits_baseILj2048ES2_S2_fS2_fjLj128EEEEELb1ELb1ELb0EEEvNS_9BwdParamsE --------------------------
	.section	.nv.constant0._ZN10layer_norm31ln_parallel_residual_bwd_kernelINS_13Kernel_traitsI6__halfS2_fS2_fjLj2048ELj1ELj1ELj4ELj16ENS_18Kernel_traits_baseILj2048ES2_S2_fS2_fjLj128EEEEELb1ELb1ELb0EEEvNS_9BwdParamsE,"a",@progbits
	.sectionflags	@""
	.align	4
.nv.constant0._ZN10layer_norm31ln_parallel_residual_bwd_kernelINS_13Kernel_traitsI6__halfS2_fS2_fjLj2048ELj1ELj1ELj4ELj16ENS_18Kernel_traits_baseILj2048ES2_S2_fS2_fjLj128EEEEELb1ELb1ELb0EEEvNS_9BwdParamsE:
	.zero		824


//--------------------- .nv.constant0._ZN10layer_norm22ln_bwd_finalize_kernelINS_22Kernel_traits_finalizeILj2048E6__halfS2_fS2_fjLb0ELj1024ELj4ENS_18Kernel_traits_baseILj2048ES2_S2_fS2_fjLj1024EEEEELb0ELb1EEEvNS_9BwdParamsE --------------------------
	.section	.nv.constant0._ZN10layer_norm22ln_bwd_finalize_kernelINS_22Kernel_traits_finalizeILj2048E6__halfS2_fS2_fjLb0ELj1024ELj4ENS_18Kernel_traits_baseILj2048ES2_S2_fS2_fjLj1024EEEEELb0ELb1EEEvNS_9BwdParamsE,"a",@progbits
	.sectionflags	@""
	.align	4
.nv.constant0._ZN10layer_norm22ln_bwd_finalize_kernelINS_22Kernel_traits_finalizeILj2048E6__halfS2_fS2_fjLb0ELj1024ELj4ENS_18Kernel_traits_baseILj2048ES2_S2_fS2_fjLj1024EEEEELb0ELb1EEEvNS_9BwdParamsE:
	.zero		824


//--------------------- .nv.constant0._ZN10layer_norm40ln_parallel_residual_bwd_finalize_kernelINS_22Kernel_traits_finalizeILj2048E6__halfS2_fS2_fjLb0ELj1024ELj4ENS_18Kernel_traits_baseILj2048ES2_S2_fS2_fjLj1024EEEEELb1EEEvNS_9BwdParamsE --------------------------
	.section	.nv.constant0._ZN10layer_norm40ln_parallel_residual_bwd_finalize_kernelINS_22Kernel_traits_finalizeILj2048E6__halfS2_fS2_fjLb0ELj1024ELj4ENS_18Kernel_traits_baseILj2048ES2_S2_fS2_fjLj1024EEEEELb1EEEvNS_9BwdParamsE,"a",@progbits
	.sectionflags	@""
	.align	4
.nv.constant0._ZN10layer_norm40ln_parallel_residual_bwd_finalize_kernelINS_22Kernel_traits_finalizeILj2048E6__halfS2_fS2_fjLb0ELj1024ELj4ENS_18Kernel_traits_baseILj2048ES2_S2_fS2_fjLj1024EEEEELb1EEEvNS_9BwdParamsE:
	.zero		824


//--------------------- .nv.constant0._ZN10layer_norm31ln_parallel_residual_bwd_kernelINS_13Kernel_traitsI6__halfS2_fS2_fjLj2048ELj1ELj1ELj4ELj16ENS_18Kernel_traits_baseILj2048ES2_S2_fS2_fjLj128EEEEELb1ELb1ELb1EEEvNS_9BwdParamsE --------------------------
	.section	.nv.constant0._ZN10layer_norm31ln_parallel_residual_bwd_kernelINS_13Kernel_traitsI6__halfS2_fS2_fjLj2048ELj1ELj1ELj4ELj16ENS_18Kernel_traits_baseILj2048ES2_S2_fS2_fjLj128EEEEELb1ELb1ELb1EEEvNS_9BwdParamsE,"a",@progbits
	.sectionflags	@""
	.align	4
.nv.constant0._ZN10layer_norm31ln_parallel_residual_bwd_kernelINS_13Kernel_traitsI6__halfS2_fS2_fjLj2048ELj1ELj1ELj4ELj16ENS_18Kernel_traits_baseILj2048ES2_S2_fS2_fjLj128EEEEELb1ELb1ELb1EEEvNS_9BwdParamsE:
	.zero		824


//--------------------- .nv.constant0._ZN10layer_norm31ln_parallel_residual_bwd_kernelINS_13Kernel_traitsIf6__halffS2_fjLj2048ELj1ELj1ELj4ELj16ENS_18Kernel_traits_baseILj2048EfS2_fS2_fjLj128EEEEELb0ELb0ELb0EEEvNS_9BwdParamsE --------------------------
	.section	.nv.constant0._ZN10layer_norm31ln_parallel_residual_bwd_kernelINS_13Kernel_traitsIf6__halffS2_fjLj2048ELj1ELj1ELj4ELj16ENS_18Kernel_traits_baseILj2048EfS2_fS2_fjLj128EEEEELb0ELb0ELb0EEEvNS_9BwdParamsE,"a",@progbits
	.sectionflags	@""
	.align	4
.nv.constant0._ZN10layer_norm31ln_parallel_residual_bwd_kernelINS_13Kernel_traitsIf6__halffS2_fjLj2048ELj1ELj1ELj4ELj16ENS_18Kernel_traits_baseILj2048EfS2_fS2_fjLj128EEEEELb0ELb0ELb0EEEvNS_9BwdParamsE:
	.zero		824


//--------------------- .nv.constant0._ZN10layer_norm31ln_parallel_residual_bwd_kernelINS_13Kernel_traitsIf6__halffS2_fjLj2048ELj1ELj1ELj4ELj16ENS_18Kernel_traits_baseILj2048EfS2_fS2_fjLj128EEEEELb0ELb0ELb1EEEvNS_9BwdParamsE --------------------------
	.section	.nv.constant0._ZN10layer_norm31ln_parallel_residual_bwd_kernelINS_13Kernel_traitsIf6__halffS2_fjLj2048ELj1ELj1ELj4ELj16ENS_18Kernel_traits_baseILj2048EfS2_fS2_fjLj128EEEEELb0ELb0ELb1EEEvNS_9BwdParamsE,"a",@progbits
	.sectionflags	@""
	.align	4
.nv.constant0._ZN10layer_norm31ln_parallel_residual_bwd_kernelINS_13Kernel_traitsIf6__halffS2_fjLj2048ELj1ELj1ELj4ELj16ENS_18Kernel_traits_baseILj2048EfS2_fS2_fjLj128EEEEELb0ELb0ELb1EEEvNS_9BwdParamsE:
	.zero		824


//--------------------- .nv.constant0._ZN10layer_norm31ln_parallel_residual_bwd_kernelINS_13Kernel_traitsIf6__halffS2_fjLj2048ELj1ELj1ELj4ELj16ENS_18Kernel_traits_baseILj2048EfS2_fS2_fjLj128EEEEELb0ELb1ELb0EEEvNS_9BwdParamsE --------------------------
	.section	.nv.constant0._ZN10layer_norm31ln_parallel_residual_bwd_kernelINS_13Kernel_traitsIf6__halffS2_fjLj2048ELj1ELj1ELj4ELj16ENS_18Kernel_traits_baseILj2048EfS2_fS2_fjLj128EEEEELb0ELb1ELb0EEEvNS_9BwdParamsE,"a",@progbits
	.sectionflags	@""
	.align	4
.nv.constant0._ZN10layer_norm31ln_parallel_residual_bwd_kernelINS_13Kernel_traitsIf6__halffS2_fjLj2048ELj1ELj1ELj4ELj16ENS_18Kernel_traits_baseILj2048EfS2_fS2_fjLj128EEEEELb0ELb1ELb0EEEvNS_9BwdParamsE:
	.zero		824


//--------------------- .nv.constant0._ZN10layer_norm31ln_parallel_residual_bwd_kernelINS_13Kernel_traitsIf6__halffS2_fjLj2048ELj1ELj1ELj4ELj16ENS_18Kernel_traits_baseILj2048EfS2_fS2_fjLj128EEEEELb0ELb1ELb1EEEvNS_9BwdParamsE --------------------------
	.section	.nv.constant0._ZN10layer_norm31ln_parallel_residual_bwd_kernelINS_13Kernel_traitsIf6__halffS2_fjLj2048ELj1ELj1ELj4ELj16ENS_18Kernel_traits_baseILj2048EfS2_fS2_fjLj128EEEEELb0ELb1ELb1EEEvNS_9BwdParamsE,"a",@progbits
	.sectionflags	@""
	.align	4
.nv.constant0._ZN10layer_norm31ln_parallel_residual_bwd_kernelINS_13Kernel_traitsIf6__halffS2_fjLj2048ELj1ELj1ELj4ELj16ENS_18Kernel_traits_baseILj2048EfS2_fS2_fjLj128EEEEELb0ELb1ELb1EEEvNS_9BwdParamsE:
	.zero		824


//--------------------- .nv.constant0._ZN10layer_norm31ln_parallel_residual_bwd_kernelINS_13Kernel_traitsIf6__halffS2_fjLj2048ELj1ELj1ELj4ELj16ENS_18Kernel_traits_baseILj2048EfS2_fS2_fjLj128EEEEELb1ELb0ELb0EEEvNS_9BwdParamsE --------------------------
	.section	.nv.constant0._ZN10layer_norm31ln_parallel_residual_bwd_kernelINS_13Kernel_traitsIf6__halffS2_fjLj2048ELj1ELj1ELj4ELj16ENS_18Kernel_traits_baseILj2048EfS2_fS2_fjLj128EEEEELb1ELb0ELb0EEEvNS_9BwdParamsE,"a",@progbits
	.sectionflags	@""
	.align	4
.nv.constant0._ZN10layer_norm31ln_parallel_residual_bwd_kernelINS_13Kernel_traitsIf6__halffS2_fjLj2048ELj1ELj1ELj4ELj16ENS_18Kernel_traits_baseILj2048EfS2_fS2_fjLj128EEEEELb1ELb0ELb0EEEvNS_9BwdParamsE:
	.zero		824


//--------------------- .nv.constant0._ZN10layer_norm31ln_parallel_residual_bwd_kernelINS_13Kernel_traitsIf6__halffS2_fjLj2048ELj1ELj1ELj4ELj16ENS_18Kernel_traits_baseILj2048EfS2_fS2_fjLj128EEEEELb1ELb0ELb1EEEvNS_9BwdParamsE --------------------------
	.section	.nv.constant0._ZN10layer_norm31ln_parallel_residual_bwd_kernelINS_13Kernel_traitsIf6__halffS2_fjLj2048ELj1ELj1ELj4ELj16ENS_18Kernel_traits_baseILj2048EfS2_fS2_fjLj128EEEEELb1ELb0ELb1EEEvNS_9BwdParamsE,"a",@progbits
	.sectionflags	@""
	.align	4
.nv.constant0._ZN10layer_norm31ln_parallel_residual_bwd_kernelINS_13Kernel_traitsIf6__halffS2_fjLj2048ELj1ELj1ELj4ELj16ENS_18Kernel_traits_baseILj2048EfS2_fS2_fjLj128EEEEELb1ELb0ELb1EEEvNS_9BwdParamsE:
	.zero		824


//--------------------- .nv.constant0._ZN10layer_norm22ln_bwd_finalize_kernelINS_22Kernel_traits_finalizeILj2048Ef6__halffS2_fjLb0ELj1024ELj4ENS_18Kernel_traits_baseILj2048EfS2_fS2_fjLj1024EEEEELb0ELb0EEEvNS_9BwdParamsE --------------------------
	.section	.nv.constant0._ZN10layer_norm22ln_bwd_finalize_kernelINS_22Kernel_traits_finalizeILj2048Ef6__halffS2_fjLb0ELj1024ELj4ENS_18Kernel_traits_baseILj2048EfS2_fS2_fjLj1024EEEEELb0ELb0EEEvNS_9BwdParamsE,"a",@progbits
	.sectionflags	@""
	.align	4
.nv.constant0._ZN10layer_norm22ln_bwd_finalize_kernelINS_22Kernel_traits_finalizeILj2048Ef6__halffS2_fjLb0ELj1024ELj4ENS_18Kernel_traits_baseILj2048EfS2_fS2_fjLj1024EEEEELb0ELb0EEEvNS_9BwdParamsE:
	.zero		824


//--------------------- .nv.constant0._ZN10layer_norm40ln_parallel_residual_bwd_finalize_kernelINS_22Kernel_traits_finalizeILj2048Ef6__halffS2_fjLb0ELj1024ELj4ENS_18Kernel_traits_baseILj2048EfS2_fS2_fjLj1024EEEEELb0EEEvNS_9BwdParamsE --------------------------
	.section	.nv.constant0._ZN10layer_norm40ln_parallel_residual_bwd_finalize_kernelINS_22Kernel_traits_finalizeILj2048Ef6__halffS2_fjLb0ELj1024ELj4ENS_18Kernel_traits_baseILj2048EfS2_fS2_fjLj1024EEEEELb0EEEvNS_9BwdParamsE,"a",@progbits
	.sectionflags	@""
	.align	4
.nv.constant0._ZN10layer_norm40ln_parallel_residual_bwd_finalize_kernelINS_22Kernel_traits_finalizeILj2048Ef6__halffS2_fjLb0ELj1024ELj4ENS_18Kernel_traits_baseILj2048EfS2_fS2_fjLj1024EEEEELb0EEEvNS_9BwdParamsE:
	.zero		824


//--------------------- .nv.constant0._ZN10layer_norm31ln_parallel_residual_bwd_kernelINS_13Kernel_traitsIf6__halffS2_fjLj2048ELj1ELj1ELj4ELj16ENS_18Kernel_traits_baseILj2048EfS2_fS2_fjLj128EEEEELb1ELb1ELb0EEEvNS_9BwdParamsE --------------------------
	.section	.nv.constant0._ZN10layer_norm31ln_parallel_residual_bwd_kernelINS_13Kernel_traitsIf6__halffS2_fjLj2048ELj1ELj1ELj4ELj16ENS_18Kernel_traits_baseILj2048EfS2_fS2_fjLj128EEEEELb1ELb1ELb0EEEvNS_9BwdParamsE,"a",@progbits
	.sectionflags	@""
	.align	4
.nv.constant0._ZN10layer_norm31ln_parallel_residual_bwd_kernelINS_13Kernel_traitsIf6__halffS2_fjLj2048ELj1ELj1ELj4ELj16ENS_18Kernel_traits_baseILj2048EfS2_fS2_fjLj128EEEEELb1ELb1ELb0EEEvNS_9BwdParamsE:
	.zero		824


//--------------------- .nv.constant0._ZN10layer_norm22ln_bwd_finalize_kernelINS_22Kernel_traits_finalizeILj2048Ef6__halffS2_fjLb0ELj1024ELj4ENS_18Kernel_traits_baseILj2048EfS2_fS2_fjLj1024EEEEELb0ELb1EEEvNS_9BwdParamsE --------------------------
	.section	.nv.constant0._ZN10layer_norm22ln_bwd_finalize_kernelINS_22Kernel_traits_finalizeILj2048Ef6__halffS2_fjLb0ELj1024ELj4ENS_18Kernel_traits_baseILj2048EfS2_fS2_fjLj1024EEEEELb0ELb1EEEvNS_9BwdParamsE,"a",@progbits
	.sectionflags	@""
	.align	4
.nv.constant0._ZN10layer_norm22ln_bwd_finalize_kernelINS_22Kernel_traits_finalizeILj2048Ef6__halffS2_fjLb0ELj1024ELj4ENS_18Kernel_traits_baseILj2048EfS2_fS2_fjLj1024EEEEELb0ELb1EEEvNS_9BwdParamsE:
	.zero		824


//--------------------- .nv.constant0._ZN10layer_norm40ln_parallel_residual_bwd_finalize_kernelINS_22Kernel_traits_finalizeILj2048Ef6__halffS2_fjLb0ELj1024ELj4ENS_18Kernel_traits_baseILj2048EfS2_fS2_fjLj1024EEEEELb1EEEvNS_9BwdParamsE --------------------------
	.section	.nv.constant0._ZN10layer_norm40ln_parallel_residual_bwd_finalize_kernelINS_22Kernel_traits_finalizeILj2048Ef6__halffS2_fjLb0ELj1024ELj4ENS_18Kernel_traits_baseILj2048EfS2_fS2_fjLj1024EEEEELb1EEEvNS_9BwdParamsE,"a",@progbits
	.sectionflags	@""
	.align	4
.nv.constant0._ZN10layer_norm40ln_parallel_residual_bwd_finalize_kernelINS_22Kernel_traits_finalizeILj2048Ef6__halffS2_fjLb0ELj1024ELj4ENS_18Kernel_traits_baseILj2048EfS2_fS2_fjLj1024EEEEELb1EEEvNS_9BwdParamsE:
	.zero		824


//--------------------- .nv.constant0._ZN10layer_norm31ln_parallel_residual_bwd_kernelINS_13Kernel_traitsIf6__halffS2_fjLj2048ELj1ELj1ELj4ELj16ENS_18Kernel_traits_baseILj2048EfS2_fS2_fjLj128EEEEELb1ELb1ELb1EEEvNS_9BwdParamsE --------------------------
	.section	.nv.constant0._ZN10layer_norm31ln_parallel_residual_bwd_kernelINS_13Kernel_traitsIf6__halffS2_fjLj2048ELj1ELj1ELj4ELj16ENS_18Kernel_traits_baseILj2048EfS2_fS2_fjLj128EEEEELb1ELb1ELb1EEEvNS_9BwdParamsE,"a",@progbits
	.sectionflags	@""
	.align	4
.nv.constant0._ZN10layer_norm31ln_parallel_residual_bwd_kernelINS_13Kernel_traitsIf6__halffS2_fjLj2048ELj1ELj1ELj4ELj16ENS_18Kernel_traits_baseILj2048EfS2_fS2_fjLj128EEEEELb1ELb1ELb1EEEvNS_9BwdParamsE:
	.zero		824


//--------------------- .nv.constant0._ZN10layer_norm31ln_parallel_residual_bwd_kernelINS_13Kernel_traitsI6__halfffffjLj2048ELj1ELj1ELj4ELj16ENS_18Kernel_traits_baseILj2048ES2_ffffjLj128EEEEELb0ELb0ELb0EEEvNS_9BwdParamsE --------------------------
	.section	.nv.constant0._ZN10layer_norm31ln_parallel_residual_bwd_kernelINS_13Kernel_traitsI6__halfffffjLj2048ELj1ELj1ELj4ELj16ENS_18Kernel_traits_baseILj2048ES2_ffffjLj128EEEEELb0ELb0ELb0EEEvNS_9BwdParamsE,"a",@progbits
	.sectionflags	@""
	.align	4
.nv.constant0._ZN10layer_norm31ln_parallel_residual_bwd_kernelINS_13Kernel_traitsI6__halfffffjLj2048ELj1ELj1ELj4ELj16ENS_18Kernel_traits_baseILj2048ES2_ffffjLj128EEEEELb0ELb0ELb0EEEvNS_9BwdParamsE:
	.zero		824


//--------------------- .nv.constant0._ZN10layer_norm31ln_parallel_residual_bwd_kernelINS_13Kernel_traitsI6__halfffffjLj2048ELj1ELj1ELj4ELj16ENS_18Kernel_traits_baseILj2048ES2_ffffjLj128EEEEELb0ELb0ELb1EEEvNS_9BwdParamsE --------------------------
	.section	.nv.constant0._ZN10layer_norm31ln_parallel_residual_bwd_kernelINS_13Kernel_traitsI6__halfffffjLj2048ELj1ELj1ELj4ELj16ENS_18Kernel_traits_baseILj2048ES2_ffffjLj128EEEEELb0ELb0ELb1EEEvNS_9BwdParamsE,"a",@progbits
	.sectionflags	@""
	.align	4
.nv.constant0._ZN10layer_norm31ln_parallel_residual_bwd_kernelINS_13Kernel_traitsI6__halfffffjLj2048ELj1ELj1ELj4ELj16ENS_18Kernel_traits_baseILj2048ES2_ffffjLj128EEEEELb0ELb0ELb1EEEvNS_9BwdParamsE:
	.zero		824


//--------------------- .nv.constant0._ZN10layer_norm31ln_parallel_residual_bwd_kernelINS_13Kernel_traitsI6__halfffffjLj2048ELj1ELj1ELj4ELj16ENS_18Kernel_traits_baseILj2048ES2_ffffjLj128EEEEELb0ELb1ELb0EEEvNS_9BwdParamsE --------------------------
	.section	.nv.constant0._ZN10layer_norm31ln_parallel_residual_bwd_kernelINS_13Kernel_traitsI6__halfffffjLj2048ELj1ELj1ELj4ELj16ENS_18Kernel_traits_baseILj2048ES2_ffffjLj128EEEEELb0ELb1ELb0EEEvNS_9BwdParamsE,"a",@progbits
	.sectionflags	@""
	.align	4
.nv.constant0._ZN10layer_norm31ln_parallel_residual_bwd_kernelINS_13Kernel_traitsI6__halfffffjLj2048ELj1ELj1ELj4ELj16ENS_18Kernel_traits_baseILj2048ES2_ffffjLj128EEEEELb0ELb1ELb0EEEvNS_9BwdParamsE:
	.zero		824


//--------------------- .nv.constant0._ZN10layer_norm31ln_parallel_residual_bwd_kernelINS_13Kernel_traitsI6__halfffffjLj2048ELj1ELj1ELj4ELj16ENS_18Kernel_traits_baseILj2048ES2_ffffjLj128EEEEELb0ELb1ELb1EEEvNS_9BwdParamsE --------------------------
	.section	.nv.constant0._ZN10layer_norm31ln_parallel_residual_bwd_kernelINS_13Kernel_traitsI6__halfffffjLj2048ELj1ELj1ELj4ELj16ENS_18Kernel_traits_baseILj2048ES2_ffffjLj128EEEEELb0ELb1ELb1EEEvNS_9BwdParamsE,"a",@progbits
	.sectionflags	@""
	.align	4
.nv.constant0._ZN10layer_norm31ln_parallel_residual_bwd_kernelINS_13Kernel_traitsI6__halfffffjLj2048ELj1ELj1ELj4ELj16ENS_18Kernel_traits_baseILj2048ES2_ffffjLj128EEEEELb0ELb1ELb1EEEvNS_9BwdParamsE:
	.zero		824


//--------------------- .nv.constant0._ZN10layer_norm31ln_parallel_residual_bwd_kernelINS_13Kernel_traitsI6__halfffffjLj2048ELj1ELj1ELj4ELj16ENS_18Kernel_traits_baseILj2048ES2_ffffjLj128EEEEELb1ELb0ELb0EEEvNS_9BwdParamsE --------------------------
	.section	.nv.constant0._ZN10layer_norm31ln_parallel_residual_bwd_kernelINS_13Kernel_traitsI6__halfffffjLj2048ELj1ELj1ELj4ELj16ENS_18Kernel_traits_baseILj2048ES2_ffffjLj128EEEEELb1ELb0ELb0EEEvNS_9BwdParamsE,"a",@progbits
	.sectionflags	@""
	.align	4
.nv.constant0._ZN10layer_norm31ln_parallel_residual_bwd_kernelINS_13Kernel_traitsI6__halfffffjLj2048ELj1ELj1ELj4ELj16ENS_18Kernel_traits_baseILj2048ES2_ffffjLj128EEEEELb1ELb0ELb0EEEvNS_9BwdParamsE:
	.zero		824


//--------------------- .nv.constant0._ZN10layer_norm31ln_parallel_residual_bwd_kernelINS_13Kernel_traitsI6__halfffffjLj2048ELj1ELj1ELj4ELj16ENS_18Kernel_traits_baseILj2048ES2_ffffjLj128EEEEELb1ELb0ELb1EEEvNS_9BwdParamsE --------------------------
	.section	.nv.constant0._ZN10layer_norm31ln_parallel_residual_bwd_kernelINS_13Kernel_traitsI6__halfffffjLj2048ELj1ELj1ELj4ELj16ENS_18Kernel_traits_baseILj2048ES2_ffffjLj128EEEEELb1ELb0ELb1EEEvNS_9BwdParamsE,"a",@progbits
	.sectionflags	@""
	.align	4
.nv.constant0._ZN10layer_norm31ln_parallel_residual_bwd_kernelINS_13Kernel_traitsI6__halfffffjLj2048ELj1ELj1ELj4ELj16ENS_18Kernel_traits_baseILj2048ES2_ffffjLj128EEEEELb1ELb0ELb1EEEvNS_9BwdParamsE:
	.zero		824


//--------------------- .nv.constant0._ZN10layer_norm22ln_bwd_finalize_kernelINS_22Kernel_traits_finalizeILj2048E6__halfffffjLb0ELj1024ELj4ENS_18Kernel_traits_baseILj2048ES2_ffffjLj1024EEEEELb0ELb0EEEvNS_9BwdParamsE --------------------------
	.section	.nv.constant0._ZN10layer_norm22ln_bwd_finalize_kernelINS_22Kernel_traits_finalizeILj2048E6__halfffffjLb0ELj1024ELj4ENS_18Kernel_traits_baseILj2048ES2_ffffjLj1024EEEEELb0ELb0EEEvNS_9BwdParamsE,"a",@progbits
	.sectionflags	@""
	.align	4
.nv.constant0._ZN10layer_norm22ln_bwd_finalize_kernelINS_22Kernel_traits_finalizeILj2048E6__halfffffjLb0ELj1024ELj4ENS_18Kernel_traits_baseILj2048ES2_ffffjLj1024EEEEELb0ELb0EEEvNS_9BwdParamsE:
	.zero		824


//--------------------- .nv.constant0._ZN10layer_norm40ln_parallel_residual_bwd_finalize_kernelINS_22Kernel_traits_finalizeILj2048E6__halfffffjLb0ELj1024ELj4ENS_18Kernel_traits_baseILj2048ES2_ffffjLj1024EEEEELb0EEEvNS_9BwdParamsE --------------------------
	.section	.nv.constant0._ZN10layer_norm40ln_parallel_residual_bwd_finalize_kernelINS_22Kernel_traits_finalizeILj2048E6__halfffffjLb0ELj1024ELj4ENS_18Kernel_traits_baseILj2048ES2_ffffjLj1024EEEEELb0EEEvNS_9BwdParamsE,"a",@progbits
	.sectionflags	@""
	.align	4
.nv.constant0._ZN10layer_norm40ln_parallel_residual_bwd_finalize_kernelINS_22Kernel_traits_finalizeILj2048E6__halfffffjLb0ELj1024ELj4ENS_18Kernel_traits_baseILj2048ES2_ffffjLj1024EEEEELb0EEEvNS_9BwdParamsE:
	.zero		824


//--------------------- .nv.constant0._ZN10layer_norm31ln_parallel_residual_bwd_kernelINS_13Kernel_traitsI6__halfffffjLj2048ELj1ELj1ELj4ELj16ENS_18Kernel_traits_baseILj2048ES2_ffffjLj128EEEEELb1ELb1ELb0EEEvNS_9BwdParamsE --------------------------
	.section	.nv.constant0._ZN10layer_norm31ln_parallel_residual_bwd_kernelINS_13Kernel_traitsI6__halfffffjLj2048ELj1ELj1ELj4ELj16ENS_18Kernel_traits_baseILj2048ES2_ffffjLj128EEEEELb1ELb1ELb0EEEvNS_9BwdParamsE,"a",@progbits
	.sectionflags	@""
	.align	4
.nv.constant0._ZN10layer_norm31ln_parallel_residual_bwd_kernelINS_13Kernel_traitsI6__halfffffjLj2048ELj1ELj1ELj4ELj16ENS_18Kernel_traits_baseILj2048ES2_ffffjLj128EEEEELb1ELb1ELb0EEEvNS_9BwdParamsE:
	.zero		824


//--------------------- .nv.constant0._ZN10layer_norm22ln_bwd_finalize_kernelINS_22Kernel_traits_finalizeILj2048E6__halfffffjLb0ELj1024ELj4ENS_18Kernel_traits_baseILj2048ES2_ffffjLj1024EEEEELb0ELb1EEEvNS_9BwdParamsE --------------------------
	.section	.nv.constant0._ZN10layer_norm22ln_bwd_finalize_kernelINS_22Kernel_traits_finalizeILj2048E6__halfffffjLb0ELj1024ELj4ENS_18Kernel_traits_baseILj2048ES2_ffffjLj1024EEEEELb0ELb1EEEvNS_9BwdParamsE,"a",@progbits
	.sectionflags	@""
	.align	4
.nv.constant0._ZN10layer_norm22ln_bwd_finalize_kernelINS_22Kernel_traits_finalizeILj2048E6__halfffffjLb0ELj1024ELj4ENS_18Kernel_traits_baseILj2048ES2_ffffjLj1024EEEEELb0ELb1EEEvNS_9BwdParamsE:
	.zero		824


//--------------------- .nv.constant0._ZN10layer_norm40ln_parallel_residual_bwd_finalize_kernelINS_22Kernel_traits_finalizeILj2048E6__halfffffjLb0ELj1024ELj4ENS_18Kernel_traits_baseILj2048ES2_ffffjLj1024EEEEELb1EEEvNS_9BwdParamsE --------------------------
	.section	.nv.constant0._ZN10layer_norm40ln_parallel_residual_bwd_finalize_kernelINS_22Kernel_traits_finalizeILj2048E6__halfffffjLb0ELj1024ELj4ENS_18Kernel_traits_baseILj2048ES2_ffffjLj1024EEEEELb1EEEvNS_9BwdParamsE,"a",@progbits
	.sectionflags	@""
	.align	4
.nv.constant0._ZN10layer_norm40ln_parallel_residual_bwd_finalize_kernelINS_22Kernel_traits_finalizeILj2048E6__halfffffjLb0ELj1024ELj4ENS_18Kernel_traits_baseILj2048ES2_ffffjLj1024EEEEELb1EEEvNS_9BwdParamsE:
	.zero		824


//--------------------- .nv.constant0._ZN10layer_norm31ln_parallel_residual_bwd_kernelINS_13Kernel_traitsI6__halfffffjLj2048ELj1ELj1ELj4ELj16ENS_18Kernel_traits_baseILj2048ES2_ffffjLj128EEEEELb1ELb1ELb1EEEvNS_9BwdParamsE --------------------------
	.section	.nv.constant0._ZN10layer_norm31ln_parallel_residual_bwd_kernelINS_13Kernel_traitsI6__halfffffjLj2048ELj1ELj1ELj4ELj16ENS_18Kernel_traits_baseILj2048ES2_ffffjLj128EEEEELb1ELb1ELb1EEEvNS_9BwdParamsE,"a",@progbits
	.sectionflags	@""
	.align	4
.nv.constant0._ZN10layer_norm31ln_parallel_residual_bwd_kernelINS_13Kernel_traitsI6__halfffffjLj2048ELj1ELj1ELj4ELj16ENS_18Kernel_traits_baseILj2048ES2_ffffjLj128EEEEELb1ELb1ELb1EEEvNS_9BwdParamsE:
	.zero		824


//--------------------- .nv.constant0._ZN10layer_norm31ln_parallel_residual_bwd_kernelINS_13Kernel_traitsIfffffjLj2048ELj1ELj1ELj4ELj16ENS_18Kernel_traits_baseILj2048EfffffjLj128EEEEELb0ELb0ELb0EEEvNS_9BwdParamsE --------------------------
	.section	.nv.constant0._ZN10layer_norm31ln_parallel_residual_bwd_kernelINS_13Kernel_traitsIfffffjLj2048ELj1ELj1ELj4ELj16ENS_18Kernel_traits_baseILj2048EfffffjLj128EEEEELb0ELb0ELb0EEEvNS_9BwdParamsE,"a",@progbits
	.sectionflags	@""
	.align	4
.nv.constant0._ZN10layer_norm31ln_parallel_residual_bwd_kernelINS_13Kernel_traitsIfffffjLj2048ELj1ELj1ELj4ELj16ENS_18Kernel_traits_baseILj2048EfffffjLj128EEEEELb0ELb0ELb0EEEvNS_9BwdParamsE:
	.zero		824


//--------------------- .nv.constant0._ZN10layer_norm31ln_parallel_residual_bwd_kernelINS_13Kernel_traitsIfffffjLj2048ELj1ELj1ELj4ELj16ENS_18Kernel_traits_baseILj2048EfffffjLj128EEEEELb0ELb0ELb1EEEvNS_9BwdParamsE --------------------------
	.section	.nv.constant0._ZN10layer_norm31ln_parallel_residual_bwd_kernelINS_13Kernel_traitsIfffffjLj2048ELj1ELj1ELj4ELj16ENS_18Kernel_traits_baseILj2048EfffffjLj128EEEEELb0ELb0ELb1EEEvNS_9BwdParamsE,"a",@progbits
	.sectionflags	@""
	.align	4
.nv.constant0._ZN10layer_norm31ln_parallel_residual_bwd_kernelINS_13Kernel_traitsIfffffjLj2048ELj1ELj1ELj4ELj16ENS_18Kernel_traits_baseILj2048EfffffjLj128EEEEELb0ELb0ELb1EEEvNS_9BwdParamsE:
	.zero		824


//--------------------- .nv.constant0._ZN10layer_norm31ln_parallel_residual_bwd_kernelINS_13Kernel_traitsIfffffjLj2048ELj1ELj1ELj4ELj16ENS_18Kernel_traits_baseILj2048EfffffjLj128EEEEELb0ELb1ELb0EEEvNS_9BwdParamsE --------------------------
	.section	.nv.constant0._ZN10layer_norm31ln_parallel_residual_bwd_kernelINS_13Kernel_traitsIfffffjLj2048ELj1ELj1ELj4ELj16ENS_18Kernel_traits_baseILj2048EfffffjLj128EEEEELb0ELb1ELb0EEEvNS_9BwdParamsE,"a",@progbits
	.sectionflags	@""
	.align	4
.nv.constant0._ZN10layer_norm31ln_parallel_residual_bwd_kernelINS_13Kernel_traitsIfffffjLj2048ELj1ELj1ELj4ELj16ENS_18Kernel_traits_baseILj2048EfffffjLj128EEEEELb0ELb1ELb0EEEvNS_9BwdParamsE:
	.zero		824


//--------------------- .nv.constant0._ZN10layer_norm31ln_parallel_residual_bwd_kernelINS_13Kernel_traitsIfffffjLj2048ELj1ELj1ELj4ELj16ENS_18Kernel_traits_baseILj2048EfffffjLj128EEEEELb0ELb1ELb1EEEvNS_9BwdParamsE --------------------------
	.section	.nv.constant0._ZN10layer_norm31ln_parallel_residual_bwd_kernelINS_13Kernel_traitsIfffffjLj2048ELj1ELj1ELj4ELj16ENS_18Kernel_traits_baseILj2048EfffffjLj128EEEEELb0ELb1ELb1EEEvNS_9BwdParamsE,"a",@progbits
	.sectionflags	@""
	.align	4
.nv.constant0._ZN10layer_norm31ln_parallel_residual_bwd_kernelINS_13Kernel_traitsIfffffjLj2048ELj1ELj1ELj4ELj16ENS_18Kernel_traits_baseILj2048EfffffjLj128EEEEELb0ELb1ELb1EEEvNS_9BwdParamsE:
	.zero		824


//--------------------- .nv.constant0._ZN10layer_norm31ln_parallel_residual_bwd_kernelINS_13Kernel_traitsIfffffjLj2048ELj1ELj1ELj4ELj16ENS_18Kernel_traits_baseILj2048EfffffjLj128EEEEELb1ELb0ELb0EEEvNS_9BwdParamsE --------------------------
	.section	.nv.constant0._ZN10layer_norm31ln_parallel_residual_bwd_kernelINS_13Kernel_traitsIfffffjLj2048ELj1ELj1ELj4ELj16ENS_18Kernel_traits_baseILj2048EfffffjLj128EEEEELb1ELb0ELb0EEEvNS_9BwdParamsE,"a",@progbits
	.sectionflags	@""
	.align	4
.nv.constant0._ZN10layer_norm31ln_parallel_residual_bwd_kernelINS_13Kernel_traitsIfffffjLj2048ELj1ELj1ELj4ELj16ENS_18Kernel_traits_baseILj2048EfffffjLj128EEEEELb1ELb0ELb0EEEvNS_9BwdParamsE:
	.zero		824


//--------------------- .nv.constant0._ZN10layer_norm31ln_parallel_residual_bwd_kernelINS_13Kernel_traitsIfffffjLj2048ELj1ELj1ELj4ELj16ENS_18Kernel_traits_baseILj2048EfffffjLj128EEEEELb1ELb0ELb1EEEvNS_9BwdParamsE --------------------------
	.section	.nv.constant0._ZN10layer_norm31ln_parallel_residual_bwd_kernelINS_13Kernel_traitsIfffffjLj2048ELj1ELj1ELj4ELj16ENS_18Kernel_traits_baseILj2048EfffffjLj128EEEEELb1ELb0ELb1EEEvNS_9BwdParamsE,"a",@progbits
	.sectionflags	@""
	.align	4
.nv.constant0._ZN10layer_norm31ln_parallel_residual_bwd_kernelINS_13Kernel_traitsIfffffjLj2048ELj1ELj1ELj4ELj16ENS_18Kernel_traits_baseILj2048EfffffjLj128EEEEELb1ELb0ELb1EEEvNS_9BwdParamsE:
	.zero		824


//--------------------- .nv.constant0._ZN10layer_norm22ln_bwd_finalize_kernelINS_22Kernel_traits_finalizeILj2048EfffffjLb0ELj1024ELj4ENS_18Kernel_traits_baseILj2048EfffffjLj1024EEEEELb0ELb0EEEvNS_9BwdParamsE --------------------------
	.section	.nv.constant0._ZN10layer_norm22ln_bwd_finalize_kernelINS_22Kernel_traits_finalizeILj2048EfffffjLb0ELj1024ELj4ENS_18Kernel_traits_baseILj2048EfffffjLj1024EEEEELb0ELb0EEEvNS_9BwdParamsE,"a",@progbits
	.sectionflags	@""
	.align	4
.nv.constant0._ZN10layer_norm22ln_bwd_finalize_kernelINS_22Kernel_traits_finalizeILj2048EfffffjLb0ELj1024ELj4ENS_18Kernel_traits_baseILj2048EfffffjLj1024EEEEELb0ELb0EEEvNS_9BwdParamsE:
	.zero		824


//--------------------- .nv.constant0._ZN10layer_norm40ln_parallel_residual_bwd_finalize_kernelINS_22Kernel_traits_finalizeILj2048EfffffjLb0ELj1024ELj4ENS_18Kernel_traits_baseILj2048EfffffjLj1024EEEEELb0EEEvNS_9BwdParamsE --------------------------
	.section	.nv.constant0._ZN10layer_norm40ln_parallel_residual_bwd_finalize_kernelINS_22Kernel_traits_finalizeILj2048EfffffjLb0ELj1024ELj4ENS_18Kernel_traits_baseILj2048EfffffjLj1024EEEEELb0EEEvNS_9BwdParamsE,"a",@progbits
	.sectionflags	@""
	.align	4
.nv.constant0._ZN10layer_norm40ln_parallel_residual_bwd_finalize_kernelINS_22Kernel_traits_finalizeILj2048EfffffjLb0ELj1024ELj4ENS_18Kernel_traits_baseILj2048EfffffjLj1024EEEEELb0EEEvNS_9BwdParamsE:
	.zero		824


//--------------------- .nv.constant0._ZN10layer_norm31ln_parallel_residual_bwd_kernelINS_13Kernel_traitsIfffffjLj2048ELj1ELj1ELj4ELj16ENS_18Kernel_traits_baseILj2048EfffffjLj128EEEEELb1ELb1ELb0EEEvNS_9BwdParamsE --------------------------
	.section	.nv.constant0._ZN10layer_norm31ln_parallel_residual_bwd_kernelINS_13Kernel_traitsIfffffjLj2048ELj1ELj1ELj4ELj16ENS_18Kernel_traits_baseILj2048EfffffjLj128EEEEELb1ELb1ELb0EEEvNS_9BwdParamsE,"a",@progbits
	.sectionflags	@""
	.align	4
.nv.constant0._ZN10layer_norm31ln_parallel_residual_bwd_kernelINS_13Kernel_traitsIfffffjLj2048ELj1ELj1ELj4ELj16ENS_18Kernel_traits_baseILj2048EfffffjLj128EEEEELb1ELb1ELb0EEEvNS_9BwdParamsE:
	.zero		824


//--------------------- .nv.constant0._ZN10layer_norm22ln_bwd_finalize_kernelINS_22Kernel_traits_finalizeILj2048EfffffjLb0ELj1024ELj4ENS_18Kernel_traits_baseILj2048EfffffjLj1024EEEEELb0ELb1EEEvNS_9BwdParamsE --------------------------
	.section	.nv.constant0._ZN10layer_norm22ln_bwd_finalize_kernelINS_22Kernel_traits_finalizeILj2048EfffffjLb0ELj1024ELj4ENS_18Kernel_traits_baseILj2048EfffffjLj1024EEEEELb0ELb1EEEvNS_9BwdParamsE,"a",@progbits
	.sectionflags	@""
	.align	4
.nv.constant0._ZN10layer_norm22ln_bwd_finalize_kernelINS_22Kernel_traits_finalizeILj2048EfffffjLb0ELj1024ELj4ENS_18Kernel_traits_baseILj2048EfffffjLj1024EEEEELb0ELb1EEEvNS_9BwdParamsE:
	.zero		824


//--------------------- .nv.constant0._ZN10layer_norm40ln_parallel_residual_bwd_finalize_kernelINS_22Kernel_traits_finalizeILj2048EfffffjLb0ELj1024ELj4ENS_18Kernel_traits_baseILj2048EfffffjLj1024EEEEELb1EEEvNS_9BwdParamsE --------------------------
	.section	.nv.constant0._ZN10layer_norm40ln_parallel_residual_bwd_finalize_kernelINS_22Kernel_traits_finalizeILj2048EfffffjLb0ELj1024ELj4ENS_18Kernel_traits_baseILj2048EfffffjLj1024EEEEELb1EEEvNS_9BwdParamsE,"a",@progbits
	.sectionflags	@""
	.align	4
.nv.constant0._ZN10layer_norm40ln_parallel_residual_bwd_finalize_kernelINS_22Kernel_traits_finalizeILj2048EfffffjLb0ELj1024ELj4ENS_18Kernel_traits_baseILj2048EfffffjLj1024EEEEELb1EEEvNS_9BwdParamsE:
	.zero		824


//--------------------- .nv.constant0._ZN10layer_norm31ln_parallel_residual_bwd_kernelINS_13Kernel_traitsIfffffjLj2048ELj1ELj1ELj4ELj16ENS_18Kernel_traits_baseILj2048EfffffjLj128EEEEELb1ELb1ELb1EEEvNS_9BwdParamsE --------------------------
	.section	.nv.constant0._ZN10layer_norm31ln_parallel_residual_bwd_kernelINS_13Kernel_traitsIfffffjLj2048ELj1ELj1ELj4ELj16ENS_18Kernel_traits_baseILj2048EfffffjLj128EEEEELb1ELb1ELb1EEEvNS_9BwdParamsE,"a",@progbits
	.sectionflags	@""
	.align	4
.nv.constant0._ZN10layer_norm31ln_parallel_residual_bwd_kernelINS_13Kernel_traitsIfffffjLj2048ELj1ELj1ELj4ELj16ENS_18Kernel_traits_baseILj2048EfffffjLj128EEEEELb1ELb1ELb1EEEvNS_9BwdParamsE:
	.zero		824


//--------------------- SYMBOLS --------------------------

	.type		.nv.reservedSmem.offset0,@object
	.size		.nv.reservedSmem.offset0,0x4
